	.target	sm_90a

	.elftype	@"ET_EXEC"


//--------------------- .note.nv.tkinfo           --------------------------
	.section	.note.nv.tkinfo,"",@"SHT_NOTE"
	.sectionflags	@"SHF_NOTE_NV_TKINFO"
	.tkinfo
        /*0018*/ 	.word	0x00000002
        /*0030*/ 	.string	""
        /*0030*/ 	.string	"ptxas"
        /*0030*/ 	.string	"Cuda compilation tools, release 13.0, V13.0.88"
        /*0030*/ 	.string	"Build cuda_13.0.r13.0/compiler.36424714_0"
        /*0030*/ 	.string	"-arch sm_90a -m 64 "



//--------------------- .note.nv.cuinfo           --------------------------
	.section	.note.nv.cuinfo,"",@"SHT_NOTE"
	.sectionflags	@"SHF_NOTE_NV_CUINFO"
        /*0018*/ 	.short	0x0002
        /*001a*/ 	.short	0x005a
        /*001c*/ 	.short	0x0082
	.zero		2


//--------------------- .nv.info                  --------------------------
	.section	.nv.info,"",@"SHT_CUDA_INFO"
	.align	4


	//----- nvinfo : EIATTR_REGCOUNT
	.align		4
        /*0000*/ 	.byte	0x04, 0x2f
        /*0002*/ 	.short	(.L_18 - .L_17)
	.align		4
.L_17:
        /*0004*/ 	.word	index@(_ZN7cutlass13device_kernelIN5flash11enable_sm90INS1_16FlashAttnFwdSm90INS1_25CollectiveMainloopFwdSm90ILi2EN4cute5tupleIJNS5_1CILi1EEES8_S8_EEENS6_IJNS7_ILi128EEESA_SA_EEELi128ENS_6half_tEfNS_4arch4Sm90ELb1ELb0ELb0ELb1ELb1ELb1ELb0ELb1ELb1ELb1ELb1ELb0EEENS1_21CollectiveEpilogueFwdISB_S9_SC_SE_Li256ELb1ELb1ELb1ELb0EEENS1_36VarlenDynamicPersistentTileSchedulerILi128ELi128ELi256ELi128ELb1ELb1ELb1ELb1ELb1ELb1EEEEEEEEEvNT_6ParamsE)
        /*0008*/ 	.word	0x000000a8


	//----- nvinfo : EIATTR_FRAME_SIZE
	.align		4
.L_18:
        /*000c*/ 	.byte	0x04, 0x11
        /*000e*/ 	.short	(.L_20 - .L_19)
	.align		4
.L_19:
        /*0010*/ 	.word	index@(_ZN7cutlass13device_kernelIN5flash11enable_sm90INS1_16FlashAttnFwdSm90INS1_25CollectiveMainloopFwdSm90ILi2EN4cute5tupleIJNS5_1CILi1EEES8_S8_EEENS6_IJNS7_ILi128EEESA_SA_EEELi128ENS_6half_tEfNS_4arch4Sm90ELb1ELb0ELb0ELb1ELb1ELb1ELb0ELb1ELb1ELb1ELb1ELb0EEENS1_21CollectiveEpilogueFwdISB_S9_SC_SE_Li256ELb1ELb1ELb1ELb0EEENS1_36VarlenDynamicPersistentTileSchedulerILi128ELi128ELi256ELi128ELb1ELb1ELb1ELb1ELb1ELb1EEEEEEEEEvNT_6ParamsE)
        /*0014*/ 	.word	0x00000028


	//----- nvinfo : EIATTR_REGCOUNT
	.align		4
.L_20:
        /*0018*/ 	.byte	0x04, 0x2f
        /*001a*/ 	.short	(.L_22 - .L_21)
	.align		4
.L_21:
        /*001c*/ 	.word	index@(_ZN7cutlass13device_kernelIN5flash11enable_sm90INS1_16FlashAttnFwdSm90INS1_25CollectiveMainloopFwdSm90ILi2EN4cute5tupleIJNS5_1CILi1EEES8_S8_EEENS6_IJNS7_ILi128EEESA_SA_EEELi128ENS_6half_tEfNS_4arch4Sm90ELb1ELb0ELb0ELb1ELb1ELb0ELb0ELb1ELb1ELb1ELb1ELb0EEENS1_21CollectiveEpilogueFwdISB_S9_SC_SE_Li256ELb1ELb1ELb1ELb0EEENS1_36VarlenDynamicPersistentTileSchedulerILi128ELi128ELi256ELi128ELb1ELb1ELb1ELb1ELb1ELb1EEEEEEEEEvNT_6ParamsE)
        /*0020*/ 	.word	0x000000a8


	//----- nvinfo : EIATTR_FRAME_SIZE
	.align		4
.L_22:
        /*0024*/ 	.byte	0x04, 0x11
        /*0026*/ 	.short	(.L_24 - .L_23)
	.align		4
.L_23:
        /*0028*/ 	.word	index@(_ZN7cutlass13device_kernelIN5flash11enable_sm90INS1_16FlashAttnFwdSm90INS1_25CollectiveMainloopFwdSm90ILi2EN4cute5tupleIJNS5_1CILi1EEES8_S8_EEENS6_IJNS7_ILi128EEESA_SA_EEELi128ENS_6half_tEfNS_4arch4Sm90ELb1ELb0ELb0ELb1ELb1ELb0ELb0ELb1ELb1ELb1ELb1ELb0EEENS1_21CollectiveEpilogueFwdISB_S9_SC_SE_Li256ELb1ELb1ELb1ELb0EEENS1_36VarlenDynamicPersistentTileSchedulerILi128ELi128ELi256ELi128ELb1ELb1ELb1ELb1ELb1ELb1EEEEEEEEEvNT_6ParamsE)
        /*002c*/ 	.word	0x00000020


	//----- nvinfo : EIATTR_REGCOUNT
	.align		4
.L_24:
        /*0030*/ 	.byte	0x04, 0x2f
        /*0032*/ 	.short	(.L_26 - .L_25)
	.align		4
.L_25:
        /*0034*/ 	.word	index@(_ZN7cutlass13device_kernelIN5flash11enable_sm90INS1_16FlashAttnFwdSm90INS1_25CollectiveMainloopFwdSm90ILi2EN4cute5tupleIJNS5_1CILi1EEES8_S8_EEENS6_IJNS7_ILi128EEESA_SA_EEELi128ENS_6half_tEfNS_4arch4Sm90ELb1ELb0ELb0ELb0ELb1ELb0ELb0ELb1ELb1ELb1ELb1ELb0EEENS1_21CollectiveEpilogueFwdISB_S9_SC_SE_Li256ELb0ELb1ELb1ELb0EEENS1_19SingleTileSchedulerILb0ELb1ELb1ELi128EEEEEEEEEvNT_6ParamsE)
        /*0038*/ 	.word	0x000000a8


	//----- nvinfo : EIATTR_FRAME_SIZE
	.align		4
.L_26:
        /*003c*/ 	.byte	0x04, 0x11
        /*003e*/ 	.short	(.L_28 - .L_27)
	.align		4
.L_27:
        /*0040*/ 	.word	index@(_ZN7cutlass13device_kernelIN5flash11enable_sm90INS1_16FlashAttnFwdSm90INS1_25CollectiveMainloopFwdSm90ILi2EN4cute5tupleIJNS5_1CILi1EEES8_S8_EEENS6_IJNS7_ILi128EEESA_SA_EEELi128ENS_6half_tEfNS_4arch4Sm90ELb1ELb0ELb0ELb0ELb1ELb0ELb0ELb1ELb1ELb1ELb1ELb0EEENS1_21CollectiveEpilogueFwdISB_S9_SC_SE_Li256ELb0ELb1ELb1ELb0EEENS1_19SingleTileSchedulerILb0ELb1ELb1ELi128EEEEEEEEEvNT_6ParamsE)
        /*0044*/ 	.word	0x00000000


	//----- nvinfo : EIATTR_REGCOUNT
	.align		4
.L_28:
        /*0048*/ 	.byte	0x04, 0x2f
        /*004a*/ 	.short	(.L_30 - .L_29)
	.align		4
.L_29:
        /*004c*/ 	.word	index@(_ZN7cutlass13device_kernelIN5flash11enable_sm90INS1_16FlashAttnFwdSm90INS1_25CollectiveMainloopFwdSm90ILi2EN4cute5tupleIJNS5_1CILi1EEES8_S8_EEENS6_IJNS7_ILi128EEESA_SA_EEELi128ENS_6half_tEfNS_4arch4Sm90ELb0ELb1ELb0ELb1ELb1ELb1ELb0ELb1ELb1ELb1ELb1ELb0EEENS1_21CollectiveEpilogueFwdISB_S9_SC_SE_Li256ELb1ELb1ELb1ELb0EEENS1_36VarlenDynamicPersistentTileSchedulerILi128ELi128ELi256ELi128ELb1ELb1ELb1ELb1ELb0ELb1EEEEEEEEEvNT_6ParamsE)
        /*0050*/ 	.word	0x000000a8


	//----- nvinfo : EIATTR_FRAME_SIZE
	.align		4
.L_30:
        /*0054*/ 	.byte	0x04, 0x11
        /*0056*/ 	.short	(.L_32 - .L_31)
	.align		4
.L_31:
        /*0058*/ 	.word	index@(_ZN7cutlass13device_kernelIN5flash11enable_sm90INS1_16FlashAttnFwdSm90INS1_25CollectiveMainloopFwdSm90ILi2EN4cute5tupleIJNS5_1CILi1EEES8_S8_EEENS6_IJNS7_ILi128EEESA_SA_EEELi128ENS_6half_tEfNS_4arch4Sm90ELb0ELb1ELb0ELb1ELb1ELb1ELb0ELb1ELb1ELb1ELb1ELb0EEENS1_21CollectiveEpilogueFwdISB_S9_SC_SE_Li256ELb1ELb1ELb1ELb0EEENS1_36VarlenDynamicPersistentTileSchedulerILi128ELi128ELi256ELi128ELb1ELb1ELb1ELb1ELb0ELb1EEEEEEEEEvNT_6ParamsE)
        /*005c*/ 	.word	0x00000040


	//----- nvinfo : EIATTR_REGCOUNT
	.align		4
.L_32:
        /*0060*/ 	.byte	0x04, 0x2f
        /*0062*/ 	.short	(.L_34 - .L_33)
	.align		4
.L_33:
        /*0064*/ 	.word	index@(_ZN7cutlass13device_kernelIN5flash11enable_sm90INS1_16FlashAttnFwdSm90INS1_25CollectiveMainloopFwdSm90ILi2EN4cute5tupleIJNS5_1CILi1EEES8_S8_EEENS6_IJNS7_ILi128EEESA_SA_EEELi128ENS_6half_tEfNS_4arch4Sm90ELb0ELb1ELb0ELb1ELb1ELb0ELb0ELb1ELb1ELb1ELb1ELb0EEENS1_21CollectiveEpilogueFwdISB_S9_SC_SE_Li256ELb1ELb1ELb1ELb0EEENS1_36VarlenDynamicPersistentTileSchedulerILi128ELi128ELi256ELi128ELb1ELb1ELb1ELb1ELb0ELb1EEEEEEEEEvNT_6ParamsE)
        /*0068*/ 	.word	0x000000a8


	//----- nvinfo : EIATTR_FRAME_SIZE
	.align		4
.L_34:
        /*006c*/ 	.byte	0x04, 0x11
        /*006e*/ 	.short	(.L_36 - .L_35)
	.align		4
.L_35:
        /*0070*/ 	.word	index@(_ZN7cutlass13device_kernelIN5flash11enable_sm90INS1_16FlashAttnFwdSm90INS1_25CollectiveMainloopFwdSm90ILi2EN4cute5tupleIJNS5_1CILi1EEES8_S8_EEENS6_IJNS7_ILi128EEESA_SA_EEELi128ENS_6half_tEfNS_4arch4Sm90ELb0ELb1ELb0ELb1ELb1ELb0ELb0ELb1ELb1ELb1ELb1ELb0EEENS1_21CollectiveEpilogueFwdISB_S9_SC_SE_Li256ELb1ELb1ELb1ELb0EEENS1_36VarlenDynamicPersistentTileSchedulerILi128ELi128ELi256ELi128ELb1ELb1ELb1ELb1ELb0ELb1EEEEEEEEEvNT_6ParamsE)
        /*0074*/ 	.word	0x00000020


	//----- nvinfo : EIATTR_REGCOUNT
	.align		4
.L_36:
        /*0078*/ 	.byte	0x04, 0x2f
        /*007a*/ 	.short	(.L_38 - .L_37)
	.align		4
.L_37:
        /*007c*/ 	.word	index@(_ZN7cutlass13device_kernelIN5flash11enable_sm90INS1_16FlashAttnFwdSm90INS1_25CollectiveMainloopFwdSm90ILi2EN4cute5tupleIJNS5_1CILi1EEES8_S8_EEENS6_IJNS7_ILi128EEESA_SA_EEELi128ENS_6half_tEfNS_4arch4Sm90ELb0ELb1ELb0ELb0ELb1ELb0ELb0ELb1ELb1ELb1ELb1ELb0EEENS1_21CollectiveEpilogueFwdISB_S9_SC_SE_Li256ELb0ELb1ELb1ELb0EEENS1_19SingleTileSchedulerILb0ELb1ELb1ELi128EEEEEEEEEvNT_6ParamsE)
        /*0080*/ 	.word	0x000000a8


	//----- nvinfo : EIATTR_FRAME_SIZE
	.align		4
.L_38:
        /*0084*/ 	.byte	0x04, 0x11
        /*0086*/ 	.short	(.L_40 - .L_39)
	.align		4
.L_39:
        /*0088*/ 	.word	index@(_ZN7cutlass13device_kernelIN5flash11enable_sm90INS1_16FlashAttnFwdSm90INS1_25CollectiveMainloopFwdSm90ILi2EN4cute5tupleIJNS5_1CILi1EEES8_S8_EEENS6_IJNS7_ILi128EEESA_SA_EEELi128ENS_6half_tEfNS_4arch4Sm90ELb0ELb1ELb0ELb0ELb1ELb0ELb0ELb1ELb1ELb1ELb1ELb0EEENS1_21CollectiveEpilogueFwdISB_S9_SC_SE_Li256ELb0ELb1ELb1ELb0EEENS1_19SingleTileSchedulerILb0ELb1ELb1ELi128EEEEEEEEEvNT_6ParamsE)
        /*008c*/ 	.word	0x00000000


	//----- nvinfo : EIATTR_REGCOUNT
	.align		4
.L_40:
        /*0090*/ 	.byte	0x04, 0x2f
        /*0092*/ 	.short	(.L_42 - .L_41)
	.align		4
.L_41:
        /*0094*/ 	.word	index@(_ZN7cutlass13device_kernelIN5flash11enable_sm90INS1_16FlashAttnFwdSm90INS1_25CollectiveMainloopFwdSm90ILi2EN4cute5tupleIJNS5_1CILi1EEES8_S8_EEENS6_IJNS7_ILi128EEESA_SA_EEELi128ENS_6half_tEfNS_4arch4Sm90ELb0ELb0ELb0ELb1ELb1ELb1ELb0ELb1ELb1ELb1ELb1ELb0EEENS1_21CollectiveEpilogueFwdISB_S9_SC_SE_Li256ELb1ELb1ELb1ELb0EEENS1_36VarlenDynamicPersistentTileSchedulerILi128ELi128ELi256ELi128ELb1ELb1ELb1ELb0ELb1ELb1EEEEEEEEEvNT_6ParamsE)
        /*0098*/ 	.word	0x000000a8


	//----- nvinfo : EIATTR_FRAME_SIZE
	.align		4
.L_42:
        /*009c*/ 	.byte	0x04, 0x11
        /*009e*/ 	.short	(.L_44 - .L_43)
	.align		4
.L_43:
        /*00a0*/ 	.word	index@(_ZN7cutlass13device_kernelIN5flash11enable_sm90INS1_16FlashAttnFwdSm90INS1_25CollectiveMainloopFwdSm90ILi2EN4cute5tupleIJNS5_1CILi1EEES8_S8_EEENS6_IJNS7_ILi128EEESA_SA_EEELi128ENS_6half_tEfNS_4arch4Sm90ELb0ELb0ELb0ELb1ELb1ELb1ELb0ELb1ELb1ELb1ELb1ELb0EEENS1_21CollectiveEpilogueFwdISB_S9_SC_SE_Li256ELb1ELb1ELb1ELb0EEENS1_36VarlenDynamicPersistentTileSchedulerILi128ELi128ELi256ELi128ELb1ELb1ELb1ELb0ELb1ELb1EEEEEEEEEvNT_6ParamsE)
        /*00a4*/ 	.word	0x00000028


	//----- nvinfo : EIATTR_REGCOUNT
	.align		4
.L_44:
        /*00a8*/ 	.byte	0x04, 0x2f
        /*00aa*/ 	.short	(.L_46 - .L_45)
	.align		4
.L_45:
        /*00ac*/ 	.word	index@(_ZN7cutlass13device_kernelIN5flash11enable_sm90INS1_16FlashAttnFwdSm90INS1_25CollectiveMainloopFwdSm90ILi2EN4cute5tupleIJNS5_1CILi1EEES8_S8_EEENS6_IJNS7_ILi128EEESA_SA_EEELi128ENS_6half_tEfNS_4arch4Sm90ELb0ELb0ELb0ELb1ELb1ELb0ELb0ELb1ELb1ELb1ELb1ELb0EEENS1_21CollectiveEpilogueFwdISB_S9_SC_SE_Li256ELb1ELb1ELb1ELb0EEENS1_36VarlenDynamicPersistentTileSchedulerILi128ELi128ELi256ELi128ELb1ELb1ELb1ELb0ELb1ELb1EEEEEEEEEvNT_6ParamsE)
        /*00b0*/ 	.word	0x000000a8


	//----- nvinfo : EIATTR_FRAME_SIZE
	.align		4
.L_46:
        /*00b4*/ 	.byte	0x04, 0x11
        /*00b6*/ 	.short	(.L_48 - .L_47)
	.align		4
.L_47:
        /*00b8*/ 	.word	index@(_ZN7cutlass13device_kernelIN5flash11enable_sm90INS1_16FlashAttnFwdSm90INS1_25CollectiveMainloopFwdSm90ILi2EN4cute5tupleIJNS5_1CILi1EEES8_S8_EEENS6_IJNS7_ILi128EEESA_SA_EEELi128ENS_6half_tEfNS_4arch4Sm90ELb0ELb0ELb0ELb1ELb1ELb0ELb0ELb1ELb1ELb1ELb1ELb0EEENS1_21CollectiveEpilogueFwdISB_S9_SC_SE_Li256ELb1ELb1ELb1ELb0EEENS1_36VarlenDynamicPersistentTileSchedulerILi128ELi128ELi256ELi128ELb1ELb1ELb1ELb0ELb1ELb1EEEEEEEEEvNT_6ParamsE)
        /*00bc*/ 	.word	0x00000028


	//----- nvinfo : EIATTR_REGCOUNT
	.align		4
.L_48:
        /*00c0*/ 	.byte	0x04, 0x2f
        /*00c2*/ 	.short	(.L_50 - .L_49)
	.align		4
.L_49:
        /*00c4*/ 	.word	index@(_ZN7cutlass13device_kernelIN5flash11enable_sm90INS1_16FlashAttnFwdSm90INS1_25CollectiveMainloopFwdSm90ILi2EN4cute5tupleIJNS5_1CILi1EEES8_S8_EEENS6_IJNS7_ILi128EEESA_SA_EEELi128ENS_6half_tEfNS_4arch4Sm90ELb0ELb0ELb0ELb0ELb1ELb0ELb0ELb1ELb1ELb1ELb1ELb0EEENS1_21CollectiveEpilogueFwdISB_S9_SC_SE_Li256ELb0ELb1ELb1ELb0EEENS1_19SingleTileSchedulerILb0ELb1ELb1ELi128EEEEEEEEEvNT_6ParamsE)
        /*00c8*/ 	.word	0x000000a8


	//----- nvinfo : EIATTR_FRAME_SIZE
	.align		4
.L_50:
        /*00cc*/ 	.byte	0x04, 0x11
        /*00ce*/ 	.short	(.L_52 - .L_51)
	.align		4
.L_51:
        /*00d0*/ 	.word	index@(_ZN7cutlass13device_kernelIN5flash11enable_sm90INS1_16FlashAttnFwdSm90INS1_25CollectiveMainloopFwdSm90ILi2EN4cute5tupleIJNS5_1CILi1EEES8_S8_EEENS6_IJNS7_ILi128EEESA_SA_EEELi128ENS_6half_tEfNS_4arch4Sm90ELb0ELb0ELb0ELb0ELb1ELb0ELb0ELb1ELb1ELb1ELb1ELb0EEENS1_21CollectiveEpilogueFwdISB_S9_SC_SE_Li256ELb0ELb1ELb1ELb0EEENS1_19SingleTileSchedulerILb0ELb1ELb1ELi128EEEEEEEEEvNT_6ParamsE)
        /*00d4*/ 	.word	0x00000000


	//----- nvinfo : EIATTR_MIN_STACK_SIZE
	.align		4
.L_52:
        /*00d8*/ 	.byte	0x04, 0x12
        /*00da*/ 	.short	(.L_54 - .L_53)
	.align		4
.L_53:
        /*00dc*/ 	.word	index@(_ZN7cutlass13device_kernelIN5flash11enable_sm90INS1_16FlashAttnFwdSm90INS1_25CollectiveMainloopFwdSm90ILi2EN4cute5tupleIJNS5_1CILi1EEES8_S8_EEENS6_IJNS7_ILi128EEESA_SA_EEELi128ENS_6half_tEfNS_4arch4Sm90ELb0ELb0ELb0ELb0ELb1ELb0ELb0ELb1ELb1ELb1ELb1ELb0EEENS1_21CollectiveEpilogueFwdISB_S9_SC_SE_Li256ELb0ELb1ELb1ELb0EEENS1_19SingleTileSchedulerILb0ELb1ELb1ELi128EEEEEEEEEvNT_6ParamsE)
        /*00e0*/ 	.word	0x00000000


	//----- nvinfo : EIATTR_MIN_STACK_SIZE
	.align		4
.L_54:
        /*00e4*/ 	.byte	0x04, 0x12
        /*00e6*/ 	.short	(.L_56 - .L_55)
	.align		4
.L_55:
        /*00e8*/ 	.word	index@(_ZN7cutlass13device_kernelIN5flash11enable_sm90INS1_16FlashAttnFwdSm90INS1_25CollectiveMainloopFwdSm90ILi2EN4cute5tupleIJNS5_1CILi1EEES8_S8_EEENS6_IJNS7_ILi128EEESA_SA_EEELi128ENS_6half_tEfNS_4arch4Sm90ELb0ELb0ELb0ELb1ELb1ELb0ELb0ELb1ELb1ELb1ELb1ELb0EEENS1_21CollectiveEpilogueFwdISB_S9_SC_SE_Li256ELb1ELb1ELb1ELb0EEENS1_36VarlenDynamicPersistentTileSchedulerILi128ELi128ELi256ELi128ELb1ELb1ELb1ELb0ELb1ELb1EEEEEEEEEvNT_6ParamsE)
        /*00ec*/ 	.word	0x00000028


	//----- nvinfo : EIATTR_MIN_STACK_SIZE
	.align		4
.L_56:
        /*00f0*/ 	.byte	0x04, 0x12
        /*00f2*/ 	.short	(.L_58 - .L_57)
	.align		4
.L_57:
        /*00f4*/ 	.word	index@(_ZN7cutlass13device_kernelIN5flash11enable_sm90INS1_16FlashAttnFwdSm90INS1_25CollectiveMainloopFwdSm90ILi2EN4cute5tupleIJNS5_1CILi1EEES8_S8_EEENS6_IJNS7_ILi128EEESA_SA_EEELi128ENS_6half_tEfNS_4arch4Sm90ELb0ELb0ELb0ELb1ELb1ELb1ELb0ELb1ELb1ELb1ELb1ELb0EEENS1_21CollectiveEpilogueFwdISB_S9_SC_SE_Li256ELb1ELb1ELb1ELb0EEENS1_36VarlenDynamicPersistentTileSchedulerILi128ELi128ELi256ELi128ELb1ELb1ELb1ELb0ELb1ELb1EEEEEEEEEvNT_6ParamsE)
        /*00f8*/ 	.word	0x00000028


	//----- nvinfo : EIATTR_MIN_STACK_SIZE
	.align		4
.L_58:
        /*00fc*/ 	.byte	0x04, 0x12
        /*00fe*/ 	.short	(.L_60 - .L_59)
	.align		4
.L_59:
        /*0100*/ 	.word	index@(_ZN7cutlass13device_kernelIN5flash11enable_sm90INS1_16FlashAttnFwdSm90INS1_25CollectiveMainloopFwdSm90ILi2EN4cute5tupleIJNS5_1CILi1EEES8_S8_EEENS6_IJNS7_ILi128EEESA_SA_EEELi128ENS_6half_tEfNS_4arch4Sm90ELb0ELb1ELb0ELb0ELb1ELb0ELb0ELb1ELb1ELb1ELb1ELb0EEENS1_21CollectiveEpilogueFwdISB_S9_SC_SE_Li256ELb0ELb1ELb1ELb0EEENS1_19SingleTileSchedulerILb0ELb1ELb1ELi128EEEEEEEEEvNT_6ParamsE)
        /*0104*/ 	.word	0x00000000


	//----- nvinfo : EIATTR_MIN_STACK_SIZE
	.align		4
.L_60:
        /*0108*/ 	.byte	0x04, 0x12
        /*010a*/ 	.short	(.L_62 - .L_61)
	.align		4
.L_61:
        /*010c*/ 	.word	index@(_ZN7cutlass13device_kernelIN5flash11enable_sm90INS1_16FlashAttnFwdSm90INS1_25CollectiveMainloopFwdSm90ILi2EN4cute5tupleIJNS5_1CILi1EEES8_S8_EEENS6_IJNS7_ILi128EEESA_SA_EEELi128ENS_6half_tEfNS_4arch4Sm90ELb0ELb1ELb0ELb1ELb1ELb0ELb0ELb1ELb1ELb1ELb1ELb0EEENS1_21CollectiveEpilogueFwdISB_S9_SC_SE_Li256ELb1ELb1ELb1ELb0EEENS1_36VarlenDynamicPersistentTileSchedulerILi128ELi128ELi256ELi128ELb1ELb1ELb1ELb1ELb0ELb1EEEEEEEEEvNT_6ParamsE)
        /*0110*/ 	.word	0x00000020


	//----- nvinfo : EIATTR_MIN_STACK_SIZE
	.align		4
.L_62:
        /*0114*/ 	.byte	0x04, 0x12
        /*0116*/ 	.short	(.L_64 - .L_63)
	.align		4
.L_63:
        /*0118*/ 	.word	index@(_ZN7cutlass13device_kernelIN5flash11enable_sm90INS1_16FlashAttnFwdSm90INS1_25CollectiveMainloopFwdSm90ILi2EN4cute5tupleIJNS5_1CILi1EEES8_S8_EEENS6_IJNS7_ILi128EEESA_SA_EEELi128ENS_6half_tEfNS_4arch4Sm90ELb0ELb1ELb0ELb1ELb1ELb1ELb0ELb1ELb1ELb1ELb1ELb0EEENS1_21CollectiveEpilogueFwdISB_S9_SC_SE_Li256ELb1ELb1ELb1ELb0EEENS1_36VarlenDynamicPersistentTileSchedulerILi128ELi128ELi256ELi128ELb1ELb1ELb1ELb1ELb0ELb1EEEEEEEEEvNT_6ParamsE)
        /*011c*/ 	.word	0x00000040


	//----- nvinfo : EIATTR_MIN_STACK_SIZE
	.align		4
.L_64:
        /*0120*/ 	.byte	0x04, 0x12
        /*0122*/ 	.short	(.L_66 - .L_65)
	.align		4
.L_65:
        /*0124*/ 	.word	index@(_ZN7cutlass13device_kernelIN5flash11enable_sm90INS1_16FlashAttnFwdSm90INS1_25CollectiveMainloopFwdSm90ILi2EN4cute5tupleIJNS5_1CILi1EEES8_S8_EEENS6_IJNS7_ILi128EEESA_SA_EEELi128ENS_6half_tEfNS_4arch4Sm90ELb1ELb0ELb0ELb0ELb1ELb0ELb0ELb1ELb1ELb1ELb1ELb0EEENS1_21CollectiveEpilogueFwdISB_S9_SC_SE_Li256ELb0ELb1ELb1ELb0EEENS1_19SingleTileSchedulerILb0ELb1ELb1ELi128EEEEEEEEEvNT_6ParamsE)
        /*0128*/ 	.word	0x00000000


	//----- nvinfo : EIATTR_MIN_STACK_SIZE
	.align		4
.L_66:
        /*012c*/ 	.byte	0x04, 0x12
        /*012e*/ 	.short	(.L_68 - .L_67)
	.align		4
.L_67:
        /*0130*/ 	.word	index@(_ZN7cutlass13device_kernelIN5flash11enable_sm90INS1_16FlashAttnFwdSm90INS1_25CollectiveMainloopFwdSm90ILi2EN4cute5tupleIJNS5_1CILi1EEES8_S8_EEENS6_IJNS7_ILi128EEESA_SA_EEELi128ENS_6half_tEfNS_4arch4Sm90ELb1ELb0ELb0ELb1ELb1ELb0ELb0ELb1ELb1ELb1ELb1ELb0EEENS1_21CollectiveEpilogueFwdISB_S9_SC_SE_Li256ELb1ELb1ELb1ELb0EEENS1_36VarlenDynamicPersistentTileSchedulerILi128ELi128ELi256ELi128ELb1ELb1ELb1ELb1ELb1ELb1EEEEEEEEEvNT_6ParamsE)
        /*0134*/ 	.word	0x00000020


	//----- nvinfo : EIATTR_MIN_STACK_SIZE
	.align		4
.L_68:
        /*0138*/ 	.byte	0x04, 0x12
        /*013a*/ 	.short	(.L_70 - .L_69)
	.align		4
.L_69:
        /*013c*/ 	.word	index@(_ZN7cutlass13device_kernelIN5flash11enable_sm90INS1_16FlashAttnFwdSm90INS1_25CollectiveMainloopFwdSm90ILi2EN4cute5tupleIJNS5_1CILi1EEES8_S8_EEENS6_IJNS7_ILi128EEESA_SA_EEELi128ENS_6half_tEfNS_4arch4Sm90ELb1ELb0ELb0ELb1ELb1ELb1ELb0ELb1ELb1ELb1ELb1ELb0EEENS1_21CollectiveEpilogueFwdISB_S9_SC_SE_Li256ELb1ELb1ELb1ELb0EEENS1_36VarlenDynamicPersistentTileSchedulerILi128ELi128ELi256ELi128ELb1ELb1ELb1ELb1ELb1ELb1EEEEEEEEEvNT_6ParamsE)
        /*0140*/ 	.word	0x00000028
.L_70:


//--------------------- .nv.compat                --------------------------
	.section	.nv.compat,"",@"SHT_CUDA_COMPAT_INFO"
	.align	4
        /*0000*/ 	.byte	0x02, 0x09, 0x01, 0x00, 0x02, 0x02, 0x04, 0x00, 0x02, 0x05, 0x05, 0x00, 0x03, 0x07, 0x01, 0x01
        /*0010*/ 	.byte	0x02, 0x03, 0x01, 0x00, 0x02, 0x06, 0x01, 0x00, 0x04, 0x0b, 0x08, 0x00, 0x00, 0x00, 0x00, 0x00
        /*0020*/ 	.byte	0x00, 0x00, 0x00, 0x00


//--------------------- .nv.info._ZN7cutlass13device_kernelIN5flash11enable_sm90INS1_16FlashAttnFwdSm90INS1_25CollectiveMainloopFwdSm90ILi2EN4cute5tupleIJNS5_1CILi1EEES8_S8_EEENS6_IJNS7_ILi128EEESA_SA_EEELi128ENS_6half_tEfNS_4arch4Sm90ELb0ELb0ELb0ELb0ELb1ELb0ELb0ELb1ELb1ELb1ELb1ELb0EEENS1_21CollectiveEpilogueFwdISB_S9_SC_SE_Li256ELb0ELb1ELb1ELb0EEENS1_19SingleTileSchedulerILb0ELb1ELb1ELi128EEEEEEEEEvNT_6ParamsE --------------------------
	.section	.nv.info._ZN7cutlass13device_kernelIN5flash11enable_sm90INS1_16FlashAttnFwdSm90INS1_25CollectiveMainloopFwdSm90ILi2EN4cute5tupleIJNS5_1CILi1EEES8_S8_EEENS6_IJNS7_ILi128EEESA_SA_EEELi128ENS_6half_tEfNS_4arch4Sm90ELb0ELb0ELb0ELb0ELb1ELb0ELb0ELb1ELb1ELb1ELb1ELb0EEENS1_21CollectiveEpilogueFwdISB_S9_SC_SE_Li256ELb0ELb1ELb1ELb0EEENS1_19SingleTileSchedulerILb0ELb1ELb1ELi128EEEEEEEEEvNT_6ParamsE,"",@"SHT_CUDA_INFO"
	.sectionflags	@""
	.align	4


	//----- nvinfo : EIATTR_CUDA_API_VERSION
	.align		4
        /*0000*/ 	.byte	0x04, 0x37
        /*0002*/ 	.short	(.L_72 - .L_71)
.L_71:
        /*0004*/ 	.word	0x00000082


	//----- nvinfo : EIATTR_KPARAM_INFO
	.align		4
.L_72:
        /*0008*/ 	.byte	0x04, 0x17
        /*000a*/ 	.short	(.L_74 - .L_73)
.L_73:
        /*000c*/ 	.word	0x00000000
        /*0010*/ 	.short	0x0000
        /*0012*/ 	.short	0x0070
        /*0014*/ 	.byte	0x00, 0xf0, 0x01, 0x28


	//----- nvinfo : EIATTR_SPARSE_MMA_MASK
	.align		4
.L_74:
        /*0018*/ 	.byte	0x03, 0x50
        /*001a*/ 	.short	0x0000


	//----- nvinfo : EIATTR_MAXREG_COUNT
	.align		4
        /*001c*/ 	.byte	0x03, 0x1b
        /*001e*/ 	.short	0x00a8


	//----- nvinfo : EIATTR_NUM_BARRIERS
	.align		4
        /*0020*/ 	.byte	0x02, 0x4c
        /*0022*/ 	.byte	0x10
	.zero		1


	//----- nvinfo : EIATTR_EXTERNS
	.align		4
        /*0024*/ 	.byte	0x04, 0x0f
        /*0026*/ 	.short	(.L_76 - .L_75)


	//   ....[0]....
	.align		4
.L_75:
        /*0028*/ 	.word	index@(__assertfail)


	//----- nvinfo : EIATTR_MERCURY_ISA_VERSION
	.align		4
.L_76:
        /*002c*/ 	.byte	0x03, 0x5f
        /*002e*/ 	.short	0x0101


	//----- nvinfo : EIATTR_INT_WARP_WIDE_INSTR_OFFSETS
	.align		4
        /*0030*/ 	.byte	0x04, 0x31
        /*0032*/ 	.short	(.L_78 - .L_77)


	//   ....[0]....
.L_77:
        /*0034*/ 	.word	0x000000b0


	//   ....[1]....
        /*0038*/ 	.word	0x000000c0


	//   ....[2]....
        /*003c*/ 	.word	0x00000160


	//----- nvinfo : EIATTR_COOP_GROUP_MASK_REGIDS
	.align		4
.L_78:
        /*0040*/ 	.byte	0x04, 0x29
        /*0042*/ 	.short	(.L_80 - .L_79)


	//   ....[0]....
.L_79:
        /*0044*/ 	.word	0xffffffff


	//   ....[1]....
        /*0048*/ 	.word	0xffffffff


	//   ....[2]....
        /*004c*/ 	.word	0xffffffff


	//   ....[3]....
        /*0050*/ 	.word	0xffffffff


	//   ....[4]....
        /*0054*/ 	.word	0xffffffff


	//   ....[5]....
        /*0058*/ 	.word	0xffffffff


	//   ....[6]....
        /*005c*/ 	.word	0xffffffff


	//   ....[7]....
        /*0060*/ 	.word	0xffffffff


	//   ....[8]....
        /*0064*/ 	.word	0xffffffff


	//   ....[9]....
        /*0068*/ 	.word	0xffffffff


	//   ....[10]....
        /*006c*/ 	.word	0xffffffff


	//   ....[11]....
        /*0070*/ 	.word	0xffffffff


	//   ....[12]....
        /*0074*/ 	.word	0xffffffff


	//   ....[13]....
        /*0078*/ 	.word	0xffffffff


	//   ....[14]....
        /*007c*/ 	.word	0xffffffff


	//   ....[15]....
        /*0080*/ 	.word	0xffffffff


	//   ....[16]....
        /*0084*/ 	.word	0xffffffff


	//   ....[17]....
        /*0088*/ 	.word	0xffffffff


	//   ....[18]....
        /*008c*/ 	.word	0xffffffff


	//   ....[19]....
        /*0090*/ 	.word	0xffffffff


	//   ....[20]....
        /*0094*/ 	.word	0xffffffff


	//   ....[21]....
        /*0098*/ 	.word	0xffffffff


	//   ....[22]....
        /*009c*/ 	.word	0xffffffff


	//   ....[23]....
        /*00a0*/ 	.word	0xffffffff


	//   ....[24]....
        /*00a4*/ 	.word	0xffffffff


	//   ....[25]....
        /*00a8*/ 	.word	0xffffffff


	//   ....[26]....
        /*00ac*/ 	.word	0xffffffff


	//   ....[27]....
        /*00b0*/ 	.word	0xffffffff


	//   ....[28]....
        /*00b4*/ 	.word	0xffffffff


	//   ....[29]....
        /*00b8*/ 	.word	0xffffffff


	//   ....[30]....
        /*00bc*/ 	.word	0xffffffff


	//   ....[31]....
        /*00c0*/ 	.word	0xffffffff


	//   ....[32]....
        /*00c4*/ 	.word	0xffffffff


	//   ....[33]....
        /*00c8*/ 	.word	0xffffffff


	//   ....[34]....
        /*00cc*/ 	.word	0xffffffff


	//   ....[35]....
        /*00d0*/ 	.word	0xffffffff


	//   ....[36]....
        /*00d4*/ 	.word	0xffffffff


	//   ....[37]....
        /*00d8*/ 	.word	0xffffffff


	//   ....[38]....
        /*00dc*/ 	.word	0xffffffff


	//   ....[39]....
        /*00e0*/ 	.word	0xffffffff


	//   ....[40]....
        /*00e4*/ 	.word	0xffffffff


	//   ....[41]....
        /*00e8*/ 	.word	0xffffffff


	//   ....[42]....
        /*00ec*/ 	.word	0xffffffff


	//   ....[43]....
        /*00f0*/ 	.word	0xffffffff


	//   ....[44]....
        /*00f4*/ 	.word	0xffffffff


	//   ....[45]....
        /*00f8*/ 	.word	0xffffffff


	//   ....[46]....
        /*00fc*/ 	.word	0xffffffff


	//   ....[47]....
        /*0100*/ 	.word	0xffffffff


	//   ....[48]....
        /*0104*/ 	.word	0xffffffff


	//   ....[49]....
        /*0108*/ 	.word	0xffffffff


	//   ....[50]....
        /*010c*/ 	.word	0xffffffff


	//   ....[51]....
        /*0110*/ 	.word	0xffffffff


	//   ....[52]....
        /*0114*/ 	.word	0xffffffff


	//   ....[53]....
        /*0118*/ 	.word	0xffffffff


	//   ....[54]....
        /*011c*/ 	.word	0xffffffff


	//   ....[55]....
        /*0120*/ 	.word	0xffffffff


	//   ....[56]....
        /*0124*/ 	.word	0xffffffff


	//   ....[57]....
        /*0128*/ 	.word	0xffffffff


	//   ....[58]....
        /*012c*/ 	.word	0xffffffff


	//   ....[59]....
        /*0130*/ 	.word	0xffffffff


	//   ....[60]....
        /*0134*/ 	.word	0xffffffff


	//   ....[61]....
        /*0138*/ 	.word	0xffffffff


	//   ....[62]....
        /*013c*/ 	.word	0xffffffff


	//   ....[63]....
        /*0140*/ 	.word	0xffffffff


	//   ....[64]....
        /*0144*/ 	.word	0xffffffff


	//   ....[65]....
        /*0148*/ 	.word	0xffffffff


	//   ....[66]....
        /*014c*/ 	.word	0xffffffff


	//   ....[67]....
        /*0150*/ 	.word	0xffffffff


	//   ....[68]....
        /*0154*/ 	.word	0xffffffff


	//   ....[69]....
        /*0158*/ 	.word	0xffffffff


	//   ....[70]....
        /*015c*/ 	.word	0xffffffff


	//   ....[71]....
        /*0160*/ 	.word	0xffffffff


	//   ....[72]....
        /*0164*/ 	.word	0xffffffff


	//   ....[73]....
        /*0168*/ 	.word	0xffffffff


	//   ....[74]....
        /*016c*/ 	.word	0xffffffff


	//   ....[75]....
        /*0170*/ 	.word	0xffffffff


	//   ....[76]....
        /*0174*/ 	.word	0xffffffff


	//   ....[77]....
        /*0178*/ 	.word	0xffffffff


	//   ....[78]....
        /*017c*/ 	.word	0xffffffff


	//   ....[79]....
        /*0180*/ 	.word	0xffffffff


	//   ....[80]....
        /*0184*/ 	.word	0xffffffff


	//   ....[81]....
        /*0188*/ 	.word	0xffffffff


	//   ....[82]....
        /*018c*/ 	.word	0xffffffff


	//   ....[83]....
        /*0190*/ 	.word	0xffffffff


	//   ....[84]....
        /*0194*/ 	.word	0xffffffff


	//   ....[85]....
        /*0198*/ 	.word	0xffffffff


	//   ....[86]....
        /*019c*/ 	.word	0xffffffff


	//   ....[87]....
        /*01a0*/ 	.word	0xffffffff


	//   ....[88]....
        /*01a4*/ 	.word	0xffffffff


	//   ....[89]....
        /*01a8*/ 	.word	0xffffffff


	//   ....[90]....
        /*01ac*/ 	.word	0xffffffff


	//   ....[91]....
        /*01b0*/ 	.word	0xffffffff


	//   ....[92]....
        /*01b4*/ 	.word	0xffffffff


	//   ....[93]....
        /*01b8*/ 	.word	0xffffffff


	//   ....[94]....
        /*01bc*/ 	.word	0xffffffff


	//   ....[95]....
        /*01c0*/ 	.word	0xffffffff


	//   ....[96]....
        /*01c4*/ 	.word	0xffffffff


	//   ....[97]....
        /*01c8*/ 	.word	0xffffffff


	//   ....[98]....
        /*01cc*/ 	.word	0xffffffff


	//   ....[99]....
        /*01d0*/ 	.word	0xffffffff


	//   ....[100]....
        /*01d4*/ 	.word	0xffffffff


	//   ....[101]....
        /*01d8*/ 	.word	0xffffffff


	//   ....[102]....
        /*01dc*/ 	.word	0xffffffff


	//   ....[103]....
        /*01e0*/ 	.word	0xffffffff


	//   ....[104]....
        /*01e4*/ 	.word	0xffffffff


	//   ....[105]....
        /*01e8*/ 	.word	0xffffffff


	//   ....[106]....
        /*01ec*/ 	.word	0xffffffff


	//   ....[107]....
        /*01f0*/ 	.word	0xffffffff


	//   ....[108]....
        /*01f4*/ 	.word	0xffffffff


	//   ....[109]....
        /*01f8*/ 	.word	0x0500000f


	//   ....[110]....
        /*01fc*/ 	.word	0x0500000f


	//   ....[111]....
        /*0200*/ 	.word	0x0500000f


	//   ....[112]....
        /*0204*/ 	.word	0x0500000f


	//   ....[113]....
        /*0208*/ 	.word	0x0500000f


	//   ....[114]....
        /*020c*/ 	.word	0x0500000f


	//   ....[115]....
        /*0210*/ 	.word	0x0500000f


	//   ....[116]....
        /*0214*/ 	.word	0x0500000f


	//   ....[117]....
        /*0218*/ 	.word	0x0500000f


	//   ....[118]....
        /*021c*/ 	.word	0x0500000f


	//   ....[119]....
        /*0220*/ 	.word	0x0500000f


	//   ....[120]....
        /*0224*/ 	.word	0x0500000f


	//   ....[121]....
        /*0228*/ 	.word	0x0500000f


	//   ....[122]....
        /*022c*/ 	.word	0x0500000f


	//   ....[123]....
        /*0230*/ 	.word	0x0500000f


	//   ....[124]....
        /*0234*/ 	.word	0x0500000f


	//   ....[125]....
        /*0238*/ 	.word	0x0500000f


	//   ....[126]....
        /*023c*/ 	.word	0x0500000f


	//   ....[127]....
        /*0240*/ 	.word	0x0500000f


	//   ....[128]....
        /*0244*/ 	.word	0x0500000f


	//   ....[129]....
        /*0248*/ 	.word	0x0500000f


	//   ....[130]....
        /*024c*/ 	.word	0x0500000f


	//   ....[131]....
        /*0250*/ 	.word	0x0500000f


	//   ....[132]....
        /*0254*/ 	.word	0x0500000f


	//   ....[133]....
        /*0258*/ 	.word	0x0500000f


	//   ....[134]....
        /*025c*/ 	.word	0x0500000f


	//   ....[135]....
        /*0260*/ 	.word	0x0500000f


	//   ....[136]....
        /*0264*/ 	.word	0x0500000f


	//   ....[137]....
        /*0268*/ 	.word	0x0500000f


	//   ....[138]....
        /*026c*/ 	.word	0x0500000f


	//   ....[139]....
        /*0270*/ 	.word	0x0500000f


	//   ....[140]....
        /*0274*/ 	.word	0x0500000f


	//   ....[141]....
        /*0278*/ 	.word	0x0500000f


	//   ....[142]....
        /*027c*/ 	.word	0x0500000f


	//   ....[143]....
        /*0280*/ 	.word	0x0500000f


	//   ....[144]....
        /*0284*/ 	.word	0x0500000f


	//   ....[145]....
        /*0288*/ 	.word	0x0500000f


	//   ....[146]....
        /*028c*/ 	.word	0x0500000f


	//   ....[147]....
        /*0290*/ 	.word	0x0500000f


	//   ....[148]....
        /*0294*/ 	.word	0x0500000f


	//   ....[149]....
        /*0298*/ 	.word	0x0500000f


	//   ....[150]....
        /*029c*/ 	.word	0x0500000f


	//   ....[151]....
        /*02a0*/ 	.word	0x0500000f


	//   ....[152]....
        /*02a4*/ 	.word	0x0500000f


	//   ....[153]....
        /*02a8*/ 	.word	0x0500000f


	//   ....[154]....
        /*02ac*/ 	.word	0x0500000f


	//   ....[155]....
        /*02b0*/ 	.word	0x0500000f


	//   ....[156]....
        /*02b4*/ 	.word	0x0500000f


	//   ....[157]....
        /*02b8*/ 	.word	0x0500000f


	//   ....[158]....
        /*02bc*/ 	.word	0x0500000f


	//   ....[159]....
        /*02c0*/ 	.word	0x0500000f


	//   ....[160]....
        /*02c4*/ 	.word	0x0500000f


	//   ....[161]....
        /*02c8*/ 	.word	0x0500000f


	//   ....[162]....
        /*02cc*/ 	.word	0x0500000f


	//   ....[163]....
        /*02d0*/ 	.word	0x0500000f


	//   ....[164]....
        /*02d4*/ 	.word	0x0500000f


	//   ....[165]....
        /*02d8*/ 	.word	0x0500000f


	//   ....[166]....
        /*02dc*/ 	.word	0x0500000f


	//   ....[167]....
        /*02e0*/ 	.word	0x0500000f


	//   ....[168]....
        /*02e4*/ 	.word	0x0500000f


	//   ....[169]....
        /*02e8*/ 	.word	0x0500000f


	//   ....[170]....
        /*02ec*/ 	.word	0x0500000f


	//   ....[171]....
        /*02f0*/ 	.word	0x0500000f


	//   ....[172]....
        /*02f4*/ 	.word	0x0500000f


	//   ....[173]....
        /*02f8*/ 	.word	0x0500000f


	//   ....[174]....
        /*02fc*/ 	.word	0x0500000f


	//   ....[175]....
        /*0300*/ 	.word	0x0500000f


	//   ....[176]....
        /*0304*/ 	.word	0x0500000f


	//   ....[177]....
        /*0308*/ 	.word	0x0500000f


	//   ....[178]....
        /*030c*/ 	.word	0x0500000f


	//   ....[179]....
        /*0310*/ 	.word	0x0500000f


	//   ....[180]....
        /*0314*/ 	.word	0x0500000f


	//   ....[181]....
        /*0318*/ 	.word	0x0500000f


	//   ....[182]....
        /*031c*/ 	.word	0x0500000f


	//   ....[183]....
        /*0320*/ 	.word	0x0500000f


	//   ....[184]....
        /*0324*/ 	.word	0x0500000f


	//   ....[185]....
        /*0328*/ 	.word	0x0500000f


	//   ....[186]....
        /*032c*/ 	.word	0x0500000f


	//   ....[187]....
        /*0330*/ 	.word	0x0500000f


	//   ....[188]....
        /*0334*/ 	.word	0x0500000f


	//   ....[189]....
        /*0338*/ 	.word	0x0500000f


	//   ....[190]....
        /*033c*/ 	.word	0x0500000f


	//----- nvinfo : EIATTR_COOP_GROUP_INSTR_OFFSETS
	.align		4
.L_80:
        /*0340*/ 	.byte	0x04, 0x28
        /*0342*/ 	.short	(.L_82 - .L_81)


	//   ....[0]....
.L_81:
        /*0344*/ 	.word	0x00000070


	//   ....[1]....
        /*0348*/ 	.word	0x00000080


	//   ....[2]....
        /*034c*/ 	.word	0x000002c0


	//   ....[3]....
        /*0350*/ 	.word	0x00000420


	//   ....[4]....
        /*0354*/ 	.word	0x00000540


	//   ....[5]....
        /*0358*/ 	.word	0x000006a0


	//   ....[6]....
        /*035c*/ 	.word	0x00000fd0


	//   ....[7]....
        /*0360*/ 	.word	0x00002200


	//   ....[8]....
        /*0364*/ 	.word	0x00002320


	//   ....[9]....
        /*0368*/ 	.word	0x00002630


	//   ....[10]....
        /*036c*/ 	.word	0x000027f0


	//   ....[11]....
        /*0370*/ 	.word	0x000043e0


	//   ....[12]....
        /*0374*/ 	.word	0x000043f0


	//   ....[13]....
        /*0378*/ 	.word	0x00004450


	//   ....[14]....
        /*037c*/ 	.word	0x00004470


	//   ....[15]....
        /*0380*/ 	.word	0x00005930


	//   ....[16]....
        /*0384*/ 	.word	0x00005960


	//   ....[17]....
        /*0388*/ 	.word	0x00005a30


	//   ....[18]....
        /*038c*/ 	.word	0x00005a40


	//   ....[19]....
        /*0390*/ 	.word	0x000069e0


	//   ....[20]....
        /*0394*/ 	.word	0x00006a20


	//   ....[21]....
        /*0398*/ 	.word	0x00006a50


	//   ....[22]....
        /*039c*/ 	.word	0x00006a80


	//   ....[23]....
        /*03a0*/ 	.word	0x00006a90


	//   ....[24]....
        /*03a4*/ 	.word	0x00006ac0


	//   ....[25]....
        /*03a8*/ 	.word	0x00007120


	//   ....[26]....
        /*03ac*/ 	.word	0x00007130


	//   ....[27]....
        /*03b0*/ 	.word	0x00007b60


	//   ....[28]....
        /*03b4*/ 	.word	0x00008c70


	//   ....[29]....
        /*03b8*/ 	.word	0x00008ca0


	//   ....[30]....
        /*03bc*/ 	.word	0x00008cb0


	//   ....[31]....
        /*03c0*/ 	.word	0x00008cc0


	//   ....[32]....
        /*03c4*/ 	.word	0x00008cd0


	//   ....[33]....
        /*03c8*/ 	.word	0x00008ce0


	//   ....[34]....
        /*03cc*/ 	.word	0x00008cf0


	//   ....[35]....
        /*03d0*/ 	.word	0x00008d10


	//   ....[36]....
        /*03d4*/ 	.word	0x00008d80


	//   ....[37]....
        /*03d8*/ 	.word	0x00008e20


	//   ....[38]....
        /*03dc*/ 	.word	0x00008e90


	//   ....[39]....
        /*03e0*/ 	.word	0x00008ed0


	//   ....[40]....
        /*03e4*/ 	.word	0x00008ee0


	//   ....[41]....
        /*03e8*/ 	.word	0x00008ef0


	//   ....[42]....
        /*03ec*/ 	.word	0x00008f30


	//   ....[43]....
        /*03f0*/ 	.word	0x00008f50


	//   ....[44]....
        /*03f4*/ 	.word	0x000095c0


	//   ....[45]....
        /*03f8*/ 	.word	0x00009600


	//   ....[46]....
        /*03fc*/ 	.word	0x00009630


	//   ....[47]....
        /*0400*/ 	.word	0x00009650


	//   ....[48]....
        /*0404*/ 	.word	0x000096d0


	//   ....[49]....
        /*0408*/ 	.word	0x00009700


	//   ....[50]....
        /*040c*/ 	.word	0x00009760


	//   ....[51]....
        /*0410*/ 	.word	0x00009790


	//   ....[52]....
        /*0414*/ 	.word	0x00009810


	//   ....[53]....
        /*0418*/ 	.word	0x00009840


	//   ....[54]....
        /*041c*/ 	.word	0x000098a0


	//   ....[55]....
        /*0420*/ 	.word	0x000098d0


	//   ....[56]....
        /*0424*/ 	.word	0x00009950


	//   ....[57]....
        /*0428*/ 	.word	0x00009980


	//   ....[58]....
        /*042c*/ 	.word	0x000099c0


	//   ....[59]....
        /*0430*/ 	.word	0x000099e0


	//   ....[60]....
        /*0434*/ 	.word	0x0000a100


	//   ....[61]....
        /*0438*/ 	.word	0x0000a130


	//   ....[62]....
        /*043c*/ 	.word	0x0000a140


	//   ....[63]....
        /*0440*/ 	.word	0x0000a150


	//   ....[64]....
        /*0444*/ 	.word	0x0000a180


	//   ....[65]....
        /*0448*/ 	.word	0x0000a1c0


	//   ....[66]....
        /*044c*/ 	.word	0x0000a1d0


	//   ....[67]....
        /*0450*/ 	.word	0x0000a1f0


	//   ....[68]....
        /*0454*/ 	.word	0x0000a250


	//   ....[69]....
        /*0458*/ 	.word	0x0000a260


	//   ....[70]....
        /*045c*/ 	.word	0x0000a280


	//   ....[71]....
        /*0460*/ 	.word	0x0000a2e0


	//   ....[72]....
        /*0464*/ 	.word	0x0000a300


	//   ....[73]....
        /*0468*/ 	.word	0x0000a310


	//   ....[74]....
        /*046c*/ 	.word	0x0000a340


	//   ....[75]....
        /*0470*/ 	.word	0x0000a350


	//   ....[76]....
        /*0474*/ 	.word	0x0000a5d0


	//   ....[77]....
        /*0478*/ 	.word	0x0000a5f0


	//   ....[78]....
        /*047c*/ 	.word	0x0000a600


	//   ....[79]....
        /*0480*/ 	.word	0x0000a620


	//   ....[80]....
        /*0484*/ 	.word	0x0000a690


	//   ....[81]....
        /*0488*/ 	.word	0x0000a6c0


	//   ....[82]....
        /*048c*/ 	.word	0x0000a710


	//   ....[83]....
        /*0490*/ 	.word	0x0000a740


	//   ....[84]....
        /*0494*/ 	.word	0x0000a790


	//   ....[85]....
        /*0498*/ 	.word	0x0000a7c0


	//   ....[86]....
        /*049c*/ 	.word	0x0000a810


	//   ....[87]....
        /*04a0*/ 	.word	0x0000a840


	//   ....[88]....
        /*04a4*/ 	.word	0x0000a890


	//   ....[89]....
        /*04a8*/ 	.word	0x0000a8c0


	//   ....[90]....
        /*04ac*/ 	.word	0x0000a910


	//   ....[91]....
        /*04b0*/ 	.word	0x0000a940


	//   ....[92]....
        /*04b4*/ 	.word	0x0000ada0


	//   ....[93]....
        /*04b8*/ 	.word	0x0000add0


	//   ....[94]....
        /*04bc*/ 	.word	0x0000ae00


	//   ....[95]....
        /*04c0*/ 	.word	0x0000ae30


	//   ....[96]....
        /*04c4*/ 	.word	0x0000ae60


	//   ....[97]....
        /*04c8*/ 	.word	0x0000ae70


	//   ....[98]....
        /*04cc*/ 	.word	0x0000ae90


	//   ....[99]....
        /*04d0*/ 	.word	0x0000aeb0


	//   ....[100]....
        /*04d4*/ 	.word	0x0000aed0


	//   ....[101]....
        /*04d8*/ 	.word	0x0000af00


	//   ....[102]....
        /*04dc*/ 	.word	0x0000af70


	//   ....[103]....
        /*04e0*/ 	.word	0x0000afa0


	//   ....[104]....
        /*04e4*/ 	.word	0x0000afc0


	//   ....[105]....
        /*04e8*/ 	.word	0x0000afe0


	//   ....[106]....
        /*04ec*/ 	.word	0x0000b190


	//   ....[107]....
        /*04f0*/ 	.word	0x0000b1a0


	//   ....[108]....
        /*04f4*/ 	.word	0x0000b400


	//   ....[109]....
        /*04f8*/ 	.word	0x0000b8a0


	//   ....[110]....
        /*04fc*/ 	.word	0x0000b990


	//   ....[111]....
        /*0500*/ 	.word	0x0000ba30


	//   ....[112]....
        /*0504*/ 	.word	0x0000ba90


	//   ....[113]....
        /*0508*/ 	.word	0x0000bb60


	//   ....[114]....
        /*050c*/ 	.word	0x0000bbd0


	//   ....[115]....
        /*0510*/ 	.word	0x0000bc90


	//   ....[116]....
        /*0514*/ 	.word	0x0000bd00


	//   ....[117]....
        /*0518*/ 	.word	0x0000bde0


	//   ....[118]....
        /*051c*/ 	.word	0x0000be60


	//   ....[119]....
        /*0520*/ 	.word	0x0000bf30


	//   ....[120]....
        /*0524*/ 	.word	0x0000bfb0


	//   ....[121]....
        /*0528*/ 	.word	0x0000c070


	//   ....[122]....
        /*052c*/ 	.word	0x0000c0e0


	//   ....[123]....
        /*0530*/ 	.word	0x0000c1c0


	//   ....[124]....
        /*0534*/ 	.word	0x0000c240


	//   ....[125]....
        /*0538*/ 	.word	0x0000c300


	//   ....[126]....
        /*053c*/ 	.word	0x0000c390


	//   ....[127]....
        /*0540*/ 	.word	0x0000c3f0


	//   ....[128]....
        /*0544*/ 	.word	0x0000c490


	//   ....[129]....
        /*0548*/ 	.word	0x0000c560


	//   ....[130]....
        /*054c*/ 	.word	0x0000c5d0


	//   ....[131]....
        /*0550*/ 	.word	0x0000c6b0


	//   ....[132]....
        /*0554*/ 	.word	0x0000c730


	//   ....[133]....
        /*0558*/ 	.word	0x0000c7f0


	//   ....[134]....
        /*055c*/ 	.word	0x0000c870


	//   ....[135]....
        /*0560*/ 	.word	0x0000c940


	//   ....[136]....
        /*0564*/ 	.word	0x0000c9d0


	//   ....[137]....
        /*0568*/ 	.word	0x0000caa0


	//   ....[138]....
        /*056c*/ 	.word	0x0000cb10


	//   ....[139]....
        /*0570*/ 	.word	0x0000cbe0


	//   ....[140]....
        /*0574*/ 	.word	0x0000cc60


	//   ....[141]....
        /*0578*/ 	.word	0x0000cd10


	//   ....[142]....
        /*057c*/ 	.word	0x0000ce50


	//   ....[143]....
        /*0580*/ 	.word	0x0000cf00


	//   ....[144]....
        /*0584*/ 	.word	0x0000cfd0


	//   ....[145]....
        /*0588*/ 	.word	0x0000d020


	//   ....[146]....
        /*058c*/ 	.word	0x0000d100


	//   ....[147]....
        /*0590*/ 	.word	0x0000d150


	//   ....[148]....
        /*0594*/ 	.word	0x0000d220


	//   ....[149]....
        /*0598*/ 	.word	0x0000d270


	//   ....[150]....
        /*059c*/ 	.word	0x0000d350


	//   ....[151]....
        /*05a0*/ 	.word	0x0000d3a0


	//   ....[152]....
        /*05a4*/ 	.word	0x0000d480


	//   ....[153]....
        /*05a8*/ 	.word	0x0000d4d0


	//   ....[154]....
        /*05ac*/ 	.word	0x0000d5a0


	//   ....[155]....
        /*05b0*/ 	.word	0x0000d5f0


	//   ....[156]....
        /*05b4*/ 	.word	0x0000d6d0


	//   ....[157]....
        /*05b8*/ 	.word	0x0000d720


	//   ....[158]....
        /*05bc*/ 	.word	0x0000d810


	//   ....[159]....
        /*05c0*/ 	.word	0x0000d8b0


	//   ....[160]....
        /*05c4*/ 	.word	0x0000d910


	//   ....[161]....
        /*05c8*/ 	.word	0x0000d9d0


	//   ....[162]....
        /*05cc*/ 	.word	0x0000da70


	//   ....[163]....
        /*05d0*/ 	.word	0x0000db30


	//   ....[164]....
        /*05d4*/ 	.word	0x0000dbd0


	//   ....[165]....
        /*05d8*/ 	.word	0x0000dc90


	//   ....[166]....
        /*05dc*/ 	.word	0x0000dd30


	//   ....[167]....
        /*05e0*/ 	.word	0x0000ddf0


	//   ....[168]....
        /*05e4*/ 	.word	0x0000de90


	//   ....[169]....
        /*05e8*/ 	.word	0x0000df50


	//   ....[170]....
        /*05ec*/ 	.word	0x0000dff0


	//   ....[171]....
        /*05f0*/ 	.word	0x0000e0b0


	//   ....[172]....
        /*05f4*/ 	.word	0x0000e150


	//   ....[173]....
        /*05f8*/ 	.word	0x0000e210


	//   ....[174]....
        /*05fc*/ 	.word	0x0000e330


	//   ....[175]....
        /*0600*/ 	.word	0x0000e3d0


	//   ....[176]....
        /*0604*/ 	.word	0x0000e480


	//   ....[177]....
        /*0608*/ 	.word	0x0000e550


	//   ....[178]....
        /*060c*/ 	.word	0x0000e5c0


	//   ....[179]....
        /*0610*/ 	.word	0x0000e690


	//   ....[180]....
        /*0614*/ 	.word	0x0000e700


	//   ....[181]....
        /*0618*/ 	.word	0x0000e7e0


	//   ....[182]....
        /*061c*/ 	.word	0x0000e850


	//   ....[183]....
        /*0620*/ 	.word	0x0000e930


	//   ....[184]....
        /*0624*/ 	.word	0x0000e9b0


	//   ....[185]....
        /*0628*/ 	.word	0x0000ea90


	//   ....[186]....
        /*062c*/ 	.word	0x0000eb00


	//   ....[187]....
        /*0630*/ 	.word	0x0000ebd0


	//   ....[188]....
        /*0634*/ 	.word	0x0000ec40


	//   ....[189]....
        /*0638*/ 	.word	0x0000ed00


	//   ....[190]....
        /*063c*/ 	.word	0x0000ede0


	//----- nvinfo : EIATTR_REG_RECONFIG
	.align		4
.L_82:
        /*0640*/ 	.byte	0x01, 0x54
	.zero		2


	//----- nvinfo : EIATTR_SYSCALL_OFFSETS
	.align		4
        /*0644*/ 	.byte	0x04, 0x46
        /*0646*/ 	.short	(.L_84 - .L_83)


	//   ....[0]....
.L_83:
        /*0648*/ 	.word	0x00001190


	//   ....[1]....
        /*064c*/ 	.word	0x000082a0


	//   ....[2]....
        /*0650*/ 	.word	0x000083e0


	//   ....[3]....
        /*0654*/ 	.word	0x000084d0


	//   ....[4]....
        /*0658*/ 	.word	0x00009330


	//----- nvinfo : EIATTR_MBARRIER_INSTR_OFFSETS
	.align		4
.L_84:
        /*065c*/ 	.byte	0x04, 0x39
        /*065e*/ 	.short	(.L_86 - .L_85)


	//   ....[0]....
.L_85:
        /*0660*/ 	.word	0x00000170
        /*0664*/ 	.word	0x000000ff
        /*0668*/ 	.word	0x00028800
        /*066c*/ 	.short	0x0100
        /*066e*/ 	.byte	0x08
	.zero		1


	//   ....[1]....
        /*0670*/ 	.word	0x00000180
        /*0674*/ 	.word	0x000000ff
        /*0678*/ 	.word	0x00028820
        /*067c*/ 	.short	0x0100
        /*067e*/ 	.byte	0x08
	.zero		1


	//   ....[2]....
        /*0680*/ 	.word	0x00000270
        /*0684*/ 	.word	0x000000ff
        /*0688*/ 	.word	0x00028830
        /*068c*/ 	.short	0x0100
        /*068e*/ 	.byte	0x08
	.zero		1


	//   ....[3]....
        /*0690*/ 	.word	0x00000280
        /*0694*/ 	.word	0x000000ff
        /*0698*/ 	.word	0x00028840
        /*069c*/ 	.short	0x0100
        /*069e*/ 	.byte	0x08
	.zero		1


	//   ....[4]....
        /*06a0*/ 	.word	0x00000290
        /*06a4*/ 	.word	0x000000ff
        /*06a8*/ 	.word	0x00028838
        /*06ac*/ 	.short	0x0100
        /*06ae*/ 	.byte	0x08
	.zero		1


	//   ....[5]....
        /*06b0*/ 	.word	0x000002a0
        /*06b4*/ 	.word	0x000000ff
        /*06b8*/ 	.word	0x00028848
        /*06bc*/ 	.short	0x0100
        /*06be*/ 	.byte	0x08
	.zero		1


	//   ....[6]....
        /*06c0*/ 	.word	0x000003d0
        /*06c4*/ 	.word	0x000000ff
        /*06c8*/ 	.word	0x00028850
        /*06cc*/ 	.short	0x0100
        /*06ce*/ 	.byte	0x08
	.zero		1


	//   ....[7]....
        /*06d0*/ 	.word	0x000003e0
        /*06d4*/ 	.word	0x000000ff
        /*06d8*/ 	.word	0x00028860
        /*06dc*/ 	.short	0x0100
        /*06de*/ 	.byte	0x08
	.zero		1


	//   ....[8]....
        /*06e0*/ 	.word	0x000003f0
        /*06e4*/ 	.word	0x000000ff
        /*06e8*/ 	.word	0x00028858
        /*06ec*/ 	.short	0x0100
        /*06ee*/ 	.byte	0x08
	.zero		1


	//   ....[9]....
        /*06f0*/ 	.word	0x00000400
        /*06f4*/ 	.word	0x000000ff
        /*06f8*/ 	.word	0x00028868
        /*06fc*/ 	.short	0x0100
        /*06fe*/ 	.byte	0x08
	.zero		1


	//   ....[10]....
        /*0700*/ 	.word	0x000004f0
        /*0704*/ 	.word	0x000000ff
        /*0708*/ 	.word	0x00028870
        /*070c*/ 	.short	0x0100
        /*070e*/ 	.byte	0x06
	.zero		1


	//   ....[11]....
        /*0710*/ 	.word	0x00000500
        /*0714*/ 	.word	0x000000ff
        /*0718*/ 	.word	0x00028880
        /*071c*/ 	.short	0x0100
        /*071e*/ 	.byte	0x06
	.zero		1


	//   ....[12]....
        /*0720*/ 	.word	0x00000510
        /*0724*/ 	.word	0x000000ff
        /*0728*/ 	.word	0x00028878
        /*072c*/ 	.short	0x0100
        /*072e*/ 	.byte	0x06
	.zero		1


	//   ....[13]....
        /*0730*/ 	.word	0x00000520
        /*0734*/ 	.word	0x000000ff
        /*0738*/ 	.word	0x00028888
        /*073c*/ 	.short	0x0100
        /*073e*/ 	.byte	0x06
	.zero		1


	//   ....[14]....
        /*0740*/ 	.word	0x00000650
        /*0744*/ 	.word	0x000000ff
        /*0748*/ 	.word	0x00028890
        /*074c*/ 	.short	0x0100
        /*074e*/ 	.byte	0x08
	.zero		1


	//   ....[15]....
        /*0750*/ 	.word	0x00000660
        /*0754*/ 	.word	0x000000ff
        /*0758*/ 	.word	0x000288a0
        /*075c*/ 	.short	0x0100
        /*075e*/ 	.byte	0x08
	.zero		1


	//   ....[16]....
        /*0760*/ 	.word	0x00000670
        /*0764*/ 	.word	0x000000ff
        /*0768*/ 	.word	0x00028898
        /*076c*/ 	.short	0x0100
        /*076e*/ 	.byte	0x08
	.zero		1


	//   ....[17]....
        /*0770*/ 	.word	0x00000680
        /*0774*/ 	.word	0x000000ff
        /*0778*/ 	.word	0x000288a8
        /*077c*/ 	.short	0x0100
        /*077e*/ 	.byte	0x08
	.zero		1


	//   ....[18]....
        /*0780*/ 	.word	0x000007c0
        /*0784*/ 	.word	0x000000ff
        /*0788*/ 	.word	0x000288b0
        /*078c*/ 	.short	0x0100
        /*078e*/ 	.byte	0x08
	.zero		1


	//   ....[19]....
        /*0790*/ 	.word	0x000007d0
        /*0794*/ 	.word	0x000000ff
        /*0798*/ 	.word	0x000288c0
        /*079c*/ 	.short	0x0100
        /*079e*/ 	.byte	0x08
	.zero		1


	//   ....[20]....
        /*07a0*/ 	.word	0x000007e0
        /*07a4*/ 	.word	0x000000ff
        /*07a8*/ 	.word	0x000288b8
        /*07ac*/ 	.short	0x0100
        /*07ae*/ 	.byte	0x08
	.zero		1


	//   ....[21]....
        /*07b0*/ 	.word	0x000007f0
        /*07b4*/ 	.word	0x000000ff
        /*07b8*/ 	.word	0x000288c8
        /*07bc*/ 	.short	0x0100
        /*07be*/ 	.byte	0x08
	.zero		1


	//   ....[22]....
        /*07c0*/ 	.word	0x000011b0
        /*07c4*/ 	.word	0x000000ff
        /*07c8*/ 	.word	0x00028800
        /*07cc*/ 	.short	0x010a
        /*07ce*/ 	.byte	0x24
	.zero		1


	//   ....[23]....
        /*07d0*/ 	.word	0x00001220
        /*07d4*/ 	.word	0x000000ff
        /*07d8*/ 	.word	0x00028830
        /*07dc*/ 	.short	0x010a
        /*07de*/ 	.byte	0x24
	.zero		1


	//   ....[24]....
        /*07e0*/ 	.word	0x00001280
        /*07e4*/ 	.word	0x000000ff
        /*07e8*/ 	.word	0x00028830
        /*07ec*/ 	.short	0x010a
        /*07ee*/ 	.byte	0x24
	.zero		1


	//   ....[25]....
        /*07f0*/ 	.word	0x00002340
        /*07f4*/ 	.word	0x000000ff
        /*07f8*/ 	.word	0x00000000
        /*07fc*/ 	.short	0x0101
        /*07fe*/ 	.byte	0x04
	.zero		1


	//   ....[26]....
        /*0800*/ 	.word	0x00003890
        /*0804*/ 	.word	0x000000ff
        /*0808*/ 	.word	0x00028830
        /*080c*/ 	.short	0x010a
        /*080e*/ 	.byte	0x0a
	.zero		1


	//   ....[27]....
        /*0810*/ 	.word	0x000038d0
        /*0814*/ 	.word	0x000000ff
        /*0818*/ 	.word	0x00028830
        /*081c*/ 	.short	0x010a
        /*081e*/ 	.byte	0x0a
	.zero		1


	//   ....[28]....
        /*0820*/ 	.word	0x00003c50
        /*0824*/ 	.word	0x000000ff
        /*0828*/ 	.word	0x00028850
        /*082c*/ 	.short	0x010a
        /*082e*/ 	.byte	0x0a
	.zero		1


	//   ....[29]....
        /*0830*/ 	.word	0x00003c90
        /*0834*/ 	.word	0x000000ff
        /*0838*/ 	.word	0x00028850
        /*083c*/ 	.short	0x010a
        /*083e*/ 	.byte	0x0a
	.zero		1


	//   ....[30]....
        /*0840*/ 	.word	0x00004480
        /*0844*/ 	.word	0x000000ff
        /*0848*/ 	.word	0x00000000
        /*084c*/ 	.short	0x0101
        /*084e*/ 	.byte	0x06
	.zero		1


	//   ....[31]....
        /*0850*/ 	.word	0x00005260
        /*0854*/ 	.word	0x000000ff
        /*0858*/ 	.word	0x00000000
        /*085c*/ 	.short	0x0101
        /*085e*/ 	.byte	0x05
	.zero		1


	//   ....[32]....
        /*0860*/ 	.word	0x00005880
        /*0864*/ 	.word	0x000000ff
        /*0868*/ 	.word	0x00028850
        /*086c*/ 	.short	0x010a
        /*086e*/ 	.byte	0x05
	.zero		1


	//   ....[33]....
        /*0870*/ 	.word	0x000058c0
        /*0874*/ 	.word	0x000000ff
        /*0878*/ 	.word	0x00028850
        /*087c*/ 	.short	0x010a
        /*087e*/ 	.byte	0x05
	.zero		1


	//   ....[34]....
        /*0880*/ 	.word	0x00005ea0
        /*0884*/ 	.word	0x000000ff
        /*0888*/ 	.word	0x00000000
        /*088c*/ 	.short	0x0101
        /*088e*/ 	.byte	0x04
	.zero		1


	//   ....[35]....
        /*0890*/ 	.word	0x00006aa0
        /*0894*/ 	.word	0x000000ff
        /*0898*/ 	.word	0x00000000
        /*089c*/ 	.short	0x0101
        /*089e*/ 	.byte	0x04
	.zero		1


	//   ....[36]....
        /*08a0*/ 	.word	0x000089a0
        /*08a4*/ 	.word	0x000000ff
        /*08a8*/ 	.word	0x00028840
        /*08ac*/ 	.short	0x010a
        /*08ae*/ 	.byte	0x2d
	.zero		1


	//   ....[37]....
        /*08b0*/ 	.word	0x000090f0
        /*08b4*/ 	.word	0x000000ff
        /*08b8*/ 	.word	0x00028830
        /*08bc*/ 	.short	0x0107
        /*08be*/ 	.byte	0x2d
	.zero		1


	//   ....[38]....
        /*08c0*/ 	.word	0x00009160
        /*08c4*/ 	.word	0x000000ff
        /*08c8*/ 	.word	0x00028830
        /*08cc*/ 	.short	0x0101
        /*08ce*/ 	.byte	0x2d
	.zero		1


	//   ....[39]....
        /*08d0*/ 	.word	0x00009b40
        /*08d4*/ 	.word	0x000000ff
        /*08d8*/ 	.word	0x00028800
        /*08dc*/ 	.short	0x0107
        /*08de*/ 	.byte	0x2d
	.zero		1


	//   ....[40]....
        /*08e0*/ 	.word	0x00009b80
        /*08e4*/ 	.word	0x000000ff
        /*08e8*/ 	.word	0x00028800
        /*08ec*/ 	.short	0x0101
        /*08ee*/ 	.byte	0x2d
	.zero		1


	//   ....[41]....
        /*08f0*/ 	.word	0x00009b90
        /*08f4*/ 	.word	0x000000ff
        /*08f8*/ 	.word	0x00028820
        /*08fc*/ 	.short	0x010a
        /*08fe*/ 	.byte	0x2d
	.zero		1


	//   ....[42]....
        /*0900*/ 	.word	0x00009f00
        /*0904*/ 	.word	0x00000022
        /*0908*/ 	.word	0x00028840
        /*090c*/ 	.short	0x010a
        /*090e*/ 	.byte	0x3f
	.zero		1


	//   ....[43]....
        /*0910*/ 	.word	0x0000a460
        /*0914*/ 	.word	0x00000022
        /*0918*/ 	.word	0x00028830
        /*091c*/ 	.short	0x0107
        /*091e*/ 	.byte	0x3f
	.zero		1


	//   ....[44]....
        /*0920*/ 	.word	0x0000a510
        /*0924*/ 	.word	0x00000022
        /*0928*/ 	.word	0x00028830
        /*092c*/ 	.short	0x0101
        /*092e*/ 	.byte	0x3f
	.zero		1


	//   ....[45]....
        /*0930*/ 	.word	0x0000a570
        /*0934*/ 	.word	0x00000000
        /*0938*/ 	.word	0x00028860
        /*093c*/ 	.short	0x010a
        /*093e*/ 	.byte	0x3f
	.zero		1


	//   ....[46]....
        /*0940*/ 	.word	0x0000aac0
        /*0944*/ 	.word	0x00000000
        /*0948*/ 	.word	0x00028850
        /*094c*/ 	.short	0x0107
        /*094e*/ 	.byte	0x3f
	.zero		1


	//   ....[47]....
        /*0950*/ 	.word	0x0000abb0
        /*0954*/ 	.word	0x00000000
        /*0958*/ 	.word	0x00028850
        /*095c*/ 	.short	0x0101
        /*095e*/ 	.byte	0x3f
	.zero		1


	//   ....[48]....
        /*0960*/ 	.word	0x0000ad40
        /*0964*/ 	.word	0x00000000
        /*0968*/ 	.word	0x00028860
        /*096c*/ 	.short	0x010a
        /*096e*/ 	.byte	0x3f
	.zero		1


	//   ....[49]....
        /*0970*/ 	.word	0x0000b270
        /*0974*/ 	.word	0x00000000
        /*0978*/ 	.word	0x00028850
        /*097c*/ 	.short	0x0107
        /*097e*/ 	.byte	0x3f
	.zero		1


	//   ....[50]....
        /*0980*/ 	.word	0x0000b320
        /*0984*/ 	.word	0x00000000
        /*0988*/ 	.word	0x00028850
        /*098c*/ 	.short	0x0101
        /*098e*/ 	.byte	0x3f
	.zero		1


	//   ....[51]....
        /*0990*/ 	.word	0x0000b3c0
        /*0994*/ 	.word	0x00000007
        /*0998*/ 	.word	0x00028820
        /*099c*/ 	.short	0x010a
        /*099e*/ 	.byte	0x3f
	.zero		1


	//   ....[52]....
        /*09a0*/ 	.word	0x0000b4f0
        /*09a4*/ 	.word	0x00000005
        /*09a8*/ 	.word	0x00028840
        /*09ac*/ 	.short	0x010a
        /*09ae*/ 	.byte	0x3f
	.zero		1


	//   ....[53]....
        /*09b0*/ 	.word	0x0000b590
        /*09b4*/ 	.word	0x00000007
        /*09b8*/ 	.word	0x00028840
        /*09bc*/ 	.short	0x010a
        /*09be*/ 	.byte	0x3f
	.zero		1


	//   ....[54]....
        /*09c0*/ 	.word	0x0000b5d0
        /*09c4*/ 	.word	0x00000005
        /*09c8*/ 	.word	0x00028860
        /*09cc*/ 	.short	0x010a
        /*09ce*/ 	.byte	0x3f
	.zero		1


	//   ....[55]....
        /*09d0*/ 	.word	0x0000b610
        /*09d4*/ 	.word	0x00000007
        /*09d8*/ 	.word	0x00028860
        /*09dc*/ 	.short	0x010a
        /*09de*/ 	.byte	0x3f
	.zero		1


	//   ....[56]....
        /*09e0*/ 	.word	0x0000b680
        /*09e4*/ 	.word	0x00000000
        /*09e8*/ 	.word	0x00028800
        /*09ec*/ 	.short	0x010a
        /*09ee*/ 	.byte	0x3f
	.zero		1


	//   ....[57]....
        /*09f0*/ 	.word	0x0000b6e0
        /*09f4*/ 	.word	0x00000004
        /*09f8*/ 	.word	0x00028830
        /*09fc*/ 	.short	0x010a
        /*09fe*/ 	.byte	0x3f
	.zero		1


	//   ....[58]....
        /*0a00*/ 	.word	0x0000b740
        /*0a04*/ 	.word	0x00000003
        /*0a08*/ 	.word	0x00028830
        /*0a0c*/ 	.short	0x010a
        /*0a0e*/ 	.byte	0x3f
	.zero		1


	//   ....[59]....
        /*0a10*/ 	.word	0x0000b7a0
        /*0a14*/ 	.word	0x00000006
        /*0a18*/ 	.word	0x00028850
        /*0a1c*/ 	.short	0x010a
        /*0a1e*/ 	.byte	0x3f
	.zero		1


	//   ....[60]....
        /*0a20*/ 	.word	0x0000b800
        /*0a24*/ 	.word	0x00000005
        /*0a28*/ 	.word	0x00028850
        /*0a2c*/ 	.short	0x010a
        /*0a2e*/ 	.byte	0x3f
	.zero		1


	//   ....[61]....
        /*0a30*/ 	.word	0x0000b8e0
        /*0a34*/ 	.word	0x0000000a
        /*0a38*/ 	.word	0x00028840
        /*0a3c*/ 	.short	0x010a
        /*0a3e*/ 	.byte	0x3f
	.zero		1


	//   ....[62]....
        /*0a40*/ 	.word	0x0000cd50
        /*0a44*/ 	.word	0x00000003
        /*0a48*/ 	.word	0x00028820
        /*0a4c*/ 	.short	0x010a
        /*0a4e*/ 	.byte	0x3f
	.zero		1


	//   ....[63]....
        /*0a50*/ 	.word	0x0000cda0
        /*0a54*/ 	.word	0x00000022
        /*0a58*/ 	.word	0x00028840
        /*0a5c*/ 	.short	0x010a
        /*0a5e*/ 	.byte	0x3f
	.zero		1


	//   ....[64]....
        /*0a60*/ 	.word	0x0000d760
        /*0a64*/ 	.word	0x00000000
        /*0a68*/ 	.word	0x00028860
        /*0a6c*/ 	.short	0x010a
        /*0a6e*/ 	.byte	0x3f
	.zero		1


	//   ....[65]....
        /*0a70*/ 	.word	0x0000e280
        /*0a74*/ 	.word	0x00000000
        /*0a78*/ 	.word	0x00028860
        /*0a7c*/ 	.short	0x010a
        /*0a7e*/ 	.byte	0x3f
	.zero		1


	//   ....[66]....
        /*0a80*/ 	.word	0x0000ed30
        /*0a84*/ 	.word	0x00000007
        /*0a88*/ 	.word	0x00028820
        /*0a8c*/ 	.short	0x010a
        /*0a8e*/ 	.byte	0x3f
	.zero		1


	//   ....[67]....
        /*0a90*/ 	.word	0x0000eea0
        /*0a94*/ 	.word	0x00000005
        /*0a98*/ 	.word	0x00028840
        /*0a9c*/ 	.short	0x010a
        /*0a9e*/ 	.byte	0x3f
	.zero		1


	//   ....[68]....
        /*0aa0*/ 	.word	0x0000eef0
        /*0aa4*/ 	.word	0x00000007
        /*0aa8*/ 	.word	0x00028840
        /*0aac*/ 	.short	0x010a
        /*0aae*/ 	.byte	0x3f
	.zero		1


	//   ....[69]....
        /*0ab0*/ 	.word	0x0000ef40
        /*0ab4*/ 	.word	0x00000005
        /*0ab8*/ 	.word	0x00028860
        /*0abc*/ 	.short	0x010a
        /*0abe*/ 	.byte	0x3f
	.zero		1


	//----- nvinfo : EIATTR_NUM_MBARRIERS
	.align		4
.L_86:
        /*0ac0*/ 	.byte	0x03, 0x38
        /*0ac2*/ 	.short	0x0016


	//----- nvinfo : EIATTR_EXIT_INSTR_OFFSETS
	.align		4
        /*0ac4*/ 	.byte	0x04, 0x1c
        /*0ac6*/ 	.short	(.L_88 - .L_87)


	//   ....[0]....
.L_87:
        /*0ac8*/ 	.word	0x0000b660


	//----- nvinfo : EIATTR_MAX_THREADS
	.align		4
.L_88:
        /*0acc*/ 	.byte	0x04, 0x05
        /*0ace*/ 	.short	(.L_90 - .L_89)
.L_89:
        /*0ad0*/ 	.word	0x00000180
        /*0ad4*/ 	.word	0x00000001
        /*0ad8*/ 	.word	0x00000001


	//----- nvinfo : EIATTR_CRS_STACK_SIZE
	.align		4
.L_90:
        /*0adc*/ 	.byte	0x04, 0x1e
        /*0ade*/ 	.short	(.L_92 - .L_91)
.L_91:
        /*0ae0*/ 	.word	0x00000000


	//----- nvinfo : EIATTR_CBANK_PARAM_SIZE
	.align		4
.L_92:
        /*0ae4*/ 	.byte	0x03, 0x19
        /*0ae6*/ 	.short	0x0a70


	//----- nvinfo : EIATTR_PARAM_CBANK
	.align		4
        /*0ae8*/ 	.byte	0x04, 0x0a
        /*0aea*/ 	.short	(.L_94 - .L_93)
	.align		4
.L_93:
        /*0aec*/ 	.word	index@(.nv.constant0._ZN7cutlass13device_kernelIN5flash11enable_sm90INS1_16FlashAttnFwdSm90INS1_25CollectiveMainloopFwdSm90ILi2EN4cute5tupleIJNS5_1CILi1EEES8_S8_EEENS6_IJNS7_ILi128EEESA_SA_EEELi128ENS_6half_tEfNS_4arch4Sm90ELb0ELb0ELb0ELb0ELb1ELb0ELb0ELb1ELb1ELb1ELb1ELb0EEENS1_21CollectiveEpilogueFwdISB_S9_SC_SE_Li256ELb0ELb1ELb1ELb0EEENS1_19SingleTileSchedulerILb0ELb1ELb1ELi128EEEEEEEEEvNT_6ParamsE)
        /*0af0*/ 	.short	0x0210
        /*0af2*/ 	.short	0x0a70


	//----- nvinfo : EIATTR_SW_WAR
	.align		4
.L_94:
        /*0af4*/ 	.byte	0x04, 0x36
        /*0af6*/ 	.short	(.L_96 - .L_95)
.L_95:
        /*0af8*/ 	.word	0x00000008
.L_96:


//--------------------- .nv.info._ZN7cutlass13device_kernelIN5flash11enable_sm90INS1_16FlashAttnFwdSm90INS1_25CollectiveMainloopFwdSm90ILi2EN4cute5tupleIJNS5_1CILi1EEES8_S8_EEENS6_IJNS7_ILi128EEESA_SA_EEELi128ENS_6half_tEfNS_4arch4Sm90ELb0ELb0ELb0ELb1ELb1ELb0ELb0ELb1ELb1ELb1ELb1ELb0EEENS1_21CollectiveEpilogueFwdISB_S9_SC_SE_Li256ELb1ELb1ELb1ELb0EEENS1_36VarlenDynamicPersistentTileSchedulerILi128ELi128ELi256ELi128ELb1ELb1ELb1ELb0ELb1ELb1EEEEEEEEEvNT_6ParamsE --------------------------
	.section	.nv.info._ZN7cutlass13device_kernelIN5flash11enable_sm90INS1_16FlashAttnFwdSm90INS1_25CollectiveMainloopFwdSm90ILi2EN4cute5tupleIJNS5_1CILi1EEES8_S8_EEENS6_IJNS7_ILi128EEESA_SA_EEELi128ENS_6half_tEfNS_4arch4Sm90ELb0ELb0ELb0ELb1ELb1ELb0ELb0ELb1ELb1ELb1ELb1ELb0EEENS1_21CollectiveEpilogueFwdISB_S9_SC_SE_Li256ELb1ELb1ELb1ELb0EEENS1_36VarlenDynamicPersistentTileSchedulerILi128ELi128ELi256ELi128ELb1ELb1ELb1ELb0ELb1ELb1EEEEEEEEEvNT_6ParamsE,"",@"SHT_CUDA_INFO"
	.sectionflags	@""
	.align	4


	//----- nvinfo : EIATTR_CUDA_API_VERSION
	.align		4
        /*0000*/ 	.byte	0x04, 0x37
        /*0002*/ 	.short	(.L_98 - .L_97)
.L_97:
        /*0004*/ 	.word	0x00000082


	//----- nvinfo : EIATTR_KPARAM_INFO
	.align		4
.L_98:
        /*0008*/ 	.byte	0x04, 0x17
        /*000a*/ 	.short	(.L_100 - .L_99)
.L_99:
        /*000c*/ 	.word	0x00000000
        /*0010*/ 	.short	0x0000
        /*0012*/ 	.short	0x0070
        /*0014*/ 	.byte	0x00, 0xf0, 0x01, 0x2a


	//----- nvinfo : EIATTR_SPARSE_MMA_MASK
	.align		4
.L_100:
        /*0018*/ 	.byte	0x03, 0x50
        /*001a*/ 	.short	0x0000


	//----- nvinfo : EIATTR_MAXREG_COUNT
	.align		4
        /*001c*/ 	.byte	0x03, 0x1b
        /*001e*/ 	.short	0x00a8


	//----- nvinfo : EIATTR_NUM_BARRIERS
	.align		4
        /*0020*/ 	.byte	0x02, 0x4c
        /*0022*/ 	.byte	0x10
	.zero		1


	//----- nvinfo : EIATTR_EXTERNS
	.align		4
        /*0024*/ 	.byte	0x04, 0x0f
        /*0026*/ 	.short	(.L_102 - .L_101)


	//   ....[0]....
	.align		4
.L_101:
        /*0028*/ 	.word	index@(__assertfail)


	//----- nvinfo : EIATTR_ANNOTATIONS
	.align		4
.L_102:
        /*002c*/ 	.byte	0x04, 0x55
        /*002e*/ 	.short	(.L_104 - .L_103)


	//   ....[0]....
.L_103:
        /*0030*/ 	.word	0x00000001
        /*0034*/ 	.byte	0x60, 0x08, 0x00, 0x00, 0x01, 0x00, 0x00, 0x00, 0xb0, 0x09, 0x00, 0x00, 0x01, 0x00, 0x00, 0x00
        /* <DEDUP_REMOVED lines=16> */
        /*0144*/ 	.byte	0xe0, 0xec, 0x00, 0x00, 0x01, 0x00, 0x00, 0x00, 0x80, 0xee, 0x00, 0x00


	//----- nvinfo : EIATTR_MERCURY_ISA_VERSION
	.align		4
.L_104:
        /*0150*/ 	.byte	0x03, 0x5f
        /*0152*/ 	.short	0x0101


	//----- nvinfo : EIATTR_UNUSED_LOAD_BYTE_OFFSET
	.align		4
        /*0154*/ 	.byte	0x04, 0x44
        /*0156*/ 	.short	(.L_106 - .L_105)


	//   ....[0]....
.L_105:
        /*0158*/ 	.word	0x00000960
        /*015c*/ 	.word	0x0000fff0


	//   ....[1]....
        /*0160*/ 	.word	0x00006990
        /*0164*/ 	.word	0x0000fff0


	//----- nvinfo : EIATTR_INT_WARP_WIDE_INSTR_OFFSETS
	.align		4
.L_106:
        /*0168*/ 	.byte	0x04, 0x31
        /*016a*/ 	.short	(.L_108 - .L_107)


	//   ....[0]....
.L_107:
        /*016c*/ 	.word	0x000000c0


	//   ....[1]....
        /*0170*/ 	.word	0x000000d0


	//   ....[2]....
        /*0174*/ 	.word	0x00000170


	//   ....[3]....
        /*0178*/ 	.word	0x0000aa80


	//   ....[4]....
        /*017c*/ 	.word	0x0000ab10


	//   ....[5]....
        /*0180*/ 	.word	0x0000d910


	//   ....[6]....
        /*0184*/ 	.word	0x0000d9a0


	//----- nvinfo : EIATTR_COOP_GROUP_MASK_REGIDS
	.align		4
.L_108:
        /*0188*/ 	.byte	0x04, 0x29
        /*018a*/ 	.short	(.L_110 - .L_109)


	//   ....[0]....
.L_109:
        /*018c*/ 	.word	0xffffffff


	//   ....[1]....
        /*0190*/ 	.word	0xffffffff


	//   ....[2]....
        /*0194*/ 	.word	0xffffffff


	//   ....[3]....
        /*0198*/ 	.word	0xffffffff


	//   ....[4]....
        /*019c*/ 	.word	0xffffffff


	//   ....[5]....
        /*01a0*/ 	.word	0xffffffff


	//   ....[6]....
        /*01a4*/ 	.word	0xffffffff


	//   ....[7]....
        /*01a8*/ 	.word	0xffffffff


	//   ....[8]....
        /*01ac*/ 	.word	0xffffffff


	//   ....[9]....
        /*01b0*/ 	.word	0xffffffff


	//   ....[10]....
        /*01b4*/ 	.word	0xffffffff


	//   ....[11]....
        /*01b8*/ 	.word	0xffffffff


	//   ....[12]....
        /*01bc*/ 	.word	0xffffffff


	//   ....[13]....
        /*01c0*/ 	.word	0xffffffff


	//   ....[14]....
        /*01c4*/ 	.word	0xffffffff


	//   ....[15]....
        /*01c8*/ 	.word	0xffffffff


	//   ....[16]....
        /*01cc*/ 	.word	0xffffffff


	//   ....[17]....
        /*01d0*/ 	.word	0xffffffff


	//   ....[18]....
        /*01d4*/ 	.word	0xffffffff


	//   ....[19]....
        /*01d8*/ 	.word	0xffffffff


	//   ....[20]....
        /*01dc*/ 	.word	0xffffffff


	//   ....[21]....
        /*01e0*/ 	.word	0xffffffff


	//   ....[22]....
        /*01e4*/ 	.word	0xffffffff


	//   ....[23]....
        /*01e8*/ 	.word	0xffffffff


	//   ....[24]....
        /*01ec*/ 	.word	0xffffffff


	//   ....[25]....
        /*01f0*/ 	.word	0xffffffff


	//   ....[26]....
        /*01f4*/ 	.word	0xffffffff


	//   ....[27]....
        /*01f8*/ 	.word	0xffffffff


	//   ....[28]....
        /*01fc*/ 	.word	0xffffffff


	//   ....[29]....
        /*0200*/ 	.word	0xffffffff


	//   ....[30]....
        /*0204*/ 	.word	0xffffffff


	//   ....[31]....
        /*0208*/ 	.word	0xffffffff


	//   ....[32]....
        /*020c*/ 	.word	0xffffffff


	//   ....[33]....
        /*0210*/ 	.word	0xffffffff


	//   ....[34]....
        /*0214*/ 	.word	0xffffffff


	//   ....[35]....
        /*0218*/ 	.word	0xffffffff


	//   ....[36]....
        /*021c*/ 	.word	0xffffffff


	//   ....[37]....
        /*0220*/ 	.word	0xffffffff


	//   ....[38]....
        /*0224*/ 	.word	0xffffffff


	//   ....[39]....
        /*0228*/ 	.word	0xffffffff


	//   ....[40]....
        /*022c*/ 	.word	0xffffffff


	//   ....[41]....
        /*0230*/ 	.word	0xffffffff


	//   ....[42]....
        /*0234*/ 	.word	0xffffffff


	//   ....[43]....
        /*0238*/ 	.word	0xffffffff


	//   ....[44]....
        /*023c*/ 	.word	0xffffffff


	//   ....[45]....
        /*0240*/ 	.word	0xffffffff


	//   ....[46]....
        /*0244*/ 	.word	0xffffffff


	//   ....[47]....
        /*0248*/ 	.word	0xffffffff


	//   ....[48]....
        /*024c*/ 	.word	0xffffffff


	//   ....[49]....
        /*0250*/ 	.word	0xffffffff


	//   ....[50]....
        /*0254*/ 	.word	0xffffffff


	//   ....[51]....
        /*0258*/ 	.word	0xffffffff


	//   ....[52]....
        /*025c*/ 	.word	0xffffffff


	//   ....[53]....
        /*0260*/ 	.word	0xffffffff


	//   ....[54]....
        /*0264*/ 	.word	0xffffffff


	//   ....[55]....
        /*0268*/ 	.word	0xffffffff


	//   ....[56]....
        /*026c*/ 	.word	0xffffffff


	//   ....[57]....
        /*0270*/ 	.word	0xffffffff


	//   ....[58]....
        /*0274*/ 	.word	0xffffffff


	//   ....[59]....
        /*0278*/ 	.word	0xffffffff


	//   ....[60]....
        /*027c*/ 	.word	0xffffffff


	//   ....[61]....
        /*0280*/ 	.word	0xffffffff


	//   ....[62]....
        /*0284*/ 	.word	0xffffffff


	//   ....[63]....
        /*0288*/ 	.word	0xffffffff


	//   ....[64]....
        /*028c*/ 	.word	0xffffffff


	//   ....[65]....
        /*0290*/ 	.word	0xffffffff


	//   ....[66]....
        /*0294*/ 	.word	0xffffffff


	//   ....[67]....
        /*0298*/ 	.word	0xffffffff


	//   ....[68]....
        /*029c*/ 	.word	0xffffffff


	//   ....[69]....
        /*02a0*/ 	.word	0xffffffff


	//   ....[70]....
        /*02a4*/ 	.word	0xffffffff


	//   ....[71]....
        /*02a8*/ 	.word	0xffffffff


	//   ....[72]....
        /*02ac*/ 	.word	0xffffffff


	//   ....[73]....
        /*02b0*/ 	.word	0xffffffff


	//   ....[74]....
        /*02b4*/ 	.word	0xffffffff


	//   ....[75]....
        /*02b8*/ 	.word	0xffffffff


	//   ....[76]....
        /*02bc*/ 	.word	0xffffffff


	//   ....[77]....
        /*02c0*/ 	.word	0xffffffff


	//   ....[78]....
        /*02c4*/ 	.word	0xffffffff


	//   ....[79]....
        /*02c8*/ 	.word	0xffffffff


	//   ....[80]....
        /*02cc*/ 	.word	0xffffffff


	//   ....[81]....
        /*02d0*/ 	.word	0xffffffff


	//   ....[82]....
        /*02d4*/ 	.word	0xffffffff


	//   ....[83]....
        /*02d8*/ 	.word	0xffffffff


	//   ....[84]....
        /*02dc*/ 	.word	0xffffffff


	//   ....[85]....
        /*02e0*/ 	.word	0xffffffff


	//   ....[86]....
        /*02e4*/ 	.word	0xffffffff


	//   ....[87]....
        /*02e8*/ 	.word	0xffffffff


	//   ....[88]....
        /*02ec*/ 	.word	0xffffffff


	//   ....[89]....
        /*02f0*/ 	.word	0xffffffff


	//   ....[90]....
        /*02f4*/ 	.word	0xffffffff


	//   ....[91]....
        /*02f8*/ 	.word	0xffffffff


	//   ....[92]....
        /*02fc*/ 	.word	0xffffffff


	//   ....[93]....
        /*0300*/ 	.word	0xffffffff


	//   ....[94]....
        /*0304*/ 	.word	0xffffffff


	//   ....[95]....
        /*0308*/ 	.word	0xffffffff


	//   ....[96]....
        /*030c*/ 	.word	0xffffffff


	//   ....[97]....
        /*0310*/ 	.word	0xffffffff


	//   ....[98]....
        /*0314*/ 	.word	0xffffffff


	//   ....[99]....
        /*0318*/ 	.word	0xffffffff


	//   ....[100]....
        /*031c*/ 	.word	0xffffffff


	//   ....[101]....
        /*0320*/ 	.word	0xffffffff


	//   ....[102]....
        /*0324*/ 	.word	0xffffffff


	//   ....[103]....
        /*0328*/ 	.word	0xffffffff


	//   ....[104]....
        /*032c*/ 	.word	0xffffffff


	//   ....[105]....
        /*0330*/ 	.word	0xffffffff


	//   ....[106]....
        /*0334*/ 	.word	0xffffffff


	//   ....[107]....
        /*0338*/ 	.word	0xffffffff


	//   ....[108]....
        /*033c*/ 	.word	0xffffffff


	//   ....[109]....
        /*0340*/ 	.word	0xffffffff


	//   ....[110]....
        /*0344*/ 	.word	0xffffffff


	//   ....[111]....
        /*0348*/ 	.word	0xffffffff


	//   ....[112]....
        /*034c*/ 	.word	0xffffffff


	//   ....[113]....
        /*0350*/ 	.word	0xffffffff


	//   ....[114]....
        /*0354*/ 	.word	0xffffffff


	//   ....[115]....
        /*0358*/ 	.word	0xffffffff


	//   ....[116]....
        /*035c*/ 	.word	0xffffffff


	//   ....[117]....
        /*0360*/ 	.word	0xffffffff


	//   ....[118]....
        /*0364*/ 	.word	0xffffffff


	//   ....[119]....
        /*0368*/ 	.word	0xffffffff


	//   ....[120]....
        /*036c*/ 	.word	0xffffffff


	//   ....[121]....
        /*0370*/ 	.word	0xffffffff


	//   ....[122]....
        /*0374*/ 	.word	0xffffffff


	//   ....[123]....
        /*0378*/ 	.word	0xffffffff


	//   ....[124]....
        /*037c*/ 	.word	0xffffffff


	//   ....[125]....
        /*0380*/ 	.word	0xffffffff


	//   ....[126]....
        /*0384*/ 	.word	0xffffffff


	//   ....[127]....
        /*0388*/ 	.word	0xffffffff


	//   ....[128]....
        /*038c*/ 	.word	0xffffffff


	//   ....[129]....
        /*0390*/ 	.word	0xffffffff


	//   ....[130]....
        /*0394*/ 	.word	0xffffffff


	//   ....[131]....
        /*0398*/ 	.word	0xffffffff


	//   ....[132]....
        /*039c*/ 	.word	0xffffffff


	//   ....[133]....
        /*03a0*/ 	.word	0xffffffff


	//   ....[134]....
        /*03a4*/ 	.word	0xffffffff


	//   ....[135]....
        /*03a8*/ 	.word	0xffffffff


	//   ....[136]....
        /*03ac*/ 	.word	0xffffffff


	//   ....[137]....
        /*03b0*/ 	.word	0xffffffff


	//   ....[138]....
        /*03b4*/ 	.word	0xffffffff


	//   ....[139]....
        /*03b8*/ 	.word	0xffffffff


	//   ....[140]....
        /*03bc*/ 	.word	0xffffffff


	//   ....[141]....
        /*03c0*/ 	.word	0xffffffff


	//   ....[142]....
        /*03c4*/ 	.word	0xffffffff


	//   ....[143]....
        /*03c8*/ 	.word	0xffffffff


	//   ....[144]....
        /*03cc*/ 	.word	0xffffffff


	//   ....[145]....
        /*03d0*/ 	.word	0xffffffff


	//   ....[146]....
        /*03d4*/ 	.word	0xffffffff


	//   ....[147]....
        /*03d8*/ 	.word	0xffffffff


	//   ....[148]....
        /*03dc*/ 	.word	0xffffffff


	//   ....[149]....
        /*03e0*/ 	.word	0xffffffff


	//   ....[150]....
        /*03e4*/ 	.word	0xffffffff


	//   ....[151]....
        /*03e8*/ 	.word	0xffffffff


	//   ....[152]....
        /*03ec*/ 	.word	0xffffffff


	//   ....[153]....
        /*03f0*/ 	.word	0xffffffff


	//   ....[154]....
        /*03f4*/ 	.word	0xffffffff


	//   ....[155]....
        /*03f8*/ 	.word	0xffffffff


	//   ....[156]....
        /*03fc*/ 	.word	0xffffffff


	//   ....[157]....
        /*0400*/ 	.word	0xffffffff


	//   ....[158]....
        /*0404*/ 	.word	0xffffffff


	//   ....[159]....
        /*0408*/ 	.word	0x0500000f


	//   ....[160]....
        /*040c*/ 	.word	0x0500000f


	//   ....[161]....
        /*0410*/ 	.word	0x0500000f


	//   ....[162]....
        /*0414*/ 	.word	0x0500000f


	//   ....[163]....
        /*0418*/ 	.word	0x0500000f


	//   ....[164]....
        /*041c*/ 	.word	0x0500000f


	//   ....[165]....
        /*0420*/ 	.word	0x0500000f


	//   ....[166]....
        /*0424*/ 	.word	0x0500000f


	//   ....[167]....
        /*0428*/ 	.word	0x0500000f


	//   ....[168]....
        /*042c*/ 	.word	0x0500000f


	//   ....[169]....
        /*0430*/ 	.word	0x0500000f


	//   ....[170]....
        /*0434*/ 	.word	0x0500000f


	//   ....[171]....
        /*0438*/ 	.word	0x0500000f


	//   ....[172]....
        /*043c*/ 	.word	0x0500000f


	//   ....[173]....
        /*0440*/ 	.word	0x0500000f


	//   ....[174]....
        /*0444*/ 	.word	0x0500000f


	//   ....[175]....
        /*0448*/ 	.word	0x0500000f


	//   ....[176]....
        /*044c*/ 	.word	0x0500000f


	//   ....[177]....
        /*0450*/ 	.word	0x0500000f


	//   ....[178]....
        /*0454*/ 	.word	0x0500000f


	//   ....[179]....
        /*0458*/ 	.word	0x0500000f


	//   ....[180]....
        /*045c*/ 	.word	0x0500000f


	//   ....[181]....
        /*0460*/ 	.word	0x0500000f


	//   ....[182]....
        /*0464*/ 	.word	0x0500000f


	//   ....[183]....
        /*0468*/ 	.word	0x0500000f


	//   ....[184]....
        /*046c*/ 	.word	0x0500000f


	//   ....[185]....
        /*0470*/ 	.word	0x0500000f


	//   ....[186]....
        /*0474*/ 	.word	0x0500000f


	//   ....[187]....
        /*0478*/ 	.word	0x0500000f


	//   ....[188]....
        /*047c*/ 	.word	0x0500000f


	//   ....[189]....
        /*0480*/ 	.word	0x0500000f


	//   ....[190]....
        /*0484*/ 	.word	0x0500000f


	//   ....[191]....
        /*0488*/ 	.word	0x0500000f


	//   ....[192]....
        /*048c*/ 	.word	0x0500000f


	//   ....[193]....
        /*0490*/ 	.word	0x0500000f


	//   ....[194]....
        /*0494*/ 	.word	0x0500000f


	//   ....[195]....
        /*0498*/ 	.word	0x0500000f


	//   ....[196]....
        /*049c*/ 	.word	0x0500000f


	//   ....[197]....
        /*04a0*/ 	.word	0x0500000f


	//   ....[198]....
        /*04a4*/ 	.word	0x0500000f


	//   ....[199]....
        /*04a8*/ 	.word	0x0500000f


	//   ....[200]....
        /*04ac*/ 	.word	0x0500000f


	//   ....[201]....
        /*04b0*/ 	.word	0x0500000f


	//   ....[202]....
        /*04b4*/ 	.word	0x0500000f


	//   ....[203]....
        /*04b8*/ 	.word	0x0500000f


	//   ....[204]....
        /*04bc*/ 	.word	0x0500000f


	//   ....[205]....
        /*04c0*/ 	.word	0x0500000f


	//   ....[206]....
        /*04c4*/ 	.word	0x0500000f


	//   ....[207]....
        /*04c8*/ 	.word	0x0500000f


	//   ....[208]....
        /*04cc*/ 	.word	0x0500000f


	//   ....[209]....
        /*04d0*/ 	.word	0x0500000f


	//   ....[210]....
        /*04d4*/ 	.word	0x0500000f


	//   ....[211]....
        /*04d8*/ 	.word	0x0500000f


	//   ....[212]....
        /*04dc*/ 	.word	0x0500000f


	//   ....[213]....
        /*04e0*/ 	.word	0x0500000f


	//   ....[214]....
        /*04e4*/ 	.word	0x0500000f


	//   ....[215]....
        /*04e8*/ 	.word	0x0500000f


	//   ....[216]....
        /*04ec*/ 	.word	0x0500000f


	//   ....[217]....
        /*04f0*/ 	.word	0x0500000f


	//   ....[218]....
        /*04f4*/ 	.word	0x0500000f


	//   ....[219]....
        /*04f8*/ 	.word	0x0500000f


	//   ....[220]....
        /*04fc*/ 	.word	0x0500000f


	//   ....[221]....
        /*0500*/ 	.word	0x0500000f


	//   ....[222]....
        /*0504*/ 	.word	0x0500000f


	//   ....[223]....
        /*0508*/ 	.word	0x0500000f


	//   ....[224]....
        /*050c*/ 	.word	0x0500000f


	//   ....[225]....
        /*0510*/ 	.word	0x0500000f


	//   ....[226]....
        /*0514*/ 	.word	0x0500000f


	//   ....[227]....
        /*0518*/ 	.word	0x0500000f


	//   ....[228]....
        /*051c*/ 	.word	0x0500000f


	//   ....[229]....
        /*0520*/ 	.word	0x0500000f


	//   ....[230]....
        /*0524*/ 	.word	0x0500000f


	//   ....[231]....
        /*0528*/ 	.word	0x0500000f


	//   ....[232]....
        /*052c*/ 	.word	0x0500000f


	//   ....[233]....
        /*0530*/ 	.word	0x0500000f


	//   ....[234]....
        /*0534*/ 	.word	0x0500000f


	//   ....[235]....
        /*0538*/ 	.word	0x0500000f


	//   ....[236]....
        /*053c*/ 	.word	0x0500000f


	//   ....[237]....
        /*0540*/ 	.word	0x0500000f


	//   ....[238]....
        /*0544*/ 	.word	0x0500000f


	//   ....[239]....
        /*0548*/ 	.word	0x0500000f


	//   ....[240]....
        /*054c*/ 	.word	0x0500000f


	//   ....[241]....
        /*0550*/ 	.word	0x0500000f


	//   ....[242]....
        /*0554*/ 	.word	0x0500000f


	//   ....[243]....
        /*0558*/ 	.word	0x0500000f


	//   ....[244]....
        /*055c*/ 	.word	0x0500000f


	//   ....[245]....
        /*0560*/ 	.word	0x0500000f


	//   ....[246]....
        /*0564*/ 	.word	0x0500000f


	//   ....[247]....
        /*0568*/ 	.word	0x0500000f


	//   ....[248]....
        /*056c*/ 	.word	0x0500000f


	//   ....[249]....
        /*0570*/ 	.word	0x0500000f


	//   ....[250]....
        /*0574*/ 	.word	0x0500000f


	//   ....[251]....
        /*0578*/ 	.word	0x0500000f


	//   ....[252]....
        /*057c*/ 	.word	0x0500000f


	//   ....[253]....
        /*0580*/ 	.word	0x0500000f


	//   ....[254]....
        /*0584*/ 	.word	0x0500000f


	//   ....[255]....
        /*0588*/ 	.word	0x0500000f


	//   ....[0]....
        /*058c*/ 	.word	0x0500000f


	//   ....[1]....
        /*0590*/ 	.word	0x0500000f


	//   ....[2]....
        /*0594*/ 	.word	0x0500000f


	//----- nvinfo : EIATTR_COOP_GROUP_INSTR_OFFSETS
	.align		4
.L_110:
        /*0598*/ 	.byte	0x04, 0x28
        /*059a*/ 	.short	(.L_112 - .L_111)


	//   ....[0]....
.L_111:
        /*059c*/ 	.word	0x00000080


	//   ....[1]....
        /*05a0*/ 	.word	0x000000b0


	//   ....[2]....
        /*05a4*/ 	.word	0x000002d0


	//   ....[3]....
        /*05a8*/ 	.word	0x00000430


	//   ....[4]....
        /*05ac*/ 	.word	0x00000550


	//   ....[5]....
        /*05b0*/ 	.word	0x000006b0


	//   ....[6]....
        /*05b4*/ 	.word	0x00001690


	//   ....[7]....
        /*05b8*/ 	.word	0x000027c0


	//   ....[8]....
        /*05bc*/ 	.word	0x000028c0


	//   ....[9]....
        /*05c0*/ 	.word	0x00002ee0


	//   ....[10]....
        /*05c4*/ 	.word	0x00002f70


	//   ....[11]....
        /*05c8*/ 	.word	0x00004af0


	//   ....[12]....
        /*05cc*/ 	.word	0x00004b00


	//   ....[13]....
        /*05d0*/ 	.word	0x00004b40


	//   ....[14]....
        /*05d4*/ 	.word	0x00004b50


	//   ....[15]....
        /*05d8*/ 	.word	0x00005ff0


	//   ....[16]....
        /*05dc*/ 	.word	0x00006020


	//   ....[17]....
        /*05e0*/ 	.word	0x000060e0


	//   ....[18]....
        /*05e4*/ 	.word	0x000060f0


	//   ....[19]....
        /*05e8*/ 	.word	0x00007410


	//   ....[20]....
        /*05ec*/ 	.word	0x00007450


	//   ....[21]....
        /*05f0*/ 	.word	0x00007470


	//   ....[22]....
        /*05f4*/ 	.word	0x000074a0


	//   ....[23]....
        /*05f8*/ 	.word	0x00007b50


	//   ....[24]....
        /*05fc*/ 	.word	0x00007b70


	//   ....[25]....
        /*0600*/ 	.word	0x00007c30


	//   ....[26]....
        /*0604*/ 	.word	0x00007c50


	//   ....[27]....
        /*0608*/ 	.word	0x00007d10


	//   ....[28]....
        /*060c*/ 	.word	0x00007d30


	//   ....[29]....
        /*0610*/ 	.word	0x00007e00


	//   ....[30]....
        /*0614*/ 	.word	0x00007e20


	//   ....[31]....
        /*0618*/ 	.word	0x000081a0


	//   ....[32]....
        /*061c*/ 	.word	0x000081b0


	//   ....[33]....
        /*0620*/ 	.word	0x000085e0


	//   ....[34]....
        /*0624*/ 	.word	0x000085f0


	//   ....[35]....
        /*0628*/ 	.word	0x00009220


	//   ....[36]....
        /*062c*/ 	.word	0x00009240


	//   ....[37]....
        /*0630*/ 	.word	0x00009300


	//   ....[38]....
        /*0634*/ 	.word	0x00009320


	//   ....[39]....
        /*0638*/ 	.word	0x000093e0


	//   ....[40]....
        /*063c*/ 	.word	0x00009400


	//   ....[41]....
        /*0640*/ 	.word	0x000094d0


	//   ....[42]....
        /*0644*/ 	.word	0x000094f0


	//   ....[43]....
        /*0648*/ 	.word	0x00009630


	//   ....[44]....
        /*064c*/ 	.word	0x00009840


	//   ....[45]....
        /*0650*/ 	.word	0x00009870


	//   ....[46]....
        /*0654*/ 	.word	0x000098a0


	//   ....[47]....
        /*0658*/ 	.word	0x000098d0


	//   ....[48]....
        /*065c*/ 	.word	0x00009900


	//   ....[49]....
        /*0660*/ 	.word	0x00009930


	//   ....[50]....
        /*0664*/ 	.word	0x00009aa0


	//   ....[51]....
        /*0668*/ 	.word	0x00009ad0


	//   ....[52]....
        /*066c*/ 	.word	0x00009b00


	//   ....[53]....
        /*0670*/ 	.word	0x00009b30


	//   ....[54]....
        /*0674*/ 	.word	0x00009b60


	//   ....[55]....
        /*0678*/ 	.word	0x00009b90


	//   ....[56]....
        /*067c*/ 	.word	0x00009c20


	//   ....[57]....
        /*0680*/ 	.word	0x00009c50


	//   ....[58]....
        /*0684*/ 	.word	0x00009c60


	//   ....[59]....
        /*0688*/ 	.word	0x00009cf0


	//   ....[60]....
        /*068c*/ 	.word	0x0000b580


	//   ....[61]....
        /*0690*/ 	.word	0x0000b5a0


	//   ....[62]....
        /*0694*/ 	.word	0x0000b640


	//   ....[63]....
        /*0698*/ 	.word	0x0000b660


	//   ....[64]....
        /*069c*/ 	.word	0x0000b6f0


	//   ....[65]....
        /*06a0*/ 	.word	0x0000b710


	//   ....[66]....
        /*06a4*/ 	.word	0x0000b7a0


	//   ....[67]....
        /*06a8*/ 	.word	0x0000b7c0


	//   ....[68]....
        /*06ac*/ 	.word	0x0000b850


	//   ....[69]....
        /*06b0*/ 	.word	0x0000b870


	//   ....[70]....
        /*06b4*/ 	.word	0x0000b900


	//   ....[71]....
        /*06b8*/ 	.word	0x0000b920


	//   ....[72]....
        /*06bc*/ 	.word	0x0000b9b0


	//   ....[73]....
        /*06c0*/ 	.word	0x0000b9d0


	//   ....[74]....
        /*06c4*/ 	.word	0x0000b9e0


	//   ....[75]....
        /*06c8*/ 	.word	0x0000ba60


	//   ....[76]....
        /*06cc*/ 	.word	0x0000c160


	//   ....[77]....
        /*06d0*/ 	.word	0x0000c190


	//   ....[78]....
        /*06d4*/ 	.word	0x0000c1f0


	//   ....[79]....
        /*06d8*/ 	.word	0x0000c230


	//   ....[80]....
        /*06dc*/ 	.word	0x0000c270


	//   ....[81]....
        /*06e0*/ 	.word	0x0000c2d0


	//   ....[82]....
        /*06e4*/ 	.word	0x0000c320


	//   ....[83]....
        /*06e8*/ 	.word	0x0000c370


	//   ....[84]....
        /*06ec*/ 	.word	0x0000c3c0


	//   ....[85]....
        /*06f0*/ 	.word	0x0000c410


	//   ....[86]....
        /*06f4*/ 	.word	0x0000c460


	//   ....[87]....
        /*06f8*/ 	.word	0x0000c4b0


	//   ....[88]....
        /*06fc*/ 	.word	0x0000c4f0


	//   ....[89]....
        /*0700*/ 	.word	0x0000c550


	//   ....[90]....
        /*0704*/ 	.word	0x0000c570


	//   ....[91]....
        /*0708*/ 	.word	0x0000c5b0


	//   ....[92]....
        /*070c*/ 	.word	0x0000cce0


	//   ....[93]....
        /*0710*/ 	.word	0x0000cd10


	//   ....[94]....
        /*0714*/ 	.word	0x0000cd70


	//   ....[95]....
        /*0718*/ 	.word	0x0000cd80


	//   ....[96]....
        /*071c*/ 	.word	0x0000cdd0


	//   ....[97]....
        /*0720*/ 	.word	0x0000cde0


	//   ....[98]....
        /*0724*/ 	.word	0x0000ce30


	//   ....[99]....
        /*0728*/ 	.word	0x0000ce40


	//   ....[100]....
        /*072c*/ 	.word	0x0000ce90


	//   ....[101]....
        /*0730*/ 	.word	0x0000cea0


	//   ....[102]....
        /*0734*/ 	.word	0x0000cef0


	//   ....[103]....
        /*0738*/ 	.word	0x0000cf00


	//   ....[104]....
        /*073c*/ 	.word	0x0000cf50


	//   ....[105]....
        /*0740*/ 	.word	0x0000cf60


	//   ....[106]....
        /*0744*/ 	.word	0x0000cf70


	//   ....[107]....
        /*0748*/ 	.word	0x0000cfc0


	//   ....[108]....
        /*074c*/ 	.word	0x0000d220


	//   ....[109]....
        /*0750*/ 	.word	0x0000d240


	//   ....[110]....
        /*0754*/ 	.word	0x0000d250


	//   ....[111]....
        /*0758*/ 	.word	0x0000d2c0


	//   ....[112]....
        /*075c*/ 	.word	0x0000d2d0


	//   ....[113]....
        /*0760*/ 	.word	0x0000d340


	//   ....[114]....
        /*0764*/ 	.word	0x0000d350


	//   ....[115]....
        /*0768*/ 	.word	0x0000d3c0


	//   ....[116]....
        /*076c*/ 	.word	0x0000d3d0


	//   ....[117]....
        /*0770*/ 	.word	0x0000d440


	//   ....[118]....
        /*0774*/ 	.word	0x0000d450


	//   ....[119]....
        /*0778*/ 	.word	0x0000d4c0


	//   ....[120]....
        /*077c*/ 	.word	0x0000d4d0


	//   ....[121]....
        /*0780*/ 	.word	0x0000d540


	//   ....[122]....
        /*0784*/ 	.word	0x0000d550


	//   ....[123]....
        /*0788*/ 	.word	0x0000d560


	//   ....[124]....
        /*078c*/ 	.word	0x0000daf0


	//   ....[125]....
        /*0790*/ 	.word	0x0000db30


	//   ....[126]....
        /*0794*/ 	.word	0x0000db70


	//   ....[127]....
        /*0798*/ 	.word	0x0000db90


	//   ....[128]....
        /*079c*/ 	.word	0x0000dba0


	//   ....[129]....
        /*07a0*/ 	.word	0x0000dbc0


	//   ....[130]....
        /*07a4*/ 	.word	0x0000dc30


	//   ....[131]....
        /*07a8*/ 	.word	0x0000dc50


	//   ....[132]....
        /*07ac*/ 	.word	0x0000dcb0


	//   ....[133]....
        /*07b0*/ 	.word	0x0000dcd0


	//   ....[134]....
        /*07b4*/ 	.word	0x0000dd30


	//   ....[135]....
        /*07b8*/ 	.word	0x0000dd50


	//   ....[136]....
        /*07bc*/ 	.word	0x0000ddb0


	//   ....[137]....
        /*07c0*/ 	.word	0x0000ddd0


	//   ....[138]....
        /*07c4*/ 	.word	0x0000de20


	//   ....[139]....
        /*07c8*/ 	.word	0x0000de40


	//   ....[140]....
        /*07cc*/ 	.word	0x0000e280


	//   ....[141]....
        /*07d0*/ 	.word	0x0000e2b0


	//   ....[142]....
        /*07d4*/ 	.word	0x0000e310


	//   ....[143]....
        /*07d8*/ 	.word	0x0000e340


	//   ....[144]....
        /*07dc*/ 	.word	0x0000e370


	//   ....[145]....
        /*07e0*/ 	.word	0x0000e3a0


	//   ....[146]....
        /*07e4*/ 	.word	0x0000e3d0


	//   ....[147]....
        /*07e8*/ 	.word	0x0000e400


	//   ....[148]....
        /*07ec*/ 	.word	0x0000e5a0


	//   ....[149]....
        /*07f0*/ 	.word	0x0000e5d0


	//   ....[150]....
        /*07f4*/ 	.word	0x0000e600


	//   ....[151]....
        /*07f8*/ 	.word	0x0000e630


	//   ....[152]....
        /*07fc*/ 	.word	0x0000e660


	//   ....[153]....
        /*0800*/ 	.word	0x0000e690


	//   ....[154]....
        /*0804*/ 	.word	0x0000e750


	//   ....[155]....
        /*0808*/ 	.word	0x0000e770


	//   ....[156]....
        /*080c*/ 	.word	0x0000e780


	//   ....[157]....
        /*0810*/ 	.word	0x0000e7e0


	//   ....[158]....
        /*0814*/ 	.word	0x0000ee00


	//   ....[159]....
        /*0818*/ 	.word	0x0000f2e0


	//   ....[160]....
        /*081c*/ 	.word	0x0000f3d0


	//   ....[161]....
        /*0820*/ 	.word	0x0000f470


	//   ....[162]....
        /*0824*/ 	.word	0x0000f4d0


	//   ....[163]....
        /*0828*/ 	.word	0x0000f5d0


	//   ....[164]....
        /*082c*/ 	.word	0x0000f640


	//   ....[165]....
        /*0830*/ 	.word	0x0000f740


	//   ....[166]....
        /*0834*/ 	.word	0x0000f7b0


	//   ....[167]....
        /*0838*/ 	.word	0x0000f8b0


	//   ....[168]....
        /*083c*/ 	.word	0x0000f920


	//   ....[169]....
        /*0840*/ 	.word	0x0000fa20


	//   ....[170]....
        /*0844*/ 	.word	0x0000fa90


	//   ....[171]....
        /*0848*/ 	.word	0x0000fb90


	//   ....[172]....
        /*084c*/ 	.word	0x0000fc00


	//   ....[173]....
        /*0850*/ 	.word	0x0000fd00


	//   ....[174]....
        /*0854*/ 	.word	0x0000fd70


	//   ....[175]....
        /*0858*/ 	.word	0x0000fe10


	//   ....[176]....
        /*085c*/ 	.word	0x0000ff10


	//   ....[177]....
        /*0860*/ 	.word	0x0000ff80


	//   ....[178]....
        /*0864*/ 	.word	0x00010000


	//   ....[179]....
        /*0868*/ 	.word	0x000100b0


	//   ....[180]....
        /*086c*/ 	.word	0x00010130


	//   ....[181]....
        /*0870*/ 	.word	0x00010200


	//   ....[182]....
        /*0874*/ 	.word	0x00010280


	//   ....[183]....
        /*0878*/ 	.word	0x00010350


	//   ....[184]....
        /*087c*/ 	.word	0x000103d0


	//   ....[185]....
        /*0880*/ 	.word	0x000104a0


	//   ....[186]....
        /*0884*/ 	.word	0x00010520


	//   ....[187]....
        /*0888*/ 	.word	0x000105f0


	//   ....[188]....
        /*088c*/ 	.word	0x00010670


	//   ....[189]....
        /*0890*/ 	.word	0x00010740


	//   ....[190]....
        /*0894*/ 	.word	0x000107c0


	//   ....[191]....
        /*0898*/ 	.word	0x00010870


	//   ....[192]....
        /*089c*/ 	.word	0x000109a0


	//   ....[193]....
        /*08a0*/ 	.word	0x00010a40


	//   ....[194]....
        /*08a4*/ 	.word	0x00010ab0


	//   ....[195]....
        /*08a8*/ 	.word	0x00010b70


	//   ....[196]....
        /*08ac*/ 	.word	0x00010bd0


	//   ....[197]....
        /*08b0*/ 	.word	0x00010c90


	//   ....[198]....
        /*08b4*/ 	.word	0x00010cf0


	//   ....[199]....
        /*08b8*/ 	.word	0x00010db0


	//   ....[200]....
        /*08bc*/ 	.word	0x00010e10


	//   ....[201]....
        /*08c0*/ 	.word	0x00010ed0


	//   ....[202]....
        /*08c4*/ 	.word	0x00010f30


	//   ....[203]....
        /*08c8*/ 	.word	0x00010ff0


	//   ....[204]....
        /*08cc*/ 	.word	0x00011050


	//   ....[205]....
        /*08d0*/ 	.word	0x00011110


	//   ....[206]....
        /*08d4*/ 	.word	0x00011170


	//   ....[207]....
        /*08d8*/ 	.word	0x00011230


	//   ....[208]....
        /*08dc*/ 	.word	0x00011320


	//   ....[209]....
        /*08e0*/ 	.word	0x000113c0


	//   ....[210]....
        /*08e4*/ 	.word	0x00011420


	//   ....[211]....
        /*08e8*/ 	.word	0x00011500


	//   ....[212]....
        /*08ec*/ 	.word	0x00011560


	//   ....[213]....
        /*08f0*/ 	.word	0x00011640


	//   ....[214]....
        /*08f4*/ 	.word	0x000116a0


	//   ....[215]....
        /*08f8*/ 	.word	0x00011780


	//   ....[216]....
        /*08fc*/ 	.word	0x000117e0


	//   ....[217]....
        /*0900*/ 	.word	0x000118c0


	//   ....[218]....
        /*0904*/ 	.word	0x00011920


	//   ....[219]....
        /*0908*/ 	.word	0x00011a00


	//   ....[220]....
        /*090c*/ 	.word	0x00011a60


	//   ....[221]....
        /*0910*/ 	.word	0x00011b40


	//   ....[222]....
        /*0914*/ 	.word	0x00011ba0


	//   ....[223]....
        /*0918*/ 	.word	0x00011c70


	//   ....[224]....
        /*091c*/ 	.word	0x00011d90


	//   ....[225]....
        /*0920*/ 	.word	0x00011e30


	//   ....[226]....
        /*0924*/ 	.word	0x00011ef0


	//   ....[227]....
        /*0928*/ 	.word	0x00011fc0


	//   ....[228]....
        /*092c*/ 	.word	0x00012020


	//   ....[229]....
        /*0930*/ 	.word	0x00012100


	//   ....[230]....
        /*0934*/ 	.word	0x00012160


	//   ....[231]....
        /*0938*/ 	.word	0x00012230


	//   ....[232]....
        /*093c*/ 	.word	0x00012290


	//   ....[233]....
        /*0940*/ 	.word	0x00012360


	//   ....[234]....
        /*0944*/ 	.word	0x000123c0


	//   ....[235]....
        /*0948*/ 	.word	0x000124a0


	//   ....[236]....
        /*094c*/ 	.word	0x00012500


	//   ....[237]....
        /*0950*/ 	.word	0x000125d0


	//   ....[238]....
        /*0954*/ 	.word	0x00012630


	//   ....[239]....
        /*0958*/ 	.word	0x000126f0


	//   ....[240]....
        /*095c*/ 	.word	0x00012780


	//   ....[241]....
        /*0960*/ 	.word	0x00012820


	//   ....[242]....
        /*0964*/ 	.word	0x000129a0


	//   ....[243]....
        /*0968*/ 	.word	0x00012a10


	//   ....[244]....
        /*096c*/ 	.word	0x00012a80


	//   ....[245]....
        /*0970*/ 	.word	0x00012af0


	//   ....[246]....
        /*0974*/ 	.word	0x00012b60


	//   ....[247]....
        /*0978*/ 	.word	0x00012be0


	//   ....[248]....
        /*097c*/ 	.word	0x00012c60


	//   ....[249]....
        /*0980*/ 	.word	0x00012cf0


	//   ....[250]....
        /*0984*/ 	.word	0x00012d60


	//   ....[251]....
        /*0988*/ 	.word	0x00012dd0


	//   ....[252]....
        /*098c*/ 	.word	0x00012e40


	//   ....[253]....
        /*0990*/ 	.word	0x00012ec0


	//   ....[254]....
        /*0994*/ 	.word	0x00012f30


	//   ....[255]....
        /*0998*/ 	.word	0x00012fd0


	//   ....[0]....
        /*099c*/ 	.word	0x00013020


	//   ....[1]....
        /*09a0*/ 	.word	0x000130b0


	//   ....[2]....
        /*09a4*/ 	.word	0x000131e0


	//----- nvinfo : EIATTR_REG_RECONFIG
	.align		4
.L_112:
        /*09a8*/ 	.byte	0x01, 0x54
	.zero		2


	//----- nvinfo : EIATTR_SYSCALL_OFFSETS
	.align		4
        /*09ac*/ 	.byte	0x04, 0x46
        /*09ae*/ 	.short	(.L_114 - .L_113)


	//   ....[0]....
.L_113:
        /*09b0*/ 	.word	0x00001870


	//   ....[1]....
        /*09b4*/ 	.word	0x0000ac70


	//   ....[2]....
        /*09b8*/ 	.word	0x0000adc0


	//   ....[3]....
        /*09bc*/ 	.word	0x0000aeb0


	//   ....[4]....
        /*09c0*/ 	.word	0x0000be10


	//----- nvinfo : EIATTR_MBARRIER_INSTR_OFFSETS
	.align		4
.L_114:
        /*09c4*/ 	.byte	0x04, 0x39
        /*09c6*/ 	.short	(.L_116 - .L_115)


	//   ....[0]....
.L_115:
        /*09c8*/ 	.word	0x00000180
        /*09cc*/ 	.word	0x000000ff
        /*09d0*/ 	.word	0x00028800
        /*09d4*/ 	.short	0x0100
        /*09d6*/ 	.byte	0x08
	.zero		1


	//   ....[1]....
        /*09d8*/ 	.word	0x00000190
        /*09dc*/ 	.word	0x000000ff
        /*09e0*/ 	.word	0x00028820
        /*09e4*/ 	.short	0x0100
        /*09e6*/ 	.byte	0x08
	.zero		1


	//   ....[2]....
        /*09e8*/ 	.word	0x00000280
        /*09ec*/ 	.word	0x000000ff
        /*09f0*/ 	.word	0x00028830
        /*09f4*/ 	.short	0x0100
        /*09f6*/ 	.byte	0x08
	.zero		1


	//   ....[3]....
        /*09f8*/ 	.word	0x00000290
        /*09fc*/ 	.word	0x000000ff
        /*0a00*/ 	.word	0x00028840
        /*0a04*/ 	.short	0x0100
        /*0a06*/ 	.byte	0x08
	.zero		1


	//   ....[4]....
        /*0a08*/ 	.word	0x000002a0
        /*0a0c*/ 	.word	0x000000ff
        /*0a10*/ 	.word	0x00028838
        /*0a14*/ 	.short	0x0100
        /*0a16*/ 	.byte	0x08
	.zero		1


	//   ....[5]....
        /*0a18*/ 	.word	0x000002b0
        /*0a1c*/ 	.word	0x000000ff
        /*0a20*/ 	.word	0x00028848
        /*0a24*/ 	.short	0x0100
        /*0a26*/ 	.byte	0x08
	.zero		1


	//   ....[6]....
        /*0a28*/ 	.word	0x000003e0
        /*0a2c*/ 	.word	0x000000ff
        /*0a30*/ 	.word	0x00028850
        /*0a34*/ 	.short	0x0100
        /*0a36*/ 	.byte	0x08
	.zero		1


	//   ....[7]....
        /*0a38*/ 	.word	0x000003f0
        /*0a3c*/ 	.word	0x000000ff
        /*0a40*/ 	.word	0x00028860
        /*0a44*/ 	.short	0x0100
        /*0a46*/ 	.byte	0x08
	.zero		1


	//   ....[8]....
        /*0a48*/ 	.word	0x00000400
        /*0a4c*/ 	.word	0x000000ff
        /*0a50*/ 	.word	0x00028858
        /*0a54*/ 	.short	0x0100
        /*0a56*/ 	.byte	0x08
	.zero		1


	//   ....[9]....
        /*0a58*/ 	.word	0x00000410
        /*0a5c*/ 	.word	0x000000ff
        /*0a60*/ 	.word	0x00028868
        /*0a64*/ 	.short	0x0100
        /*0a66*/ 	.byte	0x08
	.zero		1


	//   ....[10]....
        /*0a68*/ 	.word	0x00000500
        /*0a6c*/ 	.word	0x000000ff
        /*0a70*/ 	.word	0x00028870
        /*0a74*/ 	.short	0x0100
        /*0a76*/ 	.byte	0x06
	.zero		1


	//   ....[11]....
        /*0a78*/ 	.word	0x00000510
        /*0a7c*/ 	.word	0x000000ff
        /*0a80*/ 	.word	0x00028880
        /*0a84*/ 	.short	0x0100
        /*0a86*/ 	.byte	0x06
	.zero		1


	//   ....[12]....
        /*0a88*/ 	.word	0x00000520
        /*0a8c*/ 	.word	0x000000ff
        /*0a90*/ 	.word	0x00028878
        /*0a94*/ 	.short	0x0100
        /*0a96*/ 	.byte	0x06
	.zero		1


	//   ....[13]....
        /*0a98*/ 	.word	0x00000530
        /*0a9c*/ 	.word	0x000000ff
        /*0aa0*/ 	.word	0x00028888
        /*0aa4*/ 	.short	0x0100
        /*0aa6*/ 	.byte	0x06
	.zero		1


	//   ....[14]....
        /*0aa8*/ 	.word	0x00000660
        /*0aac*/ 	.word	0x000000ff
        /*0ab0*/ 	.word	0x00028890
        /*0ab4*/ 	.short	0x0100
        /*0ab6*/ 	.byte	0x08
	.zero		1


	//   ....[15]....
        /*0ab8*/ 	.word	0x00000670
        /*0abc*/ 	.word	0x000000ff
        /*0ac0*/ 	.word	0x000288a0
        /*0ac4*/ 	.short	0x0100
        /*0ac6*/ 	.byte	0x08
	.zero		1


	//   ....[16]....
        /*0ac8*/ 	.word	0x00000680
        /*0acc*/ 	.word	0x000000ff
        /*0ad0*/ 	.word	0x00028898
        /*0ad4*/ 	.short	0x0100
        /*0ad6*/ 	.byte	0x08
	.zero		1


	//   ....[17]....
        /*0ad8*/ 	.word	0x00000690
        /*0adc*/ 	.word	0x000000ff
        /*0ae0*/ 	.word	0x000288a8
        /*0ae4*/ 	.short	0x0100
        /*0ae6*/ 	.byte	0x08
	.zero		1


	//   ....[18]....
        /*0ae8*/ 	.word	0x000007c0
        /*0aec*/ 	.word	0x000000ff
        /*0af0*/ 	.word	0x000288b0
        /*0af4*/ 	.short	0x0100
        /*0af6*/ 	.byte	0x08
	.zero		1


	//   ....[19]....
        /*0af8*/ 	.word	0x000007d0
        /*0afc*/ 	.word	0x000000ff
        /*0b00*/ 	.word	0x000288c0
        /*0b04*/ 	.short	0x0100
        /*0b06*/ 	.byte	0x08
	.zero		1


	//   ....[20]....
        /*0b08*/ 	.word	0x000007e0
        /*0b0c*/ 	.word	0x000000ff
        /*0b10*/ 	.word	0x000288b8
        /*0b14*/ 	.short	0x0100
        /*0b16*/ 	.byte	0x08
	.zero		1


	//   ....[21]....
        /*0b18*/ 	.word	0x000007f0
        /*0b1c*/ 	.word	0x000000ff
        /*0b20*/ 	.word	0x000288c8
        /*0b24*/ 	.short	0x0100
        /*0b26*/ 	.byte	0x08
	.zero		1


	//   ....[22]....
        /*0b28*/ 	.word	0x000018d0
        /*0b2c*/ 	.word	0x000000ff
        /*0b30*/ 	.word	0x00028800
        /*0b34*/ 	.short	0x010a
        /*0b36*/ 	.byte	0x2a
	.zero		1


	//   ....[23]....
        /*0b38*/ 	.word	0x00001950
        /*0b3c*/ 	.word	0x00000004
        /*0b40*/ 	.word	0x00028830
        /*0b44*/ 	.short	0x010a
        /*0b46*/ 	.byte	0x3f
	.zero		1


	//   ....[24]....
        /*0b48*/ 	.word	0x000019a0
        /*0b4c*/ 	.word	0x00000004
        /*0b50*/ 	.word	0x00028830
        /*0b54*/ 	.short	0x010a
        /*0b56*/ 	.byte	0x3f
	.zero		1


	//   ....[25]....
        /*0b58*/ 	.word	0x00002a00
        /*0b5c*/ 	.word	0x000000ff
        /*0b60*/ 	.word	0x00000000
        /*0b64*/ 	.short	0x0101
        /*0b66*/ 	.byte	0x06
	.zero		1


	//   ....[26]....
        /*0b68*/ 	.word	0x00003f00
        /*0b6c*/ 	.word	0x000000ff
        /*0b70*/ 	.word	0x00028830
        /*0b74*/ 	.short	0x010a
        /*0b76*/ 	.byte	0x06
	.zero		1


	//   ....[27]....
        /*0b78*/ 	.word	0x00003f40
        /*0b7c*/ 	.word	0x000000ff
        /*0b80*/ 	.word	0x00028830
        /*0b84*/ 	.short	0x010a
        /*0b86*/ 	.byte	0x06
	.zero		1


	//   ....[28]....
        /*0b88*/ 	.word	0x000042e0
        /*0b8c*/ 	.word	0x000000ff
        /*0b90*/ 	.word	0x00028850
        /*0b94*/ 	.short	0x010a
        /*0b96*/ 	.byte	0x06
	.zero		1


	//   ....[29]....
        /*0b98*/ 	.word	0x00004320
        /*0b9c*/ 	.word	0x000000ff
        /*0ba0*/ 	.word	0x00028850
        /*0ba4*/ 	.short	0x010a
        /*0ba6*/ 	.byte	0x06
	.zero		1


	//   ....[30]....
        /*0ba8*/ 	.word	0x00004780
        /*0bac*/ 	.word	0x000000ff
        /*0bb0*/ 	.word	0x00000000
        /*0bb4*/ 	.short	0x0101
        /*0bb6*/ 	.byte	0x07
	.zero		1


	//   ....[31]....
        /*0bb8*/ 	.word	0x00005930
        /*0bbc*/ 	.word	0x000000ff
        /*0bc0*/ 	.word	0x00000000
        /*0bc4*/ 	.short	0x0101
        /*0bc6*/ 	.byte	0x07
	.zero		1


	//   ....[32]....
        /*0bc8*/ 	.word	0x00005f60
        /*0bcc*/ 	.word	0x000000ff
        /*0bd0*/ 	.word	0x00028850
        /*0bd4*/ 	.short	0x010a
        /*0bd6*/ 	.byte	0x05
	.zero		1


	//   ....[33]....
        /*0bd8*/ 	.word	0x00005fa0
        /*0bdc*/ 	.word	0x000000ff
        /*0be0*/ 	.word	0x00028850
        /*0be4*/ 	.short	0x010a
        /*0be6*/ 	.byte	0x05
	.zero		1


	//   ....[34]....
        /*0be8*/ 	.word	0x00006570
        /*0bec*/ 	.word	0x000000ff
        /*0bf0*/ 	.word	0x00000000
        /*0bf4*/ 	.short	0x0101
        /*0bf6*/ 	.byte	0x04
	.zero		1


	//   ....[35]....
        /*0bf8*/ 	.word	0x00007b40
        /*0bfc*/ 	.word	0x00000000
        /*0c00*/ 	.word	0x00000000
        /*0c04*/ 	.short	0x0101
        /*0c06*/ 	.byte	0x3f
	.zero		1


	//   ....[36]....
        /*0c08*/ 	.word	0x00008190
        /*0c0c*/ 	.word	0x00000008
        /*0c10*/ 	.word	0x00000000
        /*0c14*/ 	.short	0x0101
        /*0c16*/ 	.byte	0x3f
	.zero		1


	//   ....[37]....
        /*0c18*/ 	.word	0x0000b3b0
        /*0c1c*/ 	.word	0x00000007
        /*0c20*/ 	.word	0x00028840
        /*0c24*/ 	.short	0x010a
        /*0c26*/ 	.byte	0x3f
	.zero		1


	//   ....[38]....
        /*0c28*/ 	.word	0x0000bb10
        /*0c2c*/ 	.word	0x00000007
        /*0c30*/ 	.word	0x00028830
        /*0c34*/ 	.short	0x0107
        /*0c36*/ 	.byte	0x3f
	.zero		1


	//   ....[39]....
        /*0c38*/ 	.word	0x0000bbe0
        /*0c3c*/ 	.word	0x00000007
        /*0c40*/ 	.word	0x00028830
        /*0c44*/ 	.short	0x0101
        /*0c46*/ 	.byte	0x3f
	.zero		1


	//   ....[40]....
        /*0c48*/ 	.word	0x0000c6a0
        /*0c4c*/ 	.word	0x00000016
        /*0c50*/ 	.word	0x00028800
        /*0c54*/ 	.short	0x0107
        /*0c56*/ 	.byte	0x3f
	.zero		1


	//   ....[41]....
        /*0c58*/ 	.word	0x0000c7b0
        /*0c5c*/ 	.word	0x00000016
        /*0c60*/ 	.word	0x00028800
        /*0c64*/ 	.short	0x0101
        /*0c66*/ 	.byte	0x3f
	.zero		1


	//   ....[42]....
        /*0c68*/ 	.word	0x0000c7d0
        /*0c6c*/ 	.word	0x00000016
        /*0c70*/ 	.word	0x00028820
        /*0c74*/ 	.short	0x010a
        /*0c76*/ 	.byte	0x3f
	.zero		1


	//   ....[43]....
        /*0c78*/ 	.word	0x0000cb50
        /*0c7c*/ 	.word	0x00000006
        /*0c80*/ 	.word	0x00028840
        /*0c84*/ 	.short	0x010a
        /*0c86*/ 	.byte	0x3f
	.zero		1


	//   ....[44]....
        /*0c88*/ 	.word	0x0000d050
        /*0c8c*/ 	.word	0x00000006
        /*0c90*/ 	.word	0x00028830
        /*0c94*/ 	.short	0x0107
        /*0c96*/ 	.byte	0x3f
	.zero		1


	//   ....[45]....
        /*0c98*/ 	.word	0x0000d110
        /*0c9c*/ 	.word	0x00000006
        /*0ca0*/ 	.word	0x00028830
        /*0ca4*/ 	.short	0x0101
        /*0ca6*/ 	.byte	0x3f
	.zero		1


	//   ....[46]....
        /*0ca8*/ 	.word	0x0000d170
        /*0cac*/ 	.word	0x00000006
        /*0cb0*/ 	.word	0x00028860
        /*0cb4*/ 	.short	0x010a
        /*0cb6*/ 	.byte	0x3f
	.zero		1


	//   ....[47]....
        /*0cb8*/ 	.word	0x0000d710
        /*0cbc*/ 	.word	0x00000006
        /*0cc0*/ 	.word	0x00028850
        /*0cc4*/ 	.short	0x0107
        /*0cc6*/ 	.byte	0x3f
	.zero		1


	//   ....[48]....
        /*0cc8*/ 	.word	0x0000d840
        /*0ccc*/ 	.word	0x00000006
        /*0cd0*/ 	.word	0x00028850
        /*0cd4*/ 	.short	0x0101
        /*0cd6*/ 	.byte	0x3f
	.zero		1


	//   ....[49]....
        /*0cd8*/ 	.word	0x0000da50
        /*0cdc*/ 	.word	0x00000000
        /*0ce0*/ 	.word	0x00028860
        /*0ce4*/ 	.short	0x010a
        /*0ce6*/ 	.byte	0x3f
	.zero		1


	//   ....[50]....
        /*0ce8*/ 	.word	0x0000df80
        /*0cec*/ 	.word	0x00000000
        /*0cf0*/ 	.word	0x00028850
        /*0cf4*/ 	.short	0x0107
        /*0cf6*/ 	.byte	0x3f
	.zero		1


	//   ....[51]....
        /*0cf8*/ 	.word	0x0000e040
        /*0cfc*/ 	.word	0x00000000
        /*0d00*/ 	.word	0x00028850
        /*0d04*/ 	.short	0x0101
        /*0d06*/ 	.byte	0x3f
	.zero		1


	//   ....[52]....
        /*0d08*/ 	.word	0x0000ed80
        /*0d0c*/ 	.word	0x00000004
        /*0d10*/ 	.word	0x00028820
        /*0d14*/ 	.short	0x010a
        /*0d16*/ 	.byte	0x3f
	.zero		1


	//   ....[53]....
        /*0d18*/ 	.word	0x0000ef00
        /*0d1c*/ 	.word	0x00000005
        /*0d20*/ 	.word	0x00028840
        /*0d24*/ 	.short	0x010a
        /*0d26*/ 	.byte	0x3f
	.zero		1


	//   ....[54]....
        /*0d28*/ 	.word	0x0000efa0
        /*0d2c*/ 	.word	0x00000019
        /*0d30*/ 	.word	0x00028840
        /*0d34*/ 	.short	0x010a
        /*0d36*/ 	.byte	0x3f
	.zero		1


	//   ....[55]....
        /*0d38*/ 	.word	0x0000efe0
        /*0d3c*/ 	.word	0x00000005
        /*0d40*/ 	.word	0x00028860
        /*0d44*/ 	.short	0x010a
        /*0d46*/ 	.byte	0x3f
	.zero		1


	//   ....[56]....
        /*0d48*/ 	.word	0x0000f020
        /*0d4c*/ 	.word	0x00000019
        /*0d50*/ 	.word	0x00028860
        /*0d54*/ 	.short	0x010a
        /*0d56*/ 	.byte	0x3f
	.zero		1


	//   ....[57]....
        /*0d58*/ 	.word	0x0000f090
        /*0d5c*/ 	.word	0x00000003
        /*0d60*/ 	.word	0x00028800
        /*0d64*/ 	.short	0x010a
        /*0d66*/ 	.byte	0x3f
	.zero		1


	//   ....[58]....
        /*0d68*/ 	.word	0x0000f0e0
        /*0d6c*/ 	.word	0x00000004
        /*0d70*/ 	.word	0x00028830
        /*0d74*/ 	.short	0x010a
        /*0d76*/ 	.byte	0x3f
	.zero		1


	//   ....[59]....
        /*0d78*/ 	.word	0x0000f140
        /*0d7c*/ 	.word	0x00000003
        /*0d80*/ 	.word	0x00028830
        /*0d84*/ 	.short	0x010a
        /*0d86*/ 	.byte	0x3f
	.zero		1


	//   ....[60]....
        /*0d88*/ 	.word	0x0000f1a0
        /*0d8c*/ 	.word	0x00000003
        /*0d90*/ 	.word	0x00028850
        /*0d94*/ 	.short	0x010a
        /*0d96*/ 	.byte	0x3f
	.zero		1


	//   ....[61]....
        /*0d98*/ 	.word	0x0000f200
        /*0d9c*/ 	.word	0x00000009
        /*0da0*/ 	.word	0x00028850
        /*0da4*/ 	.short	0x010a
        /*0da6*/ 	.byte	0x3f
	.zero		1


	//   ....[62]....
        /*0da8*/ 	.word	0x0000f320
        /*0dac*/ 	.word	0x00000007
        /*0db0*/ 	.word	0x00028840
        /*0db4*/ 	.short	0x010a
        /*0db6*/ 	.byte	0x3f
	.zero		1


	//   ....[63]....
        /*0db8*/ 	.word	0x000108a0
        /*0dbc*/ 	.word	0x00000016
        /*0dc0*/ 	.word	0x00028820
        /*0dc4*/ 	.short	0x010a
        /*0dc6*/ 	.byte	0x3f
	.zero		1


	//   ....[64]....
        /*0dc8*/ 	.word	0x000108f0
        /*0dcc*/ 	.word	0x00000006
        /*0dd0*/ 	.word	0x00028840
        /*0dd4*/ 	.short	0x010a
        /*0dd6*/ 	.byte	0x3f
	.zero		1


	//   ....[65]....
        /*0dd8*/ 	.word	0x00011270
        /*0ddc*/ 	.word	0x00000006
        /*0de0*/ 	.word	0x00028860
        /*0de4*/ 	.short	0x010a
        /*0de6*/ 	.byte	0x3f
	.zero		1


	//   ....[66]....
        /*0de8*/ 	.word	0x00011ce0
        /*0dec*/ 	.word	0x00000000
        /*0df0*/ 	.word	0x00028860
        /*0df4*/ 	.short	0x010a
        /*0df6*/ 	.byte	0x3f
	.zero		1


	//   ....[67]....
        /*0df8*/ 	.word	0x00013100
        /*0dfc*/ 	.word	0x00000004
        /*0e00*/ 	.word	0x00028820
        /*0e04*/ 	.short	0x010a
        /*0e06*/ 	.byte	0x3f
	.zero		1


	//   ....[68]....
        /*0e08*/ 	.word	0x000132a0
        /*0e0c*/ 	.word	0x00000005
        /*0e10*/ 	.word	0x00028840
        /*0e14*/ 	.short	0x010a
        /*0e16*/ 	.byte	0x3f
	.zero		1


	//   ....[69]....
        /*0e18*/ 	.word	0x000132f0
        /*0e1c*/ 	.word	0x00000019
        /*0e20*/ 	.word	0x00028840
        /*0e24*/ 	.short	0x010a
        /*0e26*/ 	.byte	0x3f
	.zero		1


	//   ....[70]....
        /*0e28*/ 	.word	0x00013340
        /*0e2c*/ 	.word	0x00000005
        /*0e30*/ 	.word	0x00028860
        /*0e34*/ 	.short	0x010a
        /*0e36*/ 	.byte	0x3f
	.zero		1


	//----- nvinfo : EIATTR_NUM_MBARRIERS
	.align		4
.L_116:
        /*0e38*/ 	.byte	0x03, 0x38
        /*0e3a*/ 	.short	0x0016


	//----- nvinfo : EIATTR_EXIT_INSTR_OFFSETS
	.align		4
        /*0e3c*/ 	.byte	0x04, 0x1c
        /*0e3e*/ 	.short	(.L_118 - .L_117)


	//   ....[0]....
.L_117:
        /*0e40*/ 	.word	0x000009a0


	//   ....[1]....
        /*0e44*/ 	.word	0x000095e0


	//   ....[2]....
        /*0e48*/ 	.word	0x0000f070


	//----- nvinfo : EIATTR_MAX_THREADS
	.align		4
.L_118:
        /*0e4c*/ 	.byte	0x04, 0x05
        /*0e4e*/ 	.short	(.L_120 - .L_119)
.L_119:
        /*0e50*/ 	.word	0x00000180
        /*0e54*/ 	.word	0x00000001
        /*0e58*/ 	.word	0x00000001


	//----- nvinfo : EIATTR_CRS_STACK_SIZE
	.align		4
.L_120:
        /*0e5c*/ 	.byte	0x04, 0x1e
        /*0e5e*/ 	.short	(.L_122 - .L_121)
.L_121:
        /*0e60*/ 	.word	0x00000000


	//----- nvinfo : EIATTR_CBANK_PARAM_SIZE
	.align		4
.L_122:
        /*0e64*/ 	.byte	0x03, 0x19
        /*0e66*/ 	.short	0x0af0


	//----- nvinfo : EIATTR_PARAM_CBANK
	.align		4
        /*0e68*/ 	.byte	0x04, 0x0a
        /*0e6a*/ 	.short	(.L_124 - .L_123)
	.align		4
.L_123:
        /*0e6c*/ 	.word	index@(.nv.constant0._ZN7cutlass13device_kernelIN5flash11enable_sm90INS1_16FlashAttnFwdSm90INS1_25CollectiveMainloopFwdSm90ILi2EN4cute5tupleIJNS5_1CILi1EEES8_S8_EEENS6_IJNS7_ILi128EEESA_SA_EEELi128ENS_6half_tEfNS_4arch4Sm90ELb0ELb0ELb0ELb1ELb1ELb0ELb0ELb1ELb1ELb1ELb1ELb0EEENS1_21CollectiveEpilogueFwdISB_S9_SC_SE_Li256ELb1ELb1ELb1ELb0EEENS1_36VarlenDynamicPersistentTileSchedulerILi128ELi128ELi256ELi128ELb1ELb1ELb1ELb0ELb1ELb1EEEEEEEEEvNT_6ParamsE)
        /*0e70*/ 	.short	0x0210
        /*0e72*/ 	.short	0x0af0


	//----- nvinfo : EIATTR_SW_WAR
	.align		4
.L_124:
        /*0e74*/ 	.byte	0x04, 0x36
        /*0e76*/ 	.short	(.L_126 - .L_125)
.L_125:
        /*0e78*/ 	.word	0x00000008
.L_126:


//--------------------- .nv.info._ZN7cutlass13device_kernelIN5flash11enable_sm90INS1_16FlashAttnFwdSm90INS1_25CollectiveMainloopFwdSm90ILi2EN4cute5tupleIJNS5_1CILi1EEES8_S8_EEENS6_IJNS7_ILi128EEESA_SA_EEELi128ENS_6half_tEfNS_4arch4Sm90ELb0ELb0ELb0ELb1ELb1ELb1ELb0ELb1ELb1ELb1ELb1ELb0EEENS1_21CollectiveEpilogueFwdISB_S9_SC_SE_Li256ELb1ELb1ELb1ELb0EEENS1_36VarlenDynamicPersistentTileSchedulerILi128ELi128ELi256ELi128ELb1ELb1ELb1ELb0ELb1ELb1EEEEEEEEEvNT_6ParamsE --------------------------
	.section	.nv.info._ZN7cutlass13device_kernelIN5flash11enable_sm90INS1_16FlashAttnFwdSm90INS1_25CollectiveMainloopFwdSm90ILi2EN4cute5tupleIJNS5_1CILi1EEES8_S8_EEENS6_IJNS7_ILi128EEESA_SA_EEELi128ENS_6half_tEfNS_4arch4Sm90ELb0ELb0ELb0ELb1ELb1ELb1ELb0ELb1ELb1ELb1ELb1ELb0EEENS1_21CollectiveEpilogueFwdISB_S9_SC_SE_Li256ELb1ELb1ELb1ELb0EEENS1_36VarlenDynamicPersistentTileSchedulerILi128ELi128ELi256ELi128ELb1ELb1ELb1ELb0ELb1ELb1EEEEEEEEEvNT_6ParamsE,"",@"SHT_CUDA_INFO"
	.sectionflags	@""
	.align	4


	//----- nvinfo : EIATTR_CUDA_API_VERSION
	.align		4
        /*0000*/ 	.byte	0x04, 0x37
        /*0002*/ 	.short	(.L_128 - .L_127)
.L_127:
        /*0004*/ 	.word	0x00000082


	//----- nvinfo : EIATTR_KPARAM_INFO
	.align		4
.L_128:
        /*0008*/ 	.byte	0x04, 0x17
        /*000a*/ 	.short	(.L_130 - .L_129)
.L_129:
        /*000c*/ 	.word	0x00000000
        /*0010*/ 	.short	0x0000
        /*0012*/ 	.short	0x0070
        /*0014*/ 	.byte	0x00, 0xf0, 0x01, 0x2a


	//----- nvinfo : EIATTR_SPARSE_MMA_MASK
	.align		4
.L_130:
        /*0018*/ 	.byte	0x03, 0x50
        /*001a*/ 	.short	0x0000


	//----- nvinfo : EIATTR_MAXREG_COUNT
	.align		4
        /*001c*/ 	.byte	0x03, 0x1b
        /*001e*/ 	.short	0x00a8


	//----- nvinfo : EIATTR_NUM_BARRIERS
	.align		4
        /*0020*/ 	.byte	0x02, 0x4c
        /*0022*/ 	.byte	0x10
	.zero		1


	//----- nvinfo : EIATTR_EXTERNS
	.align		4
        /*0024*/ 	.byte	0x04, 0x0f
        /*0026*/ 	.short	(.L_132 - .L_131)


	//   ....[0]....
	.align		4
.L_131:
        /*0028*/ 	.word	index@(__assertfail)


	//----- nvinfo : EIATTR_ANNOTATIONS
	.align		4
.L_132:
        /*002c*/ 	.byte	0x04, 0x55
        /*002e*/ 	.short	(.L_134 - .L_133)


	//   ....[0]....
.L_133:
        /* <DEDUP_REMOVED lines=18> */
        /*0144*/ 	.byte	0xa0, 0xb3, 0x01, 0x00


	//----- nvinfo : EIATTR_MERCURY_ISA_VERSION
	.align		4
.L_134:
        /*0148*/ 	.byte	0x03, 0x5f
        /*014a*/ 	.short	0x0101


	//----- nvinfo : EIATTR_UNUSED_LOAD_BYTE_OFFSET
	.align		4
        /*014c*/ 	.byte	0x04, 0x44
        /*014e*/ 	.short	(.L_136 - .L_135)


	//   ....[0]....
.L_135:
        /*0150*/ 	.word	0x00000a60
        /*0154*/ 	.word	0x0000fff0


	//   ....[1]....
        /*0158*/ 	.word	0x000118e0
        /*015c*/ 	.word	0x0000fff0


	//----- nvinfo : EIATTR_INT_WARP_WIDE_INSTR_OFFSETS
	.align		4
.L_136:
        /*0160*/ 	.byte	0x04, 0x31
        /*0162*/ 	.short	(.L_138 - .L_137)


	//   ....[0]....
.L_137:
        /*0164*/ 	.word	0x00000130


	//   ....[1]....
        /*0168*/ 	.word	0x00000170


	//   ....[2]....
        /*016c*/ 	.word	0x000001e0


	//   ....[3]....
        /*0170*/ 	.word	0x00017110


	//   ....[4]....
        /*0174*/ 	.word	0x000171a0


	//   ....[5]....
        /*0178*/ 	.word	0x00019fd0


	//   ....[6]....
        /*017c*/ 	.word	0x0001a060


	//----- nvinfo : EIATTR_COOP_GROUP_MASK_REGIDS
	.align		4
.L_138:
        /*0180*/ 	.byte	0x04, 0x29
        /*0182*/ 	.short	(.L_140 - .L_139)


	//   ....[0]....
.L_139:
        /*0184*/ 	.word	0xffffffff


	//   ....[1]....
        /*0188*/ 	.word	0xffffffff


	//   ....[2]....
        /*018c*/ 	.word	0xffffffff


	//   ....[3]....
        /*0190*/ 	.word	0xffffffff


	//   ....[4]....
        /*0194*/ 	.word	0xffffffff


	//   ....[5]....
        /*0198*/ 	.word	0xffffffff


	//   ....[6]....
        /*019c*/ 	.word	0xffffffff


	//   ....[7]....
        /*01a0*/ 	.word	0xffffffff


	//   ....[8]....
        /*01a4*/ 	.word	0xffffffff


	//   ....[9]....
        /*01a8*/ 	.word	0xffffffff


	//   ....[10]....
        /*01ac*/ 	.word	0xffffffff


	//   ....[11]....
        /*01b0*/ 	.word	0xffffffff


	//   ....[12]....
        /*01b4*/ 	.word	0xffffffff


	//   ....[13]....
        /*01b8*/ 	.word	0xffffffff


	//   ....[14]....
        /*01bc*/ 	.word	0xffffffff


	//   ....[15]....
        /*01c0*/ 	.word	0xffffffff


	//   ....[16]....
        /*01c4*/ 	.word	0xffffffff


	//   ....[17]....
        /*01c8*/ 	.word	0xffffffff


	//   ....[18]....
        /*01cc*/ 	.word	0xffffffff


	//   ....[19]....
        /*01d0*/ 	.word	0xffffffff


	//   ....[20]....
        /*01d4*/ 	.word	0xffffffff


	//   ....[21]....
        /*01d8*/ 	.word	0xffffffff


	//   ....[22]....
        /*01dc*/ 	.word	0xffffffff


	//   ....[23]....
        /*01e0*/ 	.word	0xffffffff


	//   ....[24]....
        /*01e4*/ 	.word	0xffffffff


	//   ....[25]....
        /*01e8*/ 	.word	0xffffffff


	//   ....[26]....
        /*01ec*/ 	.word	0xffffffff


	//   ....[27]....
        /*01f0*/ 	.word	0xffffffff


	//   ....[28]....
        /*01f4*/ 	.word	0xffffffff


	//   ....[29]....
        /*01f8*/ 	.word	0xffffffff


	//   ....[30]....
        /*01fc*/ 	.word	0xffffffff


	//   ....[31]....
        /*0200*/ 	.word	0xffffffff


	//   ....[32]....
        /*0204*/ 	.word	0xffffffff


	//   ....[33]....
        /*0208*/ 	.word	0xffffffff


	//   ....[34]....
        /*020c*/ 	.word	0xffffffff


	//   ....[35]....
        /*0210*/ 	.word	0xffffffff


	//   ....[36]....
        /*0214*/ 	.word	0xffffffff


	//   ....[37]....
        /*0218*/ 	.word	0xffffffff


	//   ....[38]....
        /*021c*/ 	.word	0xffffffff


	//   ....[39]....
        /*0220*/ 	.word	0xffffffff


	//   ....[40]....
        /*0224*/ 	.word	0xffffffff


	//   ....[41]....
        /*0228*/ 	.word	0xffffffff


	//   ....[42]....
        /*022c*/ 	.word	0xffffffff


	//   ....[43]....
        /*0230*/ 	.word	0xffffffff


	//   ....[44]....
        /*0234*/ 	.word	0xffffffff


	//   ....[45]....
        /*0238*/ 	.word	0xffffffff


	//   ....[46]....
        /*023c*/ 	.word	0xffffffff


	//   ....[47]....
        /*0240*/ 	.word	0xffffffff


	//   ....[48]....
        /*0244*/ 	.word	0xffffffff


	//   ....[49]....
        /*0248*/ 	.word	0xffffffff


	//   ....[50]....
        /*024c*/ 	.word	0xffffffff


	//   ....[51]....
        /*0250*/ 	.word	0xffffffff


	//   ....[52]....
        /*0254*/ 	.word	0xffffffff


	//   ....[53]....
        /*0258*/ 	.word	0xffffffff


	//   ....[54]....
        /*025c*/ 	.word	0xffffffff


	//   ....[55]....
        /*0260*/ 	.word	0xffffffff


	//   ....[56]....
        /*0264*/ 	.word	0xffffffff


	//   ....[57]....
        /*0268*/ 	.word	0xffffffff


	//   ....[58]....
        /*026c*/ 	.word	0xffffffff


	//   ....[59]....
        /*0270*/ 	.word	0xffffffff


	//   ....[60]....
        /*0274*/ 	.word	0xffffffff


	//   ....[61]....
        /*0278*/ 	.word	0xffffffff


	//   ....[62]....
        /*027c*/ 	.word	0xffffffff


	//   ....[63]....
        /*0280*/ 	.word	0xffffffff


	//   ....[64]....
        /*0284*/ 	.word	0xffffffff


	//   ....[65]....
        /*0288*/ 	.word	0xffffffff


	//   ....[66]....
        /*028c*/ 	.word	0xffffffff


	//   ....[67]....
        /*0290*/ 	.word	0xffffffff


	//   ....[68]....
        /*0294*/ 	.word	0xffffffff


	//   ....[69]....
        /*0298*/ 	.word	0xffffffff


	//   ....[70]....
        /*029c*/ 	.word	0xffffffff


	//   ....[71]....
        /*02a0*/ 	.word	0xffffffff


	//   ....[72]....
        /*02a4*/ 	.word	0xffffffff


	//   ....[73]....
        /*02a8*/ 	.word	0xffffffff


	//   ....[74]....
        /*02ac*/ 	.word	0xffffffff


	//   ....[75]....
        /*02b0*/ 	.word	0xffffffff


	//   ....[76]....
        /*02b4*/ 	.word	0xffffffff


	//   ....[77]....
        /*02b8*/ 	.word	0xffffffff


	//   ....[78]....
        /*02bc*/ 	.word	0xffffffff


	//   ....[79]....
        /*02c0*/ 	.word	0xffffffff


	//   ....[80]....
        /*02c4*/ 	.word	0xffffffff


	//   ....[81]....
        /*02c8*/ 	.word	0xffffffff


	//   ....[82]....
        /*02cc*/ 	.word	0xffffffff


	//   ....[83]....
        /*02d0*/ 	.word	0xffffffff


	//   ....[84]....
        /*02d4*/ 	.word	0xffffffff


	//   ....[85]....
        /*02d8*/ 	.word	0xffffffff


	//   ....[86]....
        /*02dc*/ 	.word	0xffffffff


	//   ....[87]....
        /*02e0*/ 	.word	0xffffffff


	//   ....[88]....
        /*02e4*/ 	.word	0xffffffff


	//   ....[89]....
        /*02e8*/ 	.word	0xffffffff


	//   ....[90]....
        /*02ec*/ 	.word	0xffffffff


	//   ....[91]....
        /*02f0*/ 	.word	0xffffffff


	//   ....[92]....
        /*02f4*/ 	.word	0xffffffff


	//   ....[93]....
        /*02f8*/ 	.word	0xffffffff


	//   ....[94]....
        /*02fc*/ 	.word	0xffffffff


	//   ....[95]....
        /*0300*/ 	.word	0xffffffff


	//   ....[96]....
        /*0304*/ 	.word	0xffffffff


	//   ....[97]....
        /*0308*/ 	.word	0xffffffff


	//   ....[98]....
        /*030c*/ 	.word	0xffffffff


	//   ....[99]....
        /*0310*/ 	.word	0xffffffff


	//   ....[100]....
        /*0314*/ 	.word	0xffffffff


	//   ....[101]....
        /*0318*/ 	.word	0xffffffff


	//   ....[102]....
        /*031c*/ 	.word	0xffffffff


	//   ....[103]....
        /*0320*/ 	.word	0xffffffff


	//   ....[104]....
        /*0324*/ 	.word	0xffffffff


	//   ....[105]....
        /*0328*/ 	.word	0xffffffff


	//   ....[106]....
        /*032c*/ 	.word	0xffffffff


	//   ....[107]....
        /*0330*/ 	.word	0xffffffff


	//   ....[108]....
        /*0334*/ 	.word	0xffffffff


	//   ....[109]....
        /*0338*/ 	.word	0xffffffff


	//   ....[110]....
        /*033c*/ 	.word	0xffffffff


	//   ....[111]....
        /*0340*/ 	.word	0xffffffff


	//   ....[112]....
        /*0344*/ 	.word	0xffffffff


	//   ....[113]....
        /*0348*/ 	.word	0xffffffff


	//   ....[114]....
        /*034c*/ 	.word	0xffffffff


	//   ....[115]....
        /*0350*/ 	.word	0xffffffff


	//   ....[116]....
        /*0354*/ 	.word	0xffffffff


	//   ....[117]....
        /*0358*/ 	.word	0xffffffff


	//   ....[118]....
        /*035c*/ 	.word	0xffffffff


	//   ....[119]....
        /*0360*/ 	.word	0xffffffff


	//   ....[120]....
        /*0364*/ 	.word	0xffffffff


	//   ....[121]....
        /*0368*/ 	.word	0xffffffff


	//   ....[122]....
        /*036c*/ 	.word	0xffffffff


	//   ....[123]....
        /*0370*/ 	.word	0xffffffff


	//   ....[124]....
        /*0374*/ 	.word	0xffffffff


	//   ....[125]....
        /*0378*/ 	.word	0xffffffff


	//   ....[126]....
        /*037c*/ 	.word	0xffffffff


	//   ....[127]....
        /*0380*/ 	.word	0xffffffff


	//   ....[128]....
        /*0384*/ 	.word	0xffffffff


	//   ....[129]....
        /*0388*/ 	.word	0xffffffff


	//   ....[130]....
        /*038c*/ 	.word	0xffffffff


	//   ....[131]....
        /*0390*/ 	.word	0xffffffff


	//   ....[132]....
        /*0394*/ 	.word	0xffffffff


	//   ....[133]....
        /*0398*/ 	.word	0xffffffff


	//   ....[134]....
        /*039c*/ 	.word	0xffffffff


	//   ....[135]....
        /*03a0*/ 	.word	0xffffffff


	//   ....[136]....
        /*03a4*/ 	.word	0xffffffff


	//   ....[137]....
        /*03a8*/ 	.word	0xffffffff


	//   ....[138]....
        /*03ac*/ 	.word	0xffffffff


	//   ....[139]....
        /*03b0*/ 	.word	0xffffffff


	//   ....[140]....
        /*03b4*/ 	.word	0xffffffff


	//   ....[141]....
        /*03b8*/ 	.word	0xffffffff


	//   ....[142]....
        /*03bc*/ 	.word	0xffffffff


	//   ....[143]....
        /*03c0*/ 	.word	0xffffffff


	//   ....[144]....
        /*03c4*/ 	.word	0xffffffff


	//   ....[145]....
        /*03c8*/ 	.word	0xffffffff


	//   ....[146]....
        /*03cc*/ 	.word	0xffffffff


	//   ....[147]....
        /*03d0*/ 	.word	0xffffffff


	//   ....[148]....
        /*03d4*/ 	.word	0xffffffff


	//   ....[149]....
        /*03d8*/ 	.word	0xffffffff


	//   ....[150]....
        /*03dc*/ 	.word	0xffffffff


	//   ....[151]....
        /*03e0*/ 	.word	0xffffffff


	//   ....[152]....
        /*03e4*/ 	.word	0xffffffff


	//   ....[153]....
        /*03e8*/ 	.word	0xffffffff


	//   ....[154]....
        /*03ec*/ 	.word	0xffffffff


	//   ....[155]....
        /*03f0*/ 	.word	0xffffffff


	//   ....[156]....
        /*03f4*/ 	.word	0xffffffff


	//   ....[157]....
        /*03f8*/ 	.word	0xffffffff


	//   ....[158]....
        /*03fc*/ 	.word	0xffffffff


	//   ....[159]....
        /*0400*/ 	.word	0xffffffff


	//   ....[160]....
        /*0404*/ 	.word	0xffffffff


	//   ....[161]....
        /*0408*/ 	.word	0xffffffff


	//   ....[162]....
        /*040c*/ 	.word	0xffffffff


	//   ....[163]....
        /*0410*/ 	.word	0xffffffff


	//   ....[164]....
        /*0414*/ 	.word	0xffffffff


	//   ....[165]....
        /*0418*/ 	.word	0xffffffff


	//   ....[166]....
        /*041c*/ 	.word	0xffffffff


	//   ....[167]....
        /*0420*/ 	.word	0xffffffff


	//   ....[168]....
        /*0424*/ 	.word	0xffffffff


	//   ....[169]....
        /*0428*/ 	.word	0xffffffff


	//   ....[170]....
        /*042c*/ 	.word	0xffffffff


	//   ....[171]....
        /*0430*/ 	.word	0xffffffff


	//   ....[172]....
        /*0434*/ 	.word	0xffffffff


	//   ....[173]....
        /*0438*/ 	.word	0xffffffff


	//   ....[174]....
        /*043c*/ 	.word	0xffffffff


	//   ....[175]....
        /*0440*/ 	.word	0xffffffff


	//   ....[176]....
        /*0444*/ 	.word	0xffffffff


	//   ....[177]....
        /*0448*/ 	.word	0xffffffff


	//   ....[178]....
        /*044c*/ 	.word	0xffffffff


	//   ....[179]....
        /*0450*/ 	.word	0xffffffff


	//   ....[180]....
        /*0454*/ 	.word	0xffffffff


	//   ....[181]....
        /*0458*/ 	.word	0xffffffff


	//   ....[182]....
        /*045c*/ 	.word	0xffffffff


	//   ....[183]....
        /*0460*/ 	.word	0xffffffff


	//   ....[184]....
        /*0464*/ 	.word	0xffffffff


	//   ....[185]....
        /*0468*/ 	.word	0xffffffff


	//   ....[186]....
        /*046c*/ 	.word	0xffffffff


	//   ....[187]....
        /*0470*/ 	.word	0xffffffff


	//   ....[188]....
        /*0474*/ 	.word	0xffffffff


	//   ....[189]....
        /*0478*/ 	.word	0xffffffff


	//   ....[190]....
        /*047c*/ 	.word	0xffffffff


	//   ....[191]....
        /*0480*/ 	.word	0xffffffff


	//   ....[192]....
        /*0484*/ 	.word	0xffffffff


	//   ....[193]....
        /*0488*/ 	.word	0xffffffff


	//   ....[194]....
        /*048c*/ 	.word	0xffffffff


	//   ....[195]....
        /*0490*/ 	.word	0xffffffff


	//   ....[196]....
        /*0494*/ 	.word	0xffffffff


	//   ....[197]....
        /*0498*/ 	.word	0xffffffff


	//   ....[198]....
        /*049c*/ 	.word	0xffffffff


	//   ....[199]....
        /*04a0*/ 	.word	0xffffffff


	//   ....[200]....
        /*04a4*/ 	.word	0xffffffff


	//   ....[201]....
        /*04a8*/ 	.word	0x0500000f


	//   ....[202]....
        /*04ac*/ 	.word	0x0500000f


	//   ....[203]....
        /*04b0*/ 	.word	0x0500000f


	//   ....[204]....
        /*04b4*/ 	.word	0x0500000f


	//   ....[205]....
        /*04b8*/ 	.word	0x0500000f


	//   ....[206]....
        /*04bc*/ 	.word	0x0500000f


	//   ....[207]....
        /*04c0*/ 	.word	0x0500000f


	//   ....[208]....
        /*04c4*/ 	.word	0x0500000f


	//   ....[209]....
        /*04c8*/ 	.word	0x0500000f


	//   ....[210]....
        /*04cc*/ 	.word	0x0500000f


	//   ....[211]....
        /*04d0*/ 	.word	0x0500000f


	//   ....[212]....
        /*04d4*/ 	.word	0x0500000f


	//   ....[213]....
        /*04d8*/ 	.word	0x0500000f


	//   ....[214]....
        /*04dc*/ 	.word	0x0500000f


	//   ....[215]....
        /*04e0*/ 	.word	0x0500000f


	//   ....[216]....
        /*04e4*/ 	.word	0x0500000f


	//   ....[217]....
        /*04e8*/ 	.word	0x0500000f


	//   ....[218]....
        /*04ec*/ 	.word	0x0500000f


	//   ....[219]....
        /*04f0*/ 	.word	0x0500000f


	//   ....[220]....
        /*04f4*/ 	.word	0x0500000f


	//   ....[221]....
        /*04f8*/ 	.word	0x0500000f


	//   ....[222]....
        /*04fc*/ 	.word	0x0500000f


	//   ....[223]....
        /*0500*/ 	.word	0x0500000f


	//   ....[224]....
        /*0504*/ 	.word	0x0500000f


	//   ....[225]....
        /*0508*/ 	.word	0x0500000f


	//   ....[226]....
        /*050c*/ 	.word	0x0500000f


	//   ....[227]....
        /*0510*/ 	.word	0x0500000f


	//   ....[228]....
        /*0514*/ 	.word	0x0500000f


	//   ....[229]....
        /*0518*/ 	.word	0x0500000f


	//   ....[230]....
        /*051c*/ 	.word	0x0500000f


	//   ....[231]....
        /*0520*/ 	.word	0x0500000f


	//   ....[232]....
        /*0524*/ 	.word	0x0500000f


	//   ....[233]....
        /*0528*/ 	.word	0x0500000f


	//   ....[234]....
        /*052c*/ 	.word	0x0500000f


	//   ....[235]....
        /*0530*/ 	.word	0x0500000f


	//   ....[236]....
        /*0534*/ 	.word	0x0500000f


	//   ....[237]....
        /*0538*/ 	.word	0x0500000f


	//   ....[238]....
        /*053c*/ 	.word	0x0500000f


	//   ....[239]....
        /*0540*/ 	.word	0x0500000f


	//   ....[240]....
        /*0544*/ 	.word	0x0500000f


	//   ....[241]....
        /*0548*/ 	.word	0x0500000f


	//   ....[242]....
        /*054c*/ 	.word	0x0500000f


	//   ....[243]....
        /*0550*/ 	.word	0x0500000f


	//   ....[244]....
        /*0554*/ 	.word	0x0500000f


	//   ....[245]....
        /*0558*/ 	.word	0x0500000f


	//   ....[246]....
        /*055c*/ 	.word	0x0500000f


	//   ....[247]....
        /*0560*/ 	.word	0x0500000f


	//   ....[248]....
        /*0564*/ 	.word	0x0500000f


	//   ....[249]....
        /*0568*/ 	.word	0x0500000f


	//   ....[250]....
        /*056c*/ 	.word	0x0500000f


	//   ....[251]....
        /*0570*/ 	.word	0x0500000f


	//   ....[252]....
        /*0574*/ 	.word	0x0500000f


	//   ....[253]....
        /*0578*/ 	.word	0x0500000f


	//   ....[254]....
        /*057c*/ 	.word	0x0500000f


	//   ....[255]....
        /*0580*/ 	.word	0x0500000f


	//   ....[0]....
        /*0584*/ 	.word	0x0500000f


	//   ....[1]....
        /*0588*/ 	.word	0x0500000f


	//   ....[2]....
        /*058c*/ 	.word	0x0500000f


	//   ....[3]....
        /*0590*/ 	.word	0x0500000f


	//   ....[4]....
        /*0594*/ 	.word	0x0500000f


	//   ....[5]....
        /*0598*/ 	.word	0x0500000f


	//   ....[6]....
        /*059c*/ 	.word	0x0500000f


	//   ....[7]....
        /*05a0*/ 	.word	0x0500000f


	//   ....[8]....
        /*05a4*/ 	.word	0x0500000f


	//   ....[9]....
        /*05a8*/ 	.word	0x0500000f


	//   ....[10]....
        /*05ac*/ 	.word	0x0500000f


	//   ....[11]....
        /*05b0*/ 	.word	0x0500000f


	//   ....[12]....
        /*05b4*/ 	.word	0x0500000f


	//   ....[13]....
        /*05b8*/ 	.word	0x0500000f


	//   ....[14]....
        /*05bc*/ 	.word	0x0500000f


	//   ....[15]....
        /*05c0*/ 	.word	0x0500000f


	//   ....[16]....
        /*05c4*/ 	.word	0x0500000f


	//   ....[17]....
        /*05c8*/ 	.word	0x0500000f


	//   ....[18]....
        /*05cc*/ 	.word	0x0500000f


	//   ....[19]....
        /*05d0*/ 	.word	0x0500000f


	//   ....[20]....
        /*05d4*/ 	.word	0x0500000f


	//   ....[21]....
        /*05d8*/ 	.word	0x0500000f


	//   ....[22]....
        /*05dc*/ 	.word	0x0500000f


	//   ....[23]....
        /*05e0*/ 	.word	0x0500000f


	//   ....[24]....
        /*05e4*/ 	.word	0x0500000f


	//   ....[25]....
        /*05e8*/ 	.word	0x0500000f


	//   ....[26]....
        /*05ec*/ 	.word	0x0500000f


	//   ....[27]....
        /*05f0*/ 	.word	0x0500000f


	//   ....[28]....
        /*05f4*/ 	.word	0x0500000f


	//   ....[29]....
        /*05f8*/ 	.word	0x0500000f


	//   ....[30]....
        /*05fc*/ 	.word	0x0500000f


	//   ....[31]....
        /*0600*/ 	.word	0x0500000f


	//   ....[32]....
        /*0604*/ 	.word	0x0500000f


	//   ....[33]....
        /*0608*/ 	.word	0x0500000f


	//   ....[34]....
        /*060c*/ 	.word	0x0500000f


	//   ....[35]....
        /*0610*/ 	.word	0x0500000f


	//   ....[36]....
        /*0614*/ 	.word	0x0500000f


	//   ....[37]....
        /*0618*/ 	.word	0x0500000f


	//   ....[38]....
        /*061c*/ 	.word	0x0500000f


	//   ....[39]....
        /*0620*/ 	.word	0x0500000f


	//   ....[40]....
        /*0624*/ 	.word	0x0500000f


	//   ....[41]....
        /*0628*/ 	.word	0x0500000f


	//   ....[42]....
        /*062c*/ 	.word	0x0500000f


	//   ....[43]....
        /*0630*/ 	.word	0x0500000f


	//   ....[44]....
        /*0634*/ 	.word	0x0500000f


	//   ....[45]....
        /*0638*/ 	.word	0x0500000f


	//   ....[46]....
        /*063c*/ 	.word	0x0500000f


	//   ....[47]....
        /*0640*/ 	.word	0x0500000f


	//   ....[48]....
        /*0644*/ 	.word	0x0500000f


	//   ....[49]....
        /*0648*/ 	.word	0x0500000f


	//   ....[50]....
        /*064c*/ 	.word	0x0500000f


	//   ....[51]....
        /*0650*/ 	.word	0x0500000f


	//   ....[52]....
        /*0654*/ 	.word	0x0500000f


	//   ....[53]....
        /*0658*/ 	.word	0x0500000f


	//   ....[54]....
        /*065c*/ 	.word	0x0500000f


	//   ....[55]....
        /*0660*/ 	.word	0x0500000f


	//   ....[56]....
        /*0664*/ 	.word	0x0500000f


	//   ....[57]....
        /*0668*/ 	.word	0x0500000f


	//   ....[58]....
        /*066c*/ 	.word	0x0500000f


	//   ....[59]....
        /*0670*/ 	.word	0x0500000f


	//   ....[60]....
        /*0674*/ 	.word	0x0500000f


	//   ....[61]....
        /*0678*/ 	.word	0x0500000f


	//   ....[62]....
        /*067c*/ 	.word	0x0500000f


	//   ....[63]....
        /*0680*/ 	.word	0x0500000f


	//   ....[64]....
        /*0684*/ 	.word	0x0500000f


	//   ....[65]....
        /*0688*/ 	.word	0x0500000f


	//   ....[66]....
        /*068c*/ 	.word	0x0500000f


	//   ....[67]....
        /*0690*/ 	.word	0x0500000f


	//   ....[68]....
        /*0694*/ 	.word	0x0500000f


	//   ....[69]....
        /*0698*/ 	.word	0x0500000f


	//   ....[70]....
        /*069c*/ 	.word	0x0500000f


	//   ....[71]....
        /*06a0*/ 	.word	0x0500000f


	//   ....[72]....
        /*06a4*/ 	.word	0x0500000f


	//   ....[73]....
        /*06a8*/ 	.word	0x0500000f


	//   ....[74]....
        /*06ac*/ 	.word	0x0500000f


	//   ....[75]....
        /*06b0*/ 	.word	0x0500000f


	//   ....[76]....
        /*06b4*/ 	.word	0x0500000f


	//   ....[77]....
        /*06b8*/ 	.word	0x0500000f


	//   ....[78]....
        /*06bc*/ 	.word	0x0500000f


	//   ....[79]....
        /*06c0*/ 	.word	0x0500000f


	//   ....[80]....
        /*06c4*/ 	.word	0x0500000f


	//   ....[81]....
        /*06c8*/ 	.word	0x0500000f


	//   ....[82]....
        /*06cc*/ 	.word	0x0500000f


	//   ....[83]....
        /*06d0*/ 	.word	0x0500000f


	//   ....[84]....
        /*06d4*/ 	.word	0x0500000f


	//   ....[85]....
        /*06d8*/ 	.word	0x0500000f


	//   ....[86]....
        /*06dc*/ 	.word	0x0500000f


	//   ....[87]....
        /*06e0*/ 	.word	0x0500000f


	//   ....[88]....
        /*06e4*/ 	.word	0x0500000f


	//   ....[89]....
        /*06e8*/ 	.word	0x0500000f


	//   ....[90]....
        /*06ec*/ 	.word	0x0500000f


	//   ....[91]....
        /*06f0*/ 	.word	0x0500000f


	//   ....[92]....
        /*06f4*/ 	.word	0x0500000f


	//   ....[93]....
        /*06f8*/ 	.word	0x0500000f


	//   ....[94]....
        /*06fc*/ 	.word	0x0500000f


	//   ....[95]....
        /*0700*/ 	.word	0x0500000f


	//   ....[96]....
        /*0704*/ 	.word	0x0500000f


	//   ....[97]....
        /*0708*/ 	.word	0x0500000f


	//   ....[98]....
        /*070c*/ 	.word	0x0500000f


	//----- nvinfo : EIATTR_COOP_GROUP_INSTR_OFFSETS
	.align		4
.L_140:
        /*0710*/ 	.byte	0x04, 0x28
        /*0712*/ 	.short	(.L_142 - .L_141)


	//   ....[0]....
.L_141:
        /*0714*/ 	.word	0x00000070


	//   ....[1]....
        /*0718*/ 	.word	0x00000140


	//   ....[2]....
        /*071c*/ 	.word	0x00000190


	//   ....[3]....
        /*0720*/ 	.word	0x000003c0


	//   ....[4]....
        /*0724*/ 	.word	0x00000520


	//   ....[5]....
        /*0728*/ 	.word	0x00000640


	//   ....[6]....
        /*072c*/ 	.word	0x000007a0


	//   ....[7]....
        /*0730*/ 	.word	0x00003320


	//   ....[8]....
        /*0734*/ 	.word	0x00003330


	//   ....[9]....
        /*0738*/ 	.word	0x000039e0


	//   ....[10]....
        /*073c*/ 	.word	0x000039f0


	//   ....[11]....
        /*0740*/ 	.word	0x000040a0


	//   ....[12]....
        /*0744*/ 	.word	0x000040b0


	//   ....[13]....
        /*0748*/ 	.word	0x00004760


	//   ....[14]....
        /*074c*/ 	.word	0x00004770


	//   ....[15]....
        /*0750*/ 	.word	0x00005790


	//   ....[16]....
        /*0754*/ 	.word	0x000057a0


	//   ....[17]....
        /*0758*/ 	.word	0x00005f20


	//   ....[18]....
        /*075c*/ 	.word	0x00005f30


	//   ....[19]....
        /*0760*/ 	.word	0x000066e0


	//   ....[20]....
        /*0764*/ 	.word	0x000066f0


	//   ....[21]....
        /*0768*/ 	.word	0x00006e90


	//   ....[22]....
        /*076c*/ 	.word	0x00006ea0


	//   ....[23]....
        /*0770*/ 	.word	0x00007860


	//   ....[24]....
        /*0774*/ 	.word	0x00007870


	//   ....[25]....
        /*0778*/ 	.word	0x00007980


	//   ....[26]....
        /*077c*/ 	.word	0x00007990


	//   ....[27]....
        /*0780*/ 	.word	0x00007ab0


	//   ....[28]....
        /*0784*/ 	.word	0x00007ac0


	//   ....[29]....
        /*0788*/ 	.word	0x00007be0


	//   ....[30]....
        /*078c*/ 	.word	0x00007bf0


	//   ....[31]....
        /*0790*/ 	.word	0x00007f70


	//   ....[32]....
        /*0794*/ 	.word	0x00007f90


	//   ....[33]....
        /*0798*/ 	.word	0x00008070


	//   ....[34]....
        /*079c*/ 	.word	0x00008090


	//   ....[35]....
        /*07a0*/ 	.word	0x00008170


	//   ....[36]....
        /*07a4*/ 	.word	0x00008190


	//   ....[37]....
        /*07a8*/ 	.word	0x00008270


	//   ....[38]....
        /*07ac*/ 	.word	0x00008290


	//   ....[39]....
        /*07b0*/ 	.word	0x00008a00


	//   ....[40]....
        /*07b4*/ 	.word	0x00008f90


	//   ....[41]....
        /*07b8*/ 	.word	0x00008fa0


	//   ....[42]....
        /*07bc*/ 	.word	0x00008fb0


	//   ....[43]....
        /*07c0*/ 	.word	0x00008fc0


	//   ....[44]....
        /*07c4*/ 	.word	0x0000a9f0


	//   ....[45]....
        /*07c8*/ 	.word	0x0000aa00


	//   ....[46]....
        /*07cc*/ 	.word	0x0000aa10


	//   ....[47]....
        /*07d0*/ 	.word	0x0000aa20


	//   ....[48]....
        /*07d4*/ 	.word	0x0000d620


	//   ....[49]....
        /*07d8*/ 	.word	0x0000d720


	//   ....[50]....
        /*07dc*/ 	.word	0x0000dd00


	//   ....[51]....
        /*07e0*/ 	.word	0x0000dd70


	//   ....[52]....
        /*07e4*/ 	.word	0x0000f940


	//   ....[53]....
        /*07e8*/ 	.word	0x0000f950


	//   ....[54]....
        /*07ec*/ 	.word	0x0000f980


	//   ....[55]....
        /*07f0*/ 	.word	0x0000f990


	//   ....[56]....
        /*07f4*/ 	.word	0x00010ee0


	//   ....[57]....
        /*07f8*/ 	.word	0x00010f20


	//   ....[58]....
        /*07fc*/ 	.word	0x00010fc0


	//   ....[59]....
        /*0800*/ 	.word	0x000112d0


	//   ....[60]....
        /*0804*/ 	.word	0x00012390


	//   ....[61]....
        /*0808*/ 	.word	0x000123b0


	//   ....[62]....
        /*080c*/ 	.word	0x000123c0


	//   ....[63]....
        /*0810*/ 	.word	0x000123d0


	//   ....[64]....
        /*0814*/ 	.word	0x00012a80


	//   ....[65]....
        /*0818*/ 	.word	0x00012a90


	//   ....[66]....
        /*081c*/ 	.word	0x00012b90


	//   ....[67]....
        /*0820*/ 	.word	0x00012ba0


	//   ....[68]....
        /*0824*/ 	.word	0x00012cb0


	//   ....[69]....
        /*0828*/ 	.word	0x00012cc0


	//   ....[70]....
        /*082c*/ 	.word	0x00012dd0


	//   ....[71]....
        /*0830*/ 	.word	0x00012de0


	//   ....[72]....
        /*0834*/ 	.word	0x000132a0


	//   ....[73]....
        /*0838*/ 	.word	0x000132b0


	//   ....[74]....
        /*083c*/ 	.word	0x00013730


	//   ....[75]....
        /*0840*/ 	.word	0x00013740


	//   ....[76]....
        /*0844*/ 	.word	0x00014370


	//   ....[77]....
        /*0848*/ 	.word	0x00014380


	//   ....[78]....
        /*084c*/ 	.word	0x00014490


	//   ....[79]....
        /*0850*/ 	.word	0x000144a0


	//   ....[80]....
        /*0854*/ 	.word	0x000145b0


	//   ....[81]....
        /*0858*/ 	.word	0x000145c0


	//   ....[82]....
        /*085c*/ 	.word	0x000146d0


	//   ....[83]....
        /*0860*/ 	.word	0x000146e0


	//   ....[84]....
        /*0864*/ 	.word	0x00014850


	//   ....[85]....
        /*0868*/ 	.word	0x00014a40


	//   ....[86]....
        /*086c*/ 	.word	0x00014a70


	//   ....[87]....
        /*0870*/ 	.word	0x00014aa0


	//   ....[88]....
        /*0874*/ 	.word	0x00014ad0


	//   ....[89]....
        /*0878*/ 	.word	0x00014b00


	//   ....[90]....
        /*087c*/ 	.word	0x00014b30


	//   ....[91]....
        /*0880*/ 	.word	0x00014cc0


	//   ....[92]....
        /*0884*/ 	.word	0x00014cf0


	//   ....[93]....
        /*0888*/ 	.word	0x00014d20


	//   ....[94]....
        /*088c*/ 	.word	0x00014d50


	//   ....[95]....
        /*0890*/ 	.word	0x00014d80


	//   ....[96]....
        /*0894*/ 	.word	0x00014db0


	//   ....[97]....
        /*0898*/ 	.word	0x00014e40


	//   ....[98]....
        /*089c*/ 	.word	0x00014e70


	//   ....[99]....
        /*08a0*/ 	.word	0x00014e80


	//   ....[100]....
        /*08a4*/ 	.word	0x00014f10


	//   ....[101]....
        /*08a8*/ 	.word	0x00015e50


	//   ....[102]....
        /*08ac*/ 	.word	0x00017c00


	//   ....[103]....
        /*08b0*/ 	.word	0x00017c20


	//   ....[104]....
        /*08b4*/ 	.word	0x00017cc0


	//   ....[105]....
        /*08b8*/ 	.word	0x00017ce0


	//   ....[106]....
        /*08bc*/ 	.word	0x00017d70


	//   ....[107]....
        /*08c0*/ 	.word	0x00017d90


	//   ....[108]....
        /*08c4*/ 	.word	0x00017e20


	//   ....[109]....
        /*08c8*/ 	.word	0x00017e40


	//   ....[110]....
        /*08cc*/ 	.word	0x00017ed0


	//   ....[111]....
        /*08d0*/ 	.word	0x00017ef0


	//   ....[112]....
        /*08d4*/ 	.word	0x00017f80


	//   ....[113]....
        /*08d8*/ 	.word	0x00017fa0


	//   ....[114]....
        /*08dc*/ 	.word	0x00018030


	//   ....[115]....
        /*08e0*/ 	.word	0x00018050


	//   ....[116]....
        /*08e4*/ 	.word	0x00018060


	//   ....[117]....
        /*08e8*/ 	.word	0x000180e0


	//   ....[118]....
        /*08ec*/ 	.word	0x00018800


	//   ....[119]....
        /*08f0*/ 	.word	0x00018830


	//   ....[120]....
        /*08f4*/ 	.word	0x00018890


	//   ....[121]....
        /*08f8*/ 	.word	0x000188d0


	//   ....[122]....
        /*08fc*/ 	.word	0x00018910


	//   ....[123]....
        /*0900*/ 	.word	0x00018970


	//   ....[124]....
        /*0904*/ 	.word	0x000189b0


	//   ....[125]....
        /*0908*/ 	.word	0x00018a10


	//   ....[126]....
        /*090c*/ 	.word	0x00018a50


	//   ....[127]....
        /*0910*/ 	.word	0x00018ab0


	//   ....[128]....
        /*0914*/ 	.word	0x00018af0


	//   ....[129]....
        /*0918*/ 	.word	0x00018b50


	//   ....[130]....
        /*091c*/ 	.word	0x00018b90


	//   ....[131]....
        /*0920*/ 	.word	0x00018bf0


	//   ....[132]....
        /*0924*/ 	.word	0x00018c10


	//   ....[133]....
        /*0928*/ 	.word	0x00018c40


	//   ....[134]....
        /*092c*/ 	.word	0x000193a0


	//   ....[135]....
        /*0930*/ 	.word	0x000193d0


	//   ....[136]....
        /*0934*/ 	.word	0x00019430


	//   ....[137]....
        /*0938*/ 	.word	0x00019440


	//   ....[138]....
        /*093c*/ 	.word	0x00019490


	//   ....[139]....
        /*0940*/ 	.word	0x000194a0


	//   ....[140]....
        /*0944*/ 	.word	0x000194f0


	//   ....[141]....
        /*0948*/ 	.word	0x00019500


	//   ....[142]....
        /*094c*/ 	.word	0x00019550


	//   ....[143]....
        /*0950*/ 	.word	0x00019560


	//   ....[144]....
        /*0954*/ 	.word	0x000195b0


	//   ....[145]....
        /*0958*/ 	.word	0x000195c0


	//   ....[146]....
        /*095c*/ 	.word	0x00019610


	//   ....[147]....
        /*0960*/ 	.word	0x00019620


	//   ....[148]....
        /*0964*/ 	.word	0x00019630


	//   ....[149]....
        /*0968*/ 	.word	0x00019680


	//   ....[150]....
        /*096c*/ 	.word	0x000198e0


	//   ....[151]....
        /*0970*/ 	.word	0x00019900


	//   ....[152]....
        /*0974*/ 	.word	0x00019910


	//   ....[153]....
        /*0978*/ 	.word	0x00019980


	//   ....[154]....
        /*097c*/ 	.word	0x00019990


	//   ....[155]....
        /*0980*/ 	.word	0x00019a00


	//   ....[156]....
        /*0984*/ 	.word	0x00019a10


	//   ....[157]....
        /*0988*/ 	.word	0x00019a80


	//   ....[158]....
        /*098c*/ 	.word	0x00019a90


	//   ....[159]....
        /*0990*/ 	.word	0x00019b00


	//   ....[160]....
        /*0994*/ 	.word	0x00019b10


	//   ....[161]....
        /*0998*/ 	.word	0x00019b80


	//   ....[162]....
        /*099c*/ 	.word	0x00019b90


	//   ....[163]....
        /*09a0*/ 	.word	0x00019c00


	//   ....[164]....
        /*09a4*/ 	.word	0x00019c10


	//   ....[165]....
        /*09a8*/ 	.word	0x00019c20


	//   ....[166]....
        /*09ac*/ 	.word	0x0001a1b0


	//   ....[167]....
        /*09b0*/ 	.word	0x0001a1f0


	//   ....[168]....
        /*09b4*/ 	.word	0x0001a230


	//   ....[169]....
        /*09b8*/ 	.word	0x0001a250


	//   ....[170]....
        /*09bc*/ 	.word	0x0001a260


	//   ....[171]....
        /*09c0*/ 	.word	0x0001a280


	//   ....[172]....
        /*09c4*/ 	.word	0x0001a2f0


	//   ....[173]....
        /*09c8*/ 	.word	0x0001a310


	//   ....[174]....
        /*09cc*/ 	.word	0x0001a370


	//   ....[175]....
        /*09d0*/ 	.word	0x0001a390


	//   ....[176]....
        /*09d4*/ 	.word	0x0001a3f0


	//   ....[177]....
        /*09d8*/ 	.word	0x0001a410


	//   ....[178]....
        /*09dc*/ 	.word	0x0001a470


	//   ....[179]....
        /*09e0*/ 	.word	0x0001a490


	//   ....[180]....
        /*09e4*/ 	.word	0x0001a4e0


	//   ....[181]....
        /*09e8*/ 	.word	0x0001a500


	//   ....[182]....
        /*09ec*/ 	.word	0x0001a940


	//   ....[183]....
        /*09f0*/ 	.word	0x0001a970


	//   ....[184]....
        /*09f4*/ 	.word	0x0001a9d0


	//   ....[185]....
        /*09f8*/ 	.word	0x0001aa00


	//   ....[186]....
        /*09fc*/ 	.word	0x0001aa30


	//   ....[187]....
        /*0a00*/ 	.word	0x0001aa60


	//   ....[188]....
        /*0a04*/ 	.word	0x0001aa90


	//   ....[189]....
        /*0a08*/ 	.word	0x0001aac0


	//   ....[190]....
        /*0a0c*/ 	.word	0x0001ac60


	//   ....[191]....
        /*0a10*/ 	.word	0x0001ac90


	//   ....[192]....
        /*0a14*/ 	.word	0x0001acc0


	//   ....[193]....
        /*0a18*/ 	.word	0x0001acf0


	//   ....[194]....
        /*0a1c*/ 	.word	0x0001ad20


	//   ....[195]....
        /*0a20*/ 	.word	0x0001ad50


	//   ....[196]....
        /*0a24*/ 	.word	0x0001ae10


	//   ....[197]....
        /*0a28*/ 	.word	0x0001ae30


	//   ....[198]....
        /*0a2c*/ 	.word	0x0001ae40


	//   ....[199]....
        /*0a30*/ 	.word	0x0001aea0


	//   ....[200]....
        /*0a34*/ 	.word	0x0001b4c0


	//   ....[201]....
        /*0a38*/ 	.word	0x0001b7e0


	//   ....[202]....
        /*0a3c*/ 	.word	0x0001b870


	//   ....[203]....
        /*0a40*/ 	.word	0x0001b910


	//   ....[204]....
        /*0a44*/ 	.word	0x0001b9a0


	//   ....[205]....
        /*0a48*/ 	.word	0x0001ba40


	//   ....[206]....
        /*0a4c*/ 	.word	0x0001bad0


	//   ....[207]....
        /*0a50*/ 	.word	0x0001bb70


	//   ....[208]....
        /*0a54*/ 	.word	0x0001bc00


	//   ....[209]....
        /*0a58*/ 	.word	0x0001bcf0


	//   ....[210]....
        /*0a5c*/ 	.word	0x0001bd80


	//   ....[211]....
        /*0a60*/ 	.word	0x0001be20


	//   ....[212]....
        /*0a64*/ 	.word	0x0001beb0


	//   ....[213]....
        /*0a68*/ 	.word	0x0001bf50


	//   ....[214]....
        /*0a6c*/ 	.word	0x0001bfe0


	//   ....[215]....
        /*0a70*/ 	.word	0x0001c080


	//   ....[216]....
        /*0a74*/ 	.word	0x0001c110


	//   ....[217]....
        /*0a78*/ 	.word	0x0001c200


	//   ....[218]....
        /*0a7c*/ 	.word	0x0001c290


	//   ....[219]....
        /*0a80*/ 	.word	0x0001c320


	//   ....[220]....
        /*0a84*/ 	.word	0x0001c3b0


	//   ....[221]....
        /*0a88*/ 	.word	0x0001c440


	//   ....[222]....
        /*0a8c*/ 	.word	0x0001c4d0


	//   ....[223]....
        /*0a90*/ 	.word	0x0001c560


	//   ....[224]....
        /*0a94*/ 	.word	0x0001c5f0


	//   ....[225]....
        /*0a98*/ 	.word	0x0001c720


	//   ....[226]....
        /*0a9c*/ 	.word	0x0001c7d0


	//   ....[227]....
        /*0aa0*/ 	.word	0x0001c860


	//   ....[228]....
        /*0aa4*/ 	.word	0x0001c8b0


	//   ....[229]....
        /*0aa8*/ 	.word	0x0001c900


	//   ....[230]....
        /*0aac*/ 	.word	0x0001c9e0


	//   ....[231]....
        /*0ab0*/ 	.word	0x0001ca70


	//   ....[232]....
        /*0ab4*/ 	.word	0x0001cac0


	//   ....[233]....
        /*0ab8*/ 	.word	0x0001cb10


	//   ....[234]....
        /*0abc*/ 	.word	0x0001cd20


	//   ....[235]....
        /*0ac0*/ 	.word	0x0001cd70


	//   ....[236]....
        /*0ac4*/ 	.word	0x0001ce00


	//   ....[237]....
        /*0ac8*/ 	.word	0x0001ce90


	//   ....[238]....
        /*0acc*/ 	.word	0x0001cf20


	//   ....[239]....
        /*0ad0*/ 	.word	0x0001cfb0


	//   ....[240]....
        /*0ad4*/ 	.word	0x0001d040


	//   ....[241]....
        /*0ad8*/ 	.word	0x0001d0d0


	//   ....[242]....
        /*0adc*/ 	.word	0x0001d150


	//   ....[243]....
        /*0ae0*/ 	.word	0x0001d1a0


	//   ....[244]....
        /*0ae4*/ 	.word	0x0001d230


	//   ....[245]....
        /*0ae8*/ 	.word	0x0001d2c0


	//   ....[246]....
        /*0aec*/ 	.word	0x0001d340


	//   ....[247]....
        /*0af0*/ 	.word	0x0001d390


	//   ....[248]....
        /*0af4*/ 	.word	0x0001d420


	//   ....[249]....
        /*0af8*/ 	.word	0x0001d4b0


	//   ....[250]....
        /*0afc*/ 	.word	0x0001d540


	//   ....[251]....
        /*0b00*/ 	.word	0x0001d5d0


	//   ....[252]....
        /*0b04*/ 	.word	0x0001d660


	//   ....[253]....
        /*0b08*/ 	.word	0x0001d6f0


	//   ....[254]....
        /*0b0c*/ 	.word	0x0001d7b0


	//   ....[255]....
        /*0b10*/ 	.word	0x0001da90


	//   ....[0]....
        /*0b14*/ 	.word	0x0001db80


	//   ....[1]....
        /*0b18*/ 	.word	0x0001dc20


	//   ....[2]....
        /*0b1c*/ 	.word	0x0001dc80


	//   ....[3]....
        /*0b20*/ 	.word	0x0001dd80


	//   ....[4]....
        /*0b24*/ 	.word	0x0001ddf0


	//   ....[5]....
        /*0b28*/ 	.word	0x0001def0


	//   ....[6]....
        /*0b2c*/ 	.word	0x0001df60


	//   ....[7]....
        /*0b30*/ 	.word	0x0001e060


	//   ....[8]....
        /*0b34*/ 	.word	0x0001e0d0


	//   ....[9]....
        /*0b38*/ 	.word	0x0001e1d0


	//   ....[10]....
        /*0b3c*/ 	.word	0x0001e240


	//   ....[11]....
        /*0b40*/ 	.word	0x0001e340


	//   ....[12]....
        /*0b44*/ 	.word	0x0001e3b0


	//   ....[13]....
        /*0b48*/ 	.word	0x0001e4b0


	//   ....[14]....
        /*0b4c*/ 	.word	0x0001e520


	//   ....[15]....
        /*0b50*/ 	.word	0x0001e5c0


	//   ....[16]....
        /*0b54*/ 	.word	0x0001e6c0


	//   ....[17]....
        /*0b58*/ 	.word	0x0001e730


	//   ....[18]....
        /*0b5c*/ 	.word	0x0001e7b0


	//   ....[19]....
        /*0b60*/ 	.word	0x0001e860


	//   ....[20]....
        /*0b64*/ 	.word	0x0001e8e0


	//   ....[21]....
        /*0b68*/ 	.word	0x0001e9b0


	//   ....[22]....
        /*0b6c*/ 	.word	0x0001ea30


	//   ....[23]....
        /*0b70*/ 	.word	0x0001eb00


	//   ....[24]....
        /*0b74*/ 	.word	0x0001eb80


	//   ....[25]....
        /*0b78*/ 	.word	0x0001ec50


	//   ....[26]....
        /*0b7c*/ 	.word	0x0001ecd0


	//   ....[27]....
        /*0b80*/ 	.word	0x0001eda0


	//   ....[28]....
        /*0b84*/ 	.word	0x0001ee20


	//   ....[29]....
        /*0b88*/ 	.word	0x0001eee0


	//   ....[30]....
        /*0b8c*/ 	.word	0x0001ef70


	//   ....[31]....
        /*0b90*/ 	.word	0x0001f020


	//   ....[32]....
        /*0b94*/ 	.word	0x0001f150


	//   ....[33]....
        /*0b98*/ 	.word	0x0001f1f0


	//   ....[34]....
        /*0b9c*/ 	.word	0x0001f260


	//   ....[35]....
        /*0ba0*/ 	.word	0x0001f320


	//   ....[36]....
        /*0ba4*/ 	.word	0x0001f380


	//   ....[37]....
        /*0ba8*/ 	.word	0x0001f440


	//   ....[38]....
        /*0bac*/ 	.word	0x0001f4a0


	//   ....[39]....
        /*0bb0*/ 	.word	0x0001f560


	//   ....[40]....
        /*0bb4*/ 	.word	0x0001f5c0


	//   ....[41]....
        /*0bb8*/ 	.word	0x0001f680


	//   ....[42]....
        /*0bbc*/ 	.word	0x0001f6e0


	//   ....[43]....
        /*0bc0*/ 	.word	0x0001f7a0


	//   ....[44]....
        /*0bc4*/ 	.word	0x0001f800


	//   ....[45]....
        /*0bc8*/ 	.word	0x0001f8c0


	//   ....[46]....
        /*0bcc*/ 	.word	0x0001f920


	//   ....[47]....
        /*0bd0*/ 	.word	0x0001f9e0


	//   ....[48]....
        /*0bd4*/ 	.word	0x0001fad0


	//   ....[49]....
        /*0bd8*/ 	.word	0x0001fb70


	//   ....[50]....
        /*0bdc*/ 	.word	0x0001fbd0


	//   ....[51]....
        /*0be0*/ 	.word	0x0001fcb0


	//   ....[52]....
        /*0be4*/ 	.word	0x0001fd10


	//   ....[53]....
        /*0be8*/ 	.word	0x0001fdf0


	//   ....[54]....
        /*0bec*/ 	.word	0x0001fe50


	//   ....[55]....
        /*0bf0*/ 	.word	0x0001ff30


	//   ....[56]....
        /*0bf4*/ 	.word	0x0001ff90


	//   ....[57]....
        /*0bf8*/ 	.word	0x00020070


	//   ....[58]....
        /*0bfc*/ 	.word	0x000200d0


	//   ....[59]....
        /*0c00*/ 	.word	0x000201b0


	//   ....[60]....
        /*0c04*/ 	.word	0x00020210


	//   ....[61]....
        /*0c08*/ 	.word	0x000202f0


	//   ....[62]....
        /*0c0c*/ 	.word	0x00020350


	//   ....[63]....
        /*0c10*/ 	.word	0x00020420


	//   ....[64]....
        /*0c14*/ 	.word	0x00020540


	//   ....[65]....
        /*0c18*/ 	.word	0x000205f0


	//   ....[66]....
        /*0c1c*/ 	.word	0x000206a0


	//   ....[67]....
        /*0c20*/ 	.word	0x00020770


	//   ....[68]....
        /*0c24*/ 	.word	0x000207d0


	//   ....[69]....
        /*0c28*/ 	.word	0x000208b0


	//   ....[70]....
        /*0c2c*/ 	.word	0x00020910


	//   ....[71]....
        /*0c30*/ 	.word	0x000209e0


	//   ....[72]....
        /*0c34*/ 	.word	0x00020a40


	//   ....[73]....
        /*0c38*/ 	.word	0x00020b10


	//   ....[74]....
        /*0c3c*/ 	.word	0x00020b70


	//   ....[75]....
        /*0c40*/ 	.word	0x00020c50


	//   ....[76]....
        /*0c44*/ 	.word	0x00020cb0


	//   ....[77]....
        /*0c48*/ 	.word	0x00020d80


	//   ....[78]....
        /*0c4c*/ 	.word	0x00020de0


	//   ....[79]....
        /*0c50*/ 	.word	0x00020ea0


	//   ....[80]....
        /*0c54*/ 	.word	0x00020f30


	//   ....[81]....
        /*0c58*/ 	.word	0x00020fd0


	//   ....[82]....
        /*0c5c*/ 	.word	0x00021150


	//   ....[83]....
        /*0c60*/ 	.word	0x000211c0


	//   ....[84]....
        /*0c64*/ 	.word	0x00021230


	//   ....[85]....
        /*0c68*/ 	.word	0x000212a0


	//   ....[86]....
        /*0c6c*/ 	.word	0x00021310


	//   ....[87]....
        /*0c70*/ 	.word	0x00021390


	//   ....[88]....
        /*0c74*/ 	.word	0x00021410


	//   ....[89]....
        /*0c78*/ 	.word	0x000214a0


	//   ....[90]....
        /*0c7c*/ 	.word	0x00021510


	//   ....[91]....
        /*0c80*/ 	.word	0x00021580


	//   ....[92]....
        /*0c84*/ 	.word	0x000215f0


	//   ....[93]....
        /*0c88*/ 	.word	0x00021670


	//   ....[94]....
        /*0c8c*/ 	.word	0x000216e0


	//   ....[95]....
        /*0c90*/ 	.word	0x00021780


	//   ....[96]....
        /*0c94*/ 	.word	0x000217d0


	//   ....[97]....
        /*0c98*/ 	.word	0x00021860


	//   ....[98]....
        /*0c9c*/ 	.word	0x00021990


	//----- nvinfo : EIATTR_REG_RECONFIG
	.align		4
.L_142:
        /*0ca0*/ 	.byte	0x01, 0x54
	.zero		2


	//----- nvinfo : EIATTR_SYSCALL_OFFSETS
	.align		4
        /*0ca4*/ 	.byte	0x04, 0x46
        /*0ca6*/ 	.short	(.L_144 - .L_143)


	//   ....[0]....
.L_143:
        /*0ca8*/ 	.word	0x00001c20


	//   ....[1]....
        /*0cac*/ 	.word	0x00001d70


	//   ....[2]....
        /*0cb0*/ 	.word	0x00008ba0


	//   ....[3]....
        /*0cb4*/ 	.word	0x00008f00


	//   ....[4]....
        /*0cb8*/ 	.word	0x00017300


	//   ....[5]....
        /*0cbc*/ 	.word	0x00017450


	//   ....[6]....
        /*0cc0*/ 	.word	0x00017540


	//   ....[7]....
        /*0cc4*/ 	.word	0x000184b0


	//----- nvinfo : EIATTR_MBARRIER_INSTR_OFFSETS
	.align		4
.L_144:
        /*0cc8*/ 	.byte	0x04, 0x39
        /*0cca*/ 	.short	(.L_146 - .L_145)


	//   ....[0]....
.L_145:
        /*0ccc*/ 	.word	0x00000270
        /*0cd0*/ 	.word	0x000000ff
        /*0cd4*/ 	.word	0x00028800
        /*0cd8*/ 	.short	0x0100
        /*0cda*/ 	.byte	0x08
	.zero		1


	//   ....[1]....
        /*0cdc*/ 	.word	0x00000280
        /*0ce0*/ 	.word	0x000000ff
        /*0ce4*/ 	.word	0x00028820
        /*0ce8*/ 	.short	0x0100
        /*0cea*/ 	.byte	0x08
	.zero		1


	//   ....[2]....
        /*0cec*/ 	.word	0x00000370
        /*0cf0*/ 	.word	0x000000ff
        /*0cf4*/ 	.word	0x00028830
        /*0cf8*/ 	.short	0x0100
        /*0cfa*/ 	.byte	0x08
	.zero		1


	//   ....[3]....
        /*0cfc*/ 	.word	0x00000380
        /*0d00*/ 	.word	0x000000ff
        /*0d04*/ 	.word	0x00028840
        /*0d08*/ 	.short	0x0100
        /*0d0a*/ 	.byte	0x08
	.zero		1


	//   ....[4]....
        /*0d0c*/ 	.word	0x00000390
        /*0d10*/ 	.word	0x000000ff
        /*0d14*/ 	.word	0x00028838
        /*0d18*/ 	.short	0x0100
        /*0d1a*/ 	.byte	0x08
	.zero		1


	//   ....[5]....
        /*0d1c*/ 	.word	0x000003a0
        /*0d20*/ 	.word	0x000000ff
        /*0d24*/ 	.word	0x00028848
        /*0d28*/ 	.short	0x0100
        /*0d2a*/ 	.byte	0x08
	.zero		1


	//   ....[6]....
        /*0d2c*/ 	.word	0x000004d0
        /*0d30*/ 	.word	0x000000ff
        /*0d34*/ 	.word	0x00028850
        /*0d38*/ 	.short	0x0100
        /*0d3a*/ 	.byte	0x08
	.zero		1


	//   ....[7]....
        /*0d3c*/ 	.word	0x000004e0
        /*0d40*/ 	.word	0x000000ff
        /*0d44*/ 	.word	0x00028860
        /*0d48*/ 	.short	0x0100
        /*0d4a*/ 	.byte	0x08
	.zero		1


	//   ....[8]....
        /*0d4c*/ 	.word	0x000004f0
        /*0d50*/ 	.word	0x000000ff
        /*0d54*/ 	.word	0x00028858
        /*0d58*/ 	.short	0x0100
        /*0d5a*/ 	.byte	0x08
	.zero		1


	//   ....[9]....
        /*0d5c*/ 	.word	0x00000500
        /*0d60*/ 	.word	0x000000ff
        /*0d64*/ 	.word	0x00028868
        /*0d68*/ 	.short	0x0100
        /*0d6a*/ 	.byte	0x08
	.zero		1


	//   ....[10]....
        /*0d6c*/ 	.word	0x000005f0
        /*0d70*/ 	.word	0x000000ff
        /*0d74*/ 	.word	0x00028870
        /*0d78*/ 	.short	0x0100
        /*0d7a*/ 	.byte	0x06
	.zero		1


	//   ....[11]....
        /*0d7c*/ 	.word	0x00000600
        /*0d80*/ 	.word	0x000000ff
        /*0d84*/ 	.word	0x00028880
        /*0d88*/ 	.short	0x0100
        /*0d8a*/ 	.byte	0x06
	.zero		1


	//   ....[12]....
        /*0d8c*/ 	.word	0x00000610
        /*0d90*/ 	.word	0x000000ff
        /*0d94*/ 	.word	0x00028878
        /*0d98*/ 	.short	0x0100
        /*0d9a*/ 	.byte	0x06
	.zero		1


	//   ....[13]....
        /*0d9c*/ 	.word	0x00000620
        /*0da0*/ 	.word	0x000000ff
        /*0da4*/ 	.word	0x00028888
        /*0da8*/ 	.short	0x0100
        /*0daa*/ 	.byte	0x06
	.zero		1


	//   ....[14]....
        /*0dac*/ 	.word	0x00000750
        /*0db0*/ 	.word	0x000000ff
        /*0db4*/ 	.word	0x00028890
        /*0db8*/ 	.short	0x0100
        /*0dba*/ 	.byte	0x08
	.zero		1


	//   ....[15]....
        /*0dbc*/ 	.word	0x00000760
        /*0dc0*/ 	.word	0x000000ff
        /*0dc4*/ 	.word	0x000288a0
        /*0dc8*/ 	.short	0x0100
        /*0dca*/ 	.byte	0x08
	.zero		1


	//   ....[16]....
        /*0dcc*/ 	.word	0x00000770
        /*0dd0*/ 	.word	0x000000ff
        /*0dd4*/ 	.word	0x00028898
        /*0dd8*/ 	.short	0x0100
        /*0dda*/ 	.byte	0x08
	.zero		1


	//   ....[17]....
        /*0ddc*/ 	.word	0x00000780
        /*0de0*/ 	.word	0x000000ff
        /*0de4*/ 	.word	0x000288a8
        /*0de8*/ 	.short	0x0100
        /*0dea*/ 	.byte	0x08
	.zero		1


	//   ....[18]....
        /*0dec*/ 	.word	0x000008b0
        /*0df0*/ 	.word	0x000000ff
        /*0df4*/ 	.word	0x000288b0
        /*0df8*/ 	.short	0x0100
        /*0dfa*/ 	.byte	0x08
	.zero		1


	//   ....[19]....
        /*0dfc*/ 	.word	0x000008c0
        /*0e00*/ 	.word	0x000000ff
        /*0e04*/ 	.word	0x000288c0
        /*0e08*/ 	.short	0x0100
        /*0e0a*/ 	.byte	0x08
	.zero		1


	//   ....[20]....
        /*0e0c*/ 	.word	0x000008d0
        /*0e10*/ 	.word	0x000000ff
        /*0e14*/ 	.word	0x000288b8
        /*0e18*/ 	.short	0x0100
        /*0e1a*/ 	.byte	0x08
	.zero		1


	//   ....[21]....
        /*0e1c*/ 	.word	0x000008e0
        /*0e20*/ 	.word	0x000000ff
        /*0e24*/ 	.word	0x000288c8
        /*0e28*/ 	.short	0x0100
        /*0e2a*/ 	.byte	0x08
	.zero		1


	//   ....[22]....
        /*0e2c*/ 	.word	0x000032d0
        /*0e30*/ 	.word	0x0000005a
        /*0e34*/ 	.word	0x00028890
        /*0e38*/ 	.short	0x010a
        /*0e3a*/ 	.byte	0x3f
	.zero		1


	//   ....[23]....
        /*0e3c*/ 	.word	0x00005730
        /*0e40*/ 	.word	0x0000005a
        /*0e44*/ 	.word	0x00028890
        /*0e48*/ 	.short	0x010a
        /*0e4a*/ 	.byte	0x3f
	.zero		1


	//   ....[24]....
        /*0e4c*/ 	.word	0x000076c0
        /*0e50*/ 	.word	0x0000005a
        /*0e54*/ 	.word	0x00028890
        /*0e58*/ 	.short	0x010a
        /*0e5a*/ 	.byte	0x3f
	.zero		1


	//   ....[25]....
        /*0e5c*/ 	.word	0x00007dc0
        /*0e60*/ 	.word	0x0000000b
        /*0e64*/ 	.word	0x00000000
        /*0e68*/ 	.short	0x0101
        /*0e6a*/ 	.byte	0x3f
	.zero		1


	//   ....[26]....
        /*0e6c*/ 	.word	0x00007e00
        /*0e70*/ 	.word	0x0000005a
        /*0e74*/ 	.word	0x000288b0
        /*0e78*/ 	.short	0x010a
        /*0e7a*/ 	.byte	0x3f
	.zero		1


	//   ....[27]....
        /*0e7c*/ 	.word	0x00008410
        /*0e80*/ 	.word	0x0000005a
        /*0e84*/ 	.word	0x00000000
        /*0e88*/ 	.short	0x0101
        /*0e8a*/ 	.byte	0x3f
	.zero		1


	//   ....[28]....
        /*0e8c*/ 	.word	0x00008c30
        /*0e90*/ 	.word	0x0000009c
        /*0e94*/ 	.word	0x00028800
        /*0e98*/ 	.short	0x010a
        /*0e9a*/ 	.byte	0x3f
	.zero		1


	//   ....[29]....
        /*0e9c*/ 	.word	0x00008c80
        /*0ea0*/ 	.word	0x0000009c
        /*0ea4*/ 	.word	0x00028800
        /*0ea8*/ 	.short	0x010a
        /*0eaa*/ 	.byte	0x3f
	.zero		1


	//   ....[30]....
        /*0eac*/ 	.word	0x00009310
        /*0eb0*/ 	.word	0x0000009c
        /*0eb4*/ 	.word	0x00028800
        /*0eb8*/ 	.short	0x010a
        /*0eba*/ 	.byte	0x3f
	.zero		1


	//   ....[31]....
        /*0ebc*/ 	.word	0x0000ad10
        /*0ec0*/ 	.word	0x0000009c
        /*0ec4*/ 	.word	0x00028800
        /*0ec8*/ 	.short	0x010a
        /*0eca*/ 	.byte	0x3f
	.zero		1


	//   ....[32]....
        /*0ecc*/ 	.word	0x0000c5b0
        /*0ed0*/ 	.word	0x00000003
        /*0ed4*/ 	.word	0x00028830
        /*0ed8*/ 	.short	0x010a
        /*0eda*/ 	.byte	0x3f
	.zero		1


	//   ....[33]....
        /*0edc*/ 	.word	0x0000c600
        /*0ee0*/ 	.word	0x00000003
        /*0ee4*/ 	.word	0x00028830
        /*0ee8*/ 	.short	0x010a
        /*0eea*/ 	.byte	0x3f
	.zero		1


	//   ....[34]....
        /*0eec*/ 	.word	0x0000e020
        /*0ef0*/ 	.word	0x00000003
        /*0ef4*/ 	.word	0x00000000
        /*0ef8*/ 	.short	0x0101
        /*0efa*/ 	.byte	0x3f
	.zero		1


	//   ....[35]....
        /*0efc*/ 	.word	0x0000ec10
        /*0f00*/ 	.word	0x00000007
        /*0f04*/ 	.word	0x00028830
        /*0f08*/ 	.short	0x010a
        /*0f0a*/ 	.byte	0x3f
	.zero		1


	//   ....[36]....
        /*0f0c*/ 	.word	0x0000ec60
        /*0f10*/ 	.word	0x00000007
        /*0f14*/ 	.word	0x00028830
        /*0f18*/ 	.short	0x010a
        /*0f1a*/ 	.byte	0x3f
	.zero		1


	//   ....[37]....
        /*0f1c*/ 	.word	0x0000f0a0
        /*0f20*/ 	.word	0x00000005
        /*0f24*/ 	.word	0x00028850
        /*0f28*/ 	.short	0x010a
        /*0f2a*/ 	.byte	0x3f
	.zero		1


	//   ....[38]....
        /*0f2c*/ 	.word	0x0000f0e0
        /*0f30*/ 	.word	0x00000005
        /*0f34*/ 	.word	0x00028850
        /*0f38*/ 	.short	0x010a
        /*0f3a*/ 	.byte	0x3f
	.zero		1


	//   ....[39]....
        /*0f3c*/ 	.word	0x000104e0
        /*0f40*/ 	.word	0x00000003
        /*0f44*/ 	.word	0x00000000
        /*0f48*/ 	.short	0x0101
        /*0f4a*/ 	.byte	0x3f
	.zero		1


	//   ....[40]....
        /*0f4c*/ 	.word	0x00010780
        /*0f50*/ 	.word	0x0000000c
        /*0f54*/ 	.word	0x00000000
        /*0f58*/ 	.short	0x0101
        /*0f5a*/ 	.byte	0x3f
	.zero		1


	//   ....[41]....
        /*0f5c*/ 	.word	0x00010dd0
        /*0f60*/ 	.word	0x0000000f
        /*0f64*/ 	.word	0x00028850
        /*0f68*/ 	.short	0x010a
        /*0f6a*/ 	.byte	0x3f
	.zero		1


	//   ....[42]....
        /*0f6c*/ 	.word	0x00010e50
        /*0f70*/ 	.word	0x0000000f
        /*0f74*/ 	.word	0x00028850
        /*0f78*/ 	.short	0x010a
        /*0f7a*/ 	.byte	0x3f
	.zero		1


	//   ....[43]....
        /*0f7c*/ 	.word	0x00011450
        /*0f80*/ 	.word	0x00000004
        /*0f84*/ 	.word	0x00000000
        /*0f88*/ 	.short	0x0101
        /*0f8a*/ 	.byte	0x3f
	.zero		1


	//   ....[44]....
        /*0f8c*/ 	.word	0x00012990
        /*0f90*/ 	.word	0x00000000
        /*0f94*/ 	.word	0x00000000
        /*0f98*/ 	.short	0x0101
        /*0f9a*/ 	.byte	0x3f
	.zero		1


	//   ....[45]....
        /*0f9c*/ 	.word	0x00013200
        /*0fa0*/ 	.word	0x00000004
        /*0fa4*/ 	.word	0x00000000
        /*0fa8*/ 	.short	0x0101
        /*0faa*/ 	.byte	0x3f
	.zero		1


	//   ....[46]....
        /*0fac*/ 	.word	0x00015f30
        /*0fb0*/ 	.word	0x00000016
        /*0fb4*/ 	.word	0x00028820
        /*0fb8*/ 	.short	0x010a
        /*0fba*/ 	.byte	0x3f
	.zero		1


	//   ....[47]....
        /*0fbc*/ 	.word	0x00015fc0
        /*0fc0*/ 	.word	0x0000000a
        /*0fc4*/ 	.word	0x000288a0
        /*0fc8*/ 	.short	0x010a
        /*0fca*/ 	.byte	0x3f
	.zero		1


	//   ....[48]....
        /*0fcc*/ 	.word	0x00016320
        /*0fd0*/ 	.word	0x0000000a
        /*0fd4*/ 	.word	0x000288c0
        /*0fd8*/ 	.short	0x010a
        /*0fda*/ 	.byte	0x3f
	.zero		1


	//   ....[49]....
        /*0fdc*/ 	.word	0x00016750
        /*0fe0*/ 	.word	0x0000000a
        /*0fe4*/ 	.word	0x000288a0
        /*0fe8*/ 	.short	0x010a
        /*0fea*/ 	.byte	0x3f
	.zero		1


	//   ....[50]....
        /*0fec*/ 	.word	0x00016a90
        /*0ff0*/ 	.word	0x0000000a
        /*0ff4*/ 	.word	0x000288c0
        /*0ff8*/ 	.short	0x010a
        /*0ffa*/ 	.byte	0x3f
	.zero		1


	//   ....[51]....
        /*0ffc*/ 	.word	0x00017a30
        /*1000*/ 	.word	0x00000007
        /*1004*/ 	.word	0x00028840
        /*1008*/ 	.short	0x010a
        /*100a*/ 	.byte	0x3f
	.zero		1


	//   ....[52]....
        /*100c*/ 	.word	0x00018190
        /*1010*/ 	.word	0x00000007
        /*1014*/ 	.word	0x00028830
        /*1018*/ 	.short	0x0107
        /*101a*/ 	.byte	0x3f
	.zero		1


	//   ....[53]....
        /*101c*/ 	.word	0x00018260
        /*1020*/ 	.word	0x00000007
        /*1024*/ 	.word	0x00028830
        /*1028*/ 	.short	0x0101
        /*102a*/ 	.byte	0x3f
	.zero		1


	//   ....[54]....
        /*102c*/ 	.word	0x00018d40
        /*1030*/ 	.word	0x00000016
        /*1034*/ 	.word	0x00028800
        /*1038*/ 	.short	0x0107
        /*103a*/ 	.byte	0x3f
	.zero		1


	//   ....[55]....
        /*103c*/ 	.word	0x00018e50
        /*1040*/ 	.word	0x00000016
        /*1044*/ 	.word	0x00028800
        /*1048*/ 	.short	0x0101
        /*104a*/ 	.byte	0x3f
	.zero		1


	//   ....[56]....
        /*104c*/ 	.word	0x00018e70
        /*1050*/ 	.word	0x00000016
        /*1054*/ 	.word	0x00028820
        /*1058*/ 	.short	0x010a
        /*105a*/ 	.byte	0x3f
	.zero		1


	//   ....[57]....
        /*105c*/ 	.word	0x00019210
        /*1060*/ 	.word	0x00000006
        /*1064*/ 	.word	0x00028840
        /*1068*/ 	.short	0x010a
        /*106a*/ 	.byte	0x3f
	.zero		1


	//   ....[58]....
        /*106c*/ 	.word	0x00019710
        /*1070*/ 	.word	0x00000006
        /*1074*/ 	.word	0x00028830
        /*1078*/ 	.short	0x0107
        /*107a*/ 	.byte	0x3f
	.zero		1


	//   ....[59]....
        /*107c*/ 	.word	0x000197d0
        /*1080*/ 	.word	0x00000006
        /*1084*/ 	.word	0x00028830
        /*1088*/ 	.short	0x0101
        /*108a*/ 	.byte	0x3f
	.zero		1


	//   ....[60]....
        /*108c*/ 	.word	0x00019830
        /*1090*/ 	.word	0x00000006
        /*1094*/ 	.word	0x00028860
        /*1098*/ 	.short	0x010a
        /*109a*/ 	.byte	0x3f
	.zero		1


	//   ....[61]....
        /*109c*/ 	.word	0x00019d60
        /*10a0*/ 	.word	0x00000006
        /*10a4*/ 	.word	0x00028850
        /*10a8*/ 	.short	0x0107
        /*10aa*/ 	.byte	0x3f
	.zero		1


	//   ....[62]....
        /*10ac*/ 	.word	0x00019f00
        /*10b0*/ 	.word	0x00000006
        /*10b4*/ 	.word	0x00028850
        /*10b8*/ 	.short	0x0101
        /*10ba*/ 	.byte	0x3f
	.zero		1


	//   ....[63]....
        /*10bc*/ 	.word	0x0001a110
        /*10c0*/ 	.word	0x00000000
        /*10c4*/ 	.word	0x00028860
        /*10c8*/ 	.short	0x010a
        /*10ca*/ 	.byte	0x3f
	.zero		1


	//   ....[64]....
        /*10cc*/ 	.word	0x0001a640
        /*10d0*/ 	.word	0x00000000
        /*10d4*/ 	.word	0x00028850
        /*10d8*/ 	.short	0x0107
        /*10da*/ 	.byte	0x3f
	.zero		1


	//   ....[65]....
        /*10dc*/ 	.word	0x0001a700
        /*10e0*/ 	.word	0x00000000
        /*10e4*/ 	.word	0x00028850
        /*10e8*/ 	.short	0x0101
        /*10ea*/ 	.byte	0x3f
	.zero		1


	//   ....[66]....
        /*10ec*/ 	.word	0x0001b440
        /*10f0*/ 	.word	0x00000004
        /*10f4*/ 	.word	0x00028820
        /*10f8*/ 	.short	0x010a
        /*10fa*/ 	.byte	0x3f
	.zero		1


	//   ....[67]....
        /*10fc*/ 	.word	0x0001b5b0
        /*1100*/ 	.word	0x00000005
        /*1104*/ 	.word	0x00028840
        /*1108*/ 	.short	0x010a
        /*110a*/ 	.byte	0x3f
	.zero		1


	//   ....[68]....
        /*110c*/ 	.word	0x0001b650
        /*1110*/ 	.word	0x00000019
        /*1114*/ 	.word	0x00028840
        /*1118*/ 	.short	0x010a
        /*111a*/ 	.byte	0x3f
	.zero		1


	//   ....[69]....
        /*111c*/ 	.word	0x0001b690
        /*1120*/ 	.word	0x00000005
        /*1124*/ 	.word	0x00028860
        /*1128*/ 	.short	0x010a
        /*112a*/ 	.byte	0x3f
	.zero		1


	//   ....[70]....
        /*112c*/ 	.word	0x0001b6d0
        /*1130*/ 	.word	0x00000019
        /*1134*/ 	.word	0x00028860
        /*1138*/ 	.short	0x010a
        /*113a*/ 	.byte	0x3f
	.zero		1


	//   ....[71]....
        /*113c*/ 	.word	0x0001b730
        /*1140*/ 	.word	0x0000005a
        /*1144*/ 	.word	0x00028890
        /*1148*/ 	.short	0x010a
        /*114a*/ 	.byte	0x3f
	.zero		1


	//   ....[72]....
        /*114c*/ 	.word	0x0001bc40
        /*1150*/ 	.word	0x0000005a
        /*1154*/ 	.word	0x00028890
        /*1158*/ 	.short	0x010a
        /*115a*/ 	.byte	0x3f
	.zero		1


	//   ....[73]....
        /*115c*/ 	.word	0x0001c150
        /*1160*/ 	.word	0x0000005a
        /*1164*/ 	.word	0x00028890
        /*1168*/ 	.short	0x010a
        /*116a*/ 	.byte	0x3f
	.zero		1


	//   ....[74]....
        /*116c*/ 	.word	0x0001c620
        /*1170*/ 	.word	0x0000005a
        /*1174*/ 	.word	0x000288b0
        /*1178*/ 	.short	0x010a
        /*117a*/ 	.byte	0x3f
	.zero		1


	//   ....[75]....
        /*117c*/ 	.word	0x0001c930
        /*1180*/ 	.word	0x0000009c
        /*1184*/ 	.word	0x00028800
        /*1188*/ 	.short	0x010a
        /*118a*/ 	.byte	0x3f
	.zero		1


	//   ....[76]....
        /*118c*/ 	.word	0x0001cb40
        /*1190*/ 	.word	0x0000009c
        /*1194*/ 	.word	0x00028800
        /*1198*/ 	.short	0x010a
        /*119a*/ 	.byte	0x3f
	.zero		1


	//   ....[77]....
        /*119c*/ 	.word	0x0001cb90
        /*11a0*/ 	.word	0x00000003
        /*11a4*/ 	.word	0x00028830
        /*11a8*/ 	.short	0x010a
        /*11aa*/ 	.byte	0x3f
	.zero		1


	//   ....[78]....
        /*11ac*/ 	.word	0x0001cbe0
        /*11b0*/ 	.word	0x00000007
        /*11b4*/ 	.word	0x00028830
        /*11b8*/ 	.short	0x010a
        /*11ba*/ 	.byte	0x3f
	.zero		1


	//   ....[79]....
        /*11bc*/ 	.word	0x0001cc30
        /*11c0*/ 	.word	0x00000005
        /*11c4*/ 	.word	0x00028850
        /*11c8*/ 	.short	0x010a
        /*11ca*/ 	.byte	0x3f
	.zero		1


	//   ....[80]....
        /*11cc*/ 	.word	0x0001cc80
        /*11d0*/ 	.word	0x0000000f
        /*11d4*/ 	.word	0x00028850
        /*11d8*/ 	.short	0x010a
        /*11da*/ 	.byte	0x3f
	.zero		1


	//   ....[81]....
        /*11dc*/ 	.word	0x0001d870
        /*11e0*/ 	.word	0x00000016
        /*11e4*/ 	.word	0x00028820
        /*11e8*/ 	.short	0x010a
        /*11ea*/ 	.byte	0x3f
	.zero		1


	//   ....[82]....
        /*11ec*/ 	.word	0x0001d8c0
        /*11f0*/ 	.word	0x0000000a
        /*11f4*/ 	.word	0x000288a0
        /*11f8*/ 	.short	0x010a
        /*11fa*/ 	.byte	0x3f
	.zero		1


	//   ....[83]....
        /*11fc*/ 	.word	0x0001d910
        /*1200*/ 	.word	0x0000000a
        /*1204*/ 	.word	0x000288c0
        /*1208*/ 	.short	0x010a
        /*120a*/ 	.byte	0x3f
	.zero		1


	//   ....[84]....
        /*120c*/ 	.word	0x0001d960
        /*1210*/ 	.word	0x0000000a
        /*1214*/ 	.word	0x000288a0
        /*1218*/ 	.short	0x010a
        /*121a*/ 	.byte	0x3f
	.zero		1


	//   ....[85]....
        /*121c*/ 	.word	0x0001d9b0
        /*1220*/ 	.word	0x0000000a
        /*1224*/ 	.word	0x000288c0
        /*1228*/ 	.short	0x010a
        /*122a*/ 	.byte	0x3f
	.zero		1


	//   ....[86]....
        /*122c*/ 	.word	0x0001dad0
        /*1230*/ 	.word	0x00000007
        /*1234*/ 	.word	0x00028840
        /*1238*/ 	.short	0x010a
        /*123a*/ 	.byte	0x3f
	.zero		1


	//   ....[87]....
        /*123c*/ 	.word	0x0001f050
        /*1240*/ 	.word	0x00000016
        /*1244*/ 	.word	0x00028820
        /*1248*/ 	.short	0x010a
        /*124a*/ 	.byte	0x3f
	.zero		1


	//   ....[88]....
        /*124c*/ 	.word	0x0001f0a0
        /*1250*/ 	.word	0x00000006
        /*1254*/ 	.word	0x00028840
        /*1258*/ 	.short	0x010a
        /*125a*/ 	.byte	0x3f
	.zero		1


	//   ....[89]....
        /*125c*/ 	.word	0x0001fa20
        /*1260*/ 	.word	0x00000006
        /*1264*/ 	.word	0x00028860
        /*1268*/ 	.short	0x010a
        /*126a*/ 	.byte	0x3f
	.zero		1


	//   ....[90]....
        /*126c*/ 	.word	0x00020490
        /*1270*/ 	.word	0x00000000
        /*1274*/ 	.word	0x00028860
        /*1278*/ 	.short	0x010a
        /*127a*/ 	.byte	0x3f
	.zero		1


	//   ....[91]....
        /*127c*/ 	.word	0x000218b0
        /*1280*/ 	.word	0x00000004
        /*1284*/ 	.word	0x00028820
        /*1288*/ 	.short	0x010a
        /*128a*/ 	.byte	0x3f
	.zero		1


	//   ....[92]....
        /*128c*/ 	.word	0x00021a50
        /*1290*/ 	.word	0x00000005
        /*1294*/ 	.word	0x00028840
        /*1298*/ 	.short	0x010a
        /*129a*/ 	.byte	0x3f
	.zero		1


	//   ....[93]....
        /*129c*/ 	.word	0x00021aa0
        /*12a0*/ 	.word	0x00000019
        /*12a4*/ 	.word	0x00028840
        /*12a8*/ 	.short	0x010a
        /*12aa*/ 	.byte	0x3f
	.zero		1


	//   ....[94]....
        /*12ac*/ 	.word	0x00021af0
        /*12b0*/ 	.word	0x00000005
        /*12b4*/ 	.word	0x00028860
        /*12b8*/ 	.short	0x010a
        /*12ba*/ 	.byte	0x3f
	.zero		1


	//----- nvinfo : EIATTR_NUM_MBARRIERS
	.align		4
.L_146:
        /*12bc*/ 	.byte	0x03, 0x38
        /*12be*/ 	.short	0x0016


	//----- nvinfo : EIATTR_EXIT_INSTR_OFFSETS
	.align		4
        /*12c0*/ 	.byte	0x04, 0x1c
        /*12c2*/ 	.short	(.L_148 - .L_147)


	//   ....[0]....
.L_147:
        /*12c4*/ 	.word	0x0001b720


	//----- nvinfo : EIATTR_MAX_THREADS
	.align		4
.L_148:
        /*12c8*/ 	.byte	0x04, 0x05
        /*12ca*/ 	.short	(.L_150 - .L_149)
.L_149:
        /*12cc*/ 	.word	0x00000180
        /*12d0*/ 	.word	0x00000001
        /*12d4*/ 	.word	0x00000001


	//----- nvinfo : EIATTR_CRS_STACK_SIZE
	.align		4
.L_150:
        /*12d8*/ 	.byte	0x04, 0x1e
        /*12da*/ 	.short	(.L_152 - .L_151)
.L_151:
        /*12dc*/ 	.word	0x00000000


	//----- nvinfo : EIATTR_CBANK_PARAM_SIZE
	.align		4
.L_152:
        /*12e0*/ 	.byte	0x03, 0x19
        /*12e2*/ 	.short	0x0af0


	//----- nvinfo : EIATTR_PARAM_CBANK
	.align		4
        /*12e4*/ 	.byte	0x04, 0x0a
        /*12e6*/ 	.short	(.L_154 - .L_153)
	.align		4
.L_153:
        /*12e8*/ 	.word	index@(.nv.constant0._ZN7cutlass13device_kernelIN5flash11enable_sm90INS1_16FlashAttnFwdSm90INS1_25CollectiveMainloopFwdSm90ILi2EN4cute5tupleIJNS5_1CILi1EEES8_S8_EEENS6_IJNS7_ILi128EEESA_SA_EEELi128ENS_6half_tEfNS_4arch4Sm90ELb0ELb0ELb0ELb1ELb1ELb1ELb0ELb1ELb1ELb1ELb1ELb0EEENS1_21CollectiveEpilogueFwdISB_S9_SC_SE_Li256ELb1ELb1ELb1ELb0EEENS1_36VarlenDynamicPersistentTileSchedulerILi128ELi128ELi256ELi128ELb1ELb1ELb1ELb0ELb1ELb1EEEEEEEEEvNT_6ParamsE)
        /*12ec*/ 	.short	0x0210
        /*12ee*/ 	.short	0x0af0


	//----- nvinfo : EIATTR_SW_WAR
	.align		4
.L_154:
        /*12f0*/ 	.byte	0x04, 0x36
        /*12f2*/ 	.short	(.L_156 - .L_155)
.L_155:
        /*12f4*/ 	.word	0x00000008
.L_156:


//--------------------- .nv.info._ZN7cutlass13device_kernelIN5flash11enable_sm90INS1_16FlashAttnFwdSm90INS1_25CollectiveMainloopFwdSm90ILi2EN4cute5tupleIJNS5_1CILi1EEES8_S8_EEENS6_IJNS7_ILi128EEESA_SA_EEELi128ENS_6half_tEfNS_4arch4Sm90ELb0ELb1ELb0ELb0ELb1ELb0ELb0ELb1ELb1ELb1ELb1ELb0EEENS1_21CollectiveEpilogueFwdISB_S9_SC_SE_Li256ELb0ELb1ELb1ELb0EEENS1_19SingleTileSchedulerILb0ELb1ELb1ELi128EEEEEEEEEvNT_6ParamsE --------------------------
	.section	.nv.info._ZN7cutlass13device_kernelIN5flash11enable_sm90INS1_16FlashAttnFwdSm90INS1_25CollectiveMainloopFwdSm90ILi2EN4cute5tupleIJNS5_1CILi1EEES8_S8_EEENS6_IJNS7_ILi128EEESA_SA_EEELi128ENS_6half_tEfNS_4arch4Sm90ELb0ELb1ELb0ELb0ELb1ELb0ELb0ELb1ELb1ELb1ELb1ELb0EEENS1_21CollectiveEpilogueFwdISB_S9_SC_SE_Li256ELb0ELb1ELb1ELb0EEENS1_19SingleTileSchedulerILb0ELb1ELb1ELi128EEEEEEEEEvNT_6ParamsE,"",@"SHT_CUDA_INFO"
	.sectionflags	@""
	.align	4


	//----- nvinfo : EIATTR_CUDA_API_VERSION
	.align		4
        /*0000*/ 	.byte	0x04, 0x37
        /*0002*/ 	.short	(.L_158 - .L_157)
.L_157:
        /*0004*/ 	.word	0x00000082


	//----- nvinfo : EIATTR_KPARAM_INFO
	.align		4
.L_158:
        /*0008*/ 	.byte	0x04, 0x17
        /*000a*/ 	.short	(.L_160 - .L_159)
.L_159:
        /*000c*/ 	.word	0x00000000
        /*0010*/ 	.short	0x0000
        /*0012*/ 	.short	0x0070
        /*0014*/ 	.byte	0x00, 0xf0, 0x01, 0x28


	//----- nvinfo : EIATTR_SPARSE_MMA_MASK
	.align		4
.L_160:
        /*0018*/ 	.byte	0x03, 0x50
        /*001a*/ 	.short	0x0000


	//----- nvinfo : EIATTR_MAXREG_COUNT
	.align		4
        /*001c*/ 	.byte	0x03, 0x1b
        /*001e*/ 	.short	0x00a8


	//----- nvinfo : EIATTR_NUM_BARRIERS
	.align		4
        /*0020*/ 	.byte	0x02, 0x4c
        /*0022*/ 	.byte	0x10
	.zero		1


	//----- nvinfo : EIATTR_EXTERNS
	.align		4
        /*0024*/ 	.byte	0x04, 0x0f
        /*0026*/ 	.short	(.L_162 - .L_161)


	//   ....[0]....
	.align		4
.L_161:
        /*0028*/ 	.word	index@(__assertfail)


	//----- nvinfo : EIATTR_MERCURY_ISA_VERSION
	.align		4
.L_162:
        /*002c*/ 	.byte	0x03, 0x5f
        /*002e*/ 	.short	0x0101


	//----- nvinfo : EIATTR_INT_WARP_WIDE_INSTR_OFFSETS
	.align		4
        /*0030*/ 	.byte	0x04, 0x31
        /*0032*/ 	.short	(.L_164 - .L_163)


	//   ....[0]....
.L_163:
        /*0034*/ 	.word	0x000000b0


	//   ....[1]....
        /*0038*/ 	.word	0x000000c0


	//   ....[2]....
        /*003c*/ 	.word	0x00000160


	//----- nvinfo : EIATTR_COOP_GROUP_MASK_REGIDS
	.align		4
.L_164:
        /*0040*/ 	.byte	0x04, 0x29
        /*0042*/ 	.short	(.L_166 - .L_165)


	//   ....[0]....
.L_165:
        /*0044*/ 	.word	0xffffffff


	//   ....[1]....
        /*0048*/ 	.word	0xffffffff


	//   ....[2]....
        /*004c*/ 	.word	0xffffffff


	//   ....[3]....
        /*0050*/ 	.word	0xffffffff


	//   ....[4]....
        /*0054*/ 	.word	0xffffffff


	//   ....[5]....
        /*0058*/ 	.word	0xffffffff


	//   ....[6]....
        /*005c*/ 	.word	0xffffffff


	//   ....[7]....
        /*0060*/ 	.word	0xffffffff


	//   ....[8]....
        /*0064*/ 	.word	0xffffffff


	//   ....[9]....
        /*0068*/ 	.word	0xffffffff


	//   ....[10]....
        /*006c*/ 	.word	0xffffffff


	//   ....[11]....
        /*0070*/ 	.word	0xffffffff


	//   ....[12]....
        /*0074*/ 	.word	0xffffffff


	//   ....[13]....
        /*0078*/ 	.word	0xffffffff


	//   ....[14]....
        /*007c*/ 	.word	0xffffffff


	//   ....[15]....
        /*0080*/ 	.word	0xffffffff


	//   ....[16]....
        /*0084*/ 	.word	0xffffffff


	//   ....[17]....
        /*0088*/ 	.word	0xffffffff


	//   ....[18]....
        /*008c*/ 	.word	0xffffffff


	//   ....[19]....
        /*0090*/ 	.word	0xffffffff


	//   ....[20]....
        /*0094*/ 	.word	0xffffffff


	//   ....[21]....
        /*0098*/ 	.word	0xffffffff


	//   ....[22]....
        /*009c*/ 	.word	0xffffffff


	//   ....[23]....
        /*00a0*/ 	.word	0xffffffff


	//   ....[24]....
        /*00a4*/ 	.word	0xffffffff


	//   ....[25]....
        /*00a8*/ 	.word	0xffffffff


	//   ....[26]....
        /*00ac*/ 	.word	0xffffffff


	//   ....[27]....
        /*00b0*/ 	.word	0xffffffff


	//   ....[28]....
        /*00b4*/ 	.word	0xffffffff


	//   ....[29]....
        /*00b8*/ 	.word	0xffffffff


	//   ....[30]....
        /*00bc*/ 	.word	0xffffffff


	//   ....[31]....
        /*00c0*/ 	.word	0xffffffff


	//   ....[32]....
        /*00c4*/ 	.word	0xffffffff


	//   ....[33]....
        /*00c8*/ 	.word	0xffffffff


	//   ....[34]....
        /*00cc*/ 	.word	0xffffffff


	//   ....[35]....
        /*00d0*/ 	.word	0xffffffff


	//   ....[36]....
        /*00d4*/ 	.word	0xffffffff


	//   ....[37]....
        /*00d8*/ 	.word	0xffffffff


	//   ....[38]....
        /*00dc*/ 	.word	0xffffffff


	//   ....[39]....
        /*00e0*/ 	.word	0xffffffff


	//   ....[40]....
        /*00e4*/ 	.word	0xffffffff


	//   ....[41]....
        /*00e8*/ 	.word	0xffffffff


	//   ....[42]....
        /*00ec*/ 	.word	0xffffffff


	//   ....[43]....
        /*00f0*/ 	.word	0xffffffff


	//   ....[44]....
        /*00f4*/ 	.word	0xffffffff


	//   ....[45]....
        /*00f8*/ 	.word	0xffffffff


	//   ....[46]....
        /*00fc*/ 	.word	0xffffffff


	//   ....[47]....
        /*0100*/ 	.word	0xffffffff


	//   ....[48]....
        /*0104*/ 	.word	0xffffffff


	//   ....[49]....
        /*0108*/ 	.word	0xffffffff


	//   ....[50]....
        /*010c*/ 	.word	0xffffffff


	//   ....[51]....
        /*0110*/ 	.word	0xffffffff


	//   ....[52]....
        /*0114*/ 	.word	0xffffffff


	//   ....[53]....
        /*0118*/ 	.word	0xffffffff


	//   ....[54]....
        /*011c*/ 	.word	0xffffffff


	//   ....[55]....
        /*0120*/ 	.word	0xffffffff


	//   ....[56]....
        /*0124*/ 	.word	0xffffffff


	//   ....[57]....
        /*0128*/ 	.word	0xffffffff


	//   ....[58]....
        /*012c*/ 	.word	0xffffffff


	//   ....[59]....
        /*0130*/ 	.word	0xffffffff


	//   ....[60]....
        /*0134*/ 	.word	0xffffffff


	//   ....[61]....
        /*0138*/ 	.word	0xffffffff


	//   ....[62]....
        /*013c*/ 	.word	0xffffffff


	//   ....[63]....
        /*0140*/ 	.word	0xffffffff


	//   ....[64]....
        /*0144*/ 	.word	0xffffffff


	//   ....[65]....
        /*0148*/ 	.word	0xffffffff


	//   ....[66]....
        /*014c*/ 	.word	0xffffffff


	//   ....[67]....
        /*0150*/ 	.word	0xffffffff


	//   ....[68]....
        /*0154*/ 	.word	0xffffffff


	//   ....[69]....
        /*0158*/ 	.word	0xffffffff


	//   ....[70]....
        /*015c*/ 	.word	0xffffffff


	//   ....[71]....
        /*0160*/ 	.word	0xffffffff


	//   ....[72]....
        /*0164*/ 	.word	0xffffffff


	//   ....[73]....
        /*0168*/ 	.word	0xffffffff


	//   ....[74]....
        /*016c*/ 	.word	0xffffffff


	//   ....[75]....
        /*0170*/ 	.word	0xffffffff


	//   ....[76]....
        /*0174*/ 	.word	0xffffffff


	//   ....[77]....
        /*0178*/ 	.word	0xffffffff


	//   ....[78]....
        /*017c*/ 	.word	0xffffffff


	//   ....[79]....
        /*0180*/ 	.word	0xffffffff


	//   ....[80]....
        /*0184*/ 	.word	0xffffffff


	//   ....[81]....
        /*0188*/ 	.word	0xffffffff


	//   ....[82]....
        /*018c*/ 	.word	0xffffffff


	//   ....[83]....
        /*0190*/ 	.word	0xffffffff


	//   ....[84]....
        /*0194*/ 	.word	0xffffffff


	//   ....[85]....
        /*0198*/ 	.word	0xffffffff


	//   ....[86]....
        /*019c*/ 	.word	0xffffffff


	//   ....[87]....
        /*01a0*/ 	.word	0xffffffff


	//   ....[88]....
        /*01a4*/ 	.word	0xffffffff


	//   ....[89]....
        /*01a8*/ 	.word	0xffffffff


	//   ....[90]....
        /*01ac*/ 	.word	0xffffffff


	//   ....[91]....
        /*01b0*/ 	.word	0xffffffff


	//   ....[92]....
        /*01b4*/ 	.word	0xffffffff


	//   ....[93]....
        /*01b8*/ 	.word	0xffffffff


	//   ....[94]....
        /*01bc*/ 	.word	0xffffffff


	//   ....[95]....
        /*01c0*/ 	.word	0xffffffff


	//   ....[96]....
        /*01c4*/ 	.word	0xffffffff


	//   ....[97]....
        /*01c8*/ 	.word	0xffffffff


	//   ....[98]....
        /*01cc*/ 	.word	0xffffffff


	//   ....[99]....
        /*01d0*/ 	.word	0xffffffff


	//   ....[100]....
        /*01d4*/ 	.word	0xffffffff


	//   ....[101]....
        /*01d8*/ 	.word	0xffffffff


	//   ....[102]....
        /*01dc*/ 	.word	0xffffffff


	//   ....[103]....
        /*01e0*/ 	.word	0xffffffff


	//   ....[104]....
        /*01e4*/ 	.word	0xffffffff


	//   ....[105]....
        /*01e8*/ 	.word	0xffffffff


	//   ....[106]....
        /*01ec*/ 	.word	0xffffffff


	//   ....[107]....
        /*01f0*/ 	.word	0xffffffff


	//   ....[108]....
        /*01f4*/ 	.word	0xffffffff


	//   ....[109]....
        /*01f8*/ 	.word	0xffffffff


	//   ....[110]....
        /*01fc*/ 	.word	0xffffffff


	//   ....[111]....
        /*0200*/ 	.word	0xffffffff


	//   ....[112]....
        /*0204*/ 	.word	0xffffffff


	//   ....[113]....
        /*0208*/ 	.word	0xffffffff


	//   ....[114]....
        /*020c*/ 	.word	0xffffffff


	//   ....[115]....
        /*0210*/ 	.word	0xffffffff


	//   ....[116]....
        /*0214*/ 	.word	0xffffffff


	//   ....[117]....
        /*0218*/ 	.word	0xffffffff


	//   ....[118]....
        /*021c*/ 	.word	0xffffffff


	//   ....[119]....
        /*0220*/ 	.word	0xffffffff


	//   ....[120]....
        /*0224*/ 	.word	0xffffffff


	//   ....[121]....
        /*0228*/ 	.word	0xffffffff


	//   ....[122]....
        /*022c*/ 	.word	0xffffffff


	//   ....[123]....
        /*0230*/ 	.word	0x0500000f


	//   ....[124]....
        /*0234*/ 	.word	0x0500000f


	//   ....[125]....
        /*0238*/ 	.word	0x0500000f


	//   ....[126]....
        /*023c*/ 	.word	0x0500000f


	//   ....[127]....
        /*0240*/ 	.word	0x0500000f


	//   ....[128]....
        /*0244*/ 	.word	0x0500000f


	//   ....[129]....
        /*0248*/ 	.word	0x0500000f


	//   ....[130]....
        /*024c*/ 	.word	0x0500000f


	//   ....[131]....
        /*0250*/ 	.word	0x0500000f


	//   ....[132]....
        /*0254*/ 	.word	0x0500000f


	//   ....[133]....
        /*0258*/ 	.word	0x0500000f


	//   ....[134]....
        /*025c*/ 	.word	0x0500000f


	//   ....[135]....
        /*0260*/ 	.word	0x0500000f


	//   ....[136]....
        /*0264*/ 	.word	0x0500000f


	//   ....[137]....
        /*0268*/ 	.word	0x0500000f


	//   ....[138]....
        /*026c*/ 	.word	0x0500000f


	//   ....[139]....
        /*0270*/ 	.word	0x0500000f


	//   ....[140]....
        /*0274*/ 	.word	0x0500000f


	//   ....[141]....
        /*0278*/ 	.word	0x0500000f


	//   ....[142]....
        /*027c*/ 	.word	0x0500000f


	//   ....[143]....
        /*0280*/ 	.word	0x0500000f


	//   ....[144]....
        /*0284*/ 	.word	0x0500000f


	//   ....[145]....
        /*0288*/ 	.word	0x0500000f


	//   ....[146]....
        /*028c*/ 	.word	0x0500000f


	//   ....[147]....
        /*0290*/ 	.word	0x0500000f


	//   ....[148]....
        /*0294*/ 	.word	0x0500000f


	//   ....[149]....
        /*0298*/ 	.word	0x0500000f


	//   ....[150]....
        /*029c*/ 	.word	0x0500000f


	//   ....[151]....
        /*02a0*/ 	.word	0x0500000f


	//   ....[152]....
        /*02a4*/ 	.word	0x0500000f


	//   ....[153]....
        /*02a8*/ 	.word	0x0500000f


	//   ....[154]....
        /*02ac*/ 	.word	0x0500000f


	//   ....[155]....
        /*02b0*/ 	.word	0x0500000f


	//   ....[156]....
        /*02b4*/ 	.word	0x0500000f


	//   ....[157]....
        /*02b8*/ 	.word	0x0500000f


	//   ....[158]....
        /*02bc*/ 	.word	0x0500000f


	//   ....[159]....
        /*02c0*/ 	.word	0x0500000f


	//   ....[160]....
        /*02c4*/ 	.word	0x0500000f


	//   ....[161]....
        /*02c8*/ 	.word	0x0500000f


	//   ....[162]....
        /*02cc*/ 	.word	0x0500000f


	//   ....[163]....
        /*02d0*/ 	.word	0x0500000f


	//   ....[164]....
        /*02d4*/ 	.word	0x0500000f


	//   ....[165]....
        /*02d8*/ 	.word	0x0500000f


	//   ....[166]....
        /*02dc*/ 	.word	0x0500000f


	//   ....[167]....
        /*02e0*/ 	.word	0x0500000f


	//   ....[168]....
        /*02e4*/ 	.word	0x0500000f


	//   ....[169]....
        /*02e8*/ 	.word	0x0500000f


	//   ....[170]....
        /*02ec*/ 	.word	0x0500000f


	//   ....[171]....
        /*02f0*/ 	.word	0x0500000f


	//   ....[172]....
        /*02f4*/ 	.word	0x0500000f


	//   ....[173]....
        /*02f8*/ 	.word	0x0500000f


	//   ....[174]....
        /*02fc*/ 	.word	0x0500000f


	//   ....[175]....
        /*0300*/ 	.word	0x0500000f


	//   ....[176]....
        /*0304*/ 	.word	0x0500000f


	//   ....[177]....
        /*0308*/ 	.word	0x0500000f


	//   ....[178]....
        /*030c*/ 	.word	0x0500000f


	//   ....[179]....
        /*0310*/ 	.word	0x0500000f


	//   ....[180]....
        /*0314*/ 	.word	0x0500000f


	//   ....[181]....
        /*0318*/ 	.word	0x0500000f


	//   ....[182]....
        /*031c*/ 	.word	0x0500000f


	//   ....[183]....
        /*0320*/ 	.word	0x0500000f


	//   ....[184]....
        /*0324*/ 	.word	0x0500000f


	//   ....[185]....
        /*0328*/ 	.word	0x0500000f


	//   ....[186]....
        /*032c*/ 	.word	0x0500000f


	//   ....[187]....
        /*0330*/ 	.word	0x0500000f


	//   ....[188]....
        /*0334*/ 	.word	0x0500000f


	//   ....[189]....
        /*0338*/ 	.word	0x0500000f


	//   ....[190]....
        /*033c*/ 	.word	0x0500000f


	//   ....[191]....
        /*0340*/ 	.word	0x0500000f


	//   ....[192]....
        /*0344*/ 	.word	0x0500000f


	//   ....[193]....
        /*0348*/ 	.word	0x0500000f


	//   ....[194]....
        /*034c*/ 	.word	0x0500000f


	//   ....[195]....
        /*0350*/ 	.word	0x0500000f


	//   ....[196]....
        /*0354*/ 	.word	0x0500000f


	//   ....[197]....
        /*0358*/ 	.word	0x0500000f


	//   ....[198]....
        /*035c*/ 	.word	0x0500000f


	//   ....[199]....
        /*0360*/ 	.word	0x0500000f


	//   ....[200]....
        /*0364*/ 	.word	0x0500000f


	//   ....[201]....
        /*0368*/ 	.word	0x0500000f


	//   ....[202]....
        /*036c*/ 	.word	0x0500000f


	//   ....[203]....
        /*0370*/ 	.word	0x0500000f


	//   ....[204]....
        /*0374*/ 	.word	0x0500000f


	//----- nvinfo : EIATTR_COOP_GROUP_INSTR_OFFSETS
	.align		4
.L_166:
        /*0378*/ 	.byte	0x04, 0x28
        /*037a*/ 	.short	(.L_168 - .L_167)


	//   ....[0]....
.L_167:
        /*037c*/ 	.word	0x00000070


	//   ....[1]....
        /*0380*/ 	.word	0x00000080


	//   ....[2]....
        /*0384*/ 	.word	0x000002c0


	//   ....[3]....
        /*0388*/ 	.word	0x00000420


	//   ....[4]....
        /*038c*/ 	.word	0x00000540


	//   ....[5]....
        /*0390*/ 	.word	0x000006a0


	//   ....[6]....
        /*0394*/ 	.word	0x00001510


	//   ....[7]....
        /*0398*/ 	.word	0x00001ef0


	//   ....[8]....
        /*039c*/ 	.word	0x00002b00


	//   ....[9]....
        /*03a0*/ 	.word	0x000032f0


	//   ....[10]....
        /*03a4*/ 	.word	0x00003420


	//   ....[11]....
        /*03a8*/ 	.word	0x00003cb0


	//   ....[12]....
        /*03ac*/ 	.word	0x00003d10


	//   ....[13]....
        /*03b0*/ 	.word	0x00005580


	//   ....[14]....
        /*03b4*/ 	.word	0x00005780


	//   ....[15]....
        /*03b8*/ 	.word	0x00006360


	//   ....[16]....
        /*03bc*/ 	.word	0x000063b0


	//   ....[17]....
        /*03c0*/ 	.word	0x00006ce0


	//   ....[18]....
        /*03c4*/ 	.word	0x00006d50


	//   ....[19]....
        /*03c8*/ 	.word	0x00008cc0


	//   ....[20]....
        /*03cc*/ 	.word	0x00008cd0


	//   ....[21]....
        /*03d0*/ 	.word	0x00008d10


	//   ....[22]....
        /*03d4*/ 	.word	0x00008d20


	//   ....[23]....
        /*03d8*/ 	.word	0x0000aa10


	//   ....[24]....
        /*03dc*/ 	.word	0x0000ac10


	//   ....[25]....
        /*03e0*/ 	.word	0x0000b7f0


	//   ....[26]....
        /*03e4*/ 	.word	0x0000b840


	//   ....[27]....
        /*03e8*/ 	.word	0x0000c170


	//   ....[28]....
        /*03ec*/ 	.word	0x0000c1e0


	//   ....[29]....
        /*03f0*/ 	.word	0x0000d330


	//   ....[30]....
        /*03f4*/ 	.word	0x0000d360


	//   ....[31]....
        /*03f8*/ 	.word	0x0000d410


	//   ....[32]....
        /*03fc*/ 	.word	0x0000d420


	//   ....[33]....
        /*0400*/ 	.word	0x0000e3d0


	//   ....[34]....
        /*0404*/ 	.word	0x0000e410


	//   ....[35]....
        /*0408*/ 	.word	0x0000e450


	//   ....[36]....
        /*040c*/ 	.word	0x0000e470


	//   ....[37]....
        /*0410*/ 	.word	0x0000e4a0


	//   ....[38]....
        /*0414*/ 	.word	0x0000e4b0


	//   ....[39]....
        /*0418*/ 	.word	0x0000eaf0


	//   ....[40]....
        /*041c*/ 	.word	0x0000eb00


	//   ....[41]....
        /*0420*/ 	.word	0x0000f530


	//   ....[42]....
        /*0424*/ 	.word	0x00010ab0


	//   ....[43]....
        /*0428*/ 	.word	0x00010ae0


	//   ....[44]....
        /*042c*/ 	.word	0x00010af0


	//   ....[45]....
        /*0430*/ 	.word	0x00010b00


	//   ....[46]....
        /*0434*/ 	.word	0x00010b10


	//   ....[47]....
        /*0438*/ 	.word	0x00010b20


	//   ....[48]....
        /*043c*/ 	.word	0x00010b30


	//   ....[49]....
        /*0440*/ 	.word	0x00010b50


	//   ....[50]....
        /*0444*/ 	.word	0x00010bc0


	//   ....[51]....
        /*0448*/ 	.word	0x00010c50


	//   ....[52]....
        /*044c*/ 	.word	0x00010ca0


	//   ....[53]....
        /*0450*/ 	.word	0x00010cb0


	//   ....[54]....
        /*0454*/ 	.word	0x00010ce0


	//   ....[55]....
        /*0458*/ 	.word	0x00010d30


	//   ....[56]....
        /*045c*/ 	.word	0x00010d70


	//   ....[57]....
        /*0460*/ 	.word	0x00010d90


	//   ....[58]....
        /*0464*/ 	.word	0x00011410


	//   ....[59]....
        /*0468*/ 	.word	0x00011440


	//   ....[60]....
        /*046c*/ 	.word	0x00011470


	//   ....[61]....
        /*0470*/ 	.word	0x000114a0


	//   ....[62]....
        /*0474*/ 	.word	0x000114b0


	//   ....[63]....
        /*0478*/ 	.word	0x00011540


	//   ....[64]....
        /*047c*/ 	.word	0x00011560


	//   ....[65]....
        /*0480*/ 	.word	0x00011570


	//   ....[66]....
        /*0484*/ 	.word	0x00011650


	//   ....[67]....
        /*0488*/ 	.word	0x00011670


	//   ....[68]....
        /*048c*/ 	.word	0x00011680


	//   ....[69]....
        /*0490*/ 	.word	0x000116d0


	//   ....[70]....
        /*0494*/ 	.word	0x00011770


	//   ....[71]....
        /*0498*/ 	.word	0x00011790


	//   ....[72]....
        /*049c*/ 	.word	0x000117a0


	//   ....[73]....
        /*04a0*/ 	.word	0x000117e0


	//   ....[74]....
        /*04a4*/ 	.word	0x00011f00


	//   ....[75]....
        /*04a8*/ 	.word	0x00011f30


	//   ....[76]....
        /*04ac*/ 	.word	0x00011f40


	//   ....[77]....
        /*04b0*/ 	.word	0x00011f50


	//   ....[78]....
        /*04b4*/ 	.word	0x00011f80


	//   ....[79]....
        /*04b8*/ 	.word	0x00011fc0


	//   ....[80]....
        /*04bc*/ 	.word	0x00011fd0


	//   ....[81]....
        /*04c0*/ 	.word	0x00011ff0


	//   ....[82]....
        /*04c4*/ 	.word	0x00012050


	//   ....[83]....
        /*04c8*/ 	.word	0x00012060


	//   ....[84]....
        /*04cc*/ 	.word	0x00012080


	//   ....[85]....
        /*04d0*/ 	.word	0x000120e0


	//   ....[86]....
        /*04d4*/ 	.word	0x00012100


	//   ....[87]....
        /*04d8*/ 	.word	0x00012110


	//   ....[88]....
        /*04dc*/ 	.word	0x00012140


	//   ....[89]....
        /*04e0*/ 	.word	0x00012150


	//   ....[90]....
        /*04e4*/ 	.word	0x000123d0


	//   ....[91]....
        /*04e8*/ 	.word	0x000123f0


	//   ....[92]....
        /*04ec*/ 	.word	0x00012400


	//   ....[93]....
        /*04f0*/ 	.word	0x00012420


	//   ....[94]....
        /*04f4*/ 	.word	0x00012490


	//   ....[95]....
        /*04f8*/ 	.word	0x000124c0


	//   ....[96]....
        /*04fc*/ 	.word	0x00012510


	//   ....[97]....
        /*0500*/ 	.word	0x00012540


	//   ....[98]....
        /*0504*/ 	.word	0x00012590


	//   ....[99]....
        /*0508*/ 	.word	0x000125c0


	//   ....[100]....
        /*050c*/ 	.word	0x00012610


	//   ....[101]....
        /*0510*/ 	.word	0x00012640


	//   ....[102]....
        /*0514*/ 	.word	0x00012690


	//   ....[103]....
        /*0518*/ 	.word	0x000126c0


	//   ....[104]....
        /*051c*/ 	.word	0x00012710


	//   ....[105]....
        /*0520*/ 	.word	0x00012740


	//   ....[106]....
        /*0524*/ 	.word	0x00012ba0


	//   ....[107]....
        /*0528*/ 	.word	0x00012bd0


	//   ....[108]....
        /*052c*/ 	.word	0x00012c00


	//   ....[109]....
        /*0530*/ 	.word	0x00012c30


	//   ....[110]....
        /*0534*/ 	.word	0x00012c60


	//   ....[111]....
        /*0538*/ 	.word	0x00012c70


	//   ....[112]....
        /*053c*/ 	.word	0x00012c90


	//   ....[113]....
        /*0540*/ 	.word	0x00012cb0


	//   ....[114]....
        /*0544*/ 	.word	0x00012cd0


	//   ....[115]....
        /*0548*/ 	.word	0x00012cf0


	//   ....[116]....
        /*054c*/ 	.word	0x00012d70


	//   ....[117]....
        /*0550*/ 	.word	0x00012d90


	//   ....[118]....
        /*0554*/ 	.word	0x00012dc0


	//   ....[119]....
        /*0558*/ 	.word	0x00012de0


	//   ....[120]....
        /*055c*/ 	.word	0x00012f90


	//   ....[121]....
        /*0560*/ 	.word	0x00012fa0


	//   ....[122]....
        /*0564*/ 	.word	0x00013200


	//   ....[123]....
        /*0568*/ 	.word	0x00013820


	//   ....[124]....
        /*056c*/ 	.word	0x00013910


	//   ....[125]....
        /*0570*/ 	.word	0x000139b0


	//   ....[126]....
        /*0574*/ 	.word	0x00013a10


	//   ....[127]....
        /*0578*/ 	.word	0x00013ae0


	//   ....[128]....
        /*057c*/ 	.word	0x00013b50


	//   ....[129]....
        /*0580*/ 	.word	0x00013c10


	//   ....[130]....
        /*0584*/ 	.word	0x00013c80


	//   ....[131]....
        /*0588*/ 	.word	0x00013d60


	//   ....[132]....
        /*058c*/ 	.word	0x00013de0


	//   ....[133]....
        /*0590*/ 	.word	0x00013eb0


	//   ....[134]....
        /*0594*/ 	.word	0x00013f30


	//   ....[135]....
        /*0598*/ 	.word	0x00013ff0


	//   ....[136]....
        /*059c*/ 	.word	0x00014070


	//   ....[137]....
        /*05a0*/ 	.word	0x00014140


	//   ....[138]....
        /*05a4*/ 	.word	0x000141c0


	//   ....[139]....
        /*05a8*/ 	.word	0x00014280


	//   ....[140]....
        /*05ac*/ 	.word	0x00014310


	//   ....[141]....
        /*05b0*/ 	.word	0x00014370


	//   ....[142]....
        /*05b4*/ 	.word	0x00014410


	//   ....[143]....
        /*05b8*/ 	.word	0x000144e0


	//   ....[144]....
        /*05bc*/ 	.word	0x00014550


	//   ....[145]....
        /*05c0*/ 	.word	0x00014640


	//   ....[146]....
        /*05c4*/ 	.word	0x000146a0


	//   ....[147]....
        /*05c8*/ 	.word	0x00014770


	//   ....[148]....
        /*05cc*/ 	.word	0x000147e0


	//   ....[149]....
        /*05d0*/ 	.word	0x000148d0


	//   ....[150]....
        /*05d4*/ 	.word	0x00014930


	//   ....[151]....
        /*05d8*/ 	.word	0x00014a00


	//   ....[152]....
        /*05dc*/ 	.word	0x00014a70


	//   ....[153]....
        /*05e0*/ 	.word	0x00014b50


	//   ....[154]....
        /*05e4*/ 	.word	0x00014bb0


	//   ....[155]....
        /*05e8*/ 	.word	0x00014c60


	//   ....[156]....
        /*05ec*/ 	.word	0x00014da0


	//   ....[157]....
        /*05f0*/ 	.word	0x00014e50


	//   ....[158]....
        /*05f4*/ 	.word	0x00014f20


	//   ....[159]....
        /*05f8*/ 	.word	0x00014f70


	//   ....[160]....
        /*05fc*/ 	.word	0x00015050


	//   ....[161]....
        /*0600*/ 	.word	0x000150a0


	//   ....[162]....
        /*0604*/ 	.word	0x00015170


	//   ....[163]....
        /*0608*/ 	.word	0x000151c0


	//   ....[164]....
        /*060c*/ 	.word	0x000152a0


	//   ....[165]....
        /*0610*/ 	.word	0x000152f0


	//   ....[166]....
        /*0614*/ 	.word	0x000153d0


	//   ....[167]....
        /*0618*/ 	.word	0x00015420


	//   ....[168]....
        /*061c*/ 	.word	0x000154f0


	//   ....[169]....
        /*0620*/ 	.word	0x00015540


	//   ....[170]....
        /*0624*/ 	.word	0x00015620


	//   ....[171]....
        /*0628*/ 	.word	0x00015670


	//   ....[172]....
        /*062c*/ 	.word	0x00015760


	//   ....[173]....
        /*0630*/ 	.word	0x00015800


	//   ....[174]....
        /*0634*/ 	.word	0x00015860


	//   ....[175]....
        /*0638*/ 	.word	0x00015920


	//   ....[176]....
        /*063c*/ 	.word	0x000159c0


	//   ....[177]....
        /*0640*/ 	.word	0x00015a80


	//   ....[178]....
        /*0644*/ 	.word	0x00015b20


	//   ....[179]....
        /*0648*/ 	.word	0x00015be0


	//   ....[180]....
        /*064c*/ 	.word	0x00015c80


	//   ....[181]....
        /*0650*/ 	.word	0x00015d40


	//   ....[182]....
        /*0654*/ 	.word	0x00015de0


	//   ....[183]....
        /*0658*/ 	.word	0x00015ea0


	//   ....[184]....
        /*065c*/ 	.word	0x00015f40


	//   ....[185]....
        /*0660*/ 	.word	0x00016000


	//   ....[186]....
        /*0664*/ 	.word	0x000160a0


	//   ....[187]....
        /*0668*/ 	.word	0x00016160


	//   ....[188]....
        /*066c*/ 	.word	0x00016280


	//   ....[189]....
        /*0670*/ 	.word	0x00016320


	//   ....[190]....
        /*0674*/ 	.word	0x000163d0


	//   ....[191]....
        /*0678*/ 	.word	0x000164a0


	//   ....[192]....
        /*067c*/ 	.word	0x00016510


	//   ....[193]....
        /*0680*/ 	.word	0x000165e0


	//   ....[194]....
        /*0684*/ 	.word	0x00016650


	//   ....[195]....
        /*0688*/ 	.word	0x00016730


	//   ....[196]....
        /*068c*/ 	.word	0x000167a0


	//   ....[197]....
        /*0690*/ 	.word	0x00016880


	//   ....[198]....
        /*0694*/ 	.word	0x00016900


	//   ....[199]....
        /*0698*/ 	.word	0x000169e0


	//   ....[200]....
        /*069c*/ 	.word	0x00016a50


	//   ....[201]....
        /*06a0*/ 	.word	0x00016b20


	//   ....[202]....
        /*06a4*/ 	.word	0x00016b90


	//   ....[203]....
        /*06a8*/ 	.word	0x00016c50


	//   ....[204]....
        /*06ac*/ 	.word	0x00016d30


	//----- nvinfo : EIATTR_REG_RECONFIG
	.align		4
.L_168:
        /*06b0*/ 	.byte	0x01, 0x54
	.zero		2


	//----- nvinfo : EIATTR_SYSCALL_OFFSETS
	.align		4
        /*06b4*/ 	.byte	0x04, 0x46
        /*06b6*/ 	.short	(.L_170 - .L_169)


	//   ....[0]....
.L_169:
        /*06b8*/ 	.word	0x000016d0


	//   ....[1]....
        /*06bc*/ 	.word	0x000100f0


	//   ....[2]....
        /*06c0*/ 	.word	0x00010230


	//   ....[3]....
        /*06c4*/ 	.word	0x00010320


	//   ....[4]....
        /*06c8*/ 	.word	0x00011170


	//----- nvinfo : EIATTR_MBARRIER_INSTR_OFFSETS
	.align		4
.L_170:
        /*06cc*/ 	.byte	0x04, 0x39
        /*06ce*/ 	.short	(.L_172 - .L_171)


	//   ....[0]....
.L_171:
        /*06d0*/ 	.word	0x00000170
        /*06d4*/ 	.word	0x000000ff
        /*06d8*/ 	.word	0x00028800
        /*06dc*/ 	.short	0x0100
        /*06de*/ 	.byte	0x08
	.zero		1


	//   ....[1]....
        /*06e0*/ 	.word	0x00000180
        /*06e4*/ 	.word	0x000000ff
        /*06e8*/ 	.word	0x00028820
        /*06ec*/ 	.short	0x0100
        /*06ee*/ 	.byte	0x08
	.zero		1


	//   ....[2]....
        /*06f0*/ 	.word	0x00000270
        /*06f4*/ 	.word	0x000000ff
        /*06f8*/ 	.word	0x00028830
        /*06fc*/ 	.short	0x0100
        /*06fe*/ 	.byte	0x08
	.zero		1


	//   ....[3]....
        /*0700*/ 	.word	0x00000280
        /*0704*/ 	.word	0x000000ff
        /*0708*/ 	.word	0x00028840
        /*070c*/ 	.short	0x0100
        /*070e*/ 	.byte	0x08
	.zero		1


	//   ....[4]....
        /*0710*/ 	.word	0x00000290
        /*0714*/ 	.word	0x000000ff
        /*0718*/ 	.word	0x00028838
        /*071c*/ 	.short	0x0100
        /*071e*/ 	.byte	0x08
	.zero		1


	//   ....[5]....
        /*0720*/ 	.word	0x000002a0
        /*0724*/ 	.word	0x000000ff
        /*0728*/ 	.word	0x00028848
        /*072c*/ 	.short	0x0100
        /*072e*/ 	.byte	0x08
	.zero		1


	//   ....[6]....
        /*0730*/ 	.word	0x000003d0
        /*0734*/ 	.word	0x000000ff
        /*0738*/ 	.word	0x00028850
        /*073c*/ 	.short	0x0100
        /*073e*/ 	.byte	0x08
	.zero		1


	//   ....[7]....
        /*0740*/ 	.word	0x000003e0
        /*0744*/ 	.word	0x000000ff
        /*0748*/ 	.word	0x00028860
        /*074c*/ 	.short	0x0100
        /*074e*/ 	.byte	0x08
	.zero		1


	//   ....[8]....
        /*0750*/ 	.word	0x000003f0
        /*0754*/ 	.word	0x000000ff
        /*0758*/ 	.word	0x00028858
        /*075c*/ 	.short	0x0100
        /*075e*/ 	.byte	0x08
	.zero		1


	//   ....[9]....
        /*0760*/ 	.word	0x00000400
        /*0764*/ 	.word	0x000000ff
        /*0768*/ 	.word	0x00028868
        /*076c*/ 	.short	0x0100
        /*076e*/ 	.byte	0x08
	.zero		1


	//   ....[10]....
        /*0770*/ 	.word	0x000004f0
        /*0774*/ 	.word	0x000000ff
        /*0778*/ 	.word	0x00028870
        /*077c*/ 	.short	0x0100
        /*077e*/ 	.byte	0x06
	.zero		1


	//   ....[11]....
        /*0780*/ 	.word	0x00000500
        /*0784*/ 	.word	0x000000ff
        /*0788*/ 	.word	0x00028880
        /*078c*/ 	.short	0x0100
        /*078e*/ 	.byte	0x06
	.zero		1


	//   ....[12]....
        /*0790*/ 	.word	0x00000510
        /*0794*/ 	.word	0x000000ff
        /*0798*/ 	.word	0x00028878
        /*079c*/ 	.short	0x0100
        /*079e*/ 	.byte	0x06
	.zero		1


	//   ....[13]....
        /*07a0*/ 	.word	0x00000520
        /*07a4*/ 	.word	0x000000ff
        /*07a8*/ 	.word	0x00028888
        /*07ac*/ 	.short	0x0100
        /*07ae*/ 	.byte	0x06
	.zero		1


	//   ....[14]....
        /*07b0*/ 	.word	0x00000650
        /*07b4*/ 	.word	0x000000ff
        /*07b8*/ 	.word	0x00028890
        /*07bc*/ 	.short	0x0100
        /*07be*/ 	.byte	0x08
	.zero		1


	//   ....[15]....
        /*07c0*/ 	.word	0x00000660
        /*07c4*/ 	.word	0x000000ff
        /*07c8*/ 	.word	0x000288a0
        /*07cc*/ 	.short	0x0100
        /*07ce*/ 	.byte	0x08
	.zero		1


	//   ....[16]....
        /*07d0*/ 	.word	0x00000670
        /*07d4*/ 	.word	0x000000ff
        /*07d8*/ 	.word	0x00028898
        /*07dc*/ 	.short	0x0100
        /*07de*/ 	.byte	0x08
	.zero		1


	//   ....[17]....
        /*07e0*/ 	.word	0x00000680
        /*07e4*/ 	.word	0x000000ff
        /*07e8*/ 	.word	0x000288a8
        /*07ec*/ 	.short	0x0100
        /*07ee*/ 	.byte	0x08
	.zero		1


	//   ....[18]....
        /*07f0*/ 	.word	0x000007c0
        /*07f4*/ 	.word	0x000000ff
        /*07f8*/ 	.word	0x000288b0
        /*07fc*/ 	.short	0x0100
        /*07fe*/ 	.byte	0x08
	.zero		1


	//   ....[19]....
        /*0800*/ 	.word	0x000007d0
        /*0804*/ 	.word	0x000000ff
        /*0808*/ 	.word	0x000288c0
        /*080c*/ 	.short	0x0100
        /*080e*/ 	.byte	0x08
	.zero		1


	//   ....[20]....
        /*0810*/ 	.word	0x000007e0
        /*0814*/ 	.word	0x000000ff
        /*0818*/ 	.word	0x000288b8
        /*081c*/ 	.short	0x0100
        /*081e*/ 	.byte	0x08
	.zero		1


	//   ....[21]....
        /*0820*/ 	.word	0x000007f0
        /*0824*/ 	.word	0x000000ff
        /*0828*/ 	.word	0x000288c8
        /*082c*/ 	.short	0x0100
        /*082e*/ 	.byte	0x08
	.zero		1


	//   ....[22]....
        /*0830*/ 	.word	0x000016f0
        /*0834*/ 	.word	0x000000ff
        /*0838*/ 	.word	0x00028800
        /*083c*/ 	.short	0x010a
        /*083e*/ 	.byte	0x28
	.zero		1


	//   ....[23]....
        /*0840*/ 	.word	0x00001760
        /*0844*/ 	.word	0x000000ff
        /*0848*/ 	.word	0x00028830
        /*084c*/ 	.short	0x010a
        /*084e*/ 	.byte	0x28
	.zero		1


	//   ....[24]....
        /*0850*/ 	.word	0x000017c0
        /*0854*/ 	.word	0x000000ff
        /*0858*/ 	.word	0x00028830
        /*085c*/ 	.short	0x010a
        /*085e*/ 	.byte	0x28
	.zero		1


	//   ....[25]....
        /*0860*/ 	.word	0x00001f10
        /*0864*/ 	.word	0x000000ff
        /*0868*/ 	.word	0x00000000
        /*086c*/ 	.short	0x0101
        /*086e*/ 	.byte	0x06
	.zero		1


	//   ....[26]....
        /*0870*/ 	.word	0x00004d40
        /*0874*/ 	.word	0x000000ff
        /*0878*/ 	.word	0x00028830
        /*087c*/ 	.short	0x010a
        /*087e*/ 	.byte	0x06
	.zero		1


	//   ....[27]....
        /*0880*/ 	.word	0x00004d80
        /*0884*/ 	.word	0x000000ff
        /*0888*/ 	.word	0x00028830
        /*088c*/ 	.short	0x010a
        /*088e*/ 	.byte	0x06
	.zero		1


	//   ....[28]....
        /*0890*/ 	.word	0x000050f0
        /*0894*/ 	.word	0x000000ff
        /*0898*/ 	.word	0x00028850
        /*089c*/ 	.short	0x010a
        /*089e*/ 	.byte	0x06
	.zero		1


	//   ....[29]....
        /*08a0*/ 	.word	0x00005130
        /*08a4*/ 	.word	0x000000ff
        /*08a8*/ 	.word	0x00028850
        /*08ac*/ 	.short	0x010a
        /*08ae*/ 	.byte	0x06
	.zero		1


	//   ....[30]....
        /*08b0*/ 	.word	0x00005550
        /*08b4*/ 	.word	0x000000ff
        /*08b8*/ 	.word	0x00000000
        /*08bc*/ 	.short	0x0101
        /*08be*/ 	.byte	0x06
	.zero		1


	//   ....[31]....
        /*08c0*/ 	.word	0x000077f0
        /*08c4*/ 	.word	0x000000ff
        /*08c8*/ 	.word	0x00000000
        /*08cc*/ 	.short	0x0101
        /*08ce*/ 	.byte	0x06
	.zero		1


	//   ....[32]....
        /*08d0*/ 	.word	0x00008160
        /*08d4*/ 	.word	0x000000ff
        /*08d8*/ 	.word	0x00028830
        /*08dc*/ 	.short	0x010a
        /*08de*/ 	.byte	0x06
	.zero		1


	//   ....[33]....
        /*08e0*/ 	.word	0x000081a0
        /*08e4*/ 	.word	0x000000ff
        /*08e8*/ 	.word	0x00028830
        /*08ec*/ 	.short	0x010a
        /*08ee*/ 	.byte	0x06
	.zero		1


	//   ....[34]....
        /*08f0*/ 	.word	0x00008510
        /*08f4*/ 	.word	0x000000ff
        /*08f8*/ 	.word	0x00028850
        /*08fc*/ 	.short	0x010a
        /*08fe*/ 	.byte	0x06
	.zero		1


	//   ....[35]....
        /*0900*/ 	.word	0x00008550
        /*0904*/ 	.word	0x000000ff
        /*0908*/ 	.word	0x00028850
        /*090c*/ 	.short	0x010a
        /*090e*/ 	.byte	0x06
	.zero		1


	//   ....[36]....
        /*0910*/ 	.word	0x00008950
        /*0914*/ 	.word	0x000000ff
        /*0918*/ 	.word	0x00000000
        /*091c*/ 	.short	0x0101
        /*091e*/ 	.byte	0x06
	.zero		1


	//   ....[37]....
        /*0920*/ 	.word	0x00009b00
        /*0924*/ 	.word	0x000000ff
        /*0928*/ 	.word	0x00000000
        /*092c*/ 	.short	0x0101
        /*092e*/ 	.byte	0x06
	.zero		1


	//   ....[38]....
        /*0930*/ 	.word	0x0000a230
        /*0934*/ 	.word	0x000000ff
        /*0938*/ 	.word	0x00028830
        /*093c*/ 	.short	0x010a
        /*093e*/ 	.byte	0x06
	.zero		1


	//   ....[39]....
        /*0940*/ 	.word	0x0000a270
        /*0944*/ 	.word	0x000000ff
        /*0948*/ 	.word	0x00028830
        /*094c*/ 	.short	0x010a
        /*094e*/ 	.byte	0x06
	.zero		1


	//   ....[40]....
        /*0950*/ 	.word	0x0000a5a0
        /*0954*/ 	.word	0x000000ff
        /*0958*/ 	.word	0x00028850
        /*095c*/ 	.short	0x010a
        /*095e*/ 	.byte	0x06
	.zero		1


	//   ....[41]....
        /*0960*/ 	.word	0x0000a5e0
        /*0964*/ 	.word	0x000000ff
        /*0968*/ 	.word	0x00028850
        /*096c*/ 	.short	0x010a
        /*096e*/ 	.byte	0x06
	.zero		1


	//   ....[42]....
        /*0970*/ 	.word	0x0000a9e0
        /*0974*/ 	.word	0x000000ff
        /*0978*/ 	.word	0x00000000
        /*097c*/ 	.short	0x0101
        /*097e*/ 	.byte	0x06
	.zero		1


	//   ....[43]....
        /*0980*/ 	.word	0x0000cc80
        /*0984*/ 	.word	0x000000ff
        /*0988*/ 	.word	0x00000000
        /*098c*/ 	.short	0x0101
        /*098e*/ 	.byte	0x06
	.zero		1


	//   ....[44]....
        /*0990*/ 	.word	0x0000d280
        /*0994*/ 	.word	0x000000ff
        /*0998*/ 	.word	0x00028850
        /*099c*/ 	.short	0x010a
        /*099e*/ 	.byte	0x05
	.zero		1


	//   ....[45]....
        /*09a0*/ 	.word	0x0000d2c0
        /*09a4*/ 	.word	0x000000ff
        /*09a8*/ 	.word	0x00028850
        /*09ac*/ 	.short	0x010a
        /*09ae*/ 	.byte	0x05
	.zero		1


	//   ....[46]....
        /*09b0*/ 	.word	0x0000d870
        /*09b4*/ 	.word	0x000000ff
        /*09b8*/ 	.word	0x00000000
        /*09bc*/ 	.short	0x0101
        /*09be*/ 	.byte	0x04
	.zero		1


	//   ....[47]....
        /*09c0*/ 	.word	0x0000e490
        /*09c4*/ 	.word	0x000000ff
        /*09c8*/ 	.word	0x00000000
        /*09cc*/ 	.short	0x0101
        /*09ce*/ 	.byte	0x04
	.zero		1


	//   ....[48]....
        /*09d0*/ 	.word	0x000107e0
        /*09d4*/ 	.word	0x000000ff
        /*09d8*/ 	.word	0x00028840
        /*09dc*/ 	.short	0x010a
        /*09de*/ 	.byte	0x2e
	.zero		1


	//   ....[49]....
        /*09e0*/ 	.word	0x00010f30
        /*09e4*/ 	.word	0x000000ff
        /*09e8*/ 	.word	0x00028830
        /*09ec*/ 	.short	0x0107
        /*09ee*/ 	.byte	0x2e
	.zero		1


	//   ....[50]....
        /*09f0*/ 	.word	0x00010fa0
        /*09f4*/ 	.word	0x000000ff
        /*09f8*/ 	.word	0x00028830
        /*09fc*/ 	.short	0x0101
        /*09fe*/ 	.byte	0x2e
	.zero		1


	//   ....[51]....
        /*0a00*/ 	.word	0x00011930
        /*0a04*/ 	.word	0x000000ff
        /*0a08*/ 	.word	0x00028800
        /*0a0c*/ 	.short	0x0107
        /*0a0e*/ 	.byte	0x2e
	.zero		1


	//   ....[52]....
        /*0a10*/ 	.word	0x00011970
        /*0a14*/ 	.word	0x000000ff
        /*0a18*/ 	.word	0x00028800
        /*0a1c*/ 	.short	0x0101
        /*0a1e*/ 	.byte	0x2e
	.zero		1


	//   ....[53]....
        /*0a20*/ 	.word	0x000119a0
        /*0a24*/ 	.word	0x000000ff
        /*0a28*/ 	.word	0x00028820
        /*0a2c*/ 	.short	0x010a
        /*0a2e*/ 	.byte	0x2e
	.zero		1


	//   ....[54]....
        /*0a30*/ 	.word	0x00011d00
        /*0a34*/ 	.word	0x00000022
        /*0a38*/ 	.word	0x00028840
        /*0a3c*/ 	.short	0x010a
        /*0a3e*/ 	.byte	0x3f
	.zero		1


	//   ....[55]....
        /*0a40*/ 	.word	0x00012260
        /*0a44*/ 	.word	0x00000022
        /*0a48*/ 	.word	0x00028830
        /*0a4c*/ 	.short	0x0107
        /*0a4e*/ 	.byte	0x3f
	.zero		1


	//   ....[56]....
        /*0a50*/ 	.word	0x00012310
        /*0a54*/ 	.word	0x00000022
        /*0a58*/ 	.word	0x00028830
        /*0a5c*/ 	.short	0x0101
        /*0a5e*/ 	.byte	0x3f
	.zero		1


	//   ....[57]....
        /*0a60*/ 	.word	0x00012370
        /*0a64*/ 	.word	0x00000000
        /*0a68*/ 	.word	0x00028860
        /*0a6c*/ 	.short	0x010a
        /*0a6e*/ 	.byte	0x3f
	.zero		1


	//   ....[58]....
        /*0a70*/ 	.word	0x000128c0
        /*0a74*/ 	.word	0x00000000
        /*0a78*/ 	.word	0x00028850
        /*0a7c*/ 	.short	0x0107
        /*0a7e*/ 	.byte	0x3f
	.zero		1


	//   ....[59]....
        /*0a80*/ 	.word	0x000129a0
        /*0a84*/ 	.word	0x00000000
        /*0a88*/ 	.word	0x00028850
        /*0a8c*/ 	.short	0x0101
        /*0a8e*/ 	.byte	0x3f
	.zero		1


	//   ....[60]....
        /*0a90*/ 	.word	0x00012b30
        /*0a94*/ 	.word	0x00000000
        /*0a98*/ 	.word	0x00028860
        /*0a9c*/ 	.short	0x010a
        /*0a9e*/ 	.byte	0x3f
	.zero		1


	//   ....[61]....
        /*0aa0*/ 	.word	0x00013070
        /*0aa4*/ 	.word	0x00000000
        /*0aa8*/ 	.word	0x00028850
        /*0aac*/ 	.short	0x0107
        /*0aae*/ 	.byte	0x3f
	.zero		1


	//   ....[62]....
        /*0ab0*/ 	.word	0x00013120
        /*0ab4*/ 	.word	0x00000000
        /*0ab8*/ 	.word	0x00028850
        /*0abc*/ 	.short	0x0101
        /*0abe*/ 	.byte	0x3f
	.zero		1


	//   ....[63]....
        /*0ac0*/ 	.word	0x000131c0
        /*0ac4*/ 	.word	0x00000007
        /*0ac8*/ 	.word	0x00028820
        /*0acc*/ 	.short	0x010a
        /*0ace*/ 	.byte	0x3f
	.zero		1


	//   ....[64]....
        /*0ad0*/ 	.word	0x000132f0
        /*0ad4*/ 	.word	0x00000005
        /*0ad8*/ 	.word	0x00028840
        /*0adc*/ 	.short	0x010a
        /*0ade*/ 	.byte	0x3f
	.zero		1


	//   ....[65]....
        /*0ae0*/ 	.word	0x00013390
        /*0ae4*/ 	.word	0x00000007
        /*0ae8*/ 	.word	0x00028840
        /*0aec*/ 	.short	0x010a
        /*0aee*/ 	.byte	0x3f
	.zero		1


	//   ....[66]....
        /*0af0*/ 	.word	0x000133d0
        /*0af4*/ 	.word	0x00000005
        /*0af8*/ 	.word	0x00028860
        /*0afc*/ 	.short	0x010a
        /*0afe*/ 	.byte	0x3f
	.zero		1


	//   ....[67]....
        /*0b00*/ 	.word	0x00013410
        /*0b04*/ 	.word	0x00000007
        /*0b08*/ 	.word	0x00028860
        /*0b0c*/ 	.short	0x010a
        /*0b0e*/ 	.byte	0x3f
	.zero		1


	//   ....[68]....
        /*0b10*/ 	.word	0x00013480
        /*0b14*/ 	.word	0x00000003
        /*0b18*/ 	.word	0x00028800
        /*0b1c*/ 	.short	0x010a
        /*0b1e*/ 	.byte	0x3f
	.zero		1


	//   ....[69]....
        /*0b20*/ 	.word	0x000134e0
        /*0b24*/ 	.word	0x00000003
        /*0b28*/ 	.word	0x00028830
        /*0b2c*/ 	.short	0x010a
        /*0b2e*/ 	.byte	0x3f
	.zero		1


	//   ....[70]....
        /*0b30*/ 	.word	0x00013540
        /*0b34*/ 	.word	0x00000007
        /*0b38*/ 	.word	0x00028830
        /*0b3c*/ 	.short	0x010a
        /*0b3e*/ 	.byte	0x3f
	.zero		1


	//   ....[71]....
        /*0b40*/ 	.word	0x000135a0
        /*0b44*/ 	.word	0x00000007
        /*0b48*/ 	.word	0x00028850
        /*0b4c*/ 	.short	0x010a
        /*0b4e*/ 	.byte	0x3f
	.zero		1


	//   ....[72]....
        /*0b50*/ 	.word	0x00013600
        /*0b54*/ 	.word	0x00000007
        /*0b58*/ 	.word	0x00028830
        /*0b5c*/ 	.short	0x010a
        /*0b5e*/ 	.byte	0x3f
	.zero		1


	//   ....[73]....
        /*0b60*/ 	.word	0x00013660
        /*0b64*/ 	.word	0x00000007
        /*0b68*/ 	.word	0x00028850
        /*0b6c*/ 	.short	0x010a
        /*0b6e*/ 	.byte	0x3f
	.zero		1


	//   ....[74]....
        /*0b70*/ 	.word	0x000136c0
        /*0b74*/ 	.word	0x00000007
        /*0b78*/ 	.word	0x00028830
        /*0b7c*/ 	.short	0x010a
        /*0b7e*/ 	.byte	0x3f
	.zero		1


	//   ....[75]....
        /*0b80*/ 	.word	0x00013720
        /*0b84*/ 	.word	0x00000007
        /*0b88*/ 	.word	0x00028850
        /*0b8c*/ 	.short	0x010a
        /*0b8e*/ 	.byte	0x3f
	.zero		1


	//   ....[76]....
        /*0b90*/ 	.word	0x00013780
        /*0b94*/ 	.word	0x00000003
        /*0b98*/ 	.word	0x00028850
        /*0b9c*/ 	.short	0x010a
        /*0b9e*/ 	.byte	0x3f
	.zero		1


	//   ....[77]....
        /*0ba0*/ 	.word	0x00013860
        /*0ba4*/ 	.word	0x0000000a
        /*0ba8*/ 	.word	0x00028840
        /*0bac*/ 	.short	0x010a
        /*0bae*/ 	.byte	0x3f
	.zero		1


	//   ....[78]....
        /*0bb0*/ 	.word	0x00014ca0
        /*0bb4*/ 	.word	0x00000003
        /*0bb8*/ 	.word	0x00028820
        /*0bbc*/ 	.short	0x010a
        /*0bbe*/ 	.byte	0x3f
	.zero		1


	//   ....[79]....
        /*0bc0*/ 	.word	0x00014cf0
        /*0bc4*/ 	.word	0x00000022
        /*0bc8*/ 	.word	0x00028840
        /*0bcc*/ 	.short	0x010a
        /*0bce*/ 	.byte	0x3f
	.zero		1


	//   ....[80]....
        /*0bd0*/ 	.word	0x000156b0
        /*0bd4*/ 	.word	0x00000000
        /*0bd8*/ 	.word	0x00028860
        /*0bdc*/ 	.short	0x010a
        /*0bde*/ 	.byte	0x3f
	.zero		1


	//   ....[81]....
        /*0be0*/ 	.word	0x000161d0
        /*0be4*/ 	.word	0x00000000
        /*0be8*/ 	.word	0x00028860
        /*0bec*/ 	.short	0x010a
        /*0bee*/ 	.byte	0x3f
	.zero		1


	//   ....[82]....
        /*0bf0*/ 	.word	0x00016c80
        /*0bf4*/ 	.word	0x00000007
        /*0bf8*/ 	.word	0x00028820
        /*0bfc*/ 	.short	0x010a
        /*0bfe*/ 	.byte	0x3f
	.zero		1


	//   ....[83]....
        /*0c00*/ 	.word	0x00016df0
        /*0c04*/ 	.word	0x00000005
        /*0c08*/ 	.word	0x00028840
        /*0c0c*/ 	.short	0x010a
        /*0c0e*/ 	.byte	0x3f
	.zero		1


	//   ....[84]....
        /*0c10*/ 	.word	0x00016e40
        /*0c14*/ 	.word	0x00000007
        /*0c18*/ 	.word	0x00028840
        /*0c1c*/ 	.short	0x010a
        /*0c1e*/ 	.byte	0x3f
	.zero		1


	//   ....[85]....
        /*0c20*/ 	.word	0x00016e90
        /*0c24*/ 	.word	0x00000005
        /*0c28*/ 	.word	0x00028860
        /*0c2c*/ 	.short	0x010a
        /*0c2e*/ 	.byte	0x3f
	.zero		1


	//----- nvinfo : EIATTR_NUM_MBARRIERS
	.align		4
.L_172:
        /*0c30*/ 	.byte	0x03, 0x38
        /*0c32*/ 	.short	0x0016


	//----- nvinfo : EIATTR_EXIT_INSTR_OFFSETS
	.align		4
        /*0c34*/ 	.byte	0x04, 0x1c
        /*0c36*/ 	.short	(.L_174 - .L_173)


	//   ....[0]....
.L_173:
        /*0c38*/ 	.word	0x00013460


	//----- nvinfo : EIATTR_MAX_THREADS
	.align		4
.L_174:
        /*0c3c*/ 	.byte	0x04, 0x05
        /*0c3e*/ 	.short	(.L_176 - .L_175)
.L_175:
        /*0c40*/ 	.word	0x00000180
        /*0c44*/ 	.word	0x00000001
        /*0c48*/ 	.word	0x00000001


	//----- nvinfo : EIATTR_CRS_STACK_SIZE
	.align		4
.L_176:
        /*0c4c*/ 	.byte	0x04, 0x1e
        /*0c4e*/ 	.short	(.L_178 - .L_177)
.L_177:
        /*0c50*/ 	.word	0x00000000


	//----- nvinfo : EIATTR_CBANK_PARAM_SIZE
	.align		4
.L_178:
        /*0c54*/ 	.byte	0x03, 0x19
        /*0c56*/ 	.short	0x0a70


	//----- nvinfo : EIATTR_PARAM_CBANK
	.align		4
        /*0c58*/ 	.byte	0x04, 0x0a
        /*0c5a*/ 	.short	(.L_180 - .L_179)
	.align		4
.L_179:
        /*0c5c*/ 	.word	index@(.nv.constant0._ZN7cutlass13device_kernelIN5flash11enable_sm90INS1_16FlashAttnFwdSm90INS1_25CollectiveMainloopFwdSm90ILi2EN4cute5tupleIJNS5_1CILi1EEES8_S8_EEENS6_IJNS7_ILi128EEESA_SA_EEELi128ENS_6half_tEfNS_4arch4Sm90ELb0ELb1ELb0ELb0ELb1ELb0ELb0ELb1ELb1ELb1ELb1ELb0EEENS1_21CollectiveEpilogueFwdISB_S9_SC_SE_Li256ELb0ELb1ELb1ELb0EEENS1_19SingleTileSchedulerILb0ELb1ELb1ELi128EEEEEEEEEvNT_6ParamsE)
        /*0c60*/ 	.short	0x0210
        /*0c62*/ 	.short	0x0a70


	//----- nvinfo : EIATTR_SW_WAR
	.align		4
.L_180:
        /*0c64*/ 	.byte	0x04, 0x36
        /*0c66*/ 	.short	(.L_182 - .L_181)
.L_181:
        /*0c68*/ 	.word	0x00000008
.L_182:


//--------------------- .nv.info._ZN7cutlass13device_kernelIN5flash11enable_sm90INS1_16FlashAttnFwdSm90INS1_25CollectiveMainloopFwdSm90ILi2EN4cute5tupleIJNS5_1CILi1EEES8_S8_EEENS6_IJNS7_ILi128EEESA_SA_EEELi128ENS_6half_tEfNS_4arch4Sm90ELb0ELb1ELb0ELb1ELb1ELb0ELb0ELb1ELb1ELb1ELb1ELb0EEENS1_21CollectiveEpilogueFwdISB_S9_SC_SE_Li256ELb1ELb1ELb1ELb0EEENS1_36VarlenDynamicPersistentTileSchedulerILi128ELi128ELi256ELi128ELb1ELb1ELb1ELb1ELb0ELb1EEEEEEEEEvNT_6ParamsE --------------------------
	.section	.nv.info._ZN7cutlass13device_kernelIN5flash11enable_sm90INS1_16FlashAttnFwdSm90INS1_25CollectiveMainloopFwdSm90ILi2EN4cute5tupleIJNS5_1CILi1EEES8_S8_EEENS6_IJNS7_ILi128EEESA_SA_EEELi128ENS_6half_tEfNS_4arch4Sm90ELb0ELb1ELb0ELb1ELb1ELb0ELb0ELb1ELb1ELb1ELb1ELb0EEENS1_21CollectiveEpilogueFwdISB_S9_SC_SE_Li256ELb1ELb1ELb1ELb0EEENS1_36VarlenDynamicPersistentTileSchedulerILi128ELi128ELi256ELi128ELb1ELb1ELb1ELb1ELb0ELb1EEEEEEEEEvNT_6ParamsE,"",@"SHT_CUDA_INFO"
	.sectionflags	@""
	.align	4


	//----- nvinfo : EIATTR_CUDA_API_VERSION
	.align		4
        /*0000*/ 	.byte	0x04, 0x37
        /*0002*/ 	.short	(.L_184 - .L_183)
.L_183:
        /*0004*/ 	.word	0x00000082


	//----- nvinfo : EIATTR_KPARAM_INFO
	.align		4
.L_184:
        /*0008*/ 	.byte	0x04, 0x17
        /*000a*/ 	.short	(.L_186 - .L_185)
.L_185:
        /*000c*/ 	.word	0x00000000
        /*0010*/ 	.short	0x0000
        /*0012*/ 	.short	0x0070
        /*0014*/ 	.byte	0x00, 0xf0, 0x01, 0x2a


	//----- nvinfo : EIATTR_SPARSE_MMA_MASK
	.align		4
.L_186:
        /*0018*/ 	.byte	0x03, 0x50
        /*001a*/ 	.short	0x0000


	//----- nvinfo : EIATTR_MAXREG_COUNT
	.align		4
        /*001c*/ 	.byte	0x03, 0x1b
        /*001e*/ 	.short	0x00a8


	//----- nvinfo : EIATTR_NUM_BARRIERS
	.align		4
        /*0020*/ 	.byte	0x02, 0x4c
        /*0022*/ 	.byte	0x10
	.zero		1


	//----- nvinfo : EIATTR_EXTERNS
	.align		4
        /*0024*/ 	.byte	0x04, 0x0f
        /*0026*/ 	.short	(.L_188 - .L_187)


	//   ....[0]....
	.align		4
.L_187:
        /*0028*/ 	.word	index@(__assertfail)


	//----- nvinfo : EIATTR_ANNOTATIONS
	.align		4
.L_188:
        /*002c*/ 	.byte	0x04, 0x55
        /*002e*/ 	.short	(.L_190 - .L_189)


	//   ....[0]....
.L_189:
        /* <DEDUP_REMOVED lines=11> */


	//----- nvinfo : EIATTR_MERCURY_ISA_VERSION
	.align		4
.L_190:
        /*00c8*/ 	.byte	0x03, 0x5f
        /*00ca*/ 	.short	0x0101


	//----- nvinfo : EIATTR_UNUSED_LOAD_BYTE_OFFSET
	.align		4
        /*00cc*/ 	.byte	0x04, 0x44
        /*00ce*/ 	.short	(.L_192 - .L_191)


	//   ....[0]....
.L_191:
        /*00d0*/ 	.word	0x00000980
        /*00d4*/ 	.word	0x0000fff0


	//   ....[1]....
        /*00d8*/ 	.word	0x0000e410
        /*00dc*/ 	.word	0x0000fff0


	//----- nvinfo : EIATTR_INT_WARP_WIDE_INSTR_OFFSETS
	.align		4
.L_192:
        /*00e0*/ 	.byte	0x04, 0x31
        /*00e2*/ 	.short	(.L_194 - .L_193)


	//   ....[0]....
.L_193:
        /*00e4*/ 	.word	0x000000c0


	//   ....[1]....
        /*00e8*/ 	.word	0x000000d0


	//   ....[2]....
        /*00ec*/ 	.word	0x00000170


	//   ....[3]....
        /*00f0*/ 	.word	0x00012f50


	//   ....[4]....
        /*00f4*/ 	.word	0x00012fe0


	//   ....[5]....
        /*00f8*/ 	.word	0x00015dd0


	//   ....[6]....
        /*00fc*/ 	.word	0x00015e60


	//----- nvinfo : EIATTR_COOP_GROUP_MASK_REGIDS
	.align		4
.L_194:
        /*0100*/ 	.byte	0x04, 0x29
        /*0102*/ 	.short	(.L_196 - .L_195)


	//   ....[0]....
.L_195:
        /*0104*/ 	.word	0xffffffff


	//   ....[1]....
        /*0108*/ 	.word	0xffffffff


	//   ....[2]....
        /*010c*/ 	.word	0xffffffff


	//   ....[3]....
        /*0110*/ 	.word	0xffffffff


	//   ....[4]....
        /*0114*/ 	.word	0xffffffff


	//   ....[5]....
        /*0118*/ 	.word	0xffffffff


	//   ....[6]....
        /*011c*/ 	.word	0xffffffff


	//   ....[7]....
        /*0120*/ 	.word	0xffffffff


	//   ....[8]....
        /*0124*/ 	.word	0xffffffff


	//   ....[9]....
        /*0128*/ 	.word	0xffffffff


	//   ....[10]....
        /*012c*/ 	.word	0xffffffff


	//   ....[11]....
        /*0130*/ 	.word	0xffffffff


	//   ....[12]....
        /*0134*/ 	.word	0xffffffff


	//   ....[13]....
        /*0138*/ 	.word	0xffffffff


	//   ....[14]....
        /*013c*/ 	.word	0xffffffff


	//   ....[15]....
        /*0140*/ 	.word	0xffffffff


	//   ....[16]....
        /*0144*/ 	.word	0xffffffff


	//   ....[17]....
        /*0148*/ 	.word	0xffffffff


	//   ....[18]....
        /*014c*/ 	.word	0xffffffff


	//   ....[19]....
        /*0150*/ 	.word	0xffffffff


	//   ....[20]....
        /*0154*/ 	.word	0xffffffff


	//   ....[21]....
        /*0158*/ 	.word	0xffffffff


	//   ....[22]....
        /*015c*/ 	.word	0xffffffff


	//   ....[23]....
        /*0160*/ 	.word	0xffffffff


	//   ....[24]....
        /*0164*/ 	.word	0xffffffff


	//   ....[25]....
        /*0168*/ 	.word	0xffffffff


	//   ....[26]....
        /*016c*/ 	.word	0xffffffff


	//   ....[27]....
        /*0170*/ 	.word	0xffffffff


	//   ....[28]....
        /*0174*/ 	.word	0xffffffff


	//   ....[29]....
        /*0178*/ 	.word	0xffffffff


	//   ....[30]....
        /*017c*/ 	.word	0xffffffff


	//   ....[31]....
        /*0180*/ 	.word	0xffffffff


	//   ....[32]....
        /*0184*/ 	.word	0xffffffff


	//   ....[33]....
        /*0188*/ 	.word	0xffffffff


	//   ....[34]....
        /*018c*/ 	.word	0xffffffff


	//   ....[35]....
        /*0190*/ 	.word	0xffffffff


	//   ....[36]....
        /*0194*/ 	.word	0xffffffff


	//   ....[37]....
        /*0198*/ 	.word	0xffffffff


	//   ....[38]....
        /*019c*/ 	.word	0xffffffff


	//   ....[39]....
        /*01a0*/ 	.word	0xffffffff


	//   ....[40]....
        /*01a4*/ 	.word	0xffffffff


	//   ....[41]....
        /*01a8*/ 	.word	0xffffffff


	//   ....[42]....
        /*01ac*/ 	.word	0xffffffff


	//   ....[43]....
        /*01b0*/ 	.word	0xffffffff


	//   ....[44]....
        /*01b4*/ 	.word	0xffffffff


	//   ....[45]....
        /*01b8*/ 	.word	0xffffffff


	//   ....[46]....
        /*01bc*/ 	.word	0xffffffff


	//   ....[47]....
        /*01c0*/ 	.word	0xffffffff


	//   ....[48]....
        /*01c4*/ 	.word	0xffffffff


	//   ....[49]....
        /*01c8*/ 	.word	0xffffffff


	//   ....[50]....
        /*01cc*/ 	.word	0xffffffff


	//   ....[51]....
        /*01d0*/ 	.word	0xffffffff


	//   ....[52]....
        /*01d4*/ 	.word	0xffffffff


	//   ....[53]....
        /*01d8*/ 	.word	0xffffffff


	//   ....[54]....
        /*01dc*/ 	.word	0xffffffff


	//   ....[55]....
        /*01e0*/ 	.word	0xffffffff


	//   ....[56]....
        /*01e4*/ 	.word	0xffffffff


	//   ....[57]....
        /*01e8*/ 	.word	0xffffffff


	//   ....[58]....
        /*01ec*/ 	.word	0xffffffff


	//   ....[59]....
        /*01f0*/ 	.word	0xffffffff


	//   ....[60]....
        /*01f4*/ 	.word	0xffffffff


	//   ....[61]....
        /*01f8*/ 	.word	0xffffffff


	//   ....[62]....
        /*01fc*/ 	.word	0xffffffff


	//   ....[63]....
        /*0200*/ 	.word	0xffffffff


	//   ....[64]....
        /*0204*/ 	.word	0xffffffff


	//   ....[65]....
        /*0208*/ 	.word	0xffffffff


	//   ....[66]....
        /*020c*/ 	.word	0xffffffff


	//   ....[67]....
        /*0210*/ 	.word	0xffffffff


	//   ....[68]....
        /*0214*/ 	.word	0xffffffff


	//   ....[69]....
        /*0218*/ 	.word	0xffffffff


	//   ....[70]....
        /*021c*/ 	.word	0xffffffff


	//   ....[71]....
        /*0220*/ 	.word	0xffffffff


	//   ....[72]....
        /*0224*/ 	.word	0xffffffff


	//   ....[73]....
        /*0228*/ 	.word	0xffffffff


	//   ....[74]....
        /*022c*/ 	.word	0xffffffff


	//   ....[75]....
        /*0230*/ 	.word	0xffffffff


	//   ....[76]....
        /*0234*/ 	.word	0xffffffff


	//   ....[77]....
        /*0238*/ 	.word	0xffffffff


	//   ....[78]....
        /*023c*/ 	.word	0xffffffff


	//   ....[79]....
        /*0240*/ 	.word	0xffffffff


	//   ....[80]....
        /*0244*/ 	.word	0xffffffff


	//   ....[81]....
        /*0248*/ 	.word	0xffffffff


	//   ....[82]....
        /*024c*/ 	.word	0xffffffff


	//   ....[83]....
        /*0250*/ 	.word	0xffffffff


	//   ....[84]....
        /*0254*/ 	.word	0xffffffff


	//   ....[85]....
        /*0258*/ 	.word	0xffffffff


	//   ....[86]....
        /*025c*/ 	.word	0xffffffff


	//   ....[87]....
        /*0260*/ 	.word	0xffffffff


	//   ....[88]....
        /*0264*/ 	.word	0xffffffff


	//   ....[89]....
        /*0268*/ 	.word	0xffffffff


	//   ....[90]....
        /*026c*/ 	.word	0xffffffff


	//   ....[91]....
        /*0270*/ 	.word	0xffffffff


	//   ....[92]....
        /*0274*/ 	.word	0xffffffff


	//   ....[93]....
        /*0278*/ 	.word	0xffffffff


	//   ....[94]....
        /*027c*/ 	.word	0xffffffff


	//   ....[95]....
        /*0280*/ 	.word	0xffffffff


	//   ....[96]....
        /*0284*/ 	.word	0xffffffff


	//   ....[97]....
        /*0288*/ 	.word	0xffffffff


	//   ....[98]....
        /*028c*/ 	.word	0xffffffff


	//   ....[99]....
        /*0290*/ 	.word	0xffffffff


	//   ....[100]....
        /*0294*/ 	.word	0xffffffff


	//   ....[101]....
        /*0298*/ 	.word	0xffffffff


	//   ....[102]....
        /*029c*/ 	.word	0xffffffff


	//   ....[103]....
        /*02a0*/ 	.word	0xffffffff


	//   ....[104]....
        /*02a4*/ 	.word	0xffffffff


	//   ....[105]....
        /*02a8*/ 	.word	0xffffffff


	//   ....[106]....
        /*02ac*/ 	.word	0xffffffff


	//   ....[107]....
        /*02b0*/ 	.word	0xffffffff


	//   ....[108]....
        /*02b4*/ 	.word	0xffffffff


	//   ....[109]....
        /*02b8*/ 	.word	0xffffffff


	//   ....[110]....
        /*02bc*/ 	.word	0xffffffff


	//   ....[111]....
        /*02c0*/ 	.word	0xffffffff


	//   ....[112]....
        /*02c4*/ 	.word	0xffffffff


	//   ....[113]....
        /*02c8*/ 	.word	0xffffffff


	//   ....[114]....
        /*02cc*/ 	.word	0xffffffff


	//   ....[115]....
        /*02d0*/ 	.word	0xffffffff


	//   ....[116]....
        /*02d4*/ 	.word	0xffffffff


	//   ....[117]....
        /*02d8*/ 	.word	0xffffffff


	//   ....[118]....
        /*02dc*/ 	.word	0xffffffff


	//   ....[119]....
        /*02e0*/ 	.word	0xffffffff


	//   ....[120]....
        /*02e4*/ 	.word	0xffffffff


	//   ....[121]....
        /*02e8*/ 	.word	0xffffffff


	//   ....[122]....
        /*02ec*/ 	.word	0xffffffff


	//   ....[123]....
        /*02f0*/ 	.word	0xffffffff


	//   ....[124]....
        /*02f4*/ 	.word	0xffffffff


	//   ....[125]....
        /*02f8*/ 	.word	0xffffffff


	//   ....[126]....
        /*02fc*/ 	.word	0xffffffff


	//   ....[127]....
        /*0300*/ 	.word	0xffffffff


	//   ....[128]....
        /*0304*/ 	.word	0xffffffff


	//   ....[129]....
        /*0308*/ 	.word	0xffffffff


	//   ....[130]....
        /*030c*/ 	.word	0xffffffff


	//   ....[131]....
        /*0310*/ 	.word	0xffffffff


	//   ....[132]....
        /*0314*/ 	.word	0xffffffff


	//   ....[133]....
        /*0318*/ 	.word	0xffffffff


	//   ....[134]....
        /*031c*/ 	.word	0xffffffff


	//   ....[135]....
        /*0320*/ 	.word	0xffffffff


	//   ....[136]....
        /*0324*/ 	.word	0xffffffff


	//   ....[137]....
        /*0328*/ 	.word	0xffffffff


	//   ....[138]....
        /*032c*/ 	.word	0xffffffff


	//   ....[139]....
        /*0330*/ 	.word	0xffffffff


	//   ....[140]....
        /*0334*/ 	.word	0xffffffff


	//   ....[141]....
        /*0338*/ 	.word	0xffffffff


	//   ....[142]....
        /*033c*/ 	.word	0xffffffff


	//   ....[143]....
        /*0340*/ 	.word	0xffffffff


	//   ....[144]....
        /*0344*/ 	.word	0xffffffff


	//   ....[145]....
        /*0348*/ 	.word	0xffffffff


	//   ....[146]....
        /*034c*/ 	.word	0xffffffff


	//   ....[147]....
        /*0350*/ 	.word	0xffffffff


	//   ....[148]....
        /*0354*/ 	.word	0xffffffff


	//   ....[149]....
        /*0358*/ 	.word	0xffffffff


	//   ....[150]....
        /*035c*/ 	.word	0xffffffff


	//   ....[151]....
        /*0360*/ 	.word	0xffffffff


	//   ....[152]....
        /*0364*/ 	.word	0xffffffff


	//   ....[153]....
        /*0368*/ 	.word	0xffffffff


	//   ....[154]....
        /*036c*/ 	.word	0xffffffff


	//   ....[155]....
        /*0370*/ 	.word	0xffffffff


	//   ....[156]....
        /*0374*/ 	.word	0xffffffff


	//   ....[157]....
        /*0378*/ 	.word	0xffffffff


	//   ....[158]....
        /*037c*/ 	.word	0xffffffff


	//   ....[159]....
        /*0380*/ 	.word	0xffffffff


	//   ....[160]....
        /*0384*/ 	.word	0xffffffff


	//   ....[161]....
        /*0388*/ 	.word	0xffffffff


	//   ....[162]....
        /*038c*/ 	.word	0xffffffff


	//   ....[163]....
        /*0390*/ 	.word	0xffffffff


	//   ....[164]....
        /*0394*/ 	.word	0xffffffff


	//   ....[165]....
        /*0398*/ 	.word	0xffffffff


	//   ....[166]....
        /*039c*/ 	.word	0xffffffff


	//   ....[167]....
        /*03a0*/ 	.word	0xffffffff


	//   ....[168]....
        /*03a4*/ 	.word	0xffffffff


	//   ....[169]....
        /*03a8*/ 	.word	0xffffffff


	//   ....[170]....
        /*03ac*/ 	.word	0xffffffff


	//   ....[171]....
        /*03b0*/ 	.word	0xffffffff


	//   ....[172]....
        /*03b4*/ 	.word	0xffffffff


	//   ....[173]....
        /*03b8*/ 	.word	0x0500000f


	//   ....[174]....
        /*03bc*/ 	.word	0x0500000f


	//   ....[175]....
        /*03c0*/ 	.word	0x0500000f


	//   ....[176]....
        /*03c4*/ 	.word	0x0500000f


	//   ....[177]....
        /*03c8*/ 	.word	0x0500000f


	//   ....[178]....
        /*03cc*/ 	.word	0x0500000f


	//   ....[179]....
        /*03d0*/ 	.word	0x0500000f


	//   ....[180]....
        /*03d4*/ 	.word	0x0500000f


	//   ....[181]....
        /*03d8*/ 	.word	0x0500000f


	//   ....[182]....
        /*03dc*/ 	.word	0x0500000f


	//   ....[183]....
        /*03e0*/ 	.word	0x0500000f


	//   ....[184]....
        /*03e4*/ 	.word	0x0500000f


	//   ....[185]....
        /*03e8*/ 	.word	0x0500000f


	//   ....[186]....
        /*03ec*/ 	.word	0x0500000f


	//   ....[187]....
        /*03f0*/ 	.word	0x0500000f


	//   ....[188]....
        /*03f4*/ 	.word	0x0500000f


	//   ....[189]....
        /*03f8*/ 	.word	0x0500000f


	//   ....[190]....
        /*03fc*/ 	.word	0x0500000f


	//   ....[191]....
        /*0400*/ 	.word	0x0500000f


	//   ....[192]....
        /*0404*/ 	.word	0x0500000f


	//   ....[193]....
        /*0408*/ 	.word	0x0500000f


	//   ....[194]....
        /*040c*/ 	.word	0x0500000f


	//   ....[195]....
        /*0410*/ 	.word	0x0500000f


	//   ....[196]....
        /*0414*/ 	.word	0x0500000f


	//   ....[197]....
        /*0418*/ 	.word	0x0500000f


	//   ....[198]....
        /*041c*/ 	.word	0x0500000f


	//   ....[199]....
        /*0420*/ 	.word	0x0500000f


	//   ....[200]....
        /*0424*/ 	.word	0x0500000f


	//   ....[201]....
        /*0428*/ 	.word	0x0500000f


	//   ....[202]....
        /*042c*/ 	.word	0x0500000f


	//   ....[203]....
        /*0430*/ 	.word	0x0500000f


	//   ....[204]....
        /*0434*/ 	.word	0x0500000f


	//   ....[205]....
        /*0438*/ 	.word	0x0500000f


	//   ....[206]....
        /*043c*/ 	.word	0x0500000f


	//   ....[207]....
        /*0440*/ 	.word	0x0500000f


	//   ....[208]....
        /*0444*/ 	.word	0x0500000f


	//   ....[209]....
        /*0448*/ 	.word	0x0500000f


	//   ....[210]....
        /*044c*/ 	.word	0x0500000f


	//   ....[211]....
        /*0450*/ 	.word	0x0500000f


	//   ....[212]....
        /*0454*/ 	.word	0x0500000f


	//   ....[213]....
        /*0458*/ 	.word	0x0500000f


	//   ....[214]....
        /*045c*/ 	.word	0x0500000f


	//   ....[215]....
        /*0460*/ 	.word	0x0500000f


	//   ....[216]....
        /*0464*/ 	.word	0x0500000f


	//   ....[217]....
        /*0468*/ 	.word	0x0500000f


	//   ....[218]....
        /*046c*/ 	.word	0x0500000f


	//   ....[219]....
        /*0470*/ 	.word	0x0500000f


	//   ....[220]....
        /*0474*/ 	.word	0x0500000f


	//   ....[221]....
        /*0478*/ 	.word	0x0500000f


	//   ....[222]....
        /*047c*/ 	.word	0x0500000f


	//   ....[223]....
        /*0480*/ 	.word	0x0500000f


	//   ....[224]....
        /*0484*/ 	.word	0x0500000f


	//   ....[225]....
        /*0488*/ 	.word	0x0500000f


	//   ....[226]....
        /*048c*/ 	.word	0x0500000f


	//   ....[227]....
        /*0490*/ 	.word	0x0500000f


	//   ....[228]....
        /*0494*/ 	.word	0x0500000f


	//   ....[229]....
        /*0498*/ 	.word	0x0500000f


	//   ....[230]....
        /*049c*/ 	.word	0x0500000f


	//   ....[231]....
        /*04a0*/ 	.word	0x0500000f


	//   ....[232]....
        /*04a4*/ 	.word	0x0500000f


	//   ....[233]....
        /*04a8*/ 	.word	0x0500000f


	//   ....[234]....
        /*04ac*/ 	.word	0x0500000f


	//   ....[235]....
        /*04b0*/ 	.word	0x0500000f


	//   ....[236]....
        /*04b4*/ 	.word	0x0500000f


	//   ....[237]....
        /*04b8*/ 	.word	0x0500000f


	//   ....[238]....
        /*04bc*/ 	.word	0x0500000f


	//   ....[239]....
        /*04c0*/ 	.word	0x0500000f


	//   ....[240]....
        /*04c4*/ 	.word	0x0500000f


	//   ....[241]....
        /*04c8*/ 	.word	0x0500000f


	//   ....[242]....
        /*04cc*/ 	.word	0x0500000f


	//   ....[243]....
        /*04d0*/ 	.word	0x0500000f


	//   ....[244]....
        /*04d4*/ 	.word	0x0500000f


	//   ....[245]....
        /*04d8*/ 	.word	0x0500000f


	//   ....[246]....
        /*04dc*/ 	.word	0x0500000f


	//   ....[247]....
        /*04e0*/ 	.word	0x0500000f


	//   ....[248]....
        /*04e4*/ 	.word	0x0500000f


	//   ....[249]....
        /*04e8*/ 	.word	0x0500000f


	//   ....[250]....
        /*04ec*/ 	.word	0x0500000f


	//   ....[251]....
        /*04f0*/ 	.word	0x0500000f


	//   ....[252]....
        /*04f4*/ 	.word	0x0500000f


	//   ....[253]....
        /*04f8*/ 	.word	0x0500000f


	//   ....[254]....
        /*04fc*/ 	.word	0x0500000f


	//   ....[255]....
        /*0500*/ 	.word	0x0500000f


	//   ....[0]....
        /*0504*/ 	.word	0x0500000f


	//   ....[1]....
        /*0508*/ 	.word	0x0500000f


	//   ....[2]....
        /*050c*/ 	.word	0x0500000f


	//   ....[3]....
        /*0510*/ 	.word	0x0500000f


	//   ....[4]....
        /*0514*/ 	.word	0x0500000f


	//   ....[5]....
        /*0518*/ 	.word	0x0500000f


	//   ....[6]....
        /*051c*/ 	.word	0x0500000f


	//   ....[7]....
        /*0520*/ 	.word	0x0500000f


	//   ....[8]....
        /*0524*/ 	.word	0x0500000f


	//   ....[9]....
        /*0528*/ 	.word	0x0500000f


	//   ....[10]....
        /*052c*/ 	.word	0x0500000f


	//   ....[11]....
        /*0530*/ 	.word	0x0500000f


	//   ....[12]....
        /*0534*/ 	.word	0x0500000f


	//   ....[13]....
        /*0538*/ 	.word	0x0500000f


	//   ....[14]....
        /*053c*/ 	.word	0x0500000f


	//   ....[15]....
        /*0540*/ 	.word	0x0500000f


	//   ....[16]....
        /*0544*/ 	.word	0x0500000f


	//----- nvinfo : EIATTR_COOP_GROUP_INSTR_OFFSETS
	.align		4
.L_196:
        /*0548*/ 	.byte	0x04, 0x28
        /*054a*/ 	.short	(.L_198 - .L_197)


	//   ....[0]....
.L_197:
        /*054c*/ 	.word	0x00000080


	//   ....[1]....
        /*0550*/ 	.word	0x00000090


	//   ....[2]....
        /*0554*/ 	.word	0x000002d0


	//   ....[3]....
        /*0558*/ 	.word	0x00000430


	//   ....[4]....
        /*055c*/ 	.word	0x00000550


	//   ....[5]....
        /*0560*/ 	.word	0x000006b0


	//   ....[6]....
        /*0564*/ 	.word	0x00001e40


	//   ....[7]....
        /*0568*/ 	.word	0x000026f0


	//   ....[8]....
        /*056c*/ 	.word	0x00003270


	//   ....[9]....
        /*0570*/ 	.word	0x00003ac0


	//   ....[10]....
        /*0574*/ 	.word	0x00003bd0


	//   ....[11]....
        /*0578*/ 	.word	0x00004410


	//   ....[12]....
        /*057c*/ 	.word	0x00004480


	//   ....[13]....
        /*0580*/ 	.word	0x00005d20


	//   ....[14]....
        /*0584*/ 	.word	0x00005f10


	//   ....[15]....
        /*0588*/ 	.word	0x00006b00


	//   ....[16]....
        /*058c*/ 	.word	0x00006c00


	//   ....[17]....
        /*0590*/ 	.word	0x00007440


	//   ....[18]....
        /*0594*/ 	.word	0x000074a0


	//   ....[19]....
        /*0598*/ 	.word	0x00009450


	//   ....[20]....
        /*059c*/ 	.word	0x00009460


	//   ....[21]....
        /*05a0*/ 	.word	0x00009490


	//   ....[22]....
        /*05a4*/ 	.word	0x000094a0


	//   ....[23]....
        /*05a8*/ 	.word	0x0000b1c0


	//   ....[24]....
        /*05ac*/ 	.word	0x0000b3b0


	//   ....[25]....
        /*05b0*/ 	.word	0x0000bfa0


	//   ....[26]....
        /*05b4*/ 	.word	0x0000c0a0


	//   ....[27]....
        /*05b8*/ 	.word	0x0000c8e0


	//   ....[28]....
        /*05bc*/ 	.word	0x0000c940


	//   ....[29]....
        /*05c0*/ 	.word	0x0000dab0


	//   ....[30]....
        /*05c4*/ 	.word	0x0000dae0


	//   ....[31]....
        /*05c8*/ 	.word	0x0000dbc0


	//   ....[32]....
        /*05cc*/ 	.word	0x0000dbd0


	//   ....[33]....
        /*05d0*/ 	.word	0x0000ef40


	//   ....[34]....
        /*05d4*/ 	.word	0x0000ef80


	//   ....[35]....
        /*05d8*/ 	.word	0x0000efb0


	//   ....[36]....
        /*05dc*/ 	.word	0x0000efe0


	//   ....[37]....
        /*05e0*/ 	.word	0x0000f6c0


	//   ....[38]....
        /*05e4*/ 	.word	0x0000f6f0


	//   ....[39]....
        /*05e8*/ 	.word	0x0000f7b0


	//   ....[40]....
        /*05ec*/ 	.word	0x0000f7d0


	//   ....[41]....
        /*05f0*/ 	.word	0x0000f890


	//   ....[42]....
        /*05f4*/ 	.word	0x0000f8b0


	//   ....[43]....
        /*05f8*/ 	.word	0x0000f980


	//   ....[44]....
        /*05fc*/ 	.word	0x0000f9a0


	//   ....[45]....
        /*0600*/ 	.word	0x0000fd30


	//   ....[46]....
        /*0604*/ 	.word	0x0000fd60


	//   ....[47]....
        /*0608*/ 	.word	0x000101a0


	//   ....[48]....
        /*060c*/ 	.word	0x000101b0


	//   ....[49]....
        /*0610*/ 	.word	0x00010ee0


	//   ....[50]....
        /*0614*/ 	.word	0x00010f00


	//   ....[51]....
        /*0618*/ 	.word	0x00010fc0


	//   ....[52]....
        /*061c*/ 	.word	0x00010fe0


	//   ....[53]....
        /*0620*/ 	.word	0x000110a0


	//   ....[54]....
        /*0624*/ 	.word	0x000110c0


	//   ....[55]....
        /*0628*/ 	.word	0x00011190


	//   ....[56]....
        /*062c*/ 	.word	0x000111b0


	//   ....[57]....
        /*0630*/ 	.word	0x00011310


	//   ....[58]....
        /*0634*/ 	.word	0x00011500


	//   ....[59]....
        /*0638*/ 	.word	0x00011530


	//   ....[60]....
        /*063c*/ 	.word	0x00011560


	//   ....[61]....
        /*0640*/ 	.word	0x00011590


	//   ....[62]....
        /*0644*/ 	.word	0x000115c0


	//   ....[63]....
        /*0648*/ 	.word	0x000115f0


	//   ....[64]....
        /*064c*/ 	.word	0x00011760


	//   ....[65]....
        /*0650*/ 	.word	0x00011790


	//   ....[66]....
        /*0654*/ 	.word	0x000117c0


	//   ....[67]....
        /*0658*/ 	.word	0x000117f0


	//   ....[68]....
        /*065c*/ 	.word	0x00011820


	//   ....[69]....
        /*0660*/ 	.word	0x00011850


	//   ....[70]....
        /*0664*/ 	.word	0x000118e0


	//   ....[71]....
        /*0668*/ 	.word	0x00011910


	//   ....[72]....
        /*066c*/ 	.word	0x00011920


	//   ....[73]....
        /*0670*/ 	.word	0x00011960


	//   ....[74]....
        /*0674*/ 	.word	0x00013a50


	//   ....[75]....
        /*0678*/ 	.word	0x00013a70


	//   ....[76]....
        /*067c*/ 	.word	0x00013b10


	//   ....[77]....
        /*0680*/ 	.word	0x00013b30


	//   ....[78]....
        /*0684*/ 	.word	0x00013bc0


	//   ....[79]....
        /*0688*/ 	.word	0x00013be0


	//   ....[80]....
        /*068c*/ 	.word	0x00013c70


	//   ....[81]....
        /*0690*/ 	.word	0x00013c90


	//   ....[82]....
        /*0694*/ 	.word	0x00013d20


	//   ....[83]....
        /*0698*/ 	.word	0x00013d40


	//   ....[84]....
        /*069c*/ 	.word	0x00013dd0


	//   ....[85]....
        /*06a0*/ 	.word	0x00013df0


	//   ....[86]....
        /*06a4*/ 	.word	0x00013e80


	//   ....[87]....
        /*06a8*/ 	.word	0x00013ea0


	//   ....[88]....
        /*06ac*/ 	.word	0x00013eb0


	//   ....[89]....
        /*06b0*/ 	.word	0x00013f30


	//   ....[90]....
        /*06b4*/ 	.word	0x00014640


	//   ....[91]....
        /*06b8*/ 	.word	0x00014670


	//   ....[92]....
        /*06bc*/ 	.word	0x000146d0


	//   ....[93]....
        /*06c0*/ 	.word	0x00014720


	//   ....[94]....
        /*06c4*/ 	.word	0x00014770


	//   ....[95]....
        /*06c8*/ 	.word	0x000147c0


	//   ....[96]....
        /*06cc*/ 	.word	0x00014810


	//   ....[97]....
        /*06d0*/ 	.word	0x00014860


	//   ....[98]....
        /*06d4*/ 	.word	0x000148b0


	//   ....[99]....
        /*06d8*/ 	.word	0x00014900


	//   ....[100]....
        /*06dc*/ 	.word	0x00014950


	//   ....[101]....
        /*06e0*/ 	.word	0x000149a0


	//   ....[102]....
        /*06e4*/ 	.word	0x000149f0


	//   ....[103]....
        /*06e8*/ 	.word	0x00014a30


	//   ....[104]....
        /*06ec*/ 	.word	0x00014a50


	//   ....[105]....
        /*06f0*/ 	.word	0x00014a90


	//   ....[106]....
        /*06f4*/ 	.word	0x000151c0


	//   ....[107]....
        /*06f8*/ 	.word	0x000151f0


	//   ....[108]....
        /*06fc*/ 	.word	0x00015250


	//   ....[109]....
        /*0700*/ 	.word	0x00015260


	//   ....[110]....
        /*0704*/ 	.word	0x000152b0


	//   ....[111]....
        /*0708*/ 	.word	0x000152c0


	//   ....[112]....
        /*070c*/ 	.word	0x00015310


	//   ....[113]....
        /*0710*/ 	.word	0x00015320


	//   ....[114]....
        /*0714*/ 	.word	0x00015370


	//   ....[115]....
        /*0718*/ 	.word	0x00015380


	//   ....[116]....
        /*071c*/ 	.word	0x000153d0


	//   ....[117]....
        /*0720*/ 	.word	0x000153e0


	//   ....[118]....
        /*0724*/ 	.word	0x00015430


	//   ....[119]....
        /*0728*/ 	.word	0x00015440


	//   ....[120]....
        /*072c*/ 	.word	0x00015450


	//   ....[121]....
        /*0730*/ 	.word	0x000154a0


	//   ....[122]....
        /*0734*/ 	.word	0x000156f0


	//   ....[123]....
        /*0738*/ 	.word	0x00015710


	//   ....[124]....
        /*073c*/ 	.word	0x00015720


	//   ....[125]....
        /*0740*/ 	.word	0x00015790


	//   ....[126]....
        /*0744*/ 	.word	0x000157a0


	//   ....[127]....
        /*0748*/ 	.word	0x00015810


	//   ....[128]....
        /*074c*/ 	.word	0x00015820


	//   ....[129]....
        /*0750*/ 	.word	0x00015890


	//   ....[130]....
        /*0754*/ 	.word	0x000158a0


	//   ....[131]....
        /*0758*/ 	.word	0x00015910


	//   ....[132]....
        /*075c*/ 	.word	0x00015920


	//   ....[133]....
        /*0760*/ 	.word	0x00015990


	//   ....[134]....
        /*0764*/ 	.word	0x000159a0


	//   ....[135]....
        /*0768*/ 	.word	0x00015a10


	//   ....[136]....
        /*076c*/ 	.word	0x00015a20


	//   ....[137]....
        /*0770*/ 	.word	0x00015a30


	//   ....[138]....
        /*0774*/ 	.word	0x00015fa0


	//   ....[139]....
        /*0778*/ 	.word	0x00015fe0


	//   ....[140]....
        /*077c*/ 	.word	0x00016020


	//   ....[141]....
        /*0780*/ 	.word	0x00016040


	//   ....[142]....
        /*0784*/ 	.word	0x00016050


	//   ....[143]....
        /*0788*/ 	.word	0x00016070


	//   ....[144]....
        /*078c*/ 	.word	0x000160e0


	//   ....[145]....
        /*0790*/ 	.word	0x00016100


	//   ....[146]....
        /*0794*/ 	.word	0x00016160


	//   ....[147]....
        /*0798*/ 	.word	0x00016180


	//   ....[148]....
        /*079c*/ 	.word	0x000161e0


	//   ....[149]....
        /*07a0*/ 	.word	0x00016200


	//   ....[150]....
        /*07a4*/ 	.word	0x00016260


	//   ....[151]....
        /*07a8*/ 	.word	0x00016280


	//   ....[152]....
        /*07ac*/ 	.word	0x000162d0


	//   ....[153]....
        /*07b0*/ 	.word	0x000162f0


	//   ....[154]....
        /*07b4*/ 	.word	0x00016740


	//   ....[155]....
        /*07b8*/ 	.word	0x00016750


	//   ....[156]....
        /*07bc*/ 	.word	0x00016790


	//   ....[157]....
        /*07c0*/ 	.word	0x000167d0


	//   ....[158]....
        /*07c4*/ 	.word	0x00016800


	//   ....[159]....
        /*07c8*/ 	.word	0x00016830


	//   ....[160]....
        /*07cc*/ 	.word	0x00016860


	//   ....[161]....
        /*07d0*/ 	.word	0x00016890


	//   ....[162]....
        /*07d4*/ 	.word	0x00016a40


	//   ....[163]....
        /*07d8*/ 	.word	0x00016a70


	//   ....[164]....
        /*07dc*/ 	.word	0x00016aa0


	//   ....[165]....
        /*07e0*/ 	.word	0x00016ad0


	//   ....[166]....
        /*07e4*/ 	.word	0x00016b00


	//   ....[167]....
        /*07e8*/ 	.word	0x00016b30


	//   ....[168]....
        /*07ec*/ 	.word	0x00016bf0


	//   ....[169]....
        /*07f0*/ 	.word	0x00016c10


	//   ....[170]....
        /*07f4*/ 	.word	0x00016c30


	//   ....[171]....
        /*07f8*/ 	.word	0x00016c90


	//   ....[172]....
        /*07fc*/ 	.word	0x000176b0


	//   ....[173]....
        /*0800*/ 	.word	0x00017d30


	//   ....[174]....
        /*0804*/ 	.word	0x00017e20


	//   ....[175]....
        /*0808*/ 	.word	0x00017ec0


	//   ....[176]....
        /*080c*/ 	.word	0x00017f20


	//   ....[177]....
        /*0810*/ 	.word	0x00018020


	//   ....[178]....
        /*0814*/ 	.word	0x00018090


	//   ....[179]....
        /*0818*/ 	.word	0x00018190


	//   ....[180]....
        /*081c*/ 	.word	0x00018200


	//   ....[181]....
        /*0820*/ 	.word	0x00018300


	//   ....[182]....
        /*0824*/ 	.word	0x00018370


	//   ....[183]....
        /*0828*/ 	.word	0x00018470


	//   ....[184]....
        /*082c*/ 	.word	0x000184e0


	//   ....[185]....
        /*0830*/ 	.word	0x000185e0


	//   ....[186]....
        /*0834*/ 	.word	0x00018650


	//   ....[187]....
        /*0838*/ 	.word	0x00018750


	//   ....[188]....
        /*083c*/ 	.word	0x000187c0


	//   ....[189]....
        /*0840*/ 	.word	0x00018860


	//   ....[190]....
        /*0844*/ 	.word	0x00018960


	//   ....[191]....
        /*0848*/ 	.word	0x000189d0


	//   ....[192]....
        /*084c*/ 	.word	0x00018a50


	//   ....[193]....
        /*0850*/ 	.word	0x00018b10


	//   ....[194]....
        /*0854*/ 	.word	0x00018b90


	//   ....[195]....
        /*0858*/ 	.word	0x00018c60


	//   ....[196]....
        /*085c*/ 	.word	0x00018ce0


	//   ....[197]....
        /*0860*/ 	.word	0x00018db0


	//   ....[198]....
        /*0864*/ 	.word	0x00018e30


	//   ....[199]....
        /*0868*/ 	.word	0x00018f00


	//   ....[200]....
        /*086c*/ 	.word	0x00018f80


	//   ....[201]....
        /*0870*/ 	.word	0x00019050


	//   ....[202]....
        /*0874*/ 	.word	0x000190d0


	//   ....[203]....
        /*0878*/ 	.word	0x00019190


	//   ....[204]....
        /*087c*/ 	.word	0x00019210


	//   ....[205]....
        /*0880*/ 	.word	0x000192c0


	//   ....[206]....
        /*0884*/ 	.word	0x000193f0


	//   ....[207]....
        /*0888*/ 	.word	0x00019490


	//   ....[208]....
        /*088c*/ 	.word	0x00019500


	//   ....[209]....
        /*0890*/ 	.word	0x000195c0


	//   ....[210]....
        /*0894*/ 	.word	0x00019620


	//   ....[211]....
        /*0898*/ 	.word	0x000196e0


	//   ....[212]....
        /*089c*/ 	.word	0x00019740


	//   ....[213]....
        /*08a0*/ 	.word	0x00019800


	//   ....[214]....
        /*08a4*/ 	.word	0x00019860


	//   ....[215]....
        /*08a8*/ 	.word	0x00019920


	//   ....[216]....
        /*08ac*/ 	.word	0x00019980


	//   ....[217]....
        /*08b0*/ 	.word	0x00019a40


	//   ....[218]....
        /*08b4*/ 	.word	0x00019aa0


	//   ....[219]....
        /*08b8*/ 	.word	0x00019b60


	//   ....[220]....
        /*08bc*/ 	.word	0x00019bc0


	//   ....[221]....
        /*08c0*/ 	.word	0x00019c80


	//   ....[222]....
        /*08c4*/ 	.word	0x00019d70


	//   ....[223]....
        /*08c8*/ 	.word	0x00019e10


	//   ....[224]....
        /*08cc*/ 	.word	0x00019e70


	//   ....[225]....
        /*08d0*/ 	.word	0x00019f50


	//   ....[226]....
        /*08d4*/ 	.word	0x00019fb0


	//   ....[227]....
        /*08d8*/ 	.word	0x0001a090


	//   ....[228]....
        /*08dc*/ 	.word	0x0001a0f0


	//   ....[229]....
        /*08e0*/ 	.word	0x0001a1d0


	//   ....[230]....
        /*08e4*/ 	.word	0x0001a230


	//   ....[231]....
        /*08e8*/ 	.word	0x0001a310


	//   ....[232]....
        /*08ec*/ 	.word	0x0001a370


	//   ....[233]....
        /*08f0*/ 	.word	0x0001a450


	//   ....[234]....
        /*08f4*/ 	.word	0x0001a4b0


	//   ....[235]....
        /*08f8*/ 	.word	0x0001a590


	//   ....[236]....
        /*08fc*/ 	.word	0x0001a5f0


	//   ....[237]....
        /*0900*/ 	.word	0x0001a6c0


	//   ....[238]....
        /*0904*/ 	.word	0x0001a7e0


	//   ....[239]....
        /*0908*/ 	.word	0x0001a880


	//   ....[240]....
        /*090c*/ 	.word	0x0001a940


	//   ....[241]....
        /*0910*/ 	.word	0x0001aa10


	//   ....[242]....
        /*0914*/ 	.word	0x0001aa70


	//   ....[243]....
        /*0918*/ 	.word	0x0001ab50


	//   ....[244]....
        /*091c*/ 	.word	0x0001abb0


	//   ....[245]....
        /*0920*/ 	.word	0x0001ac80


	//   ....[246]....
        /*0924*/ 	.word	0x0001ace0


	//   ....[247]....
        /*0928*/ 	.word	0x0001adb0


	//   ....[248]....
        /*092c*/ 	.word	0x0001ae10


	//   ....[249]....
        /*0930*/ 	.word	0x0001aef0


	//   ....[250]....
        /*0934*/ 	.word	0x0001af50


	//   ....[251]....
        /*0938*/ 	.word	0x0001b020


	//   ....[252]....
        /*093c*/ 	.word	0x0001b080


	//   ....[253]....
        /*0940*/ 	.word	0x0001b140


	//   ....[254]....
        /*0944*/ 	.word	0x0001b1d0


	//   ....[255]....
        /*0948*/ 	.word	0x0001b270


	//   ....[0]....
        /*094c*/ 	.word	0x0001b3e0


	//   ....[1]....
        /*0950*/ 	.word	0x0001b450


	//   ....[2]....
        /*0954*/ 	.word	0x0001b4d0


	//   ....[3]....
        /*0958*/ 	.word	0x0001b540


	//   ....[4]....
        /*095c*/ 	.word	0x0001b5b0


	//   ....[5]....
        /*0960*/ 	.word	0x0001b630


	//   ....[6]....
        /*0964*/ 	.word	0x0001b6b0


	//   ....[7]....
        /*0968*/ 	.word	0x0001b740


	//   ....[8]....
        /*096c*/ 	.word	0x0001b7b0


	//   ....[9]....
        /*0970*/ 	.word	0x0001b820


	//   ....[10]....
        /*0974*/ 	.word	0x0001b890


	//   ....[11]....
        /*0978*/ 	.word	0x0001b910


	//   ....[12]....
        /*097c*/ 	.word	0x0001b980


	//   ....[13]....
        /*0980*/ 	.word	0x0001ba10


	//   ....[14]....
        /*0984*/ 	.word	0x0001ba70


	//   ....[15]....
        /*0988*/ 	.word	0x0001bb00


	//   ....[16]....
        /*098c*/ 	.word	0x0001bc30


	//----- nvinfo : EIATTR_REG_RECONFIG
	.align		4
.L_198:
        /*0990*/ 	.byte	0x01, 0x54
	.zero		2


	//----- nvinfo : EIATTR_SYSCALL_OFFSETS
	.align		4
        /*0994*/ 	.byte	0x04, 0x46
        /*0996*/ 	.short	(.L_200 - .L_199)


	//   ....[0]....
.L_199:
        /*0998*/ 	.word	0x00002020


	//   ....[1]....
        /*099c*/ 	.word	0x00013140


	//   ....[2]....
        /*09a0*/ 	.word	0x00013290


	//   ....[3]....
        /*09a4*/ 	.word	0x00013380


	//   ....[4]....
        /*09a8*/ 	.word	0x00014280


	//----- nvinfo : EIATTR_MBARRIER_INSTR_OFFSETS
	.align		4
.L_200:
        /*09ac*/ 	.byte	0x04, 0x39
        /*09ae*/ 	.short	(.L_202 - .L_201)


	//   ....[0]....
.L_201:
        /*09b0*/ 	.word	0x00000180
        /*09b4*/ 	.word	0x000000ff
        /*09b8*/ 	.word	0x00028800
        /*09bc*/ 	.short	0x0100
        /*09be*/ 	.byte	0x08
	.zero		1


	//   ....[1]....
        /*09c0*/ 	.word	0x00000190
        /*09c4*/ 	.word	0x000000ff
        /*09c8*/ 	.word	0x00028820
        /*09cc*/ 	.short	0x0100
        /*09ce*/ 	.byte	0x08
	.zero		1


	//   ....[2]....
        /*09d0*/ 	.word	0x00000280
        /*09d4*/ 	.word	0x000000ff
        /*09d8*/ 	.word	0x00028830
        /*09dc*/ 	.short	0x0100
        /*09de*/ 	.byte	0x08
	.zero		1


	//   ....[3]....
        /*09e0*/ 	.word	0x00000290
        /*09e4*/ 	.word	0x000000ff
        /*09e8*/ 	.word	0x00028840
        /*09ec*/ 	.short	0x0100
        /*09ee*/ 	.byte	0x08
	.zero		1


	//   ....[4]....
        /*09f0*/ 	.word	0x000002a0
        /*09f4*/ 	.word	0x000000ff
        /*09f8*/ 	.word	0x00028838
        /*09fc*/ 	.short	0x0100
        /*09fe*/ 	.byte	0x08
	.zero		1


	//   ....[5]....
        /*0a00*/ 	.word	0x000002b0
        /*0a04*/ 	.word	0x000000ff
        /*0a08*/ 	.word	0x00028848
        /*0a0c*/ 	.short	0x0100
        /*0a0e*/ 	.byte	0x08
	.zero		1


	//   ....[6]....
        /*0a10*/ 	.word	0x000003e0
        /*0a14*/ 	.word	0x000000ff
        /*0a18*/ 	.word	0x00028850
        /*0a1c*/ 	.short	0x0100
        /*0a1e*/ 	.byte	0x08
	.zero		1


	//   ....[7]....
        /*0a20*/ 	.word	0x000003f0
        /*0a24*/ 	.word	0x000000ff
        /*0a28*/ 	.word	0x00028860
        /*0a2c*/ 	.short	0x0100
        /*0a2e*/ 	.byte	0x08
	.zero		1


	//   ....[8]....
        /*0a30*/ 	.word	0x00000400
        /*0a34*/ 	.word	0x000000ff
        /*0a38*/ 	.word	0x00028858
        /*0a3c*/ 	.short	0x0100
        /*0a3e*/ 	.byte	0x08
	.zero		1


	//   ....[9]....
        /*0a40*/ 	.word	0x00000410
        /*0a44*/ 	.word	0x000000ff
        /*0a48*/ 	.word	0x00028868
        /*0a4c*/ 	.short	0x0100
        /*0a4e*/ 	.byte	0x08
	.zero		1


	//   ....[10]....
        /*0a50*/ 	.word	0x00000500
        /*0a54*/ 	.word	0x000000ff
        /*0a58*/ 	.word	0x00028870
        /*0a5c*/ 	.short	0x0100
        /*0a5e*/ 	.byte	0x06
	.zero		1


	//   ....[11]....
        /*0a60*/ 	.word	0x00000510
        /*0a64*/ 	.word	0x000000ff
        /*0a68*/ 	.word	0x00028880
        /*0a6c*/ 	.short	0x0100
        /*0a6e*/ 	.byte	0x06
	.zero		1


	//   ....[12]....
        /*0a70*/ 	.word	0x00000520
        /*0a74*/ 	.word	0x000000ff
        /*0a78*/ 	.word	0x00028878
        /*0a7c*/ 	.short	0x0100
        /*0a7e*/ 	.byte	0x06
	.zero		1


	//   ....[13]....
        /*0a80*/ 	.word	0x00000530
        /*0a84*/ 	.word	0x000000ff
        /*0a88*/ 	.word	0x00028888
        /*0a8c*/ 	.short	0x0100
        /*0a8e*/ 	.byte	0x06
	.zero		1


	//   ....[14]....
        /*0a90*/ 	.word	0x00000660
        /*0a94*/ 	.word	0x000000ff
        /*0a98*/ 	.word	0x00028890
        /*0a9c*/ 	.short	0x0100
        /*0a9e*/ 	.byte	0x08
	.zero		1


	//   ....[15]....
        /*0aa0*/ 	.word	0x00000670
        /*0aa4*/ 	.word	0x000000ff
        /*0aa8*/ 	.word	0x000288a0
        /*0aac*/ 	.short	0x0100
        /*0aae*/ 	.byte	0x08
	.zero		1


	//   ....[16]....
        /*0ab0*/ 	.word	0x00000680
        /*0ab4*/ 	.word	0x000000ff
        /*0ab8*/ 	.word	0x00028898
        /*0abc*/ 	.short	0x0100
        /*0abe*/ 	.byte	0x08
	.zero		1


	//   ....[17]....
        /*0ac0*/ 	.word	0x00000690
        /*0ac4*/ 	.word	0x000000ff
        /*0ac8*/ 	.word	0x000288a8
        /*0acc*/ 	.short	0x0100
        /*0ace*/ 	.byte	0x08
	.zero		1


	//   ....[18]....
        /*0ad0*/ 	.word	0x000007d0
        /*0ad4*/ 	.word	0x000000ff
        /*0ad8*/ 	.word	0x000288b0
        /*0adc*/ 	.short	0x0100
        /*0ade*/ 	.byte	0x08
	.zero		1


	//   ....[19]....
        /*0ae0*/ 	.word	0x000007e0
        /*0ae4*/ 	.word	0x000000ff
        /*0ae8*/ 	.word	0x000288c0
        /*0aec*/ 	.short	0x0100
        /*0aee*/ 	.byte	0x08
	.zero		1


	//   ....[20]....
        /*0af0*/ 	.word	0x000007f0
        /*0af4*/ 	.word	0x000000ff
        /*0af8*/ 	.word	0x000288b8
        /*0afc*/ 	.short	0x0100
        /*0afe*/ 	.byte	0x08
	.zero		1


	//   ....[21]....
        /*0b00*/ 	.word	0x00000800
        /*0b04*/ 	.word	0x000000ff
        /*0b08*/ 	.word	0x000288c8
        /*0b0c*/ 	.short	0x0100
        /*0b0e*/ 	.byte	0x08
	.zero		1


	//   ....[22]....
        /*0b10*/ 	.word	0x000020b0
        /*0b14*/ 	.word	0x000000ff
        /*0b18*/ 	.word	0x00028800
        /*0b1c*/ 	.short	0x010a
        /*0b1e*/ 	.byte	0x28
	.zero		1


	//   ....[23]....
        /*0b20*/ 	.word	0x00002130
        /*0b24*/ 	.word	0x00000003
        /*0b28*/ 	.word	0x00028830
        /*0b2c*/ 	.short	0x010a
        /*0b2e*/ 	.byte	0x3f
	.zero		1


	//   ....[24]....
        /*0b30*/ 	.word	0x00002170
        /*0b34*/ 	.word	0x00000003
        /*0b38*/ 	.word	0x00028830
        /*0b3c*/ 	.short	0x010a
        /*0b3e*/ 	.byte	0x3f
	.zero		1


	//   ....[25]....
        /*0b40*/ 	.word	0x000026d0
        /*0b44*/ 	.word	0x000000ff
        /*0b48*/ 	.word	0x00000000
        /*0b4c*/ 	.short	0x0101
        /*0b4e*/ 	.byte	0x06
	.zero		1


	//   ....[26]....
        /*0b50*/ 	.word	0x000054b0
        /*0b54*/ 	.word	0x000000ff
        /*0b58*/ 	.word	0x00028830
        /*0b5c*/ 	.short	0x010a
        /*0b5e*/ 	.byte	0x06
	.zero		1


	//   ....[27]....
        /*0b60*/ 	.word	0x000054f0
        /*0b64*/ 	.word	0x000000ff
        /*0b68*/ 	.word	0x00028830
        /*0b6c*/ 	.short	0x010a
        /*0b6e*/ 	.byte	0x06
	.zero		1


	//   ....[28]....
        /*0b70*/ 	.word	0x00005870
        /*0b74*/ 	.word	0x000000ff
        /*0b78*/ 	.word	0x00028850
        /*0b7c*/ 	.short	0x010a
        /*0b7e*/ 	.byte	0x06
	.zero		1


	//   ....[29]....
        /*0b80*/ 	.word	0x000058b0
        /*0b84*/ 	.word	0x000000ff
        /*0b88*/ 	.word	0x00028850
        /*0b8c*/ 	.short	0x010a
        /*0b8e*/ 	.byte	0x06
	.zero		1


	//   ....[30]....
        /*0b90*/ 	.word	0x00005ce0
        /*0b94*/ 	.word	0x000000ff
        /*0b98*/ 	.word	0x00000000
        /*0b9c*/ 	.short	0x0101
        /*0b9e*/ 	.byte	0x06
	.zero		1


	//   ....[31]....
        /*0ba0*/ 	.word	0x00007f80
        /*0ba4*/ 	.word	0x000000ff
        /*0ba8*/ 	.word	0x00000000
        /*0bac*/ 	.short	0x0101
        /*0bae*/ 	.byte	0x07
	.zero		1


	//   ....[32]....
        /*0bb0*/ 	.word	0x000088b0
        /*0bb4*/ 	.word	0x000000ff
        /*0bb8*/ 	.word	0x00028830
        /*0bbc*/ 	.short	0x010a
        /*0bbe*/ 	.byte	0x06
	.zero		1


	//   ....[33]....
        /*0bc0*/ 	.word	0x000088f0
        /*0bc4*/ 	.word	0x000000ff
        /*0bc8*/ 	.word	0x00028830
        /*0bcc*/ 	.short	0x010a
        /*0bce*/ 	.byte	0x06
	.zero		1


	//   ....[34]....
        /*0bd0*/ 	.word	0x00008c70
        /*0bd4*/ 	.word	0x000000ff
        /*0bd8*/ 	.word	0x00028850
        /*0bdc*/ 	.short	0x010a
        /*0bde*/ 	.byte	0x06
	.zero		1


	//   ....[35]....
        /*0be0*/ 	.word	0x00008cb0
        /*0be4*/ 	.word	0x000000ff
        /*0be8*/ 	.word	0x00028850
        /*0bec*/ 	.short	0x010a
        /*0bee*/ 	.byte	0x06
	.zero		1


	//   ....[36]....
        /*0bf0*/ 	.word	0x000090f0
        /*0bf4*/ 	.word	0x000000ff
        /*0bf8*/ 	.word	0x00000000
        /*0bfc*/ 	.short	0x0101
        /*0bfe*/ 	.byte	0x07
	.zero		1


	//   ....[37]....
        /*0c00*/ 	.word	0x0000a280
        /*0c04*/ 	.word	0x000000ff
        /*0c08*/ 	.word	0x00000000
        /*0c0c*/ 	.short	0x0101
        /*0c0e*/ 	.byte	0x07
	.zero		1


	//   ....[38]....
        /*0c10*/ 	.word	0x0000a980
        /*0c14*/ 	.word	0x000000ff
        /*0c18*/ 	.word	0x00028830
        /*0c1c*/ 	.short	0x010a
        /*0c1e*/ 	.byte	0x06
	.zero		1


	//   ....[39]....
        /*0c20*/ 	.word	0x0000a9c0
        /*0c24*/ 	.word	0x000000ff
        /*0c28*/ 	.word	0x00028830
        /*0c2c*/ 	.short	0x010a
        /*0c2e*/ 	.byte	0x06
	.zero		1


	//   ....[40]....
        /*0c30*/ 	.word	0x0000ad10
        /*0c34*/ 	.word	0x000000ff
        /*0c38*/ 	.word	0x00028850
        /*0c3c*/ 	.short	0x010a
        /*0c3e*/ 	.byte	0x06
	.zero		1


	//   ....[41]....
        /*0c40*/ 	.word	0x0000ad50
        /*0c44*/ 	.word	0x000000ff
        /*0c48*/ 	.word	0x00028850
        /*0c4c*/ 	.short	0x010a
        /*0c4e*/ 	.byte	0x06
	.zero		1


	//   ....[42]....
        /*0c50*/ 	.word	0x0000b180
        /*0c54*/ 	.word	0x000000ff
        /*0c58*/ 	.word	0x00000000
        /*0c5c*/ 	.short	0x0101
        /*0c5e*/ 	.byte	0x06
	.zero		1


	//   ....[43]....
        /*0c60*/ 	.word	0x0000d420
        /*0c64*/ 	.word	0x000000ff
        /*0c68*/ 	.word	0x00000000
        /*0c6c*/ 	.short	0x0101
        /*0c6e*/ 	.byte	0x07
	.zero		1


	//   ....[44]....
        /*0c70*/ 	.word	0x0000da20
        /*0c74*/ 	.word	0x000000ff
        /*0c78*/ 	.word	0x00028850
        /*0c7c*/ 	.short	0x010a
        /*0c7e*/ 	.byte	0x05
	.zero		1


	//   ....[45]....
        /*0c80*/ 	.word	0x0000da60
        /*0c84*/ 	.word	0x000000ff
        /*0c88*/ 	.word	0x00028850
        /*0c8c*/ 	.short	0x010a
        /*0c8e*/ 	.byte	0x05
	.zero		1


	//   ....[46]....
        /*0c90*/ 	.word	0x0000dff0
        /*0c94*/ 	.word	0x000000ff
        /*0c98*/ 	.word	0x00000000
        /*0c9c*/ 	.short	0x0101
        /*0c9e*/ 	.byte	0x04
	.zero		1


	//   ....[47]....
        /*0ca0*/ 	.word	0x0000f6b0
        /*0ca4*/ 	.word	0x00000000
        /*0ca8*/ 	.word	0x00000000
        /*0cac*/ 	.short	0x0101
        /*0cae*/ 	.byte	0x3f
	.zero		1


	//   ....[48]....
        /*0cb0*/ 	.word	0x0000fd50
        /*0cb4*/ 	.word	0x00000006
        /*0cb8*/ 	.word	0x00000000
        /*0cbc*/ 	.short	0x0101
        /*0cbe*/ 	.byte	0x3f
	.zero		1


	//   ....[49]....
        /*0cc0*/ 	.word	0x00013880
        /*0cc4*/ 	.word	0x00000007
        /*0cc8*/ 	.word	0x00028840
        /*0ccc*/ 	.short	0x010a
        /*0cce*/ 	.byte	0x3f
	.zero		1


	//   ....[50]....
        /*0cd0*/ 	.word	0x00013fe0
        /*0cd4*/ 	.word	0x00000007
        /*0cd8*/ 	.word	0x00028830
        /*0cdc*/ 	.short	0x0107
        /*0cde*/ 	.byte	0x3f
	.zero		1


	//   ....[51]....
        /*0ce0*/ 	.word	0x000140a0
        /*0ce4*/ 	.word	0x00000007
        /*0ce8*/ 	.word	0x00028830
        /*0cec*/ 	.short	0x0101
        /*0cee*/ 	.byte	0x3f
	.zero		1


	//   ....[52]....
        /*0cf0*/ 	.word	0x00014b80
        /*0cf4*/ 	.word	0x00000016
        /*0cf8*/ 	.word	0x00028800
        /*0cfc*/ 	.short	0x0107
        /*0cfe*/ 	.byte	0x3f
	.zero		1


	//   ....[53]....
        /*0d00*/ 	.word	0x00014c90
        /*0d04*/ 	.word	0x00000016
        /*0d08*/ 	.word	0x00028800
        /*0d0c*/ 	.short	0x0101
        /*0d0e*/ 	.byte	0x3f
	.zero		1


	//   ....[54]....
        /*0d10*/ 	.word	0x00014cb0
        /*0d14*/ 	.word	0x00000016
        /*0d18*/ 	.word	0x00028820
        /*0d1c*/ 	.short	0x010a
        /*0d1e*/ 	.byte	0x3f
	.zero		1


	//   ....[55]....
        /*0d20*/ 	.word	0x00015030
        /*0d24*/ 	.word	0x00000006
        /*0d28*/ 	.word	0x00028840
        /*0d2c*/ 	.short	0x010a
        /*0d2e*/ 	.byte	0x3f
	.zero		1


	//   ....[56]....
        /*0d30*/ 	.word	0x00015530
        /*0d34*/ 	.word	0x00000006
        /*0d38*/ 	.word	0x00028830
        /*0d3c*/ 	.short	0x0107
        /*0d3e*/ 	.byte	0x3f
	.zero		1


	//   ....[57]....
        /*0d40*/ 	.word	0x000155e0
        /*0d44*/ 	.word	0x00000006
        /*0d48*/ 	.word	0x00028830
        /*0d4c*/ 	.short	0x0101
        /*0d4e*/ 	.byte	0x3f
	.zero		1


	//   ....[58]....
        /*0d50*/ 	.word	0x00015650
        /*0d54*/ 	.word	0x00000006
        /*0d58*/ 	.word	0x00028860
        /*0d5c*/ 	.short	0x010a
        /*0d5e*/ 	.byte	0x3f
	.zero		1


	//   ....[59]....
        /*0d60*/ 	.word	0x00015be0
        /*0d64*/ 	.word	0x00000006
        /*0d68*/ 	.word	0x00028850
        /*0d6c*/ 	.short	0x0107
        /*0d6e*/ 	.byte	0x3f
	.zero		1


	//   ....[60]....
        /*0d70*/ 	.word	0x00015d00
        /*0d74*/ 	.word	0x00000006
        /*0d78*/ 	.word	0x00028850
        /*0d7c*/ 	.short	0x0101
        /*0d7e*/ 	.byte	0x3f
	.zero		1


	//   ....[61]....
        /*0d80*/ 	.word	0x00015f00
        /*0d84*/ 	.word	0x00000000
        /*0d88*/ 	.word	0x00028860
        /*0d8c*/ 	.short	0x010a
        /*0d8e*/ 	.byte	0x3f
	.zero		1


	//   ....[62]....
        /*0d90*/ 	.word	0x00016430
        /*0d94*/ 	.word	0x00000000
        /*0d98*/ 	.word	0x00028850
        /*0d9c*/ 	.short	0x0107
        /*0d9e*/ 	.byte	0x3f
	.zero		1


	//   ....[63]....
        /*0da0*/ 	.word	0x000164e0
        /*0da4*/ 	.word	0x00000000
        /*0da8*/ 	.word	0x00028850
        /*0dac*/ 	.short	0x0101
        /*0dae*/ 	.byte	0x3f
	.zero		1


	//   ....[64]....
        /*0db0*/ 	.word	0x00017630
        /*0db4*/ 	.word	0x00000004
        /*0db8*/ 	.word	0x00028820
        /*0dbc*/ 	.short	0x010a
        /*0dbe*/ 	.byte	0x3f
	.zero		1


	//   ....[65]....
        /*0dc0*/ 	.word	0x000177d0
        /*0dc4*/ 	.word	0x00000005
        /*0dc8*/ 	.word	0x00028840
        /*0dcc*/ 	.short	0x010a
        /*0dce*/ 	.byte	0x3f
	.zero		1


	//   ....[66]....
        /*0dd0*/ 	.word	0x00017870
        /*0dd4*/ 	.word	0x00000019
        /*0dd8*/ 	.word	0x00028840
        /*0ddc*/ 	.short	0x010a
        /*0dde*/ 	.byte	0x3f
	.zero		1


	//   ....[67]....
        /*0de0*/ 	.word	0x000178b0
        /*0de4*/ 	.word	0x00000005
        /*0de8*/ 	.word	0x00028860
        /*0dec*/ 	.short	0x010a
        /*0dee*/ 	.byte	0x3f
	.zero		1


	//   ....[68]....
        /*0df0*/ 	.word	0x000178f0
        /*0df4*/ 	.word	0x00000019
        /*0df8*/ 	.word	0x00028860
        /*0dfc*/ 	.short	0x010a
        /*0dfe*/ 	.byte	0x3f
	.zero		1


	//   ....[69]....
        /*0e00*/ 	.word	0x00017960
        /*0e04*/ 	.word	0x00000003
        /*0e08*/ 	.word	0x00028800
        /*0e0c*/ 	.short	0x010a
        /*0e0e*/ 	.byte	0x3f
	.zero		1


	//   ....[70]....
        /*0e10*/ 	.word	0x000179b0
        /*0e14*/ 	.word	0x00000003
        /*0e18*/ 	.word	0x00028830
        /*0e1c*/ 	.short	0x010a
        /*0e1e*/ 	.byte	0x3f
	.zero		1


	//   ....[71]....
        /*0e20*/ 	.word	0x00017a10
        /*0e24*/ 	.word	0x00000005
        /*0e28*/ 	.word	0x00028830
        /*0e2c*/ 	.short	0x010a
        /*0e2e*/ 	.byte	0x3f
	.zero		1


	//   ....[72]....
        /*0e30*/ 	.word	0x00017a70
        /*0e34*/ 	.word	0x00000005
        /*0e38*/ 	.word	0x00028850
        /*0e3c*/ 	.short	0x010a
        /*0e3e*/ 	.byte	0x3f
	.zero		1


	//   ....[73]....
        /*0e40*/ 	.word	0x00017ad0
        /*0e44*/ 	.word	0x00000009
        /*0e48*/ 	.word	0x00028830
        /*0e4c*/ 	.short	0x010a
        /*0e4e*/ 	.byte	0x3f
	.zero		1


	//   ....[74]....
        /*0e50*/ 	.word	0x00017b30
        /*0e54*/ 	.word	0x00000009
        /*0e58*/ 	.word	0x00028850
        /*0e5c*/ 	.short	0x010a
        /*0e5e*/ 	.byte	0x3f
	.zero		1


	//   ....[75]....
        /*0e60*/ 	.word	0x00017b90
        /*0e64*/ 	.word	0x00000005
        /*0e68*/ 	.word	0x00028830
        /*0e6c*/ 	.short	0x010a
        /*0e6e*/ 	.byte	0x3f
	.zero		1


	//   ....[76]....
        /*0e70*/ 	.word	0x00017bf0
        /*0e74*/ 	.word	0x00000005
        /*0e78*/ 	.word	0x00028850
        /*0e7c*/ 	.short	0x010a
        /*0e7e*/ 	.byte	0x3f
	.zero		1


	//   ....[77]....
        /*0e80*/ 	.word	0x00017c50
        /*0e84*/ 	.word	0x00000006
        /*0e88*/ 	.word	0x00028850
        /*0e8c*/ 	.short	0x010a
        /*0e8e*/ 	.byte	0x3f
	.zero		1


	//   ....[78]....
        /*0e90*/ 	.word	0x00017d70
        /*0e94*/ 	.word	0x00000007
        /*0e98*/ 	.word	0x00028840
        /*0e9c*/ 	.short	0x010a
        /*0e9e*/ 	.byte	0x3f
	.zero		1


	//   ....[79]....
        /*0ea0*/ 	.word	0x000192f0
        /*0ea4*/ 	.word	0x00000016
        /*0ea8*/ 	.word	0x00028820
        /*0eac*/ 	.short	0x010a
        /*0eae*/ 	.byte	0x3f
	.zero		1


	//   ....[80]....
        /*0eb0*/ 	.word	0x00019340
        /*0eb4*/ 	.word	0x00000006
        /*0eb8*/ 	.word	0x00028840
        /*0ebc*/ 	.short	0x010a
        /*0ebe*/ 	.byte	0x3f
	.zero		1


	//   ....[81]....
        /*0ec0*/ 	.word	0x00019cc0
        /*0ec4*/ 	.word	0x00000006
        /*0ec8*/ 	.word	0x00028860
        /*0ecc*/ 	.short	0x010a
        /*0ece*/ 	.byte	0x3f
	.zero		1


	//   ....[82]....
        /*0ed0*/ 	.word	0x0001a730
        /*0ed4*/ 	.word	0x00000000
        /*0ed8*/ 	.word	0x00028860
        /*0edc*/ 	.short	0x010a
        /*0ede*/ 	.byte	0x3f
	.zero		1


	//   ....[83]....
        /*0ee0*/ 	.word	0x0001bb50
        /*0ee4*/ 	.word	0x00000004
        /*0ee8*/ 	.word	0x00028820
        /*0eec*/ 	.short	0x010a
        /*0eee*/ 	.byte	0x3f
	.zero		1


	//   ....[84]....
        /*0ef0*/ 	.word	0x0001bcf0
        /*0ef4*/ 	.word	0x00000005
        /*0ef8*/ 	.word	0x00028840
        /*0efc*/ 	.short	0x010a
        /*0efe*/ 	.byte	0x3f
	.zero		1


	//   ....[85]....
        /*0f00*/ 	.word	0x0001bd40
        /*0f04*/ 	.word	0x00000019
        /*0f08*/ 	.word	0x00028840
        /*0f0c*/ 	.short	0x010a
        /*0f0e*/ 	.byte	0x3f
	.zero		1


	//   ....[86]....
        /*0f10*/ 	.word	0x0001bd90
        /*0f14*/ 	.word	0x00000005
        /*0f18*/ 	.word	0x00028860
        /*0f1c*/ 	.short	0x010a
        /*0f1e*/ 	.byte	0x3f
	.zero		1


	//----- nvinfo : EIATTR_NUM_MBARRIERS
	.align		4
.L_202:
        /*0f20*/ 	.byte	0x03, 0x38
        /*0f22*/ 	.short	0x0016


	//----- nvinfo : EIATTR_EXIT_INSTR_OFFSETS
	.align		4
        /*0f24*/ 	.byte	0x04, 0x1c
        /*0f26*/ 	.short	(.L_204 - .L_203)


	//   ....[0]....
.L_203:
        /*0f28*/ 	.word	0x000009c0


	//   ....[1]....
        /*0f2c*/ 	.word	0x000112b0


	//   ....[2]....
        /*0f30*/ 	.word	0x00017940


	//----- nvinfo : EIATTR_MAX_THREADS
	.align		4
.L_204:
        /*0f34*/ 	.byte	0x04, 0x05
        /*0f36*/ 	.short	(.L_206 - .L_205)
.L_205:
        /*0f38*/ 	.word	0x00000180
        /*0f3c*/ 	.word	0x00000001
        /*0f40*/ 	.word	0x00000001


	//----- nvinfo : EIATTR_CRS_STACK_SIZE
	.align		4
.L_206:
        /*0f44*/ 	.byte	0x04, 0x1e
        /*0f46*/ 	.short	(.L_208 - .L_207)
.L_207:
        /*0f48*/ 	.word	0x00000000


	//----- nvinfo : EIATTR_CBANK_PARAM_SIZE
	.align		4
.L_208:
        /*0f4c*/ 	.byte	0x03, 0x19
        /*0f4e*/ 	.short	0x0af0


	//----- nvinfo : EIATTR_PARAM_CBANK
	.align		4
        /*0f50*/ 	.byte	0x04, 0x0a
        /*0f52*/ 	.short	(.L_210 - .L_209)
	.align		4
.L_209:
        /*0f54*/ 	.word	index@(.nv.constant0._ZN7cutlass13device_kernelIN5flash11enable_sm90INS1_16FlashAttnFwdSm90INS1_25CollectiveMainloopFwdSm90ILi2EN4cute5tupleIJNS5_1CILi1EEES8_S8_EEENS6_IJNS7_ILi128EEESA_SA_EEELi128ENS_6half_tEfNS_4arch4Sm90ELb0ELb1ELb0ELb1ELb1ELb0ELb0ELb1ELb1ELb1ELb1ELb0EEENS1_21CollectiveEpilogueFwdISB_S9_SC_SE_Li256ELb1ELb1ELb1ELb0EEENS1_36VarlenDynamicPersistentTileSchedulerILi128ELi128ELi256ELi128ELb1ELb1ELb1ELb1ELb0ELb1EEEEEEEEEvNT_6ParamsE)
        /*0f58*/ 	.short	0x0210
        /*0f5a*/ 	.short	0x0af0


	//----- nvinfo : EIATTR_SW_WAR
	.align		4
.L_210:
        /*0f5c*/ 	.byte	0x04, 0x36
        /*0f5e*/ 	.short	(.L_212 - .L_211)
.L_211:
        /*0f60*/ 	.word	0x00000008
.L_212:


//--------------------- .nv.info._ZN7cutlass13device_kernelIN5flash11enable_sm90INS1_16FlashAttnFwdSm90INS1_25CollectiveMainloopFwdSm90ILi2EN4cute5tupleIJNS5_1CILi1EEES8_S8_EEENS6_IJNS7_ILi128EEESA_SA_EEELi128ENS_6half_tEfNS_4arch4Sm90ELb0ELb1ELb0ELb1ELb1ELb1ELb0ELb1ELb1ELb1ELb1ELb0EEENS1_21CollectiveEpilogueFwdISB_S9_SC_SE_Li256ELb1ELb1ELb1ELb0EEENS1_36VarlenDynamicPersistentTileSchedulerILi128ELi128ELi256ELi128ELb1ELb1ELb1ELb1ELb0ELb1EEEEEEEEEvNT_6ParamsE --------------------------
	.section	.nv.info._ZN7cutlass13device_kernelIN5flash11enable_sm90INS1_16FlashAttnFwdSm90INS1_25CollectiveMainloopFwdSm90ILi2EN4cute5tupleIJNS5_1CILi1EEES8_S8_EEENS6_IJNS7_ILi128EEESA_SA_EEELi128ENS_6half_tEfNS_4arch4Sm90ELb0ELb1ELb0ELb1ELb1ELb1ELb0ELb1ELb1ELb1ELb1ELb0EEENS1_21CollectiveEpilogueFwdISB_S9_SC_SE_Li256ELb1ELb1ELb1ELb0EEENS1_36VarlenDynamicPersistentTileSchedulerILi128ELi128ELi256ELi128ELb1ELb1ELb1ELb1ELb0ELb1EEEEEEEEEvNT_6ParamsE,"",@"SHT_CUDA_INFO"
	.sectionflags	@""
	.align	4


	//----- nvinfo : EIATTR_CUDA_API_VERSION
	.align		4
        /*0000*/ 	.byte	0x04, 0x37
        /*0002*/ 	.short	(.L_214 - .L_213)
.L_213:
        /*0004*/ 	.word	0x00000082


	//----- nvinfo : EIATTR_KPARAM_INFO
	.align		4
.L_214:
        /*0008*/ 	.byte	0x04, 0x17
        /*000a*/ 	.short	(.L_216 - .L_215)
.L_215:
        /*000c*/ 	.word	0x00000000
        /*0010*/ 	.short	0x0000
        /*0012*/ 	.short	0x0070
        /*0014*/ 	.byte	0x00, 0xf0, 0x01, 0x2a


	//----- nvinfo : EIATTR_SPARSE_MMA_MASK
	.align		4
.L_216:
        /*0018*/ 	.byte	0x03, 0x50
        /*001a*/ 	.short	0x0000


	//----- nvinfo : EIATTR_MAXREG_COUNT
	.align		4
        /*001c*/ 	.byte	0x03, 0x1b
        /*001e*/ 	.short	0x00a8


	//----- nvinfo : EIATTR_NUM_BARRIERS
	.align		4
        /*0020*/ 	.byte	0x02, 0x4c
        /*0022*/ 	.byte	0x10
	.zero		1


	//----- nvinfo : EIATTR_EXTERNS
	.align		4
        /*0024*/ 	.byte	0x04, 0x0f
        /*0026*/ 	.short	(.L_218 - .L_217)


	//   ....[0]....
	.align		4
.L_217:
        /*0028*/ 	.word	index@(__assertfail)


	//----- nvinfo : EIATTR_ANNOTATIONS
	.align		4
.L_218:
        /*002c*/ 	.byte	0x04, 0x55
        /*002e*/ 	.short	(.L_220 - .L_219)


	//   ....[0]....
.L_219:
        /* <DEDUP_REMOVED lines=21> */


	//----- nvinfo : EIATTR_MERCURY_ISA_VERSION
	.align		4
.L_220:
        /*0170*/ 	.byte	0x03, 0x5f
        /*0172*/ 	.short	0x0101


	//----- nvinfo : EIATTR_UNUSED_LOAD_BYTE_OFFSET
	.align		4
        /*0174*/ 	.byte	0x04, 0x44
        /*0176*/ 	.short	(.L_222 - .L_221)


	//   ....[0]....
.L_221:
        /*0178*/ 	.word	0x00000a60
        /*017c*/ 	.word	0x0000fff0


	//   ....[1]....
        /*0180*/ 	.word	0x0001b150
        /*0184*/ 	.word	0x0000fff0


	//----- nvinfo : EIATTR_INT_WARP_WIDE_INSTR_OFFSETS
	.align		4
.L_222:
        /*0188*/ 	.byte	0x04, 0x31
        /*018a*/ 	.short	(.L_224 - .L_223)


	//   ....[0]....
.L_223:
        /*018c*/ 	.word	0x00000130


	//   ....[1]....
        /*0190*/ 	.word	0x00000170


	//   ....[2]....
        /*0194*/ 	.word	0x000001e0


	//   ....[3]....
        /*0198*/ 	.word	0x000216e0


	//   ....[4]....
        /*019c*/ 	.word	0x00021770


	//   ....[5]....
        /*01a0*/ 	.word	0x000245d0


	//   ....[6]....
        /*01a4*/ 	.word	0x00024660


	//----- nvinfo : EIATTR_COOP_GROUP_MASK_REGIDS
	.align		4
.L_224:
        /*01a8*/ 	.byte	0x04, 0x29
        /*01aa*/ 	.short	(.L_226 - .L_225)


	//   ....[0]....
.L_225:
        /*01ac*/ 	.word	0xffffffff


	//   ....[1]....
        /*01b0*/ 	.word	0xffffffff


	//   ....[2]....
        /*01b4*/ 	.word	0xffffffff


	//   ....[3]....
        /*01b8*/ 	.word	0xffffffff


	//   ....[4]....
        /*01bc*/ 	.word	0xffffffff


	//   ....[5]....
        /*01c0*/ 	.word	0xffffffff


	//   ....[6]....
        /*01c4*/ 	.word	0xffffffff


	//   ....[7]....
        /*01c8*/ 	.word	0xffffffff


	//   ....[8]....
        /*01cc*/ 	.word	0xffffffff


	//   ....[9]....
        /*01d0*/ 	.word	0xffffffff


	//   ....[10]....
        /*01d4*/ 	.word	0xffffffff


	//   ....[11]....
        /*01d8*/ 	.word	0xffffffff


	//   ....[12]....
        /*01dc*/ 	.word	0xffffffff


	//   ....[13]....
        /*01e0*/ 	.word	0xffffffff


	//   ....[14]....
        /*01e4*/ 	.word	0xffffffff


	//   ....[15]....
        /*01e8*/ 	.word	0xffffffff


	//   ....[16]....
        /*01ec*/ 	.word	0xffffffff


	//   ....[17]....
        /*01f0*/ 	.word	0xffffffff


	//   ....[18]....
        /*01f4*/ 	.word	0xffffffff


	//   ....[19]....
        /*01f8*/ 	.word	0xffffffff


	//   ....[20]....
        /*01fc*/ 	.word	0xffffffff


	//   ....[21]....
        /*0200*/ 	.word	0xffffffff


	//   ....[22]....
        /*0204*/ 	.word	0xffffffff


	//   ....[23]....
        /*0208*/ 	.word	0xffffffff


	//   ....[24]....
        /*020c*/ 	.word	0xffffffff


	//   ....[25]....
        /*0210*/ 	.word	0xffffffff


	//   ....[26]....
        /*0214*/ 	.word	0xffffffff


	//   ....[27]....
        /*0218*/ 	.word	0xffffffff


	//   ....[28]....
        /*021c*/ 	.word	0xffffffff


	//   ....[29]....
        /*0220*/ 	.word	0xffffffff


	//   ....[30]....
        /*0224*/ 	.word	0xffffffff


	//   ....[31]....
        /*0228*/ 	.word	0xffffffff


	//   ....[32]....
        /*022c*/ 	.word	0xffffffff


	//   ....[33]....
        /*0230*/ 	.word	0xffffffff


	//   ....[34]....
        /*0234*/ 	.word	0xffffffff


	//   ....[35]....
        /*0238*/ 	.word	0xffffffff


	//   ....[36]....
        /*023c*/ 	.word	0xffffffff


	//   ....[37]....
        /*0240*/ 	.word	0xffffffff


	//   ....[38]....
        /*0244*/ 	.word	0xffffffff


	//   ....[39]....
        /*0248*/ 	.word	0xffffffff


	//   ....[40]....
        /*024c*/ 	.word	0xffffffff


	//   ....[41]....
        /*0250*/ 	.word	0xffffffff


	//   ....[42]....
        /*0254*/ 	.word	0xffffffff


	//   ....[43]....
        /*0258*/ 	.word	0xffffffff


	//   ....[44]....
        /*025c*/ 	.word	0xffffffff


	//   ....[45]....
        /*0260*/ 	.word	0xffffffff


	//   ....[46]....
        /*0264*/ 	.word	0xffffffff


	//   ....[47]....
        /*0268*/ 	.word	0xffffffff


	//   ....[48]....
        /*026c*/ 	.word	0xffffffff


	//   ....[49]....
        /*0270*/ 	.word	0xffffffff


	//   ....[50]....
        /*0274*/ 	.word	0xffffffff


	//   ....[51]....
        /*0278*/ 	.word	0xffffffff


	//   ....[52]....
        /*027c*/ 	.word	0xffffffff


	//   ....[53]....
        /*0280*/ 	.word	0xffffffff


	//   ....[54]....
        /*0284*/ 	.word	0xffffffff


	//   ....[55]....
        /*0288*/ 	.word	0xffffffff


	//   ....[56]....
        /*028c*/ 	.word	0xffffffff


	//   ....[57]....
        /*0290*/ 	.word	0xffffffff


	//   ....[58]....
        /*0294*/ 	.word	0xffffffff


	//   ....[59]....
        /*0298*/ 	.word	0xffffffff


	//   ....[60]....
        /*029c*/ 	.word	0xffffffff


	//   ....[61]....
        /*02a0*/ 	.word	0xffffffff


	//   ....[62]....
        /*02a4*/ 	.word	0xffffffff


	//   ....[63]....
        /*02a8*/ 	.word	0xffffffff


	//   ....[64]....
        /*02ac*/ 	.word	0xffffffff


	//   ....[65]....
        /*02b0*/ 	.word	0xffffffff


	//   ....[66]....
        /*02b4*/ 	.word	0xffffffff


	//   ....[67]....
        /*02b8*/ 	.word	0xffffffff


	//   ....[68]....
        /*02bc*/ 	.word	0xffffffff


	//   ....[69]....
        /*02c0*/ 	.word	0xffffffff


	//   ....[70]....
        /*02c4*/ 	.word	0xffffffff


	//   ....[71]....
        /*02c8*/ 	.word	0xffffffff


	//   ....[72]....
        /*02cc*/ 	.word	0xffffffff


	//   ....[73]....
        /*02d0*/ 	.word	0xffffffff


	//   ....[74]....
        /*02d4*/ 	.word	0xffffffff


	//   ....[75]....
        /*02d8*/ 	.word	0xffffffff


	//   ....[76]....
        /*02dc*/ 	.word	0xffffffff


	//   ....[77]....
        /*02e0*/ 	.word	0xffffffff


	//   ....[78]....
        /*02e4*/ 	.word	0xffffffff


	//   ....[79]....
        /*02e8*/ 	.word	0xffffffff


	//   ....[80]....
        /*02ec*/ 	.word	0xffffffff


	//   ....[81]....
        /*02f0*/ 	.word	0xffffffff


	//   ....[82]....
        /*02f4*/ 	.word	0xffffffff


	//   ....[83]....
        /*02f8*/ 	.word	0xffffffff


	//   ....[84]....
        /*02fc*/ 	.word	0xffffffff


	//   ....[85]....
        /*0300*/ 	.word	0xffffffff


	//   ....[86]....
        /*0304*/ 	.word	0xffffffff


	//   ....[87]....
        /*0308*/ 	.word	0xffffffff


	//   ....[88]....
        /*030c*/ 	.word	0xffffffff


	//   ....[89]....
        /*0310*/ 	.word	0xffffffff


	//   ....[90]....
        /*0314*/ 	.word	0xffffffff


	//   ....[91]....
        /*0318*/ 	.word	0xffffffff


	//   ....[92]....
        /*031c*/ 	.word	0xffffffff


	//   ....[93]....
        /*0320*/ 	.word	0xffffffff


	//   ....[94]....
        /*0324*/ 	.word	0xffffffff


	//   ....[95]....
        /*0328*/ 	.word	0xffffffff


	//   ....[96]....
        /*032c*/ 	.word	0xffffffff


	//   ....[97]....
        /*0330*/ 	.word	0xffffffff


	//   ....[98]....
        /*0334*/ 	.word	0xffffffff


	//   ....[99]....
        /*0338*/ 	.word	0xffffffff


	//   ....[100]....
        /*033c*/ 	.word	0xffffffff


	//   ....[101]....
        /*0340*/ 	.word	0xffffffff


	//   ....[102]....
        /*0344*/ 	.word	0xffffffff


	//   ....[103]....
        /*0348*/ 	.word	0xffffffff


	//   ....[104]....
        /*034c*/ 	.word	0xffffffff


	//   ....[105]....
        /*0350*/ 	.word	0xffffffff


	//   ....[106]....
        /*0354*/ 	.word	0xffffffff


	//   ....[107]....
        /*0358*/ 	.word	0xffffffff


	//   ....[108]....
        /*035c*/ 	.word	0xffffffff


	//   ....[109]....
        /*0360*/ 	.word	0xffffffff


	//   ....[110]....
        /*0364*/ 	.word	0xffffffff


	//   ....[111]....
        /*0368*/ 	.word	0xffffffff


	//   ....[112]....
        /*036c*/ 	.word	0xffffffff


	//   ....[113]....
        /*0370*/ 	.word	0xffffffff


	//   ....[114]....
        /*0374*/ 	.word	0xffffffff


	//   ....[115]....
        /*0378*/ 	.word	0xffffffff


	//   ....[116]....
        /*037c*/ 	.word	0xffffffff


	//   ....[117]....
        /*0380*/ 	.word	0xffffffff


	//   ....[118]....
        /*0384*/ 	.word	0xffffffff


	//   ....[119]....
        /*0388*/ 	.word	0xffffffff


	//   ....[120]....
        /*038c*/ 	.word	0xffffffff


	//   ....[121]....
        /*0390*/ 	.word	0xffffffff


	//   ....[122]....
        /*0394*/ 	.word	0xffffffff


	//   ....[123]....
        /*0398*/ 	.word	0xffffffff


	//   ....[124]....
        /*039c*/ 	.word	0xffffffff


	//   ....[125]....
        /*03a0*/ 	.word	0xffffffff


	//   ....[126]....
        /*03a4*/ 	.word	0xffffffff


	//   ....[127]....
        /*03a8*/ 	.word	0xffffffff


	//   ....[128]....
        /*03ac*/ 	.word	0xffffffff


	//   ....[129]....
        /*03b0*/ 	.word	0xffffffff


	//   ....[130]....
        /*03b4*/ 	.word	0xffffffff


	//   ....[131]....
        /*03b8*/ 	.word	0xffffffff


	//   ....[132]....
        /*03bc*/ 	.word	0xffffffff


	//   ....[133]....
        /*03c0*/ 	.word	0xffffffff


	//   ....[134]....
        /*03c4*/ 	.word	0xffffffff


	//   ....[135]....
        /*03c8*/ 	.word	0xffffffff


	//   ....[136]....
        /*03cc*/ 	.word	0xffffffff


	//   ....[137]....
        /*03d0*/ 	.word	0xffffffff


	//   ....[138]....
        /*03d4*/ 	.word	0xffffffff


	//   ....[139]....
        /*03d8*/ 	.word	0xffffffff


	//   ....[140]....
        /*03dc*/ 	.word	0xffffffff


	//   ....[141]....
        /*03e0*/ 	.word	0xffffffff


	//   ....[142]....
        /*03e4*/ 	.word	0xffffffff


	//   ....[143]....
        /*03e8*/ 	.word	0xffffffff


	//   ....[144]....
        /*03ec*/ 	.word	0xffffffff


	//   ....[145]....
        /*03f0*/ 	.word	0xffffffff


	//   ....[146]....
        /*03f4*/ 	.word	0xffffffff


	//   ....[147]....
        /*03f8*/ 	.word	0xffffffff


	//   ....[148]....
        /*03fc*/ 	.word	0xffffffff


	//   ....[149]....
        /*0400*/ 	.word	0xffffffff


	//   ....[150]....
        /*0404*/ 	.word	0xffffffff


	//   ....[151]....
        /*0408*/ 	.word	0xffffffff


	//   ....[152]....
        /*040c*/ 	.word	0xffffffff


	//   ....[153]....
        /*0410*/ 	.word	0xffffffff


	//   ....[154]....
        /*0414*/ 	.word	0xffffffff


	//   ....[155]....
        /*0418*/ 	.word	0xffffffff


	//   ....[156]....
        /*041c*/ 	.word	0xffffffff


	//   ....[157]....
        /*0420*/ 	.word	0xffffffff


	//   ....[158]....
        /*0424*/ 	.word	0xffffffff


	//   ....[159]....
        /*0428*/ 	.word	0xffffffff


	//   ....[160]....
        /*042c*/ 	.word	0xffffffff


	//   ....[161]....
        /*0430*/ 	.word	0xffffffff


	//   ....[162]....
        /*0434*/ 	.word	0xffffffff


	//   ....[163]....
        /*0438*/ 	.word	0xffffffff


	//   ....[164]....
        /*043c*/ 	.word	0xffffffff


	//   ....[165]....
        /*0440*/ 	.word	0xffffffff


	//   ....[166]....
        /*0444*/ 	.word	0xffffffff


	//   ....[167]....
        /*0448*/ 	.word	0xffffffff


	//   ....[168]....
        /*044c*/ 	.word	0xffffffff


	//   ....[169]....
        /*0450*/ 	.word	0xffffffff


	//   ....[170]....
        /*0454*/ 	.word	0xffffffff


	//   ....[171]....
        /*0458*/ 	.word	0xffffffff


	//   ....[172]....
        /*045c*/ 	.word	0xffffffff


	//   ....[173]....
        /*0460*/ 	.word	0xffffffff


	//   ....[174]....
        /*0464*/ 	.word	0xffffffff


	//   ....[175]....
        /*0468*/ 	.word	0xffffffff


	//   ....[176]....
        /*046c*/ 	.word	0xffffffff


	//   ....[177]....
        /*0470*/ 	.word	0xffffffff


	//   ....[178]....
        /*0474*/ 	.word	0xffffffff


	//   ....[179]....
        /*0478*/ 	.word	0xffffffff


	//   ....[180]....
        /*047c*/ 	.word	0xffffffff


	//   ....[181]....
        /*0480*/ 	.word	0xffffffff


	//   ....[182]....
        /*0484*/ 	.word	0xffffffff


	//   ....[183]....
        /*0488*/ 	.word	0xffffffff


	//   ....[184]....
        /*048c*/ 	.word	0xffffffff


	//   ....[185]....
        /*0490*/ 	.word	0xffffffff


	//   ....[186]....
        /*0494*/ 	.word	0xffffffff


	//   ....[187]....
        /*0498*/ 	.word	0xffffffff


	//   ....[188]....
        /*049c*/ 	.word	0xffffffff


	//   ....[189]....
        /*04a0*/ 	.word	0xffffffff


	//   ....[190]....
        /*04a4*/ 	.word	0xffffffff


	//   ....[191]....
        /*04a8*/ 	.word	0xffffffff


	//   ....[192]....
        /*04ac*/ 	.word	0xffffffff


	//   ....[193]....
        /*04b0*/ 	.word	0xffffffff


	//   ....[194]....
        /*04b4*/ 	.word	0xffffffff


	//   ....[195]....
        /*04b8*/ 	.word	0xffffffff


	//   ....[196]....
        /*04bc*/ 	.word	0xffffffff


	//   ....[197]....
        /*04c0*/ 	.word	0xffffffff


	//   ....[198]....
        /*04c4*/ 	.word	0xffffffff


	//   ....[199]....
        /*04c8*/ 	.word	0xffffffff


	//   ....[200]....
        /*04cc*/ 	.word	0xffffffff


	//   ....[201]....
        /*04d0*/ 	.word	0xffffffff


	//   ....[202]....
        /*04d4*/ 	.word	0xffffffff


	//   ....[203]....
        /*04d8*/ 	.word	0xffffffff


	//   ....[204]....
        /*04dc*/ 	.word	0xffffffff


	//   ....[205]....
        /*04e0*/ 	.word	0xffffffff


	//   ....[206]....
        /*04e4*/ 	.word	0xffffffff


	//   ....[207]....
        /*04e8*/ 	.word	0xffffffff


	//   ....[208]....
        /*04ec*/ 	.word	0xffffffff


	//   ....[209]....
        /*04f0*/ 	.word	0xffffffff


	//   ....[210]....
        /*04f4*/ 	.word	0xffffffff


	//   ....[211]....
        /*04f8*/ 	.word	0xffffffff


	//   ....[212]....
        /*04fc*/ 	.word	0xffffffff


	//   ....[213]....
        /*0500*/ 	.word	0xffffffff


	//   ....[214]....
        /*0504*/ 	.word	0xffffffff


	//   ....[215]....
        /*0508*/ 	.word	0xffffffff


	//   ....[216]....
        /*050c*/ 	.word	0xffffffff


	//   ....[217]....
        /*0510*/ 	.word	0xffffffff


	//   ....[218]....
        /*0514*/ 	.word	0xffffffff


	//   ....[219]....
        /*0518*/ 	.word	0xffffffff


	//   ....[220]....
        /*051c*/ 	.word	0xffffffff


	//   ....[221]....
        /*0520*/ 	.word	0xffffffff


	//   ....[222]....
        /*0524*/ 	.word	0xffffffff


	//   ....[223]....
        /*0528*/ 	.word	0xffffffff


	//   ....[224]....
        /*052c*/ 	.word	0xffffffff


	//   ....[225]....
        /*0530*/ 	.word	0xffffffff


	//   ....[226]....
        /*0534*/ 	.word	0xffffffff


	//   ....[227]....
        /*0538*/ 	.word	0xffffffff


	//   ....[228]....
        /*053c*/ 	.word	0xffffffff


	//   ....[229]....
        /*0540*/ 	.word	0xffffffff


	//   ....[230]....
        /*0544*/ 	.word	0xffffffff


	//   ....[231]....
        /*0548*/ 	.word	0xffffffff


	//   ....[232]....
        /*054c*/ 	.word	0xffffffff


	//   ....[233]....
        /*0550*/ 	.word	0xffffffff


	//   ....[234]....
        /*0554*/ 	.word	0xffffffff


	//   ....[235]....
        /*0558*/ 	.word	0xffffffff


	//   ....[236]....
        /*055c*/ 	.word	0xffffffff


	//   ....[237]....
        /*0560*/ 	.word	0xffffffff


	//   ....[238]....
        /*0564*/ 	.word	0xffffffff


	//   ....[239]....
        /*0568*/ 	.word	0x0500000f


	//   ....[240]....
        /*056c*/ 	.word	0x0500000f


	//   ....[241]....
        /*0570*/ 	.word	0x0500000f


	//   ....[242]....
        /*0574*/ 	.word	0x0500000f


	//   ....[243]....
        /*0578*/ 	.word	0x0500000f


	//   ....[244]....
        /*057c*/ 	.word	0x0500000f


	//   ....[245]....
        /*0580*/ 	.word	0x0500000f


	//   ....[246]....
        /*0584*/ 	.word	0x0500000f


	//   ....[247]....
        /*0588*/ 	.word	0x0500000f


	//   ....[248]....
        /*058c*/ 	.word	0x0500000f


	//   ....[249]....
        /*0590*/ 	.word	0x0500000f


	//   ....[250]....
        /*0594*/ 	.word	0x0500000f


	//   ....[251]....
        /*0598*/ 	.word	0x0500000f


	//   ....[252]....
        /*059c*/ 	.word	0x0500000f


	//   ....[253]....
        /*05a0*/ 	.word	0x0500000f


	//   ....[254]....
        /*05a4*/ 	.word	0x0500000f


	//   ....[255]....
        /*05a8*/ 	.word	0x0500000f


	//   ....[0]....
        /*05ac*/ 	.word	0x0500000f


	//   ....[1]....
        /*05b0*/ 	.word	0x0500000f


	//   ....[2]....
        /*05b4*/ 	.word	0x0500000f


	//   ....[3]....
        /*05b8*/ 	.word	0x0500000f


	//   ....[4]....
        /*05bc*/ 	.word	0x0500000f


	//   ....[5]....
        /*05c0*/ 	.word	0x0500000f


	//   ....[6]....
        /*05c4*/ 	.word	0x0500000f


	//   ....[7]....
        /*05c8*/ 	.word	0x0500000f


	//   ....[8]....
        /*05cc*/ 	.word	0x0500000f


	//   ....[9]....
        /*05d0*/ 	.word	0x0500000f


	//   ....[10]....
        /*05d4*/ 	.word	0x0500000f


	//   ....[11]....
        /*05d8*/ 	.word	0x0500000f


	//   ....[12]....
        /*05dc*/ 	.word	0x0500000f


	//   ....[13]....
        /*05e0*/ 	.word	0x0500000f


	//   ....[14]....
        /*05e4*/ 	.word	0x0500000f


	//   ....[15]....
        /*05e8*/ 	.word	0x0500000f


	//   ....[16]....
        /*05ec*/ 	.word	0x0500000f


	//   ....[17]....
        /*05f0*/ 	.word	0x0500000f


	//   ....[18]....
        /*05f4*/ 	.word	0x0500000f


	//   ....[19]....
        /*05f8*/ 	.word	0x0500000f


	//   ....[20]....
        /*05fc*/ 	.word	0x0500000f


	//   ....[21]....
        /*0600*/ 	.word	0x0500000f


	//   ....[22]....
        /*0604*/ 	.word	0x0500000f


	//   ....[23]....
        /*0608*/ 	.word	0x0500000f


	//   ....[24]....
        /*060c*/ 	.word	0x0500000f


	//   ....[25]....
        /*0610*/ 	.word	0x0500000f


	//   ....[26]....
        /*0614*/ 	.word	0x0500000f


	//   ....[27]....
        /*0618*/ 	.word	0x0500000f


	//   ....[28]....
        /*061c*/ 	.word	0x0500000f


	//   ....[29]....
        /*0620*/ 	.word	0x0500000f


	//   ....[30]....
        /*0624*/ 	.word	0x0500000f


	//   ....[31]....
        /*0628*/ 	.word	0x0500000f


	//   ....[32]....
        /*062c*/ 	.word	0x0500000f


	//   ....[33]....
        /*0630*/ 	.word	0x0500000f


	//   ....[34]....
        /*0634*/ 	.word	0x0500000f


	//   ....[35]....
        /*0638*/ 	.word	0x0500000f


	//   ....[36]....
        /*063c*/ 	.word	0x0500000f


	//   ....[37]....
        /*0640*/ 	.word	0x0500000f


	//   ....[38]....
        /*0644*/ 	.word	0x0500000f


	//   ....[39]....
        /*0648*/ 	.word	0x0500000f


	//   ....[40]....
        /*064c*/ 	.word	0x0500000f


	//   ....[41]....
        /*0650*/ 	.word	0x0500000f


	//   ....[42]....
        /*0654*/ 	.word	0x0500000f


	//   ....[43]....
        /*0658*/ 	.word	0x0500000f


	//   ....[44]....
        /*065c*/ 	.word	0x0500000f


	//   ....[45]....
        /*0660*/ 	.word	0x0500000f


	//   ....[46]....
        /*0664*/ 	.word	0x0500000f


	//   ....[47]....
        /*0668*/ 	.word	0x0500000f


	//   ....[48]....
        /*066c*/ 	.word	0x0500000f


	//   ....[49]....
        /*0670*/ 	.word	0x0500000f


	//   ....[50]....
        /*0674*/ 	.word	0x0500000f


	//   ....[51]....
        /*0678*/ 	.word	0x0500000f


	//   ....[52]....
        /*067c*/ 	.word	0x0500000f


	//   ....[53]....
        /*0680*/ 	.word	0x0500000f


	//   ....[54]....
        /*0684*/ 	.word	0x0500000f


	//   ....[55]....
        /*0688*/ 	.word	0x0500000f


	//   ....[56]....
        /*068c*/ 	.word	0x0500000f


	//   ....[57]....
        /*0690*/ 	.word	0x0500000f


	//   ....[58]....
        /*0694*/ 	.word	0x0500000f


	//   ....[59]....
        /*0698*/ 	.word	0x0500000f


	//   ....[60]....
        /*069c*/ 	.word	0x0500000f


	//   ....[61]....
        /*06a0*/ 	.word	0x0500000f


	//   ....[62]....
        /*06a4*/ 	.word	0x0500000f


	//   ....[63]....
        /*06a8*/ 	.word	0x0500000f


	//   ....[64]....
        /*06ac*/ 	.word	0x0500000f


	//   ....[65]....
        /*06b0*/ 	.word	0x0500000f


	//   ....[66]....
        /*06b4*/ 	.word	0x0500000f


	//   ....[67]....
        /*06b8*/ 	.word	0x0500000f


	//   ....[68]....
        /*06bc*/ 	.word	0x0500000f


	//   ....[69]....
        /*06c0*/ 	.word	0x0500000f


	//   ....[70]....
        /*06c4*/ 	.word	0x0500000f


	//   ....[71]....
        /*06c8*/ 	.word	0x0500000f


	//   ....[72]....
        /*06cc*/ 	.word	0x0500000f


	//   ....[73]....
        /*06d0*/ 	.word	0x0500000f


	//   ....[74]....
        /*06d4*/ 	.word	0x0500000f


	//   ....[75]....
        /*06d8*/ 	.word	0x0500000f


	//   ....[76]....
        /*06dc*/ 	.word	0x0500000f


	//   ....[77]....
        /*06e0*/ 	.word	0x0500000f


	//   ....[78]....
        /*06e4*/ 	.word	0x0500000f


	//   ....[79]....
        /*06e8*/ 	.word	0x0500000f


	//   ....[80]....
        /*06ec*/ 	.word	0x0500000f


	//   ....[81]....
        /*06f0*/ 	.word	0x0500000f


	//   ....[82]....
        /*06f4*/ 	.word	0x0500000f


	//   ....[83]....
        /*06f8*/ 	.word	0x0500000f


	//   ....[84]....
        /*06fc*/ 	.word	0x0500000f


	//   ....[85]....
        /*0700*/ 	.word	0x0500000f


	//   ....[86]....
        /*0704*/ 	.word	0x0500000f


	//   ....[87]....
        /*0708*/ 	.word	0x0500000f


	//   ....[88]....
        /*070c*/ 	.word	0x0500000f


	//   ....[89]....
        /*0710*/ 	.word	0x0500000f


	//   ....[90]....
        /*0714*/ 	.word	0x0500000f


	//   ....[91]....
        /*0718*/ 	.word	0x0500000f


	//   ....[92]....
        /*071c*/ 	.word	0x0500000f


	//   ....[93]....
        /*0720*/ 	.word	0x0500000f


	//   ....[94]....
        /*0724*/ 	.word	0x0500000f


	//   ....[95]....
        /*0728*/ 	.word	0x0500000f


	//   ....[96]....
        /*072c*/ 	.word	0x0500000f


	//   ....[97]....
        /*0730*/ 	.word	0x0500000f


	//   ....[98]....
        /*0734*/ 	.word	0x0500000f


	//   ....[99]....
        /*0738*/ 	.word	0x0500000f


	//   ....[100]....
        /*073c*/ 	.word	0x0500000f


	//   ....[101]....
        /*0740*/ 	.word	0x0500000f


	//   ....[102]....
        /*0744*/ 	.word	0x0500000f


	//   ....[103]....
        /*0748*/ 	.word	0x0500000f


	//   ....[104]....
        /*074c*/ 	.word	0x0500000f


	//   ....[105]....
        /*0750*/ 	.word	0x0500000f


	//   ....[106]....
        /*0754*/ 	.word	0x0500000f


	//   ....[107]....
        /*0758*/ 	.word	0x0500000f


	//   ....[108]....
        /*075c*/ 	.word	0x0500000f


	//   ....[109]....
        /*0760*/ 	.word	0x0500000f


	//   ....[110]....
        /*0764*/ 	.word	0x0500000f


	//   ....[111]....
        /*0768*/ 	.word	0x0500000f


	//   ....[112]....
        /*076c*/ 	.word	0x0500000f


	//   ....[113]....
        /*0770*/ 	.word	0x0500000f


	//   ....[114]....
        /*0774*/ 	.word	0x0500000f


	//   ....[115]....
        /*0778*/ 	.word	0x0500000f


	//   ....[116]....
        /*077c*/ 	.word	0x0500000f


	//   ....[117]....
        /*0780*/ 	.word	0x0500000f


	//   ....[118]....
        /*0784*/ 	.word	0x0500000f


	//   ....[119]....
        /*0788*/ 	.word	0x0500000f


	//   ....[120]....
        /*078c*/ 	.word	0x0500000f


	//   ....[121]....
        /*0790*/ 	.word	0x0500000f


	//   ....[122]....
        /*0794*/ 	.word	0x0500000f


	//   ....[123]....
        /*0798*/ 	.word	0x0500000f


	//   ....[124]....
        /*079c*/ 	.word	0x0500000f


	//   ....[125]....
        /*07a0*/ 	.word	0x0500000f


	//   ....[126]....
        /*07a4*/ 	.word	0x0500000f


	//   ....[127]....
        /*07a8*/ 	.word	0x0500000f


	//   ....[128]....
        /*07ac*/ 	.word	0x0500000f


	//   ....[129]....
        /*07b0*/ 	.word	0x0500000f


	//   ....[130]....
        /*07b4*/ 	.word	0x0500000f


	//   ....[131]....
        /*07b8*/ 	.word	0x0500000f


	//   ....[132]....
        /*07bc*/ 	.word	0x0500000f


	//   ....[133]....
        /*07c0*/ 	.word	0x0500000f


	//   ....[134]....
        /*07c4*/ 	.word	0x0500000f


	//   ....[135]....
        /*07c8*/ 	.word	0x0500000f


	//   ....[136]....
        /*07cc*/ 	.word	0x0500000f


	//   ....[137]....
        /*07d0*/ 	.word	0x0500000f


	//   ....[138]....
        /*07d4*/ 	.word	0x0500000f


	//   ....[139]....
        /*07d8*/ 	.word	0x0500000f


	//   ....[140]....
        /*07dc*/ 	.word	0x0500000f


	//   ....[141]....
        /*07e0*/ 	.word	0x0500000f


	//   ....[142]....
        /*07e4*/ 	.word	0x0500000f


	//   ....[143]....
        /*07e8*/ 	.word	0x0500000f


	//   ....[144]....
        /*07ec*/ 	.word	0x0500000f


	//   ....[145]....
        /*07f0*/ 	.word	0x0500000f


	//   ....[146]....
        /*07f4*/ 	.word	0x0500000f


	//   ....[147]....
        /*07f8*/ 	.word	0x0500000f


	//   ....[148]....
        /*07fc*/ 	.word	0x0500000f


	//   ....[149]....
        /*0800*/ 	.word	0x0500000f


	//   ....[150]....
        /*0804*/ 	.word	0x0500000f


	//   ....[151]....
        /*0808*/ 	.word	0x0500000f


	//   ....[152]....
        /*080c*/ 	.word	0x0500000f


	//   ....[153]....
        /*0810*/ 	.word	0x0500000f


	//   ....[154]....
        /*0814*/ 	.word	0x0500000f


	//   ....[155]....
        /*0818*/ 	.word	0x0500000f


	//   ....[156]....
        /*081c*/ 	.word	0x0500000f


	//   ....[157]....
        /*0820*/ 	.word	0x0500000f


	//   ....[158]....
        /*0824*/ 	.word	0x0500000f


	//   ....[159]....
        /*0828*/ 	.word	0x0500000f


	//   ....[160]....
        /*082c*/ 	.word	0x0500000f


	//----- nvinfo : EIATTR_COOP_GROUP_INSTR_OFFSETS
	.align		4
.L_226:
        /*0830*/ 	.byte	0x04, 0x28
        /*0832*/ 	.short	(.L_228 - .L_227)


	//   ....[0]....
.L_227:
        /*0834*/ 	.word	0x00000070


	//   ....[1]....
        /*0838*/ 	.word	0x00000140


	//   ....[2]....
        /*083c*/ 	.word	0x00000190


	//   ....[3]....
        /*0840*/ 	.word	0x000003c0


	//   ....[4]....
        /*0844*/ 	.word	0x00000520


	//   ....[5]....
        /*0848*/ 	.word	0x00000640


	//   ....[6]....
        /*084c*/ 	.word	0x000007a0


	//   ....[7]....
        /*0850*/ 	.word	0x00003770


	//   ....[8]....
        /*0854*/ 	.word	0x00003780


	//   ....[9]....
        /*0858*/ 	.word	0x00003e30


	//   ....[10]....
        /*085c*/ 	.word	0x00003e40


	//   ....[11]....
        /*0860*/ 	.word	0x000044f0


	//   ....[12]....
        /*0864*/ 	.word	0x00004500


	//   ....[13]....
        /*0868*/ 	.word	0x00004ba0


	//   ....[14]....
        /*086c*/ 	.word	0x00004bb0


	//   ....[15]....
        /*0870*/ 	.word	0x00005bd0


	//   ....[16]....
        /*0874*/ 	.word	0x00005be0


	//   ....[17]....
        /*0878*/ 	.word	0x00006370


	//   ....[18]....
        /*087c*/ 	.word	0x00006380


	//   ....[19]....
        /*0880*/ 	.word	0x00006b30


	//   ....[20]....
        /*0884*/ 	.word	0x00006b40


	//   ....[21]....
        /*0888*/ 	.word	0x000072e0


	//   ....[22]....
        /*088c*/ 	.word	0x000072f0


	//   ....[23]....
        /*0890*/ 	.word	0x00007c80


	//   ....[24]....
        /*0894*/ 	.word	0x00007c90


	//   ....[25]....
        /*0898*/ 	.word	0x00007da0


	//   ....[26]....
        /*089c*/ 	.word	0x00007db0


	//   ....[27]....
        /*08a0*/ 	.word	0x00007ed0


	//   ....[28]....
        /*08a4*/ 	.word	0x00007ee0


	//   ....[29]....
        /*08a8*/ 	.word	0x00008000


	//   ....[30]....
        /*08ac*/ 	.word	0x00008010


	//   ....[31]....
        /*08b0*/ 	.word	0x00008390


	//   ....[32]....
        /*08b4*/ 	.word	0x000083b0


	//   ....[33]....
        /*08b8*/ 	.word	0x00008490


	//   ....[34]....
        /*08bc*/ 	.word	0x000084b0


	//   ....[35]....
        /*08c0*/ 	.word	0x00008590


	//   ....[36]....
        /*08c4*/ 	.word	0x000085b0


	//   ....[37]....
        /*08c8*/ 	.word	0x00008690


	//   ....[38]....
        /*08cc*/ 	.word	0x000086b0


	//   ....[39]....
        /*08d0*/ 	.word	0x00009220


	//   ....[40]....
        /*08d4*/ 	.word	0x00009940


	//   ....[41]....
        /*08d8*/ 	.word	0x00009950


	//   ....[42]....
        /*08dc*/ 	.word	0x00009960


	//   ....[43]....
        /*08e0*/ 	.word	0x00009970


	//   ....[44]....
        /*08e4*/ 	.word	0x00009cb0


	//   ....[45]....
        /*08e8*/ 	.word	0x00009cc0


	//   ....[46]....
        /*08ec*/ 	.word	0x00009cd0


	//   ....[47]....
        /*08f0*/ 	.word	0x00009ce0


	//   ....[48]....
        /*08f4*/ 	.word	0x00009fe0


	//   ....[49]....
        /*08f8*/ 	.word	0x00009ff0


	//   ....[50]....
        /*08fc*/ 	.word	0x0000a000


	//   ....[51]....
        /*0900*/ 	.word	0x0000a010


	//   ....[52]....
        /*0904*/ 	.word	0x0000a310


	//   ....[53]....
        /*0908*/ 	.word	0x0000a320


	//   ....[54]....
        /*090c*/ 	.word	0x0000a330


	//   ....[55]....
        /*0910*/ 	.word	0x0000a340


	//   ....[56]....
        /*0914*/ 	.word	0x0000c040


	//   ....[57]....
        /*0918*/ 	.word	0x0000c060


	//   ....[58]....
        /*091c*/ 	.word	0x0000c070


	//   ....[59]....
        /*0920*/ 	.word	0x0000c080


	//   ....[60]....
        /*0924*/ 	.word	0x0000c190


	//   ....[61]....
        /*0928*/ 	.word	0x0000c1e0


	//   ....[62]....
        /*092c*/ 	.word	0x0000c210


	//   ....[63]....
        /*0930*/ 	.word	0x0000c260


	//   ....[64]....
        /*0934*/ 	.word	0x0000c570


	//   ....[65]....
        /*0938*/ 	.word	0x0000c590


	//   ....[66]....
        /*093c*/ 	.word	0x0000c5b0


	//   ....[67]....
        /*0940*/ 	.word	0x0000c5c0


	//   ....[68]....
        /*0944*/ 	.word	0x0000c690


	//   ....[69]....
        /*0948*/ 	.word	0x0000c6b0


	//   ....[70]....
        /*094c*/ 	.word	0x0000c6c0


	//   ....[71]....
        /*0950*/ 	.word	0x0000c750


	//   ....[72]....
        /*0954*/ 	.word	0x0000ec00


	//   ....[73]....
        /*0958*/ 	.word	0x0000ee10


	//   ....[74]....
        /*095c*/ 	.word	0x0000fe50


	//   ....[75]....
        /*0960*/ 	.word	0x0000ff60


	//   ....[76]....
        /*0964*/ 	.word	0x00010880


	//   ....[77]....
        /*0968*/ 	.word	0x000108e0


	//   ....[78]....
        /*096c*/ 	.word	0x000123d0


	//   ....[79]....
        /*0970*/ 	.word	0x000125f0


	//   ....[80]....
        /*0974*/ 	.word	0x00013290


	//   ....[81]....
        /*0978*/ 	.word	0x000133f0


	//   ....[82]....
        /*097c*/ 	.word	0x00013aa0


	//   ....[83]....
        /*0980*/ 	.word	0x00013b20


	//   ....[84]....
        /*0984*/ 	.word	0x00015dc0


	//   ....[85]....
        /*0988*/ 	.word	0x00015dd0


	//   ....[86]....
        /*098c*/ 	.word	0x00015e00


	//   ....[87]....
        /*0990*/ 	.word	0x00015e10


	//   ....[88]....
        /*0994*/ 	.word	0x00017dc0


	//   ....[89]....
        /*0998*/ 	.word	0x00017ff0


	//   ....[90]....
        /*099c*/ 	.word	0x00018c90


	//   ....[91]....
        /*09a0*/ 	.word	0x00018df0


	//   ....[92]....
        /*09a4*/ 	.word	0x000194b0


	//   ....[93]....
        /*09a8*/ 	.word	0x00019510


	//   ....[94]....
        /*09ac*/ 	.word	0x0001a750


	//   ....[95]....
        /*09b0*/ 	.word	0x0001aa90


	//   ....[96]....
        /*09b4*/ 	.word	0x0001aaa0


	//   ....[97]....
        /*09b8*/ 	.word	0x0001aad0


	//   ....[98]....
        /*09bc*/ 	.word	0x0001bc00


	//   ....[99]....
        /*09c0*/ 	.word	0x0001bc20


	//   ....[100]....
        /*09c4*/ 	.word	0x0001bc30


	//   ....[101]....
        /*09c8*/ 	.word	0x0001bc40


	//   ....[102]....
        /*09cc*/ 	.word	0x0001c310


	//   ....[103]....
        /*09d0*/ 	.word	0x0001c320


	//   ....[104]....
        /*09d4*/ 	.word	0x0001c420


	//   ....[105]....
        /*09d8*/ 	.word	0x0001c430


	//   ....[106]....
        /*09dc*/ 	.word	0x0001c540


	//   ....[107]....
        /*09e0*/ 	.word	0x0001c550


	//   ....[108]....
        /*09e4*/ 	.word	0x0001c660


	//   ....[109]....
        /*09e8*/ 	.word	0x0001c670


	//   ....[110]....
        /*09ec*/ 	.word	0x0001cb20


	//   ....[111]....
        /*09f0*/ 	.word	0x0001cb30


	//   ....[112]....
        /*09f4*/ 	.word	0x0001d060


	//   ....[113]....
        /*09f8*/ 	.word	0x0001d070


	//   ....[114]....
        /*09fc*/ 	.word	0x0001dd40


	//   ....[115]....
        /*0a00*/ 	.word	0x0001dd50


	//   ....[116]....
        /*0a04*/ 	.word	0x0001de60


	//   ....[117]....
        /*0a08*/ 	.word	0x0001de70


	//   ....[118]....
        /*0a0c*/ 	.word	0x0001df80


	//   ....[119]....
        /*0a10*/ 	.word	0x0001df90


	//   ....[120]....
        /*0a14*/ 	.word	0x0001e0a0


	//   ....[121]....
        /*0a18*/ 	.word	0x0001e0b0


	//   ....[122]....
        /*0a1c*/ 	.word	0x0001e220


	//   ....[123]....
        /*0a20*/ 	.word	0x0001e410


	//   ....[124]....
        /*0a24*/ 	.word	0x0001e440


	//   ....[125]....
        /*0a28*/ 	.word	0x0001e470


	//   ....[126]....
        /*0a2c*/ 	.word	0x0001e4a0


	//   ....[127]....
        /*0a30*/ 	.word	0x0001e4d0


	//   ....[128]....
        /*0a34*/ 	.word	0x0001e500


	//   ....[129]....
        /*0a38*/ 	.word	0x0001e690


	//   ....[130]....
        /*0a3c*/ 	.word	0x0001e6c0


	//   ....[131]....
        /*0a40*/ 	.word	0x0001e6f0


	//   ....[132]....
        /*0a44*/ 	.word	0x0001e720


	//   ....[133]....
        /*0a48*/ 	.word	0x0001e750


	//   ....[134]....
        /*0a4c*/ 	.word	0x0001e780


	//   ....[135]....
        /*0a50*/ 	.word	0x0001e810


	//   ....[136]....
        /*0a54*/ 	.word	0x0001e840


	//   ....[137]....
        /*0a58*/ 	.word	0x0001e850


	//   ....[138]....
        /*0a5c*/ 	.word	0x0001e890


	//   ....[139]....
        /*0a60*/ 	.word	0x00020000


	//   ....[140]....
        /*0a64*/ 	.word	0x000221d0


	//   ....[141]....
        /*0a68*/ 	.word	0x000221f0


	//   ....[142]....
        /*0a6c*/ 	.word	0x00022290


	//   ....[143]....
        /*0a70*/ 	.word	0x000222b0


	//   ....[144]....
        /*0a74*/ 	.word	0x00022340


	//   ....[145]....
        /*0a78*/ 	.word	0x00022360


	//   ....[146]....
        /*0a7c*/ 	.word	0x000223f0


	//   ....[147]....
        /*0a80*/ 	.word	0x00022410


	//   ....[148]....
        /*0a84*/ 	.word	0x000224a0


	//   ....[149]....
        /*0a88*/ 	.word	0x000224c0


	//   ....[150]....
        /*0a8c*/ 	.word	0x00022550


	//   ....[151]....
        /*0a90*/ 	.word	0x00022570


	//   ....[152]....
        /*0a94*/ 	.word	0x00022600


	//   ....[153]....
        /*0a98*/ 	.word	0x00022620


	//   ....[154]....
        /*0a9c*/ 	.word	0x00022630


	//   ....[155]....
        /*0aa0*/ 	.word	0x000226b0


	//   ....[156]....
        /*0aa4*/ 	.word	0x00022e10


	//   ....[157]....
        /*0aa8*/ 	.word	0x00022e40


	//   ....[158]....
        /*0aac*/ 	.word	0x00022ea0


	//   ....[159]....
        /*0ab0*/ 	.word	0x00022ef0


	//   ....[160]....
        /*0ab4*/ 	.word	0x00022f30


	//   ....[161]....
        /*0ab8*/ 	.word	0x00022f90


	//   ....[162]....
        /*0abc*/ 	.word	0x00022fe0


	//   ....[163]....
        /*0ac0*/ 	.word	0x00023030


	//   ....[164]....
        /*0ac4*/ 	.word	0x00023080


	//   ....[165]....
        /*0ac8*/ 	.word	0x000230d0


	//   ....[166]....
        /*0acc*/ 	.word	0x00023120


	//   ....[167]....
        /*0ad0*/ 	.word	0x00023170


	//   ....[168]....
        /*0ad4*/ 	.word	0x000231c0


	//   ....[169]....
        /*0ad8*/ 	.word	0x00023200


	//   ....[170]....
        /*0adc*/ 	.word	0x00023220


	//   ....[171]....
        /*0ae0*/ 	.word	0x00023250


	//   ....[172]....
        /*0ae4*/ 	.word	0x000239a0


	//   ....[173]....
        /*0ae8*/ 	.word	0x000239d0


	//   ....[174]....
        /*0aec*/ 	.word	0x00023a30


	//   ....[175]....
        /*0af0*/ 	.word	0x00023a40


	//   ....[176]....
        /*0af4*/ 	.word	0x00023a90


	//   ....[177]....
        /*0af8*/ 	.word	0x00023aa0


	//   ....[178]....
        /*0afc*/ 	.word	0x00023af0


	//   ....[179]....
        /*0b00*/ 	.word	0x00023b00


	//   ....[180]....
        /*0b04*/ 	.word	0x00023b50


	//   ....[181]....
        /*0b08*/ 	.word	0x00023b60


	//   ....[182]....
        /*0b0c*/ 	.word	0x00023bb0


	//   ....[183]....
        /*0b10*/ 	.word	0x00023bc0


	//   ....[184]....
        /*0b14*/ 	.word	0x00023c10


	//   ....[185]....
        /*0b18*/ 	.word	0x00023c20


	//   ....[186]....
        /*0b1c*/ 	.word	0x00023c30


	//   ....[187]....
        /*0b20*/ 	.word	0x00023c80


	//   ....[188]....
        /*0b24*/ 	.word	0x00023ee0


	//   ....[189]....
        /*0b28*/ 	.word	0x00023f00


	//   ....[190]....
        /*0b2c*/ 	.word	0x00023f10


	//   ....[191]....
        /*0b30*/ 	.word	0x00023f80


	//   ....[192]....
        /*0b34*/ 	.word	0x00023f90


	//   ....[193]....
        /*0b38*/ 	.word	0x00024000


	//   ....[194]....
        /*0b3c*/ 	.word	0x00024010


	//   ....[195]....
        /*0b40*/ 	.word	0x00024080


	//   ....[196]....
        /*0b44*/ 	.word	0x00024090


	//   ....[197]....
        /*0b48*/ 	.word	0x00024100


	//   ....[198]....
        /*0b4c*/ 	.word	0x00024110


	//   ....[199]....
        /*0b50*/ 	.word	0x00024180


	//   ....[200]....
        /*0b54*/ 	.word	0x00024190


	//   ....[201]....
        /*0b58*/ 	.word	0x00024200


	//   ....[202]....
        /*0b5c*/ 	.word	0x00024210


	//   ....[203]....
        /*0b60*/ 	.word	0x00024220


	//   ....[204]....
        /*0b64*/ 	.word	0x000247b0


	//   ....[205]....
        /*0b68*/ 	.word	0x000247f0


	//   ....[206]....
        /*0b6c*/ 	.word	0x00024830


	//   ....[207]....
        /*0b70*/ 	.word	0x00024850


	//   ....[208]....
        /*0b74*/ 	.word	0x00024860


	//   ....[209]....
        /*0b78*/ 	.word	0x00024880


	//   ....[210]....
        /*0b7c*/ 	.word	0x000248f0


	//   ....[211]....
        /*0b80*/ 	.word	0x00024910


	//   ....[212]....
        /*0b84*/ 	.word	0x00024970


	//   ....[213]....
        /*0b88*/ 	.word	0x00024990


	//   ....[214]....
        /*0b8c*/ 	.word	0x000249f0


	//   ....[215]....
        /*0b90*/ 	.word	0x00024a10


	//   ....[216]....
        /*0b94*/ 	.word	0x00024a70


	//   ....[217]....
        /*0b98*/ 	.word	0x00024a90


	//   ....[218]....
        /*0b9c*/ 	.word	0x00024ae0


	//   ....[219]....
        /*0ba0*/ 	.word	0x00024b00


	//   ....[220]....
        /*0ba4*/ 	.word	0x00024f40


	//   ....[221]....
        /*0ba8*/ 	.word	0x00024f70


	//   ....[222]....
        /*0bac*/ 	.word	0x00024fd0


	//   ....[223]....
        /*0bb0*/ 	.word	0x00025000


	//   ....[224]....
        /*0bb4*/ 	.word	0x00025030


	//   ....[225]....
        /*0bb8*/ 	.word	0x00025060


	//   ....[226]....
        /*0bbc*/ 	.word	0x00025090


	//   ....[227]....
        /*0bc0*/ 	.word	0x000250c0


	//   ....[228]....
        /*0bc4*/ 	.word	0x00025260


	//   ....[229]....
        /*0bc8*/ 	.word	0x00025290


	//   ....[230]....
        /*0bcc*/ 	.word	0x000252c0


	//   ....[231]....
        /*0bd0*/ 	.word	0x000252f0


	//   ....[232]....
        /*0bd4*/ 	.word	0x00025320


	//   ....[233]....
        /*0bd8*/ 	.word	0x00025350


	//   ....[234]....
        /*0bdc*/ 	.word	0x00025410


	//   ....[235]....
        /*0be0*/ 	.word	0x00025430


	//   ....[236]....
        /*0be4*/ 	.word	0x00025450


	//   ....[237]....
        /*0be8*/ 	.word	0x000254b0


	//   ....[238]....
        /*0bec*/ 	.word	0x00025ed0


	//   ....[239]....
        /*0bf0*/ 	.word	0x000261f0


	//   ....[240]....
        /*0bf4*/ 	.word	0x00026280


	//   ....[241]....
        /*0bf8*/ 	.word	0x00026320


	//   ....[242]....
        /*0bfc*/ 	.word	0x000263b0


	//   ....[243]....
        /*0c00*/ 	.word	0x00026450


	//   ....[244]....
        /*0c04*/ 	.word	0x000264e0


	//   ....[245]....
        /*0c08*/ 	.word	0x00026580


	//   ....[246]....
        /*0c0c*/ 	.word	0x00026610


	//   ....[247]....
        /*0c10*/ 	.word	0x00026700


	//   ....[248]....
        /*0c14*/ 	.word	0x00026790


	//   ....[249]....
        /*0c18*/ 	.word	0x00026830


	//   ....[250]....
        /*0c1c*/ 	.word	0x000268c0


	//   ....[251]....
        /*0c20*/ 	.word	0x00026960


	//   ....[252]....
        /*0c24*/ 	.word	0x000269f0


	//   ....[253]....
        /*0c28*/ 	.word	0x00026a90


	//   ....[254]....
        /*0c2c*/ 	.word	0x00026b20


	//   ....[255]....
        /*0c30*/ 	.word	0x00026c10


	//   ....[0]....
        /*0c34*/ 	.word	0x00026ca0


	//   ....[1]....
        /*0c38*/ 	.word	0x00026d30


	//   ....[2]....
        /*0c3c*/ 	.word	0x00026dc0


	//   ....[3]....
        /*0c40*/ 	.word	0x00026e50


	//   ....[4]....
        /*0c44*/ 	.word	0x00026ee0


	//   ....[5]....
        /*0c48*/ 	.word	0x00026f70


	//   ....[6]....
        /*0c4c*/ 	.word	0x00027000


	//   ....[7]....
        /*0c50*/ 	.word	0x000270e0


	//   ....[8]....
        /*0c54*/ 	.word	0x00027190


	//   ....[9]....
        /*0c58*/ 	.word	0x00027220


	//   ....[10]....
        /*0c5c*/ 	.word	0x00027270


	//   ....[11]....
        /*0c60*/ 	.word	0x000272c0


	//   ....[12]....
        /*0c64*/ 	.word	0x00027350


	//   ....[13]....
        /*0c68*/ 	.word	0x000273e0


	//   ....[14]....
        /*0c6c*/ 	.word	0x00027430


	//   ....[15]....
        /*0c70*/ 	.word	0x00027480


	//   ....[16]....
        /*0c74*/ 	.word	0x00027510


	//   ....[17]....
        /*0c78*/ 	.word	0x000275a0


	//   ....[18]....
        /*0c7c*/ 	.word	0x000275f0


	//   ....[19]....
        /*0c80*/ 	.word	0x00027640


	//   ....[20]....
        /*0c84*/ 	.word	0x000276d0


	//   ....[21]....
        /*0c88*/ 	.word	0x00027760


	//   ....[22]....
        /*0c8c*/ 	.word	0x000277b0


	//   ....[23]....
        /*0c90*/ 	.word	0x00027800


	//   ....[24]....
        /*0c94*/ 	.word	0x000278f0


	//   ....[25]....
        /*0c98*/ 	.word	0x000279a0


	//   ....[26]....
        /*0c9c*/ 	.word	0x00027a20


	//   ....[27]....
        /*0ca0*/ 	.word	0x00027ab0


	//   ....[28]....
        /*0ca4*/ 	.word	0x00027c20


	//   ....[29]....
        /*0ca8*/ 	.word	0x00027d50


	//   ....[30]....
        /*0cac*/ 	.word	0x00027db0


	//   ....[31]....
        /*0cb0*/ 	.word	0x00027e00


	//   ....[32]....
        /*0cb4*/ 	.word	0x00027e90


	//   ....[33]....
        /*0cb8*/ 	.word	0x00027f30


	//   ....[34]....
        /*0cbc*/ 	.word	0x00027fb0


	//   ....[35]....
        /*0cc0*/ 	.word	0x00028020


	//   ....[36]....
        /*0cc4*/ 	.word	0x000281b0


	//   ....[37]....
        /*0cc8*/ 	.word	0x000282a0


	//   ....[38]....
        /*0ccc*/ 	.word	0x000282f0


	//   ....[39]....
        /*0cd0*/ 	.word	0x00028340


	//   ....[40]....
        /*0cd4*/ 	.word	0x000286c0


	//   ....[41]....
        /*0cd8*/ 	.word	0x00028710


	//   ....[42]....
        /*0cdc*/ 	.word	0x000287a0


	//   ....[43]....
        /*0ce0*/ 	.word	0x00028830


	//   ....[44]....
        /*0ce4*/ 	.word	0x000288c0


	//   ....[45]....
        /*0ce8*/ 	.word	0x00028950


	//   ....[46]....
        /*0cec*/ 	.word	0x000289e0


	//   ....[47]....
        /*0cf0*/ 	.word	0x00028a70


	//   ....[48]....
        /*0cf4*/ 	.word	0x00028af0


	//   ....[49]....
        /*0cf8*/ 	.word	0x00028b40


	//   ....[50]....
        /*0cfc*/ 	.word	0x00028bd0


	//   ....[51]....
        /*0d00*/ 	.word	0x00028c60


	//   ....[52]....
        /*0d04*/ 	.word	0x00028ce0


	//   ....[53]....
        /*0d08*/ 	.word	0x00028d30


	//   ....[54]....
        /*0d0c*/ 	.word	0x00028dc0


	//   ....[55]....
        /*0d10*/ 	.word	0x00028e50


	//   ....[56]....
        /*0d14*/ 	.word	0x00028ee0


	//   ....[57]....
        /*0d18*/ 	.word	0x00028f70


	//   ....[58]....
        /*0d1c*/ 	.word	0x00029000


	//   ....[59]....
        /*0d20*/ 	.word	0x00029090


	//   ....[60]....
        /*0d24*/ 	.word	0x00029150


	//   ....[61]....
        /*0d28*/ 	.word	0x00029430


	//   ....[62]....
        /*0d2c*/ 	.word	0x00029520


	//   ....[63]....
        /*0d30*/ 	.word	0x000295c0


	//   ....[64]....
        /*0d34*/ 	.word	0x00029620


	//   ....[65]....
        /*0d38*/ 	.word	0x00029720


	//   ....[66]....
        /*0d3c*/ 	.word	0x00029790


	//   ....[67]....
        /*0d40*/ 	.word	0x00029890


	//   ....[68]....
        /*0d44*/ 	.word	0x00029900


	//   ....[69]....
        /*0d48*/ 	.word	0x00029a00


	//   ....[70]....
        /*0d4c*/ 	.word	0x00029a70


	//   ....[71]....
        /*0d50*/ 	.word	0x00029b70


	//   ....[72]....
        /*0d54*/ 	.word	0x00029be0


	//   ....[73]....
        /*0d58*/ 	.word	0x00029ce0


	//   ....[74]....
        /*0d5c*/ 	.word	0x00029d50


	//   ....[75]....
        /*0d60*/ 	.word	0x00029e50


	//   ....[76]....
        /*0d64*/ 	.word	0x00029ec0


	//   ....[77]....
        /*0d68*/ 	.word	0x00029f60


	//   ....[78]....
        /*0d6c*/ 	.word	0x0002a060


	//   ....[79]....
        /*0d70*/ 	.word	0x0002a0d0


	//   ....[80]....
        /*0d74*/ 	.word	0x0002a150


	//   ....[81]....
        /*0d78*/ 	.word	0x0002a210


	//   ....[82]....
        /*0d7c*/ 	.word	0x0002a290


	//   ....[83]....
        /*0d80*/ 	.word	0x0002a360


	//   ....[84]....
        /*0d84*/ 	.word	0x0002a3e0


	//   ....[85]....
        /*0d88*/ 	.word	0x0002a4b0


	//   ....[86]....
        /*0d8c*/ 	.word	0x0002a530


	//   ....[87]....
        /*0d90*/ 	.word	0x0002a600


	//   ....[88]....
        /*0d94*/ 	.word	0x0002a680


	//   ....[89]....
        /*0d98*/ 	.word	0x0002a750


	//   ....[90]....
        /*0d9c*/ 	.word	0x0002a7d0


	//   ....[91]....
        /*0da0*/ 	.word	0x0002a890


	//   ....[92]....
        /*0da4*/ 	.word	0x0002a910


	//   ....[93]....
        /*0da8*/ 	.word	0x0002a9c0


	//   ....[94]....
        /*0dac*/ 	.word	0x0002aaf0


	//   ....[95]....
        /*0db0*/ 	.word	0x0002ab90


	//   ....[96]....
        /*0db4*/ 	.word	0x0002ac00


	//   ....[97]....
        /*0db8*/ 	.word	0x0002acc0


	//   ....[98]....
        /*0dbc*/ 	.word	0x0002ad20


	//   ....[99]....
        /*0dc0*/ 	.word	0x0002ade0


	//   ....[100]....
        /*0dc4*/ 	.word	0x0002ae40


	//   ....[101]....
        /*0dc8*/ 	.word	0x0002af00


	//   ....[102]....
        /*0dcc*/ 	.word	0x0002af60


	//   ....[103]....
        /*0dd0*/ 	.word	0x0002b020


	//   ....[104]....
        /*0dd4*/ 	.word	0x0002b080


	//   ....[105]....
        /*0dd8*/ 	.word	0x0002b140


	//   ....[106]....
        /*0ddc*/ 	.word	0x0002b1a0


	//   ....[107]....
        /*0de0*/ 	.word	0x0002b260


	//   ....[108]....
        /*0de4*/ 	.word	0x0002b2c0


	//   ....[109]....
        /*0de8*/ 	.word	0x0002b380


	//   ....[110]....
        /*0dec*/ 	.word	0x0002b470


	//   ....[111]....
        /*0df0*/ 	.word	0x0002b510


	//   ....[112]....
        /*0df4*/ 	.word	0x0002b570


	//   ....[113]....
        /*0df8*/ 	.word	0x0002b650


	//   ....[114]....
        /*0dfc*/ 	.word	0x0002b6b0


	//   ....[115]....
        /*0e00*/ 	.word	0x0002b790


	//   ....[116]....
        /*0e04*/ 	.word	0x0002b7f0


	//   ....[117]....
        /*0e08*/ 	.word	0x0002b8d0


	//   ....[118]....
        /*0e0c*/ 	.word	0x0002b930


	//   ....[119]....
        /*0e10*/ 	.word	0x0002ba10


	//   ....[120]....
        /*0e14*/ 	.word	0x0002ba70


	//   ....[121]....
        /*0e18*/ 	.word	0x0002bb50


	//   ....[122]....
        /*0e1c*/ 	.word	0x0002bbb0


	//   ....[123]....
        /*0e20*/ 	.word	0x0002bc90


	//   ....[124]....
        /*0e24*/ 	.word	0x0002bcf0


	//   ....[125]....
        /*0e28*/ 	.word	0x0002bdc0


	//   ....[126]....
        /*0e2c*/ 	.word	0x0002bee0


	//   ....[127]....
        /*0e30*/ 	.word	0x0002bf90


	//   ....[128]....
        /*0e34*/ 	.word	0x0002c040


	//   ....[129]....
        /*0e38*/ 	.word	0x0002c110


	//   ....[130]....
        /*0e3c*/ 	.word	0x0002c170


	//   ....[131]....
        /*0e40*/ 	.word	0x0002c250


	//   ....[132]....
        /*0e44*/ 	.word	0x0002c2b0


	//   ....[133]....
        /*0e48*/ 	.word	0x0002c380


	//   ....[134]....
        /*0e4c*/ 	.word	0x0002c3e0


	//   ....[135]....
        /*0e50*/ 	.word	0x0002c4b0


	//   ....[136]....
        /*0e54*/ 	.word	0x0002c510


	//   ....[137]....
        /*0e58*/ 	.word	0x0002c5f0


	//   ....[138]....
        /*0e5c*/ 	.word	0x0002c650


	//   ....[139]....
        /*0e60*/ 	.word	0x0002c720


	//   ....[140]....
        /*0e64*/ 	.word	0x0002c780


	//   ....[141]....
        /*0e68*/ 	.word	0x0002c840


	//   ....[142]....
        /*0e6c*/ 	.word	0x0002c8d0


	//   ....[143]....
        /*0e70*/ 	.word	0x0002c970


	//   ....[144]....
        /*0e74*/ 	.word	0x0002caf0


	//   ....[145]....
        /*0e78*/ 	.word	0x0002cb60


	//   ....[146]....
        /*0e7c*/ 	.word	0x0002cbd0


	//   ....[147]....
        /*0e80*/ 	.word	0x0002cc40


	//   ....[148]....
        /*0e84*/ 	.word	0x0002ccb0


	//   ....[149]....
        /*0e88*/ 	.word	0x0002cd30


	//   ....[150]....
        /*0e8c*/ 	.word	0x0002cdb0


	//   ....[151]....
        /*0e90*/ 	.word	0x0002ce40


	//   ....[152]....
        /*0e94*/ 	.word	0x0002ceb0


	//   ....[153]....
        /*0e98*/ 	.word	0x0002cf20


	//   ....[154]....
        /*0e9c*/ 	.word	0x0002cf90


	//   ....[155]....
        /*0ea0*/ 	.word	0x0002d010


	//   ....[156]....
        /*0ea4*/ 	.word	0x0002d080


	//   ....[157]....
        /*0ea8*/ 	.word	0x0002d110


	//   ....[158]....
        /*0eac*/ 	.word	0x0002d170


	//   ....[159]....
        /*0eb0*/ 	.word	0x0002d200


	//   ....[160]....
        /*0eb4*/ 	.word	0x0002d330


	//----- nvinfo : EIATTR_REG_RECONFIG
	.align		4
.L_228:
        /*0eb8*/ 	.byte	0x01, 0x54
	.zero		2


	//----- nvinfo : EIATTR_SYSCALL_OFFSETS
	.align		4
        /*0ebc*/ 	.byte	0x04, 0x46
        /*0ebe*/ 	.short	(.L_230 - .L_229)


	//   ....[0]....
.L_229:
        /*0ec0*/ 	.word	0x00002060


	//   ....[1]....
        /*0ec4*/ 	.word	0x000021b0


	//   ....[2]....
        /*0ec8*/ 	.word	0x000093c0


	//   ....[3]....
        /*0ecc*/ 	.word	0x000096e0


	//   ....[4]....
        /*0ed0*/ 	.word	0x000218d0


	//   ....[5]....
        /*0ed4*/ 	.word	0x00021a20


	//   ....[6]....
        /*0ed8*/ 	.word	0x00021b10


	//   ....[7]....
        /*0edc*/ 	.word	0x00022a90


	//----- nvinfo : EIATTR_MBARRIER_INSTR_OFFSETS
	.align		4
.L_230:
        /*0ee0*/ 	.byte	0x04, 0x39
        /*0ee2*/ 	.short	(.L_232 - .L_231)


	//   ....[0]....
.L_231:
        /*0ee4*/ 	.word	0x00000270
        /*0ee8*/ 	.word	0x000000ff
        /*0eec*/ 	.word	0x00028800
        /*0ef0*/ 	.short	0x0100
        /*0ef2*/ 	.byte	0x08
	.zero		1


	//   ....[1]....
        /*0ef4*/ 	.word	0x00000280
        /*0ef8*/ 	.word	0x000000ff
        /*0efc*/ 	.word	0x00028820
        /*0f00*/ 	.short	0x0100
        /*0f02*/ 	.byte	0x08
	.zero		1


	//   ....[2]....
        /*0f04*/ 	.word	0x00000370
        /*0f08*/ 	.word	0x000000ff
        /*0f0c*/ 	.word	0x00028830
        /*0f10*/ 	.short	0x0100
        /*0f12*/ 	.byte	0x08
	.zero		1


	//   ....[3]....
        /*0f14*/ 	.word	0x00000380
        /*0f18*/ 	.word	0x000000ff
        /*0f1c*/ 	.word	0x00028840
        /*0f20*/ 	.short	0x0100
        /*0f22*/ 	.byte	0x08
	.zero		1


	//   ....[4]....
        /*0f24*/ 	.word	0x00000390
        /*0f28*/ 	.word	0x000000ff
        /*0f2c*/ 	.word	0x00028838
        /*0f30*/ 	.short	0x0100
        /*0f32*/ 	.byte	0x08
	.zero		1


	//   ....[5]....
        /*0f34*/ 	.word	0x000003a0
        /*0f38*/ 	.word	0x000000ff
        /*0f3c*/ 	.word	0x00028848
        /*0f40*/ 	.short	0x0100
        /*0f42*/ 	.byte	0x08
	.zero		1


	//   ....[6]....
        /*0f44*/ 	.word	0x000004d0
        /*0f48*/ 	.word	0x000000ff
        /*0f4c*/ 	.word	0x00028850
        /*0f50*/ 	.short	0x0100
        /*0f52*/ 	.byte	0x08
	.zero		1


	//   ....[7]....
        /*0f54*/ 	.word	0x000004e0
        /*0f58*/ 	.word	0x000000ff
        /*0f5c*/ 	.word	0x00028860
        /*0f60*/ 	.short	0x0100
        /*0f62*/ 	.byte	0x08
	.zero		1


	//   ....[8]....
        /*0f64*/ 	.word	0x000004f0
        /*0f68*/ 	.word	0x000000ff
        /*0f6c*/ 	.word	0x00028858
        /*0f70*/ 	.short	0x0100
        /*0f72*/ 	.byte	0x08
	.zero		1


	//   ....[9]....
        /*0f74*/ 	.word	0x00000500
        /*0f78*/ 	.word	0x000000ff
        /*0f7c*/ 	.word	0x00028868
        /*0f80*/ 	.short	0x0100
        /*0f82*/ 	.byte	0x08
	.zero		1


	//   ....[10]....
        /*0f84*/ 	.word	0x000005f0
        /*0f88*/ 	.word	0x000000ff
        /*0f8c*/ 	.word	0x00028870
        /*0f90*/ 	.short	0x0100
        /*0f92*/ 	.byte	0x06
	.zero		1


	//   ....[11]....
        /*0f94*/ 	.word	0x00000600
        /*0f98*/ 	.word	0x000000ff
        /*0f9c*/ 	.word	0x00028880
        /*0fa0*/ 	.short	0x0100
        /*0fa2*/ 	.byte	0x06
	.zero		1


	//   ....[12]....
        /*0fa4*/ 	.word	0x00000610
        /*0fa8*/ 	.word	0x000000ff
        /*0fac*/ 	.word	0x00028878
        /*0fb0*/ 	.short	0x0100
        /*0fb2*/ 	.byte	0x06
	.zero		1


	//   ....[13]....
        /*0fb4*/ 	.word	0x00000620
        /*0fb8*/ 	.word	0x000000ff
        /*0fbc*/ 	.word	0x00028888
        /*0fc0*/ 	.short	0x0100
        /*0fc2*/ 	.byte	0x06
	.zero		1


	//   ....[14]....
        /*0fc4*/ 	.word	0x00000750
        /*0fc8*/ 	.word	0x000000ff
        /*0fcc*/ 	.word	0x00028890
        /*0fd0*/ 	.short	0x0100
        /*0fd2*/ 	.byte	0x08
	.zero		1


	//   ....[15]....
        /*0fd4*/ 	.word	0x00000760
        /*0fd8*/ 	.word	0x000000ff
        /*0fdc*/ 	.word	0x000288a0
        /*0fe0*/ 	.short	0x0100
        /*0fe2*/ 	.byte	0x08
	.zero		1


	//   ....[16]....
        /*0fe4*/ 	.word	0x00000770
        /*0fe8*/ 	.word	0x000000ff
        /*0fec*/ 	.word	0x00028898
        /*0ff0*/ 	.short	0x0100
        /*0ff2*/ 	.byte	0x08
	.zero		1


	//   ....[17]....
        /*0ff4*/ 	.word	0x00000780
        /*0ff8*/ 	.word	0x000000ff
        /*0ffc*/ 	.word	0x000288a8
        /*1000*/ 	.short	0x0100
        /*1002*/ 	.byte	0x08
	.zero		1


	//   ....[18]....
        /*1004*/ 	.word	0x000008b0
        /*1008*/ 	.word	0x000000ff
        /*100c*/ 	.word	0x000288b0
        /*1010*/ 	.short	0x0100
        /*1012*/ 	.byte	0x08
	.zero		1


	//   ....[19]....
        /*1014*/ 	.word	0x000008c0
        /*1018*/ 	.word	0x000000ff
        /*101c*/ 	.word	0x000288c0
        /*1020*/ 	.short	0x0100
        /*1022*/ 	.byte	0x08
	.zero		1


	//   ....[20]....
        /*1024*/ 	.word	0x000008d0
        /*1028*/ 	.word	0x000000ff
        /*102c*/ 	.word	0x000288b8
        /*1030*/ 	.short	0x0100
        /*1032*/ 	.byte	0x08
	.zero		1


	//   ....[21]....
        /*1034*/ 	.word	0x000008e0
        /*1038*/ 	.word	0x000000ff
        /*103c*/ 	.word	0x000288c8
        /*1040*/ 	.short	0x0100
        /*1042*/ 	.byte	0x08
	.zero		1


	//   ....[22]....
        /*1044*/ 	.word	0x00003720
        /*1048*/ 	.word	0x00000059
        /*104c*/ 	.word	0x00028890
        /*1050*/ 	.short	0x010a
        /*1052*/ 	.byte	0x3f
	.zero		1


	//   ....[23]....
        /*1054*/ 	.word	0x00005b70
        /*1058*/ 	.word	0x00000059
        /*105c*/ 	.word	0x00028890
        /*1060*/ 	.short	0x010a
        /*1062*/ 	.byte	0x3f
	.zero		1


	//   ....[24]....
        /*1064*/ 	.word	0x00007ae0
        /*1068*/ 	.word	0x00000059
        /*106c*/ 	.word	0x00028890
        /*1070*/ 	.short	0x010a
        /*1072*/ 	.byte	0x3f
	.zero		1


	//   ....[25]....
        /*1074*/ 	.word	0x000081e0
        /*1078*/ 	.word	0x0000000b
        /*107c*/ 	.word	0x00000000
        /*1080*/ 	.short	0x0101
        /*1082*/ 	.byte	0x3f
	.zero		1


	//   ....[26]....
        /*1084*/ 	.word	0x00008220
        /*1088*/ 	.word	0x00000059
        /*108c*/ 	.word	0x000288b0
        /*1090*/ 	.short	0x010a
        /*1092*/ 	.byte	0x3f
	.zero		1


	//   ....[27]....
        /*1094*/ 	.word	0x00008830
        /*1098*/ 	.word	0x00000059
        /*109c*/ 	.word	0x00000000
        /*10a0*/ 	.short	0x0101
        /*10a2*/ 	.byte	0x3f
	.zero		1


	//   ....[28]....
        /*10a4*/ 	.word	0x00009460
        /*10a8*/ 	.word	0x00000012
        /*10ac*/ 	.word	0x00028800
        /*10b0*/ 	.short	0x010a
        /*10b2*/ 	.byte	0x3f
	.zero		1


	//   ....[29]....
        /*10b4*/ 	.word	0x000094b0
        /*10b8*/ 	.word	0x00000012
        /*10bc*/ 	.word	0x00028800
        /*10c0*/ 	.short	0x010a
        /*10c2*/ 	.byte	0x3f
	.zero		1


	//   ....[30]....
        /*10c4*/ 	.word	0x0000a670
        /*10c8*/ 	.word	0x00000012
        /*10cc*/ 	.word	0x00028800
        /*10d0*/ 	.short	0x010a
        /*10d2*/ 	.byte	0x3f
	.zero		1


	//   ....[31]....
        /*10d4*/ 	.word	0x0000cac0
        /*10d8*/ 	.word	0x00000012
        /*10dc*/ 	.word	0x00028800
        /*10e0*/ 	.short	0x010a
        /*10e2*/ 	.byte	0x3f
	.zero		1


	//   ....[32]....
        /*10e4*/ 	.word	0x0000e4c0
        /*10e8*/ 	.word	0x00000008
        /*10ec*/ 	.word	0x00028830
        /*10f0*/ 	.short	0x010a
        /*10f2*/ 	.byte	0x3f
	.zero		1


	//   ....[33]....
        /*10f4*/ 	.word	0x0000e560
        /*10f8*/ 	.word	0x00000008
        /*10fc*/ 	.word	0x00028830
        /*1100*/ 	.short	0x010a
        /*1102*/ 	.byte	0x3f
	.zero		1


	//   ....[34]....
        /*1104*/ 	.word	0x0000ec40
        /*1108*/ 	.word	0x00000000
        /*110c*/ 	.word	0x00000000
        /*1110*/ 	.short	0x0101
        /*1112*/ 	.byte	0x3f
	.zero		1


	//   ....[35]....
        /*1114*/ 	.word	0x00011940
        /*1118*/ 	.word	0x00000019
        /*111c*/ 	.word	0x00028830
        /*1120*/ 	.short	0x010a
        /*1122*/ 	.byte	0x3f
	.zero		1


	//   ....[36]....
        /*1124*/ 	.word	0x00011990
        /*1128*/ 	.word	0x00000019
        /*112c*/ 	.word	0x00028830
        /*1130*/ 	.short	0x010a
        /*1132*/ 	.byte	0x3f
	.zero		1


	//   ....[37]....
        /*1134*/ 	.word	0x00011ea0
        /*1138*/ 	.word	0x000000ce
        /*113c*/ 	.word	0x00028850
        /*1140*/ 	.short	0x010a
        /*1142*/ 	.byte	0x3f
	.zero		1


	//   ....[38]....
        /*1144*/ 	.word	0x00011ee0
        /*1148*/ 	.word	0x000000ce
        /*114c*/ 	.word	0x00028850
        /*1150*/ 	.short	0x010a
        /*1152*/ 	.byte	0x3f
	.zero		1


	//   ....[39]....
        /*1154*/ 	.word	0x00012410
        /*1158*/ 	.word	0x00000098
        /*115c*/ 	.word	0x00000000
        /*1160*/ 	.short	0x0101
        /*1162*/ 	.byte	0x3f
	.zero		1


	//   ....[40]....
        /*1164*/ 	.word	0x000145f0
        /*1168*/ 	.word	0x00000037
        /*116c*/ 	.word	0x00000000
        /*1170*/ 	.short	0x0101
        /*1172*/ 	.byte	0x3f
	.zero		1


	//   ....[41]....
        /*1174*/ 	.word	0x00014f90
        /*1178*/ 	.word	0x00000003
        /*117c*/ 	.word	0x00028830
        /*1180*/ 	.short	0x010a
        /*1182*/ 	.byte	0x3f
	.zero		1


	//   ....[42]....
        /*1184*/ 	.word	0x00014fe0
        /*1188*/ 	.word	0x00000003
        /*118c*/ 	.word	0x00028830
        /*1190*/ 	.short	0x010a
        /*1192*/ 	.byte	0x3f
	.zero		1


	//   ....[43]....
        /*1194*/ 	.word	0x00015520
        /*1198*/ 	.word	0x00000003
        /*119c*/ 	.word	0x00028850
        /*11a0*/ 	.short	0x010a
        /*11a2*/ 	.byte	0x3f
	.zero		1


	//   ....[44]....
        /*11a4*/ 	.word	0x00015560
        /*11a8*/ 	.word	0x00000003
        /*11ac*/ 	.word	0x00028850
        /*11b0*/ 	.short	0x010a
        /*11b2*/ 	.byte	0x3f
	.zero		1


	//   ....[45]....
        /*11b4*/ 	.word	0x00016050
        /*11b8*/ 	.word	0x0000001a
        /*11bc*/ 	.word	0x00000000
        /*11c0*/ 	.short	0x0101
        /*11c2*/ 	.byte	0x3f
	.zero		1


	//   ....[46]....
        /*11c4*/ 	.word	0x00016c00
        /*11c8*/ 	.word	0x00000039
        /*11cc*/ 	.word	0x00000000
        /*11d0*/ 	.short	0x0101
        /*11d2*/ 	.byte	0x3f
	.zero		1


	//   ....[47]....
        /*11d4*/ 	.word	0x00017320
        /*11d8*/ 	.word	0x00000003
        /*11dc*/ 	.word	0x00028830
        /*11e0*/ 	.short	0x010a
        /*11e2*/ 	.byte	0x3f
	.zero		1


	//   ....[48]....
        /*11e4*/ 	.word	0x00017370
        /*11e8*/ 	.word	0x00000003
        /*11ec*/ 	.word	0x00028830
        /*11f0*/ 	.short	0x010a
        /*11f2*/ 	.byte	0x3f
	.zero		1


	//   ....[49]....
        /*11f4*/ 	.word	0x000178b0
        /*11f8*/ 	.word	0x00000003
        /*11fc*/ 	.word	0x00028850
        /*1200*/ 	.short	0x010a
        /*1202*/ 	.byte	0x3f
	.zero		1


	//   ....[50]....
        /*1204*/ 	.word	0x000178f0
        /*1208*/ 	.word	0x00000003
        /*120c*/ 	.word	0x00028850
        /*1210*/ 	.short	0x010a
        /*1212*/ 	.byte	0x3f
	.zero		1


	//   ....[51]....
        /*1214*/ 	.word	0x00017df0
        /*1218*/ 	.word	0x00000000
        /*121c*/ 	.word	0x00000000
        /*1220*/ 	.short	0x0101
        /*1222*/ 	.byte	0x3f
	.zero		1


	//   ....[52]....
        /*1224*/ 	.word	0x00019ff0
        /*1228*/ 	.word	0x00000037
        /*122c*/ 	.word	0x00000000
        /*1230*/ 	.short	0x0101
        /*1232*/ 	.byte	0x3f
	.zero		1


	//   ....[53]....
        /*1234*/ 	.word	0x0001a640
        /*1238*/ 	.word	0x0000000b
        /*123c*/ 	.word	0x00028850
        /*1240*/ 	.short	0x010a
        /*1242*/ 	.byte	0x3f
	.zero		1


	//   ....[54]....
        /*1244*/ 	.word	0x0001a6c0
        /*1248*/ 	.word	0x0000000b
        /*124c*/ 	.word	0x00028850
        /*1250*/ 	.short	0x010a
        /*1252*/ 	.byte	0x3f
	.zero		1


	//   ....[55]....
        /*1254*/ 	.word	0x0001ace0
        /*1258*/ 	.word	0x00000000
        /*125c*/ 	.word	0x00000000
        /*1260*/ 	.short	0x0101
        /*1262*/ 	.byte	0x3f
	.zero		1


	//   ....[56]....
        /*1264*/ 	.word	0x0001c280
        /*1268*/ 	.word	0x00000003
        /*126c*/ 	.word	0x00000000
        /*1270*/ 	.short	0x0101
        /*1272*/ 	.byte	0x3f
	.zero		1


	//   ....[57]....
        /*1274*/ 	.word	0x0001cab0
        /*1278*/ 	.word	0x00000008
        /*127c*/ 	.word	0x00000000
        /*1280*/ 	.short	0x0101
        /*1282*/ 	.byte	0x3f
	.zero		1


	//   ....[58]....
        /*1284*/ 	.word	0x000200e0
        /*1288*/ 	.word	0x00000016
        /*128c*/ 	.word	0x00028820
        /*1290*/ 	.short	0x010a
        /*1292*/ 	.byte	0x3f
	.zero		1


	//   ....[59]....
        /*1294*/ 	.word	0x00020170
        /*1298*/ 	.word	0x00000003
        /*129c*/ 	.word	0x000288a0
        /*12a0*/ 	.short	0x010a
        /*12a2*/ 	.byte	0x3f
	.zero		1


	//   ....[60]....
        /*12a4*/ 	.word	0x000204d0
        /*12a8*/ 	.word	0x00000003
        /*12ac*/ 	.word	0x000288c0
        /*12b0*/ 	.short	0x010a
        /*12b2*/ 	.byte	0x3f
	.zero		1


	//   ....[61]....
        /*12b4*/ 	.word	0x00020900
        /*12b8*/ 	.word	0x0000000b
        /*12bc*/ 	.word	0x000288a0
        /*12c0*/ 	.short	0x010a
        /*12c2*/ 	.byte	0x3f
	.zero		1


	//   ....[62]....
        /*12c4*/ 	.word	0x00020c40
        /*12c8*/ 	.word	0x0000000b
        /*12cc*/ 	.word	0x000288c0
        /*12d0*/ 	.short	0x010a
        /*12d2*/ 	.byte	0x3f
	.zero		1


	//   ....[63]....
        /*12d4*/ 	.word	0x00022000
        /*12d8*/ 	.word	0x00000007
        /*12dc*/ 	.word	0x00028840
        /*12e0*/ 	.short	0x010a
        /*12e2*/ 	.byte	0x3f
	.zero		1


	//   ....[64]....
        /*12e4*/ 	.word	0x00022760
        /*12e8*/ 	.word	0x00000007
        /*12ec*/ 	.word	0x00028830
        /*12f0*/ 	.short	0x0107
        /*12f2*/ 	.byte	0x3f
	.zero		1


	//   ....[65]....
        /*12f4*/ 	.word	0x00022830
        /*12f8*/ 	.word	0x00000007
        /*12fc*/ 	.word	0x00028830
        /*1300*/ 	.short	0x0101
        /*1302*/ 	.byte	0x3f
	.zero		1


	//   ....[66]....
        /*1304*/ 	.word	0x00023350
        /*1308*/ 	.word	0x00000016
        /*130c*/ 	.word	0x00028800
        /*1310*/ 	.short	0x0107
        /*1312*/ 	.byte	0x3f
	.zero		1


	//   ....[67]....
        /*1314*/ 	.word	0x00023460
        /*1318*/ 	.word	0x00000016
        /*131c*/ 	.word	0x00028800
        /*1320*/ 	.short	0x0101
        /*1322*/ 	.byte	0x3f
	.zero		1


	//   ....[68]....
        /*1324*/ 	.word	0x00023480
        /*1328*/ 	.word	0x00000016
        /*132c*/ 	.word	0x00028820
        /*1330*/ 	.short	0x010a
        /*1332*/ 	.byte	0x3f
	.zero		1


	//   ....[69]....
        /*1334*/ 	.word	0x00023810
        /*1338*/ 	.word	0x00000006
        /*133c*/ 	.word	0x00028840
        /*1340*/ 	.short	0x010a
        /*1342*/ 	.byte	0x3f
	.zero		1


	//   ....[70]....
        /*1344*/ 	.word	0x00023d10
        /*1348*/ 	.word	0x00000006
        /*134c*/ 	.word	0x00028830
        /*1350*/ 	.short	0x0107
        /*1352*/ 	.byte	0x3f
	.zero		1


	//   ....[71]....
        /*1354*/ 	.word	0x00023dd0
        /*1358*/ 	.word	0x00000006
        /*135c*/ 	.word	0x00028830
        /*1360*/ 	.short	0x0101
        /*1362*/ 	.byte	0x3f
	.zero		1


	//   ....[72]....
        /*1364*/ 	.word	0x00023e30
        /*1368*/ 	.word	0x00000006
        /*136c*/ 	.word	0x00028860
        /*1370*/ 	.short	0x010a
        /*1372*/ 	.byte	0x3f
	.zero		1


	//   ....[73]....
        /*1374*/ 	.word	0x00024360
        /*1378*/ 	.word	0x00000006
        /*137c*/ 	.word	0x00028850
        /*1380*/ 	.short	0x0107
        /*1382*/ 	.byte	0x3f
	.zero		1


	//   ....[74]....
        /*1384*/ 	.word	0x00024500
        /*1388*/ 	.word	0x00000006
        /*138c*/ 	.word	0x00028850
        /*1390*/ 	.short	0x0101
        /*1392*/ 	.byte	0x3f
	.zero		1


	//   ....[75]....
        /*1394*/ 	.word	0x00024710
        /*1398*/ 	.word	0x00000000
        /*139c*/ 	.word	0x00028860
        /*13a0*/ 	.short	0x010a
        /*13a2*/ 	.byte	0x3f
	.zero		1


	//   ....[76]....
        /*13a4*/ 	.word	0x00024c40
        /*13a8*/ 	.word	0x00000000
        /*13ac*/ 	.word	0x00028850
        /*13b0*/ 	.short	0x0107
        /*13b2*/ 	.byte	0x3f
	.zero		1


	//   ....[77]....
        /*13b4*/ 	.word	0x00024d00
        /*13b8*/ 	.word	0x00000000
        /*13bc*/ 	.word	0x00028850
        /*13c0*/ 	.short	0x0101
        /*13c2*/ 	.byte	0x3f
	.zero		1


	//   ....[78]....
        /*13c4*/ 	.word	0x00025e50
        /*13c8*/ 	.word	0x00000007
        /*13cc*/ 	.word	0x00028820
        /*13d0*/ 	.short	0x010a
        /*13d2*/ 	.byte	0x3f
	.zero		1


	//   ....[79]....
        /*13d4*/ 	.word	0x00025fc0
        /*13d8*/ 	.word	0x00000005
        /*13dc*/ 	.word	0x00028840
        /*13e0*/ 	.short	0x010a
        /*13e2*/ 	.byte	0x3f
	.zero		1


	//   ....[80]....
        /*13e4*/ 	.word	0x00026060
        /*13e8*/ 	.word	0x00000003
        /*13ec*/ 	.word	0x00028840
        /*13f0*/ 	.short	0x010a
        /*13f2*/ 	.byte	0x3f
	.zero		1


	//   ....[81]....
        /*13f4*/ 	.word	0x000260a0
        /*13f8*/ 	.word	0x00000005
        /*13fc*/ 	.word	0x00028860
        /*1400*/ 	.short	0x010a
        /*1402*/ 	.byte	0x3f
	.zero		1


	//   ....[82]....
        /*1404*/ 	.word	0x000260e0
        /*1408*/ 	.word	0x00000003
        /*140c*/ 	.word	0x00028860
        /*1410*/ 	.short	0x010a
        /*1412*/ 	.byte	0x3f
	.zero		1


	//   ....[83]....
        /*1414*/ 	.word	0x00026140
        /*1418*/ 	.word	0x00000059
        /*141c*/ 	.word	0x00028890
        /*1420*/ 	.short	0x010a
        /*1422*/ 	.byte	0x3f
	.zero		1


	//   ....[84]....
        /*1424*/ 	.word	0x00026650
        /*1428*/ 	.word	0x00000059
        /*142c*/ 	.word	0x00028890
        /*1430*/ 	.short	0x010a
        /*1432*/ 	.byte	0x3f
	.zero		1


	//   ....[85]....
        /*1434*/ 	.word	0x00026b60
        /*1438*/ 	.word	0x00000059
        /*143c*/ 	.word	0x00028890
        /*1440*/ 	.short	0x010a
        /*1442*/ 	.byte	0x3f
	.zero		1


	//   ....[86]....
        /*1444*/ 	.word	0x00027030
        /*1448*/ 	.word	0x00000059
        /*144c*/ 	.word	0x000288b0
        /*1450*/ 	.short	0x010a
        /*1452*/ 	.byte	0x3f
	.zero		1


	//   ....[87]....
        /*1454*/ 	.word	0x00027830
        /*1458*/ 	.word	0x00000012
        /*145c*/ 	.word	0x00028800
        /*1460*/ 	.short	0x010a
        /*1462*/ 	.byte	0x3f
	.zero		1


	//   ....[88]....
        /*1464*/ 	.word	0x000283a0
        /*1468*/ 	.word	0x00000012
        /*146c*/ 	.word	0x00028800
        /*1470*/ 	.short	0x010a
        /*1472*/ 	.byte	0x3f
	.zero		1


	//   ....[89]....
        /*1474*/ 	.word	0x000283f0
        /*1478*/ 	.word	0x00000008
        /*147c*/ 	.word	0x00028830
        /*1480*/ 	.short	0x010a
        /*1482*/ 	.byte	0x3f
	.zero		1


	//   ....[90]....
        /*1484*/ 	.word	0x00028440
        /*1488*/ 	.word	0x00000019
        /*148c*/ 	.word	0x00028830
        /*1490*/ 	.short	0x010a
        /*1492*/ 	.byte	0x3f
	.zero		1


	//   ....[91]....
        /*1494*/ 	.word	0x00028490
        /*1498*/ 	.word	0x000000ce
        /*149c*/ 	.word	0x00028850
        /*14a0*/ 	.short	0x010a
        /*14a2*/ 	.byte	0x3f
	.zero		1


	//   ....[92]....
        /*14a4*/ 	.word	0x000284e0
        /*14a8*/ 	.word	0x00000003
        /*14ac*/ 	.word	0x00028830
        /*14b0*/ 	.short	0x010a
        /*14b2*/ 	.byte	0x3f
	.zero		1


	//   ....[93]....
        /*14b4*/ 	.word	0x00028530
        /*14b8*/ 	.word	0x00000003
        /*14bc*/ 	.word	0x00028850
        /*14c0*/ 	.short	0x010a
        /*14c2*/ 	.byte	0x3f
	.zero		1


	//   ....[94]....
        /*14c4*/ 	.word	0x00028580
        /*14c8*/ 	.word	0x00000003
        /*14cc*/ 	.word	0x00028830
        /*14d0*/ 	.short	0x010a
        /*14d2*/ 	.byte	0x3f
	.zero		1


	//   ....[95]....
        /*14d4*/ 	.word	0x000285d0
        /*14d8*/ 	.word	0x00000003
        /*14dc*/ 	.word	0x00028850
        /*14e0*/ 	.short	0x010a
        /*14e2*/ 	.byte	0x3f
	.zero		1


	//   ....[96]....
        /*14e4*/ 	.word	0x00028620
        /*14e8*/ 	.word	0x0000000b
        /*14ec*/ 	.word	0x00028850
        /*14f0*/ 	.short	0x010a
        /*14f2*/ 	.byte	0x3f
	.zero		1


	//   ....[97]....
        /*14f4*/ 	.word	0x00029210
        /*14f8*/ 	.word	0x00000016
        /*14fc*/ 	.word	0x00028820
        /*1500*/ 	.short	0x010a
        /*1502*/ 	.byte	0x3f
	.zero		1


	//   ....[98]....
        /*1504*/ 	.word	0x00029260
        /*1508*/ 	.word	0x00000003
        /*150c*/ 	.word	0x000288a0
        /*1510*/ 	.short	0x010a
        /*1512*/ 	.byte	0x3f
	.zero		1


	//   ....[99]....
        /*1514*/ 	.word	0x000292b0
        /*1518*/ 	.word	0x00000003
        /*151c*/ 	.word	0x000288c0
        /*1520*/ 	.short	0x010a
        /*1522*/ 	.byte	0x3f
	.zero		1


	//   ....[100]....
        /*1524*/ 	.word	0x00029300
        /*1528*/ 	.word	0x0000000b
        /*152c*/ 	.word	0x000288a0
        /*1530*/ 	.short	0x010a
        /*1532*/ 	.byte	0x3f
	.zero		1


	//   ....[101]....
        /*1534*/ 	.word	0x00029350
        /*1538*/ 	.word	0x0000000b
        /*153c*/ 	.word	0x000288c0
        /*1540*/ 	.short	0x010a
        /*1542*/ 	.byte	0x3f
	.zero		1


	//   ....[102]....
        /*1544*/ 	.word	0x00029470
        /*1548*/ 	.word	0x00000007
        /*154c*/ 	.word	0x00028840
        /*1550*/ 	.short	0x010a
        /*1552*/ 	.byte	0x3f
	.zero		1


	//   ....[103]....
        /*1554*/ 	.word	0x0002a9f0
        /*1558*/ 	.word	0x00000016
        /*155c*/ 	.word	0x00028820
        /*1560*/ 	.short	0x010a
        /*1562*/ 	.byte	0x3f
	.zero		1


	//   ....[104]....
        /*1564*/ 	.word	0x0002aa40
        /*1568*/ 	.word	0x00000006
        /*156c*/ 	.word	0x00028840
        /*1570*/ 	.short	0x010a
        /*1572*/ 	.byte	0x3f
	.zero		1


	//   ....[105]....
        /*1574*/ 	.word	0x0002b3c0
        /*1578*/ 	.word	0x00000006
        /*157c*/ 	.word	0x00028860
        /*1580*/ 	.short	0x010a
        /*1582*/ 	.byte	0x3f
	.zero		1


	//   ....[106]....
        /*1584*/ 	.word	0x0002be30
        /*1588*/ 	.word	0x00000000
        /*158c*/ 	.word	0x00028860
        /*1590*/ 	.short	0x010a
        /*1592*/ 	.byte	0x3f
	.zero		1


	//   ....[107]....
        /*1594*/ 	.word	0x0002d250
        /*1598*/ 	.word	0x00000007
        /*159c*/ 	.word	0x00028820
        /*15a0*/ 	.short	0x010a
        /*15a2*/ 	.byte	0x3f
	.zero		1


	//   ....[108]....
        /*15a4*/ 	.word	0x0002d3f0
        /*15a8*/ 	.word	0x00000005
        /*15ac*/ 	.word	0x00028840
        /*15b0*/ 	.short	0x010a
        /*15b2*/ 	.byte	0x3f
	.zero		1


	//   ....[109]....
        /*15b4*/ 	.word	0x0002d440
        /*15b8*/ 	.word	0x00000003
        /*15bc*/ 	.word	0x00028840
        /*15c0*/ 	.short	0x010a
        /*15c2*/ 	.byte	0x3f
	.zero		1


	//   ....[110]....
        /*15c4*/ 	.word	0x0002d490
        /*15c8*/ 	.word	0x00000005
        /*15cc*/ 	.word	0x00028860
        /*15d0*/ 	.short	0x010a
        /*15d2*/ 	.byte	0x3f
	.zero		1


	//----- nvinfo : EIATTR_NUM_MBARRIERS
	.align		4
.L_232:
        /*15d4*/ 	.byte	0x03, 0x38
        /*15d6*/ 	.short	0x0016


	//----- nvinfo : EIATTR_EXIT_INSTR_OFFSETS
	.align		4
        /*15d8*/ 	.byte	0x04, 0x1c
        /*15da*/ 	.short	(.L_234 - .L_233)


	//   ....[0]....
.L_233:
        /*15dc*/ 	.word	0x00026130


	//----- nvinfo : EIATTR_MAX_THREADS
	.align		4
.L_234:
        /*15e0*/ 	.byte	0x04, 0x05
        /*15e2*/ 	.short	(.L_236 - .L_235)
.L_235:
        /*15e4*/ 	.word	0x00000180
        /*15e8*/ 	.word	0x00000001
        /*15ec*/ 	.word	0x00000001


	//----- nvinfo : EIATTR_CRS_STACK_SIZE
	.align		4
.L_236:
        /*15f0*/ 	.byte	0x04, 0x1e
        /*15f2*/ 	.short	(.L_238 - .L_237)
.L_237:
        /*15f4*/ 	.word	0x00000000


	//----- nvinfo : EIATTR_CBANK_PARAM_SIZE
	.align		4
.L_238:
        /*15f8*/ 	.byte	0x03, 0x19
        /*15fa*/ 	.short	0x0af0


	//----- nvinfo : EIATTR_PARAM_CBANK
	.align		4
        /*15fc*/ 	.byte	0x04, 0x0a
        /*15fe*/ 	.short	(.L_240 - .L_239)
	.align		4
.L_239:
        /*1600*/ 	.word	index@(.nv.constant0._ZN7cutlass13device_kernelIN5flash11enable_sm90INS1_16FlashAttnFwdSm90INS1_25CollectiveMainloopFwdSm90ILi2EN4cute5tupleIJNS5_1CILi1EEES8_S8_EEENS6_IJNS7_ILi128EEESA_SA_EEELi128ENS_6half_tEfNS_4arch4Sm90ELb0ELb1ELb0ELb1ELb1ELb1ELb0ELb1ELb1ELb1ELb1ELb0EEENS1_21CollectiveEpilogueFwdISB_S9_SC_SE_Li256ELb1ELb1ELb1ELb0EEENS1_36VarlenDynamicPersistentTileSchedulerILi128ELi128ELi256ELi128ELb1ELb1ELb1ELb1ELb0ELb1EEEEEEEEEvNT_6ParamsE)
        /*1604*/ 	.short	0x0210
        /*1606*/ 	.short	0x0af0


	//----- nvinfo : EIATTR_SW_WAR
	.align		4
.L_240:
        /*1608*/ 	.byte	0x04, 0x36
        /*160a*/ 	.short	(.L_242 - .L_241)
.L_241:
        /*160c*/ 	.word	0x00000008
.L_242:


//--------------------- .nv.info._ZN7cutlass13device_kernelIN5flash11enable_sm90INS1_16FlashAttnFwdSm90INS1_25CollectiveMainloopFwdSm90ILi2EN4cute5tupleIJNS5_1CILi1EEES8_S8_EEENS6_IJNS7_ILi128EEESA_SA_EEELi128ENS_6half_tEfNS_4arch4Sm90ELb1ELb0ELb0ELb0ELb1ELb0ELb0ELb1ELb1ELb1ELb1ELb0EEENS1_21CollectiveEpilogueFwdISB_S9_SC_SE_Li256ELb0ELb1ELb1ELb0EEENS1_19SingleTileSchedulerILb0ELb1ELb1ELi128EEEEEEEEEvNT_6ParamsE --------------------------
	.section	.nv.info._ZN7cutlass13device_kernelIN5flash11enable_sm90INS1_16FlashAttnFwdSm90INS1_25CollectiveMainloopFwdSm90ILi2EN4cute5tupleIJNS5_1CILi1EEES8_S8_EEENS6_IJNS7_ILi128EEESA_SA_EEELi128ENS_6half_tEfNS_4arch4Sm90ELb1ELb0ELb0ELb0ELb1ELb0ELb0ELb1ELb1ELb1ELb1ELb0EEENS1_21CollectiveEpilogueFwdISB_S9_SC_SE_Li256ELb0ELb1ELb1ELb0EEENS1_19SingleTileSchedulerILb0ELb1ELb1ELi128EEEEEEEEEvNT_6ParamsE,"",@"SHT_CUDA_INFO"
	.sectionflags	@""
	.align	4


	//----- nvinfo : EIATTR_CUDA_API_VERSION
	.align		4
        /*0000*/ 	.byte	0x04, 0x37
        /*0002*/ 	.short	(.L_244 - .L_243)
.L_243:
        /*0004*/ 	.word	0x00000082


	//----- nvinfo : EIATTR_KPARAM_INFO
	.align		4
.L_244:
        /*0008*/ 	.byte	0x04, 0x17
        /*000a*/ 	.short	(.L_246 - .L_245)
.L_245:
        /*000c*/ 	.word	0x00000000
        /*0010*/ 	.short	0x0000
        /*0012*/ 	.short	0x0070
        /*0014*/ 	.byte	0x00, 0xf0, 0x01, 0x28


	//----- nvinfo : EIATTR_SPARSE_MMA_MASK
	.align		4
.L_246:
        /*0018*/ 	.byte	0x03, 0x50
        /*001a*/ 	.short	0x0000


	//----- nvinfo : EIATTR_MAXREG_COUNT
	.align		4
        /*001c*/ 	.byte	0x03, 0x1b
        /*001e*/ 	.short	0x00a8


	//----- nvinfo : EIATTR_NUM_BARRIERS
	.align		4
        /*0020*/ 	.byte	0x02, 0x4c
        /*0022*/ 	.byte	0x10
	.zero		1


	//----- nvinfo : EIATTR_EXTERNS
	.align		4
        /*0024*/ 	.byte	0x04, 0x0f
        /*0026*/ 	.short	(.L_248 - .L_247)


	//   ....[0]....
	.align		4
.L_247:
        /*0028*/ 	.word	index@(__assertfail)


	//----- nvinfo : EIATTR_MERCURY_ISA_VERSION
	.align		4
.L_248:
        /*002c*/ 	.byte	0x03, 0x5f
        /*002e*/ 	.short	0x0101


	//----- nvinfo : EIATTR_INT_WARP_WIDE_INSTR_OFFSETS
	.align		4
        /*0030*/ 	.byte	0x04, 0x31
        /*0032*/ 	.short	(.L_250 - .L_249)


	//   ....[0]....
.L_249:
        /*0034*/ 	.word	0x000000b0


	//   ....[1]....
        /*0038*/ 	.word	0x000000c0


	//   ....[2]....
        /*003c*/ 	.word	0x00000160


	//----- nvinfo : EIATTR_COOP_GROUP_MASK_REGIDS
	.align		4
.L_250:
        /*0040*/ 	.byte	0x04, 0x29
        /*0042*/ 	.short	(.L_252 - .L_251)


	//   ....[0]....
.L_251:
        /*0044*/ 	.word	0xffffffff


	//   ....[1]....
        /*0048*/ 	.word	0xffffffff


	//   ....[2]....
        /*004c*/ 	.word	0xffffffff


	//   ....[3]....
        /*0050*/ 	.word	0xffffffff


	//   ....[4]....
        /*0054*/ 	.word	0xffffffff


	//   ....[5]....
        /*0058*/ 	.word	0xffffffff


	//   ....[6]....
        /*005c*/ 	.word	0xffffffff


	//   ....[7]....
        /*0060*/ 	.word	0xffffffff


	//   ....[8]....
        /*0064*/ 	.word	0xffffffff


	//   ....[9]....
        /*0068*/ 	.word	0xffffffff


	//   ....[10]....
        /*006c*/ 	.word	0xffffffff


	//   ....[11]....
        /*0070*/ 	.word	0xffffffff


	//   ....[12]....
        /*0074*/ 	.word	0xffffffff


	//   ....[13]....
        /*0078*/ 	.word	0xffffffff


	//   ....[14]....
        /*007c*/ 	.word	0xffffffff


	//   ....[15]....
        /*0080*/ 	.word	0xffffffff


	//   ....[16]....
        /*0084*/ 	.word	0xffffffff


	//   ....[17]....
        /*0088*/ 	.word	0xffffffff


	//   ....[18]....
        /*008c*/ 	.word	0xffffffff


	//   ....[19]....
        /*0090*/ 	.word	0xffffffff


	//   ....[20]....
        /*0094*/ 	.word	0xffffffff


	//   ....[21]....
        /*0098*/ 	.word	0xffffffff


	//   ....[22]....
        /*009c*/ 	.word	0xffffffff


	//   ....[23]....
        /*00a0*/ 	.word	0xffffffff


	//   ....[24]....
        /*00a4*/ 	.word	0xffffffff


	//   ....[25]....
        /*00a8*/ 	.word	0xffffffff


	//   ....[26]....
        /*00ac*/ 	.word	0xffffffff


	//   ....[27]....
        /*00b0*/ 	.word	0xffffffff


	//   ....[28]....
        /*00b4*/ 	.word	0xffffffff


	//   ....[29]....
        /*00b8*/ 	.word	0xffffffff


	//   ....[30]....
        /*00bc*/ 	.word	0xffffffff


	//   ....[31]....
        /*00c0*/ 	.word	0xffffffff


	//   ....[32]....
        /*00c4*/ 	.word	0xffffffff


	//   ....[33]....
        /*00c8*/ 	.word	0xffffffff


	//   ....[34]....
        /*00cc*/ 	.word	0xffffffff


	//   ....[35]....
        /*00d0*/ 	.word	0xffffffff


	//   ....[36]....
        /*00d4*/ 	.word	0xffffffff


	//   ....[37]....
        /*00d8*/ 	.word	0xffffffff


	//   ....[38]....
        /*00dc*/ 	.word	0xffffffff


	//   ....[39]....
        /*00e0*/ 	.word	0xffffffff


	//   ....[40]....
        /*00e4*/ 	.word	0xffffffff


	//   ....[41]....
        /*00e8*/ 	.word	0xffffffff


	//   ....[42]....
        /*00ec*/ 	.word	0xffffffff


	//   ....[43]....
        /*00f0*/ 	.word	0xffffffff


	//   ....[44]....
        /*00f4*/ 	.word	0xffffffff


	//   ....[45]....
        /*00f8*/ 	.word	0xffffffff


	//   ....[46]....
        /*00fc*/ 	.word	0xffffffff


	//   ....[47]....
        /*0100*/ 	.word	0xffffffff


	//   ....[48]....
        /*0104*/ 	.word	0xffffffff


	//   ....[49]....
        /*0108*/ 	.word	0xffffffff


	//   ....[50]....
        /*010c*/ 	.word	0xffffffff


	//   ....[51]....
        /*0110*/ 	.word	0xffffffff


	//   ....[52]....
        /*0114*/ 	.word	0xffffffff


	//   ....[53]....
        /*0118*/ 	.word	0xffffffff


	//   ....[54]....
        /*011c*/ 	.word	0xffffffff


	//   ....[55]....
        /*0120*/ 	.word	0xffffffff


	//   ....[56]....
        /*0124*/ 	.word	0xffffffff


	//   ....[57]....
        /*0128*/ 	.word	0xffffffff


	//   ....[58]....
        /*012c*/ 	.word	0xffffffff


	//   ....[59]....
        /*0130*/ 	.word	0xffffffff


	//   ....[60]....
        /*0134*/ 	.word	0xffffffff


	//   ....[61]....
        /*0138*/ 	.word	0xffffffff


	//   ....[62]....
        /*013c*/ 	.word	0xffffffff


	//   ....[63]....
        /*0140*/ 	.word	0xffffffff


	//   ....[64]....
        /*0144*/ 	.word	0xffffffff


	//   ....[65]....
        /*0148*/ 	.word	0xffffffff


	//   ....[66]....
        /*014c*/ 	.word	0xffffffff


	//   ....[67]....
        /*0150*/ 	.word	0xffffffff


	//   ....[68]....
        /*0154*/ 	.word	0xffffffff


	//   ....[69]....
        /*0158*/ 	.word	0xffffffff


	//   ....[70]....
        /*015c*/ 	.word	0xffffffff


	//   ....[71]....
        /*0160*/ 	.word	0xffffffff


	//   ....[72]....
        /*0164*/ 	.word	0xffffffff


	//   ....[73]....
        /*0168*/ 	.word	0xffffffff


	//   ....[74]....
        /*016c*/ 	.word	0xffffffff


	//   ....[75]....
        /*0170*/ 	.word	0xffffffff


	//   ....[76]....
        /*0174*/ 	.word	0xffffffff


	//   ....[77]....
        /*0178*/ 	.word	0xffffffff


	//   ....[78]....
        /*017c*/ 	.word	0xffffffff


	//   ....[79]....
        /*0180*/ 	.word	0xffffffff


	//   ....[80]....
        /*0184*/ 	.word	0xffffffff


	//   ....[81]....
        /*0188*/ 	.word	0xffffffff


	//   ....[82]....
        /*018c*/ 	.word	0xffffffff


	//   ....[83]....
        /*0190*/ 	.word	0xffffffff


	//   ....[84]....
        /*0194*/ 	.word	0xffffffff


	//   ....[85]....
        /*0198*/ 	.word	0xffffffff


	//   ....[86]....
        /*019c*/ 	.word	0xffffffff


	//   ....[87]....
        /*01a0*/ 	.word	0xffffffff


	//   ....[88]....
        /*01a4*/ 	.word	0xffffffff


	//   ....[89]....
        /*01a8*/ 	.word	0xffffffff


	//   ....[90]....
        /*01ac*/ 	.word	0xffffffff


	//   ....[91]....
        /*01b0*/ 	.word	0xffffffff


	//   ....[92]....
        /*01b4*/ 	.word	0xffffffff


	//   ....[93]....
        /*01b8*/ 	.word	0xffffffff


	//   ....[94]....
        /*01bc*/ 	.word	0xffffffff


	//   ....[95]....
        /*01c0*/ 	.word	0xffffffff


	//   ....[96]....
        /*01c4*/ 	.word	0xffffffff


	//   ....[97]....
        /*01c8*/ 	.word	0xffffffff


	//   ....[98]....
        /*01cc*/ 	.word	0xffffffff


	//   ....[99]....
        /*01d0*/ 	.word	0xffffffff


	//   ....[100]....
        /*01d4*/ 	.word	0xffffffff


	//   ....[101]....
        /*01d8*/ 	.word	0xffffffff


	//   ....[102]....
        /*01dc*/ 	.word	0xffffffff


	//   ....[103]....
        /*01e0*/ 	.word	0xffffffff


	//   ....[104]....
        /*01e4*/ 	.word	0xffffffff


	//   ....[105]....
        /*01e8*/ 	.word	0xffffffff


	//   ....[106]....
        /*01ec*/ 	.word	0xffffffff


	//   ....[107]....
        /*01f0*/ 	.word	0xffffffff


	//   ....[108]....
        /*01f4*/ 	.word	0xffffffff


	//   ....[109]....
        /*01f8*/ 	.word	0xffffffff


	//   ....[110]....
        /*01fc*/ 	.word	0xffffffff


	//   ....[111]....
        /*0200*/ 	.word	0xffffffff


	//   ....[112]....
        /*0204*/ 	.word	0xffffffff


	//   ....[113]....
        /*0208*/ 	.word	0xffffffff


	//   ....[114]....
        /*020c*/ 	.word	0xffffffff


	//   ....[115]....
        /*0210*/ 	.word	0xffffffff


	//   ....[116]....
        /*0214*/ 	.word	0xffffffff


	//   ....[117]....
        /*0218*/ 	.word	0x0500000f


	//   ....[118]....
        /*021c*/ 	.word	0x0500000f


	//   ....[119]....
        /*0220*/ 	.word	0x0500000f


	//   ....[120]....
        /*0224*/ 	.word	0x0500000f


	//   ....[121]....
        /*0228*/ 	.word	0x0500000f


	//   ....[122]....
        /*022c*/ 	.word	0x0500000f


	//   ....[123]....
        /*0230*/ 	.word	0x0500000f


	//   ....[124]....
        /*0234*/ 	.word	0x0500000f


	//   ....[125]....
        /*0238*/ 	.word	0x0500000f


	//   ....[126]....
        /*023c*/ 	.word	0x0500000f


	//   ....[127]....
        /*0240*/ 	.word	0x0500000f


	//   ....[128]....
        /*0244*/ 	.word	0x0500000f


	//   ....[129]....
        /*0248*/ 	.word	0x0500000f


	//   ....[130]....
        /*024c*/ 	.word	0x0500000f


	//   ....[131]....
        /*0250*/ 	.word	0x0500000f


	//   ....[132]....
        /*0254*/ 	.word	0x0500000f


	//   ....[133]....
        /*0258*/ 	.word	0x0500000f


	//   ....[134]....
        /*025c*/ 	.word	0x0500000f


	//   ....[135]....
        /*0260*/ 	.word	0x0500000f


	//   ....[136]....
        /*0264*/ 	.word	0x0500000f


	//   ....[137]....
        /*0268*/ 	.word	0x0500000f


	//   ....[138]....
        /*026c*/ 	.word	0x0500000f


	//   ....[139]....
        /*0270*/ 	.word	0x0500000f


	//   ....[140]....
        /*0274*/ 	.word	0x0500000f


	//   ....[141]....
        /*0278*/ 	.word	0x0500000f


	//   ....[142]....
        /*027c*/ 	.word	0x0500000f


	//   ....[143]....
        /*0280*/ 	.word	0x0500000f


	//   ....[144]....
        /*0284*/ 	.word	0x0500000f


	//   ....[145]....
        /*0288*/ 	.word	0x0500000f


	//   ....[146]....
        /*028c*/ 	.word	0x0500000f


	//   ....[147]....
        /*0290*/ 	.word	0x0500000f


	//   ....[148]....
        /*0294*/ 	.word	0x0500000f


	//   ....[149]....
        /*0298*/ 	.word	0x0500000f


	//   ....[150]....
        /*029c*/ 	.word	0x0500000f


	//   ....[151]....
        /*02a0*/ 	.word	0x0500000f


	//   ....[152]....
        /*02a4*/ 	.word	0x0500000f


	//   ....[153]....
        /*02a8*/ 	.word	0x0500000f


	//   ....[154]....
        /*02ac*/ 	.word	0x0500000f


	//   ....[155]....
        /*02b0*/ 	.word	0x0500000f


	//   ....[156]....
        /*02b4*/ 	.word	0x0500000f


	//   ....[157]....
        /*02b8*/ 	.word	0x0500000f


	//   ....[158]....
        /*02bc*/ 	.word	0x0500000f


	//   ....[159]....
        /*02c0*/ 	.word	0x0500000f


	//   ....[160]....
        /*02c4*/ 	.word	0x0500000f


	//   ....[161]....
        /*02c8*/ 	.word	0x0500000f


	//   ....[162]....
        /*02cc*/ 	.word	0x0500000f


	//   ....[163]....
        /*02d0*/ 	.word	0x0500000f


	//   ....[164]....
        /*02d4*/ 	.word	0x0500000f


	//   ....[165]....
        /*02d8*/ 	.word	0x0500000f


	//   ....[166]....
        /*02dc*/ 	.word	0x0500000f


	//   ....[167]....
        /*02e0*/ 	.word	0x0500000f


	//   ....[168]....
        /*02e4*/ 	.word	0x0500000f


	//   ....[169]....
        /*02e8*/ 	.word	0x0500000f


	//   ....[170]....
        /*02ec*/ 	.word	0x0500000f


	//   ....[171]....
        /*02f0*/ 	.word	0x0500000f


	//   ....[172]....
        /*02f4*/ 	.word	0x0500000f


	//   ....[173]....
        /*02f8*/ 	.word	0x0500000f


	//   ....[174]....
        /*02fc*/ 	.word	0x0500000f


	//   ....[175]....
        /*0300*/ 	.word	0x0500000f


	//   ....[176]....
        /*0304*/ 	.word	0x0500000f


	//   ....[177]....
        /*0308*/ 	.word	0x0500000f


	//   ....[178]....
        /*030c*/ 	.word	0x0500000f


	//   ....[179]....
        /*0310*/ 	.word	0x0500000f


	//   ....[180]....
        /*0314*/ 	.word	0x0500000f


	//   ....[181]....
        /*0318*/ 	.word	0x0500000f


	//   ....[182]....
        /*031c*/ 	.word	0x0500000f


	//   ....[183]....
        /*0320*/ 	.word	0x0500000f


	//   ....[184]....
        /*0324*/ 	.word	0x0500000f


	//   ....[185]....
        /*0328*/ 	.word	0x0500000f


	//   ....[186]....
        /*032c*/ 	.word	0x0500000f


	//   ....[187]....
        /*0330*/ 	.word	0x0500000f


	//   ....[188]....
        /*0334*/ 	.word	0x0500000f


	//   ....[189]....
        /*0338*/ 	.word	0x0500000f


	//   ....[190]....
        /*033c*/ 	.word	0x0500000f


	//   ....[191]....
        /*0340*/ 	.word	0x0500000f


	//   ....[192]....
        /*0344*/ 	.word	0x0500000f


	//   ....[193]....
        /*0348*/ 	.word	0x0500000f


	//   ....[194]....
        /*034c*/ 	.word	0x0500000f


	//   ....[195]....
        /*0350*/ 	.word	0x0500000f


	//   ....[196]....
        /*0354*/ 	.word	0x0500000f


	//   ....[197]....
        /*0358*/ 	.word	0x0500000f


	//   ....[198]....
        /*035c*/ 	.word	0x0500000f


	//----- nvinfo : EIATTR_COOP_GROUP_INSTR_OFFSETS
	.align		4
.L_252:
        /*0360*/ 	.byte	0x04, 0x28
        /*0362*/ 	.short	(.L_254 - .L_253)


	//   ....[0]....
.L_253:
        /*0364*/ 	.word	0x00000070


	//   ....[1]....
        /*0368*/ 	.word	0x00000080


	//   ....[2]....
        /*036c*/ 	.word	0x000002c0


	//   ....[3]....
        /*0370*/ 	.word	0x00000420


	//   ....[4]....
        /*0374*/ 	.word	0x00000540


	//   ....[5]....
        /*0378*/ 	.word	0x000006a0


	//   ....[6]....
        /*037c*/ 	.word	0x00001170


	//   ....[7]....
        /*0380*/ 	.word	0x00001c10


	//   ....[8]....
        /*0384*/ 	.word	0x00001c50


	//   ....[9]....
        /*0388*/ 	.word	0x00002320


	//   ....[10]....
        /*038c*/ 	.word	0x00002410


	//   ....[11]....
        /*0390*/ 	.word	0x00002d70


	//   ....[12]....
        /*0394*/ 	.word	0x00002dc0


	//   ....[13]....
        /*0398*/ 	.word	0x000042a0


	//   ....[14]....
        /*039c*/ 	.word	0x000042c0


	//   ....[15]....
        /*03a0*/ 	.word	0x00004970


	//   ....[16]....
        /*03a4*/ 	.word	0x00004a60


	//   ....[17]....
        /*03a8*/ 	.word	0x000052b0


	//   ....[18]....
        /*03ac*/ 	.word	0x00005310


	//   ....[19]....
        /*03b0*/ 	.word	0x00007030


	//   ....[20]....
        /*03b4*/ 	.word	0x00007040


	//   ....[21]....
        /*03b8*/ 	.word	0x00007080


	//   ....[22]....
        /*03bc*/ 	.word	0x00007090


	//   ....[23]....
        /*03c0*/ 	.word	0x00008520


	//   ....[24]....
        /*03c4*/ 	.word	0x00008550


	//   ....[25]....
        /*03c8*/ 	.word	0x00008620


	//   ....[26]....
        /*03cc*/ 	.word	0x00008630


	//   ....[27]....
        /*03d0*/ 	.word	0x000095c0


	//   ....[28]....
        /*03d4*/ 	.word	0x00009600


	//   ....[29]....
        /*03d8*/ 	.word	0x00009640


	//   ....[30]....
        /*03dc*/ 	.word	0x00009680


	//   ....[31]....
        /*03e0*/ 	.word	0x000096c0


	//   ....[32]....
        /*03e4*/ 	.word	0x000096d0


	//   ....[33]....
        /*03e8*/ 	.word	0x00009d20


	//   ....[34]....
        /*03ec*/ 	.word	0x00009d30


	//   ....[35]....
        /*03f0*/ 	.word	0x0000a760


	//   ....[36]....
        /*03f4*/ 	.word	0x0000b940


	//   ....[37]....
        /*03f8*/ 	.word	0x0000b970


	//   ....[38]....
        /*03fc*/ 	.word	0x0000b980


	//   ....[39]....
        /*0400*/ 	.word	0x0000b990


	//   ....[40]....
        /*0404*/ 	.word	0x0000b9a0


	//   ....[41]....
        /*0408*/ 	.word	0x0000b9b0


	//   ....[42]....
        /*040c*/ 	.word	0x0000b9c0


	//   ....[43]....
        /*0410*/ 	.word	0x0000b9e0


	//   ....[44]....
        /*0414*/ 	.word	0x0000ba50


	//   ....[45]....
        /*0418*/ 	.word	0x0000ba80


	//   ....[46]....
        /*041c*/ 	.word	0x0000bb40


	//   ....[47]....
        /*0420*/ 	.word	0x0000bb70


	//   ....[48]....
        /*0424*/ 	.word	0x0000bbb0


	//   ....[49]....
        /*0428*/ 	.word	0x0000bbc0


	//   ....[50]....
        /*042c*/ 	.word	0x0000bc00


	//   ....[51]....
        /*0430*/ 	.word	0x0000bc30


	//   ....[52]....
        /*0434*/ 	.word	0x0000c2c0


	//   ....[53]....
        /*0438*/ 	.word	0x0000c2f0


	//   ....[54]....
        /*043c*/ 	.word	0x0000c320


	//   ....[55]....
        /*0440*/ 	.word	0x0000c350


	//   ....[56]....
        /*0444*/ 	.word	0x0000c370


	//   ....[57]....
        /*0448*/ 	.word	0x0000c3f0


	//   ....[58]....
        /*044c*/ 	.word	0x0000c420


	//   ....[59]....
        /*0450*/ 	.word	0x0000c430


	//   ....[60]....
        /*0454*/ 	.word	0x0000c510


	//   ....[61]....
        /*0458*/ 	.word	0x0000c530


	//   ....[62]....
        /*045c*/ 	.word	0x0000c540


	//   ....[63]....
        /*0460*/ 	.word	0x0000c590


	//   ....[64]....
        /*0464*/ 	.word	0x0000c630


	//   ....[65]....
        /*0468*/ 	.word	0x0000c650


	//   ....[66]....
        /*046c*/ 	.word	0x0000c660


	//   ....[67]....
        /*0470*/ 	.word	0x0000c6a0


	//   ....[68]....
        /*0474*/ 	.word	0x0000cdb0


	//   ....[69]....
        /*0478*/ 	.word	0x0000cde0


	//   ....[70]....
        /*047c*/ 	.word	0x0000cdf0


	//   ....[71]....
        /*0480*/ 	.word	0x0000ce00


	//   ....[72]....
        /*0484*/ 	.word	0x0000ce30


	//   ....[73]....
        /*0488*/ 	.word	0x0000ce70


	//   ....[74]....
        /*048c*/ 	.word	0x0000ce80


	//   ....[75]....
        /*0490*/ 	.word	0x0000cea0


	//   ....[76]....
        /*0494*/ 	.word	0x0000cf00


	//   ....[77]....
        /*0498*/ 	.word	0x0000cf10


	//   ....[78]....
        /*049c*/ 	.word	0x0000cf30


	//   ....[79]....
        /*04a0*/ 	.word	0x0000cf90


	//   ....[80]....
        /*04a4*/ 	.word	0x0000cfb0


	//   ....[81]....
        /*04a8*/ 	.word	0x0000cfc0


	//   ....[82]....
        /*04ac*/ 	.word	0x0000cff0


	//   ....[83]....
        /*04b0*/ 	.word	0x0000d000


	//   ....[84]....
        /*04b4*/ 	.word	0x0000d280


	//   ....[85]....
        /*04b8*/ 	.word	0x0000d2a0


	//   ....[86]....
        /*04bc*/ 	.word	0x0000d2b0


	//   ....[87]....
        /*04c0*/ 	.word	0x0000d2d0


	//   ....[88]....
        /*04c4*/ 	.word	0x0000d340


	//   ....[89]....
        /*04c8*/ 	.word	0x0000d370


	//   ....[90]....
        /*04cc*/ 	.word	0x0000d3c0


	//   ....[91]....
        /*04d0*/ 	.word	0x0000d3f0


	//   ....[92]....
        /*04d4*/ 	.word	0x0000d440


	//   ....[93]....
        /*04d8*/ 	.word	0x0000d470


	//   ....[94]....
        /*04dc*/ 	.word	0x0000d4c0


	//   ....[95]....
        /*04e0*/ 	.word	0x0000d4f0


	//   ....[96]....
        /*04e4*/ 	.word	0x0000d540


	//   ....[97]....
        /*04e8*/ 	.word	0x0000d570


	//   ....[98]....
        /*04ec*/ 	.word	0x0000d5c0


	//   ....[99]....
        /*04f0*/ 	.word	0x0000d5f0


	//   ....[100]....
        /*04f4*/ 	.word	0x0000da50


	//   ....[101]....
        /*04f8*/ 	.word	0x0000da80


	//   ....[102]....
        /*04fc*/ 	.word	0x0000dab0


	//   ....[103]....
        /*0500*/ 	.word	0x0000dae0


	//   ....[104]....
        /*0504*/ 	.word	0x0000db10


	//   ....[105]....
        /*0508*/ 	.word	0x0000db20


	//   ....[106]....
        /*050c*/ 	.word	0x0000db40


	//   ....[107]....
        /*0510*/ 	.word	0x0000db60


	//   ....[108]....
        /*0514*/ 	.word	0x0000db80


	//   ....[109]....
        /*0518*/ 	.word	0x0000dba0


	//   ....[110]....
        /*051c*/ 	.word	0x0000dc20


	//   ....[111]....
        /*0520*/ 	.word	0x0000dc40


	//   ....[112]....
        /*0524*/ 	.word	0x0000dc70


	//   ....[113]....
        /*0528*/ 	.word	0x0000dc90


	//   ....[114]....
        /*052c*/ 	.word	0x0000de40


	//   ....[115]....
        /*0530*/ 	.word	0x0000de50


	//   ....[116]....
        /*0534*/ 	.word	0x0000e0b0


	//   ....[117]....
        /*0538*/ 	.word	0x0000e610


	//   ....[118]....
        /*053c*/ 	.word	0x0000e700


	//   ....[119]....
        /*0540*/ 	.word	0x0000e7a0


	//   ....[120]....
        /*0544*/ 	.word	0x0000e800


	//   ....[121]....
        /*0548*/ 	.word	0x0000e8d0


	//   ....[122]....
        /*054c*/ 	.word	0x0000e940


	//   ....[123]....
        /*0550*/ 	.word	0x0000ea00


	//   ....[124]....
        /*0554*/ 	.word	0x0000ea70


	//   ....[125]....
        /*0558*/ 	.word	0x0000eb50


	//   ....[126]....
        /*055c*/ 	.word	0x0000ebd0


	//   ....[127]....
        /*0560*/ 	.word	0x0000eca0


	//   ....[128]....
        /*0564*/ 	.word	0x0000ed20


	//   ....[129]....
        /*0568*/ 	.word	0x0000ede0


	//   ....[130]....
        /*056c*/ 	.word	0x0000ee50


	//   ....[131]....
        /*0570*/ 	.word	0x0000ef30


	//   ....[132]....
        /*0574*/ 	.word	0x0000efb0


	//   ....[133]....
        /*0578*/ 	.word	0x0000f070


	//   ....[134]....
        /*057c*/ 	.word	0x0000f100


	//   ....[135]....
        /*0580*/ 	.word	0x0000f170


	//   ....[136]....
        /*0584*/ 	.word	0x0000f210


	//   ....[137]....
        /*0588*/ 	.word	0x0000f2e0


	//   ....[138]....
        /*058c*/ 	.word	0x0000f350


	//   ....[139]....
        /*0590*/ 	.word	0x0000f440


	//   ....[140]....
        /*0594*/ 	.word	0x0000f4a0


	//   ....[141]....
        /*0598*/ 	.word	0x0000f570


	//   ....[142]....
        /*059c*/ 	.word	0x0000f5e0


	//   ....[143]....
        /*05a0*/ 	.word	0x0000f6d0


	//   ....[144]....
        /*05a4*/ 	.word	0x0000f730


	//   ....[145]....
        /*05a8*/ 	.word	0x0000f7f0


	//   ....[146]....
        /*05ac*/ 	.word	0x0000f870


	//   ....[147]....
        /*05b0*/ 	.word	0x0000f940


	//   ....[148]....
        /*05b4*/ 	.word	0x0000f9b0


	//   ....[149]....
        /*05b8*/ 	.word	0x0000fa60


	//   ....[150]....
        /*05bc*/ 	.word	0x0000fba0


	//   ....[151]....
        /*05c0*/ 	.word	0x0000fc50


	//   ....[152]....
        /*05c4*/ 	.word	0x0000fd20


	//   ....[153]....
        /*05c8*/ 	.word	0x0000fd70


	//   ....[154]....
        /*05cc*/ 	.word	0x0000fe50


	//   ....[155]....
        /*05d0*/ 	.word	0x0000fea0


	//   ....[156]....
        /*05d4*/ 	.word	0x0000ff70


	//   ....[157]....
        /*05d8*/ 	.word	0x0000ffc0


	//   ....[158]....
        /*05dc*/ 	.word	0x000100a0


	//   ....[159]....
        /*05e0*/ 	.word	0x000100f0


	//   ....[160]....
        /*05e4*/ 	.word	0x000101d0


	//   ....[161]....
        /*05e8*/ 	.word	0x00010220


	//   ....[162]....
        /*05ec*/ 	.word	0x000102f0


	//   ....[163]....
        /*05f0*/ 	.word	0x00010340


	//   ....[164]....
        /*05f4*/ 	.word	0x00010420


	//   ....[165]....
        /*05f8*/ 	.word	0x00010470


	//   ....[166]....
        /*05fc*/ 	.word	0x00010560


	//   ....[167]....
        /*0600*/ 	.word	0x00010600


	//   ....[168]....
        /*0604*/ 	.word	0x00010660


	//   ....[169]....
        /*0608*/ 	.word	0x00010720


	//   ....[170]....
        /*060c*/ 	.word	0x000107c0


	//   ....[171]....
        /*0610*/ 	.word	0x00010880


	//   ....[172]....
        /*0614*/ 	.word	0x00010920


	//   ....[173]....
        /*0618*/ 	.word	0x000109e0


	//   ....[174]....
        /*061c*/ 	.word	0x00010a80


	//   ....[175]....
        /*0620*/ 	.word	0x00010b40


	//   ....[176]....
        /*0624*/ 	.word	0x00010be0


	//   ....[177]....
        /*0628*/ 	.word	0x00010ca0


	//   ....[178]....
        /*062c*/ 	.word	0x00010d40


	//   ....[179]....
        /*0630*/ 	.word	0x00010e00


	//   ....[180]....
        /*0634*/ 	.word	0x00010ea0


	//   ....[181]....
        /*0638*/ 	.word	0x00010f60


	//   ....[182]....
        /*063c*/ 	.word	0x00011080


	//   ....[183]....
        /*0640*/ 	.word	0x00011120


	//   ....[184]....
        /*0644*/ 	.word	0x000111d0


	//   ....[185]....
        /*0648*/ 	.word	0x000112a0


	//   ....[186]....
        /*064c*/ 	.word	0x00011310


	//   ....[187]....
        /*0650*/ 	.word	0x000113e0


	//   ....[188]....
        /*0654*/ 	.word	0x00011450


	//   ....[189]....
        /*0658*/ 	.word	0x00011530


	//   ....[190]....
        /*065c*/ 	.word	0x000115a0


	//   ....[191]....
        /*0660*/ 	.word	0x00011680


	//   ....[192]....
        /*0664*/ 	.word	0x00011700


	//   ....[193]....
        /*0668*/ 	.word	0x000117e0


	//   ....[194]....
        /*066c*/ 	.word	0x00011850


	//   ....[195]....
        /*0670*/ 	.word	0x00011920


	//   ....[196]....
        /*0674*/ 	.word	0x00011990


	//   ....[197]....
        /*0678*/ 	.word	0x00011a50


	//   ....[198]....
        /*067c*/ 	.word	0x00011b30


	//----- nvinfo : EIATTR_REG_RECONFIG
	.align		4
.L_254:
        /*0680*/ 	.byte	0x01, 0x54
	.zero		2


	//----- nvinfo : EIATTR_SYSCALL_OFFSETS
	.align		4
        /*0684*/ 	.byte	0x04, 0x46
        /*0686*/ 	.short	(.L_256 - .L_255)


	//   ....[0]....
.L_255:
        /*0688*/ 	.word	0x00001330


	//   ....[1]....
        /*068c*/ 	.word	0x0000af80


	//   ....[2]....
        /*0690*/ 	.word	0x0000b0c0


	//   ....[3]....
        /*0694*/ 	.word	0x0000b1b0


	//   ....[4]....
        /*0698*/ 	.word	0x0000c000


	//----- nvinfo : EIATTR_MBARRIER_INSTR_OFFSETS
	.align		4
.L_256:
        /*069c*/ 	.byte	0x04, 0x39
        /*069e*/ 	.short	(.L_258 - .L_257)


	//   ....[0]....
.L_257:
        /*06a0*/ 	.word	0x00000170
        /*06a4*/ 	.word	0x000000ff
        /*06a8*/ 	.word	0x00028800
        /*06ac*/ 	.short	0x0100
        /*06ae*/ 	.byte	0x08
	.zero		1


	//   ....[1]....
        /*06b0*/ 	.word	0x00000180
        /*06b4*/ 	.word	0x000000ff
        /*06b8*/ 	.word	0x00028820
        /*06bc*/ 	.short	0x0100
        /*06be*/ 	.byte	0x08
	.zero		1


	//   ....[2]....
        /*06c0*/ 	.word	0x00000270
        /*06c4*/ 	.word	0x000000ff
        /*06c8*/ 	.word	0x00028830
        /*06cc*/ 	.short	0x0100
        /*06ce*/ 	.byte	0x08
	.zero		1


	//   ....[3]....
        /*06d0*/ 	.word	0x00000280
        /*06d4*/ 	.word	0x000000ff
        /*06d8*/ 	.word	0x00028840
        /*06dc*/ 	.short	0x0100
        /*06de*/ 	.byte	0x08
	.zero		1


	//   ....[4]....
        /*06e0*/ 	.word	0x00000290
        /*06e4*/ 	.word	0x000000ff
        /*06e8*/ 	.word	0x00028838
        /*06ec*/ 	.short	0x0100
        /*06ee*/ 	.byte	0x08
	.zero		1


	//   ....[5]....
        /*06f0*/ 	.word	0x000002a0
        /*06f4*/ 	.word	0x000000ff
        /*06f8*/ 	.word	0x00028848
        /*06fc*/ 	.short	0x0100
        /*06fe*/ 	.byte	0x08
	.zero		1


	//   ....[6]....
        /*0700*/ 	.word	0x000003d0
        /*0704*/ 	.word	0x000000ff
        /*0708*/ 	.word	0x00028850
        /*070c*/ 	.short	0x0100
        /*070e*/ 	.byte	0x08
	.zero		1


	//   ....[7]....
        /*0710*/ 	.word	0x000003e0
        /*0714*/ 	.word	0x000000ff
        /*0718*/ 	.word	0x00028860
        /*071c*/ 	.short	0x0100
        /*071e*/ 	.byte	0x08
	.zero		1


	//   ....[8]....
        /*0720*/ 	.word	0x000003f0
        /*0724*/ 	.word	0x000000ff
        /*0728*/ 	.word	0x00028858
        /*072c*/ 	.short	0x0100
        /*072e*/ 	.byte	0x08
	.zero		1


	//   ....[9]....
        /*0730*/ 	.word	0x00000400
        /*0734*/ 	.word	0x000000ff
        /*0738*/ 	.word	0x00028868
        /*073c*/ 	.short	0x0100
        /*073e*/ 	.byte	0x08
	.zero		1


	//   ....[10]....
        /*0740*/ 	.word	0x000004f0
        /*0744*/ 	.word	0x000000ff
        /*0748*/ 	.word	0x00028870
        /*074c*/ 	.short	0x0100
        /*074e*/ 	.byte	0x06
	.zero		1


	//   ....[11]....
        /*0750*/ 	.word	0x00000500
        /*0754*/ 	.word	0x000000ff
        /*0758*/ 	.word	0x00028880
        /*075c*/ 	.short	0x0100
        /*075e*/ 	.byte	0x06
	.zero		1


	//   ....[12]....
        /*0760*/ 	.word	0x00000510
        /*0764*/ 	.word	0x000000ff
        /*0768*/ 	.word	0x00028878
        /*076c*/ 	.short	0x0100
        /*076e*/ 	.byte	0x06
	.zero		1


	//   ....[13]....
        /*0770*/ 	.word	0x00000520
        /*0774*/ 	.word	0x000000ff
        /*0778*/ 	.word	0x00028888
        /*077c*/ 	.short	0x0100
        /*077e*/ 	.byte	0x06
	.zero		1


	//   ....[14]....
        /*0780*/ 	.word	0x00000650
        /*0784*/ 	.word	0x000000ff
        /*0788*/ 	.word	0x00028890
        /*078c*/ 	.short	0x0100
        /*078e*/ 	.byte	0x08
	.zero		1


	//   ....[15]....
        /*0790*/ 	.word	0x00000660
        /*0794*/ 	.word	0x000000ff
        /*0798*/ 	.word	0x000288a0
        /*079c*/ 	.short	0x0100
        /*079e*/ 	.byte	0x08
	.zero		1


	//   ....[16]....
        /*07a0*/ 	.word	0x00000670
        /*07a4*/ 	.word	0x000000ff
        /*07a8*/ 	.word	0x00028898
        /*07ac*/ 	.short	0x0100
        /*07ae*/ 	.byte	0x08
	.zero		1


	//   ....[17]....
        /*07b0*/ 	.word	0x00000680
        /*07b4*/ 	.word	0x000000ff
        /*07b8*/ 	.word	0x000288a8
        /*07bc*/ 	.short	0x0100
        /*07be*/ 	.byte	0x08
	.zero		1


	//   ....[18]....
        /*07c0*/ 	.word	0x000007c0
        /*07c4*/ 	.word	0x000000ff
        /*07c8*/ 	.word	0x000288b0
        /*07cc*/ 	.short	0x0100
        /*07ce*/ 	.byte	0x08
	.zero		1


	//   ....[19]....
        /*07d0*/ 	.word	0x000007d0
        /*07d4*/ 	.word	0x000000ff
        /*07d8*/ 	.word	0x000288c0
        /*07dc*/ 	.short	0x0100
        /*07de*/ 	.byte	0x08
	.zero		1


	//   ....[20]....
        /*07e0*/ 	.word	0x000007e0
        /*07e4*/ 	.word	0x000000ff
        /*07e8*/ 	.word	0x000288b8
        /*07ec*/ 	.short	0x0100
        /*07ee*/ 	.byte	0x08
	.zero		1


	//   ....[21]....
        /*07f0*/ 	.word	0x000007f0
        /*07f4*/ 	.word	0x000000ff
        /*07f8*/ 	.word	0x000288c8
        /*07fc*/ 	.short	0x0100
        /*07fe*/ 	.byte	0x08
	.zero		1


	//   ....[22]....
        /*0800*/ 	.word	0x00001350
        /*0804*/ 	.word	0x000000ff
        /*0808*/ 	.word	0x00028800
        /*080c*/ 	.short	0x010a
        /*080e*/ 	.byte	0x29
	.zero		1


	//   ....[23]....
        /*0810*/ 	.word	0x000013c0
        /*0814*/ 	.word	0x000000ff
        /*0818*/ 	.word	0x00028830
        /*081c*/ 	.short	0x010a
        /*081e*/ 	.byte	0x29
	.zero		1


	//   ....[24]....
        /*0820*/ 	.word	0x00001420
        /*0824*/ 	.word	0x000000ff
        /*0828*/ 	.word	0x00028830
        /*082c*/ 	.short	0x010a
        /*082e*/ 	.byte	0x29
	.zero		1


	//   ....[25]....
        /*0830*/ 	.word	0x00001a90
        /*0834*/ 	.word	0x000000ff
        /*0838*/ 	.word	0x00000000
        /*083c*/ 	.short	0x0101
        /*083e*/ 	.byte	0x06
	.zero		1


	//   ....[26]....
        /*0840*/ 	.word	0x00003ad0
        /*0844*/ 	.word	0x000000ff
        /*0848*/ 	.word	0x00028830
        /*084c*/ 	.short	0x010a
        /*084e*/ 	.byte	0x04
	.zero		1


	//   ....[27]....
        /*0850*/ 	.word	0x00003b10
        /*0854*/ 	.word	0x000000ff
        /*0858*/ 	.word	0x00028830
        /*085c*/ 	.short	0x010a
        /*085e*/ 	.byte	0x04
	.zero		1


	//   ....[28]....
        /*0860*/ 	.word	0x00003e80
        /*0864*/ 	.word	0x000000ff
        /*0868*/ 	.word	0x00028850
        /*086c*/ 	.short	0x010a
        /*086e*/ 	.byte	0x04
	.zero		1


	//   ....[29]....
        /*0870*/ 	.word	0x00003ec0
        /*0874*/ 	.word	0x000000ff
        /*0878*/ 	.word	0x00028850
        /*087c*/ 	.short	0x010a
        /*087e*/ 	.byte	0x04
	.zero		1


	//   ....[30]....
        /*0880*/ 	.word	0x00004320
        /*0884*/ 	.word	0x000000ff
        /*0888*/ 	.word	0x00000000
        /*088c*/ 	.short	0x0101
        /*088e*/ 	.byte	0x04
	.zero		1


	//   ....[31]....
        /*0890*/ 	.word	0x00005e10
        /*0894*/ 	.word	0x000000ff
        /*0898*/ 	.word	0x00000000
        /*089c*/ 	.short	0x0101
        /*089e*/ 	.byte	0x04
	.zero		1


	//   ....[32]....
        /*08a0*/ 	.word	0x00006510
        /*08a4*/ 	.word	0x000000ff
        /*08a8*/ 	.word	0x00028830
        /*08ac*/ 	.short	0x010a
        /*08ae*/ 	.byte	0x04
	.zero		1


	//   ....[33]....
        /*08b0*/ 	.word	0x00006550
        /*08b4*/ 	.word	0x000000ff
        /*08b8*/ 	.word	0x00028830
        /*08bc*/ 	.short	0x010a
        /*08be*/ 	.byte	0x04
	.zero		1


	//   ....[34]....
        /*08c0*/ 	.word	0x00006880
        /*08c4*/ 	.word	0x000000ff
        /*08c8*/ 	.word	0x00028850
        /*08cc*/ 	.short	0x010a
        /*08ce*/ 	.byte	0x04
	.zero		1


	//   ....[35]....
        /*08d0*/ 	.word	0x000068c0
        /*08d4*/ 	.word	0x000000ff
        /*08d8*/ 	.word	0x00028850
        /*08dc*/ 	.short	0x010a
        /*08de*/ 	.byte	0x04
	.zero		1


	//   ....[36]....
        /*08e0*/ 	.word	0x00006cc0
        /*08e4*/ 	.word	0x000000ff
        /*08e8*/ 	.word	0x00000000
        /*08ec*/ 	.short	0x0101
        /*08ee*/ 	.byte	0x04
	.zero		1


	//   ....[37]....
        /*08f0*/ 	.word	0x00007e90
        /*08f4*/ 	.word	0x000000ff
        /*08f8*/ 	.word	0x00000000
        /*08fc*/ 	.short	0x0101
        /*08fe*/ 	.byte	0x04
	.zero		1


	//   ....[38]....
        /*0900*/ 	.word	0x00008490
        /*0904*/ 	.word	0x000000ff
        /*0908*/ 	.word	0x00028850
        /*090c*/ 	.short	0x010a
        /*090e*/ 	.byte	0x05
	.zero		1


	//   ....[39]....
        /*0910*/ 	.word	0x000084d0
        /*0914*/ 	.word	0x000000ff
        /*0918*/ 	.word	0x00028850
        /*091c*/ 	.short	0x010a
        /*091e*/ 	.byte	0x05
	.zero		1


	//   ....[40]....
        /*0920*/ 	.word	0x00008aa0
        /*0924*/ 	.word	0x000000ff
        /*0928*/ 	.word	0x00000000
        /*092c*/ 	.short	0x0101
        /*092e*/ 	.byte	0x04
	.zero		1


	//   ....[41]....
        /*0930*/ 	.word	0x000096e0
        /*0934*/ 	.word	0x000000ff
        /*0938*/ 	.word	0x00000000
        /*093c*/ 	.short	0x0101
        /*093e*/ 	.byte	0x04
	.zero		1


	//   ....[42]....
        /*0940*/ 	.word	0x0000b670
        /*0944*/ 	.word	0x000000ff
        /*0948*/ 	.word	0x00028840
        /*094c*/ 	.short	0x010a
        /*094e*/ 	.byte	0x2f
	.zero		1


	//   ....[43]....
        /*0950*/ 	.word	0x0000bdc0
        /*0954*/ 	.word	0x000000ff
        /*0958*/ 	.word	0x00028830
        /*095c*/ 	.short	0x0107
        /*095e*/ 	.byte	0x2f
	.zero		1


	//   ....[44]....
        /*0960*/ 	.word	0x0000be30
        /*0964*/ 	.word	0x000000ff
        /*0968*/ 	.word	0x00028830
        /*096c*/ 	.short	0x0101
        /*096e*/ 	.byte	0x2f
	.zero		1


	//   ....[45]....
        /*0970*/ 	.word	0x0000c7f0
        /*0974*/ 	.word	0x000000ff
        /*0978*/ 	.word	0x00028800
        /*097c*/ 	.short	0x0107
        /*097e*/ 	.byte	0x2f
	.zero		1


	//   ....[46]....
        /*0980*/ 	.word	0x0000c830
        /*0984*/ 	.word	0x000000ff
        /*0988*/ 	.word	0x00028800
        /*098c*/ 	.short	0x0101
        /*098e*/ 	.byte	0x2f
	.zero		1


	//   ....[47]....
        /*0990*/ 	.word	0x0000c860
        /*0994*/ 	.word	0x000000ff
        /*0998*/ 	.word	0x00028820
        /*099c*/ 	.short	0x010a
        /*099e*/ 	.byte	0x2f
	.zero		1


	//   ....[48]....
        /*09a0*/ 	.word	0x0000cbb0
        /*09a4*/ 	.word	0x00000022
        /*09a8*/ 	.word	0x00028840
        /*09ac*/ 	.short	0x010a
        /*09ae*/ 	.byte	0x3f
	.zero		1


	//   ....[49]....
        /*09b0*/ 	.word	0x0000d110
        /*09b4*/ 	.word	0x00000022
        /*09b8*/ 	.word	0x00028830
        /*09bc*/ 	.short	0x0107
        /*09be*/ 	.byte	0x3f
	.zero		1


	//   ....[50]....
        /*09c0*/ 	.word	0x0000d1c0
        /*09c4*/ 	.word	0x00000022
        /*09c8*/ 	.word	0x00028830
        /*09cc*/ 	.short	0x0101
        /*09ce*/ 	.byte	0x3f
	.zero		1


	//   ....[51]....
        /*09d0*/ 	.word	0x0000d220
        /*09d4*/ 	.word	0x00000000
        /*09d8*/ 	.word	0x00028860
        /*09dc*/ 	.short	0x010a
        /*09de*/ 	.byte	0x3f
	.zero		1


	//   ....[52]....
        /*09e0*/ 	.word	0x0000d770
        /*09e4*/ 	.word	0x00000000
        /*09e8*/ 	.word	0x00028850
        /*09ec*/ 	.short	0x0107
        /*09ee*/ 	.byte	0x3f
	.zero		1


	//   ....[53]....
        /*09f0*/ 	.word	0x0000d870
        /*09f4*/ 	.word	0x00000000
        /*09f8*/ 	.word	0x00028850
        /*09fc*/ 	.short	0x0101
        /*09fe*/ 	.byte	0x3f
	.zero		1


	//   ....[54]....
        /*0a00*/ 	.word	0x0000d9f0
        /*0a04*/ 	.word	0x00000000
        /*0a08*/ 	.word	0x00028860
        /*0a0c*/ 	.short	0x010a
        /*0a0e*/ 	.byte	0x3f
	.zero		1


	//   ....[55]....
        /*0a10*/ 	.word	0x0000df20
        /*0a14*/ 	.word	0x00000000
        /*0a18*/ 	.word	0x00028850
        /*0a1c*/ 	.short	0x0107
        /*0a1e*/ 	.byte	0x3f
	.zero		1


	//   ....[56]....
        /*0a20*/ 	.word	0x0000dfd0
        /*0a24*/ 	.word	0x00000000
        /*0a28*/ 	.word	0x00028850
        /*0a2c*/ 	.short	0x0101
        /*0a2e*/ 	.byte	0x3f
	.zero		1


	//   ....[57]....
        /*0a30*/ 	.word	0x0000e070
        /*0a34*/ 	.word	0x00000007
        /*0a38*/ 	.word	0x00028820
        /*0a3c*/ 	.short	0x010a
        /*0a3e*/ 	.byte	0x3f
	.zero		1


	//   ....[58]....
        /*0a40*/ 	.word	0x0000e1a0
        /*0a44*/ 	.word	0x00000005
        /*0a48*/ 	.word	0x00028840
        /*0a4c*/ 	.short	0x010a
        /*0a4e*/ 	.byte	0x3f
	.zero		1


	//   ....[59]....
        /*0a50*/ 	.word	0x0000e240
        /*0a54*/ 	.word	0x00000007
        /*0a58*/ 	.word	0x00028840
        /*0a5c*/ 	.short	0x010a
        /*0a5e*/ 	.byte	0x3f
	.zero		1


	//   ....[60]....
        /*0a60*/ 	.word	0x0000e280
        /*0a64*/ 	.word	0x00000005
        /*0a68*/ 	.word	0x00028860
        /*0a6c*/ 	.short	0x010a
        /*0a6e*/ 	.byte	0x3f
	.zero		1


	//   ....[61]....
        /*0a70*/ 	.word	0x0000e2c0
        /*0a74*/ 	.word	0x00000007
        /*0a78*/ 	.word	0x00028860
        /*0a7c*/ 	.short	0x010a
        /*0a7e*/ 	.byte	0x3f
	.zero		1


	//   ....[62]....
        /*0a80*/ 	.word	0x0000e330
        /*0a84*/ 	.word	0x00000003
        /*0a88*/ 	.word	0x00028800
        /*0a8c*/ 	.short	0x010a
        /*0a8e*/ 	.byte	0x3f
	.zero		1


	//   ....[63]....
        /*0a90*/ 	.word	0x0000e390
        /*0a94*/ 	.word	0x00000003
        /*0a98*/ 	.word	0x00028830
        /*0a9c*/ 	.short	0x010a
        /*0a9e*/ 	.byte	0x3f
	.zero		1


	//   ....[64]....
        /*0aa0*/ 	.word	0x0000e3f0
        /*0aa4*/ 	.word	0x00000007
        /*0aa8*/ 	.word	0x00028830
        /*0aac*/ 	.short	0x010a
        /*0aae*/ 	.byte	0x3f
	.zero		1


	//   ....[65]....
        /*0ab0*/ 	.word	0x0000e450
        /*0ab4*/ 	.word	0x00000007
        /*0ab8*/ 	.word	0x00028850
        /*0abc*/ 	.short	0x010a
        /*0abe*/ 	.byte	0x3f
	.zero		1


	//   ....[66]....
        /*0ac0*/ 	.word	0x0000e4b0
        /*0ac4*/ 	.word	0x00000007
        /*0ac8*/ 	.word	0x00028830
        /*0acc*/ 	.short	0x010a
        /*0ace*/ 	.byte	0x3f
	.zero		1


	//   ....[67]....
        /*0ad0*/ 	.word	0x0000e510
        /*0ad4*/ 	.word	0x00000007
        /*0ad8*/ 	.word	0x00028850
        /*0adc*/ 	.short	0x010a
        /*0ade*/ 	.byte	0x3f
	.zero		1


	//   ....[68]....
        /*0ae0*/ 	.word	0x0000e570
        /*0ae4*/ 	.word	0x00000003
        /*0ae8*/ 	.word	0x00028850
        /*0aec*/ 	.short	0x010a
        /*0aee*/ 	.byte	0x3f
	.zero		1


	//   ....[69]....
        /*0af0*/ 	.word	0x0000e650
        /*0af4*/ 	.word	0x0000000a
        /*0af8*/ 	.word	0x00028840
        /*0afc*/ 	.short	0x010a
        /*0afe*/ 	.byte	0x3f
	.zero		1


	//   ....[70]....
        /*0b00*/ 	.word	0x0000faa0
        /*0b04*/ 	.word	0x00000003
        /*0b08*/ 	.word	0x00028820
        /*0b0c*/ 	.short	0x010a
        /*0b0e*/ 	.byte	0x3f
	.zero		1


	//   ....[71]....
        /*0b10*/ 	.word	0x0000faf0
        /*0b14*/ 	.word	0x00000022
        /*0b18*/ 	.word	0x00028840
        /*0b1c*/ 	.short	0x010a
        /*0b1e*/ 	.byte	0x3f
	.zero		1


	//   ....[72]....
        /*0b20*/ 	.word	0x000104b0
        /*0b24*/ 	.word	0x00000000
        /*0b28*/ 	.word	0x00028860
        /*0b2c*/ 	.short	0x010a
        /*0b2e*/ 	.byte	0x3f
	.zero		1


	//   ....[73]....
        /*0b30*/ 	.word	0x00010fd0
        /*0b34*/ 	.word	0x00000000
        /*0b38*/ 	.word	0x00028860
        /*0b3c*/ 	.short	0x010a
        /*0b3e*/ 	.byte	0x3f
	.zero		1


	//   ....[74]....
        /*0b40*/ 	.word	0x00011a80
        /*0b44*/ 	.word	0x00000007
        /*0b48*/ 	.word	0x00028820
        /*0b4c*/ 	.short	0x010a
        /*0b4e*/ 	.byte	0x3f
	.zero		1


	//   ....[75]....
        /*0b50*/ 	.word	0x00011bf0
        /*0b54*/ 	.word	0x00000005
        /*0b58*/ 	.word	0x00028840
        /*0b5c*/ 	.short	0x010a
        /*0b5e*/ 	.byte	0x3f
	.zero		1


	//   ....[76]....
        /*0b60*/ 	.word	0x00011c40
        /*0b64*/ 	.word	0x00000007
        /*0b68*/ 	.word	0x00028840
        /*0b6c*/ 	.short	0x010a
        /*0b6e*/ 	.byte	0x3f
	.zero		1


	//   ....[77]....
        /*0b70*/ 	.word	0x00011c90
        /*0b74*/ 	.word	0x00000005
        /*0b78*/ 	.word	0x00028860
        /*0b7c*/ 	.short	0x010a
        /*0b7e*/ 	.byte	0x3f
	.zero		1


	//----- nvinfo : EIATTR_NUM_MBARRIERS
	.align		4
.L_258:
        /*0b80*/ 	.byte	0x03, 0x38
        /*0b82*/ 	.short	0x0016


	//----- nvinfo : EIATTR_EXIT_INSTR_OFFSETS
	.align		4
        /*0b84*/ 	.byte	0x04, 0x1c
        /*0b86*/ 	.short	(.L_260 - .L_259)


	//   ....[0]....
.L_259:
        /*0b88*/ 	.word	0x0000e310


	//----- nvinfo : EIATTR_MAX_THREADS
	.align		4
.L_260:
        /*0b8c*/ 	.byte	0x04, 0x05
        /*0b8e*/ 	.short	(.L_262 - .L_261)
.L_261:
        /*0b90*/ 	.word	0x00000180
        /*0b94*/ 	.word	0x00000001
        /*0b98*/ 	.word	0x00000001


	//----- nvinfo : EIATTR_CRS_STACK_SIZE
	.align		4
.L_262:
        /*0b9c*/ 	.byte	0x04, 0x1e
        /*0b9e*/ 	.short	(.L_264 - .L_263)
.L_263:
        /*0ba0*/ 	.word	0x00000000


	//----- nvinfo : EIATTR_CBANK_PARAM_SIZE
	.align		4
.L_264:
        /*0ba4*/ 	.byte	0x03, 0x19
        /*0ba6*/ 	.short	0x0a70


	//----- nvinfo : EIATTR_PARAM_CBANK
	.align		4
        /*0ba8*/ 	.byte	0x04, 0x0a
        /*0baa*/ 	.short	(.L_266 - .L_265)
	.align		4
.L_265:
        /*0bac*/ 	.word	index@(.nv.constant0._ZN7cutlass13device_kernelIN5flash11enable_sm90INS1_16FlashAttnFwdSm90INS1_25CollectiveMainloopFwdSm90ILi2EN4cute5tupleIJNS5_1CILi1EEES8_S8_EEENS6_IJNS7_ILi128EEESA_SA_EEELi128ENS_6half_tEfNS_4arch4Sm90ELb1ELb0ELb0ELb0ELb1ELb0ELb0ELb1ELb1ELb1ELb1ELb0EEENS1_21CollectiveEpilogueFwdISB_S9_SC_SE_Li256ELb0ELb1ELb1ELb0EEENS1_19SingleTileSchedulerILb0ELb1ELb1ELi128EEEEEEEEEvNT_6ParamsE)
        /*0bb0*/ 	.short	0x0210
        /*0bb2*/ 	.short	0x0a70


	//----- nvinfo : EIATTR_SW_WAR
	.align		4
.L_266:
        /*0bb4*/ 	.byte	0x04, 0x36
        /*0bb6*/ 	.short	(.L_268 - .L_267)
.L_267:
        /*0bb8*/ 	.word	0x00000008
.L_268:


//--------------------- .nv.info._ZN7cutlass13device_kernelIN5flash11enable_sm90INS1_16FlashAttnFwdSm90INS1_25CollectiveMainloopFwdSm90ILi2EN4cute5tupleIJNS5_1CILi1EEES8_S8_EEENS6_IJNS7_ILi128EEESA_SA_EEELi128ENS_6half_tEfNS_4arch4Sm90ELb1ELb0ELb0ELb1ELb1ELb0ELb0ELb1ELb1ELb1ELb1ELb0EEENS1_21CollectiveEpilogueFwdISB_S9_SC_SE_Li256ELb1ELb1ELb1ELb0EEENS1_36VarlenDynamicPersistentTileSchedulerILi128ELi128ELi256ELi128ELb1ELb1ELb1ELb1ELb1ELb1EEEEEEEEEvNT_6ParamsE --------------------------
	.section	.nv.info._ZN7cutlass13device_kernelIN5flash11enable_sm90INS1_16FlashAttnFwdSm90INS1_25CollectiveMainloopFwdSm90ILi2EN4cute5tupleIJNS5_1CILi1EEES8_S8_EEENS6_IJNS7_ILi128EEESA_SA_EEELi128ENS_6half_tEfNS_4arch4Sm90ELb1ELb0ELb0ELb1ELb1ELb0ELb0ELb1ELb1ELb1ELb1ELb0EEENS1_21CollectiveEpilogueFwdISB_S9_SC_SE_Li256ELb1ELb1ELb1ELb0EEENS1_36VarlenDynamicPersistentTileSchedulerILi128ELi128ELi256ELi128ELb1ELb1ELb1ELb1ELb1ELb1EEEEEEEEEvNT_6ParamsE,"",@"SHT_CUDA_INFO"
	.sectionflags	@""
	.align	4


	//----- nvinfo : EIATTR_CUDA_API_VERSION
	.align		4
        /*0000*/ 	.byte	0x04, 0x37
        /*0002*/ 	.short	(.L_270 - .L_269)
.L_269:
        /*0004*/ 	.word	0x00000082


	//----- nvinfo : EIATTR_KPARAM_INFO
	.align		4
.L_270:
        /*0008*/ 	.byte	0x04, 0x17
        /*000a*/ 	.short	(.L_272 - .L_271)
.L_271:
        /*000c*/ 	.word	0x00000000
        /*0010*/ 	.short	0x0000
        /*0012*/ 	.short	0x0070
        /*0014*/ 	.byte	0x00, 0xf0, 0x01, 0x2a


	//----- nvinfo : EIATTR_SPARSE_MMA_MASK
	.align		4
.L_272:
        /*0018*/ 	.byte	0x03, 0x50
        /*001a*/ 	.short	0x0000


	//----- nvinfo : EIATTR_MAXREG_COUNT
	.align		4
        /*001c*/ 	.byte	0x03, 0x1b
        /*001e*/ 	.short	0x00a8


	//----- nvinfo : EIATTR_NUM_BARRIERS
	.align		4
        /*0020*/ 	.byte	0x02, 0x4c
        /*0022*/ 	.byte	0x10
	.zero		1


	//----- nvinfo : EIATTR_EXTERNS
	.align		4
        /*0024*/ 	.byte	0x04, 0x0f
        /*0026*/ 	.short	(.L_274 - .L_273)


	//   ....[0]....
	.align		4
.L_273:
        /*0028*/ 	.word	index@(__assertfail)


	//----- nvinfo : EIATTR_ANNOTATIONS
	.align		4
.L_274:
        /*002c*/ 	.byte	0x04, 0x55
        /*002e*/ 	.short	(.L_276 - .L_275)


	//   ....[0]....
.L_275:
        /* <DEDUP_REMOVED lines=14> */


	//----- nvinfo : EIATTR_MERCURY_ISA_VERSION
	.align		4
.L_276:
        /*00f8*/ 	.byte	0x03, 0x5f
        /*00fa*/ 	.short	0x0101


	//----- nvinfo : EIATTR_UNUSED_LOAD_BYTE_OFFSET
	.align		4
        /*00fc*/ 	.byte	0x04, 0x44
        /*00fe*/ 	.short	(.L_278 - .L_277)


	//   ....[0]....
.L_277:
        /*0100*/ 	.word	0x00000970
        /*0104*/ 	.word	0x0000fff0


	//   ....[1]....
        /*0108*/ 	.word	0x000095c0
        /*010c*/ 	.word	0x0000fff0


	//----- nvinfo : EIATTR_INT_WARP_WIDE_INSTR_OFFSETS
	.align		4
.L_278:
        /*0110*/ 	.byte	0x04, 0x31
        /*0112*/ 	.short	(.L_280 - .L_279)


	//   ....[0]....
.L_279:
        /*0114*/ 	.word	0x000000c0


	//   ....[1]....
        /*0118*/ 	.word	0x000000d0


	//   ....[2]....
        /*011c*/ 	.word	0x00000170


	//   ....[3]....
        /*0120*/ 	.word	0x0000de00


	//   ....[4]....
        /*0124*/ 	.word	0x0000de90


	//   ....[5]....
        /*0128*/ 	.word	0x00010cd0


	//   ....[6]....
        /*012c*/ 	.word	0x00010d60


	//----- nvinfo : EIATTR_COOP_GROUP_MASK_REGIDS
	.align		4
.L_280:
        /*0130*/ 	.byte	0x04, 0x29
        /*0132*/ 	.short	(.L_282 - .L_281)


	//   ....[0]....
.L_281:
        /*0134*/ 	.word	0xffffffff


	//   ....[1]....
        /*0138*/ 	.word	0xffffffff


	//   ....[2]....
        /*013c*/ 	.word	0xffffffff


	//   ....[3]....
        /*0140*/ 	.word	0xffffffff


	//   ....[4]....
        /*0144*/ 	.word	0xffffffff


	//   ....[5]....
        /*0148*/ 	.word	0xffffffff


	//   ....[6]....
        /*014c*/ 	.word	0xffffffff


	//   ....[7]....
        /*0150*/ 	.word	0xffffffff


	//   ....[8]....
        /*0154*/ 	.word	0xffffffff


	//   ....[9]....
        /*0158*/ 	.word	0xffffffff


	//   ....[10]....
        /*015c*/ 	.word	0xffffffff


	//   ....[11]....
        /*0160*/ 	.word	0xffffffff


	//   ....[12]....
        /*0164*/ 	.word	0xffffffff


	//   ....[13]....
        /*0168*/ 	.word	0xffffffff


	//   ....[14]....
        /*016c*/ 	.word	0xffffffff


	//   ....[15]....
        /*0170*/ 	.word	0xffffffff


	//   ....[16]....
        /*0174*/ 	.word	0xffffffff


	//   ....[17]....
        /*0178*/ 	.word	0xffffffff


	//   ....[18]....
        /*017c*/ 	.word	0xffffffff


	//   ....[19]....
        /*0180*/ 	.word	0xffffffff


	//   ....[20]....
        /*0184*/ 	.word	0xffffffff


	//   ....[21]....
        /*0188*/ 	.word	0xffffffff


	//   ....[22]....
        /*018c*/ 	.word	0xffffffff


	//   ....[23]....
        /*0190*/ 	.word	0xffffffff


	//   ....[24]....
        /*0194*/ 	.word	0xffffffff


	//   ....[25]....
        /*0198*/ 	.word	0xffffffff


	//   ....[26]....
        /*019c*/ 	.word	0xffffffff


	//   ....[27]....
        /*01a0*/ 	.word	0xffffffff


	//   ....[28]....
        /*01a4*/ 	.word	0xffffffff


	//   ....[29]....
        /*01a8*/ 	.word	0xffffffff


	//   ....[30]....
        /*01ac*/ 	.word	0xffffffff


	//   ....[31]....
        /*01b0*/ 	.word	0xffffffff


	//   ....[32]....
        /*01b4*/ 	.word	0xffffffff


	//   ....[33]....
        /*01b8*/ 	.word	0xffffffff


	//   ....[34]....
        /*01bc*/ 	.word	0xffffffff


	//   ....[35]....
        /*01c0*/ 	.word	0xffffffff


	//   ....[36]....
        /*01c4*/ 	.word	0xffffffff


	//   ....[37]....
        /*01c8*/ 	.word	0xffffffff


	//   ....[38]....
        /*01cc*/ 	.word	0xffffffff


	//   ....[39]....
        /*01d0*/ 	.word	0xffffffff


	//   ....[40]....
        /*01d4*/ 	.word	0xffffffff


	//   ....[41]....
        /*01d8*/ 	.word	0xffffffff


	//   ....[42]....
        /*01dc*/ 	.word	0xffffffff


	//   ....[43]....
        /*01e0*/ 	.word	0xffffffff


	//   ....[44]....
        /*01e4*/ 	.word	0xffffffff


	//   ....[45]....
        /*01e8*/ 	.word	0xffffffff


	//   ....[46]....
        /*01ec*/ 	.word	0xffffffff


	//   ....[47]....
        /*01f0*/ 	.word	0xffffffff


	//   ....[48]....
        /*01f4*/ 	.word	0xffffffff


	//   ....[49]....
        /*01f8*/ 	.word	0xffffffff


	//   ....[50]....
        /*01fc*/ 	.word	0xffffffff


	//   ....[51]....
        /*0200*/ 	.word	0xffffffff


	//   ....[52]....
        /*0204*/ 	.word	0xffffffff


	//   ....[53]....
        /*0208*/ 	.word	0xffffffff


	//   ....[54]....
        /*020c*/ 	.word	0xffffffff


	//   ....[55]....
        /*0210*/ 	.word	0xffffffff


	//   ....[56]....
        /*0214*/ 	.word	0xffffffff


	//   ....[57]....
        /*0218*/ 	.word	0xffffffff


	//   ....[58]....
        /*021c*/ 	.word	0xffffffff


	//   ....[59]....
        /*0220*/ 	.word	0xffffffff


	//   ....[60]....
        /*0224*/ 	.word	0xffffffff


	//   ....[61]....
        /*0228*/ 	.word	0xffffffff


	//   ....[62]....
        /*022c*/ 	.word	0xffffffff


	//   ....[63]....
        /*0230*/ 	.word	0xffffffff


	//   ....[64]....
        /*0234*/ 	.word	0xffffffff


	//   ....[65]....
        /*0238*/ 	.word	0xffffffff


	//   ....[66]....
        /*023c*/ 	.word	0xffffffff


	//   ....[67]....
        /*0240*/ 	.word	0xffffffff


	//   ....[68]....
        /*0244*/ 	.word	0xffffffff


	//   ....[69]....
        /*0248*/ 	.word	0xffffffff


	//   ....[70]....
        /*024c*/ 	.word	0xffffffff


	//   ....[71]....
        /*0250*/ 	.word	0xffffffff


	//   ....[72]....
        /*0254*/ 	.word	0xffffffff


	//   ....[73]....
        /*0258*/ 	.word	0xffffffff


	//   ....[74]....
        /*025c*/ 	.word	0xffffffff


	//   ....[75]....
        /*0260*/ 	.word	0xffffffff


	//   ....[76]....
        /*0264*/ 	.word	0xffffffff


	//   ....[77]....
        /*0268*/ 	.word	0xffffffff


	//   ....[78]....
        /*026c*/ 	.word	0xffffffff


	//   ....[79]....
        /*0270*/ 	.word	0xffffffff


	//   ....[80]....
        /*0274*/ 	.word	0xffffffff


	//   ....[81]....
        /*0278*/ 	.word	0xffffffff


	//   ....[82]....
        /*027c*/ 	.word	0xffffffff


	//   ....[83]....
        /*0280*/ 	.word	0xffffffff


	//   ....[84]....
        /*0284*/ 	.word	0xffffffff


	//   ....[85]....
        /*0288*/ 	.word	0xffffffff


	//   ....[86]....
        /*028c*/ 	.word	0xffffffff


	//   ....[87]....
        /*0290*/ 	.word	0xffffffff


	//   ....[88]....
        /*0294*/ 	.word	0xffffffff


	//   ....[89]....
        /*0298*/ 	.word	0xffffffff


	//   ....[90]....
        /*029c*/ 	.word	0xffffffff


	//   ....[91]....
        /*02a0*/ 	.word	0xffffffff


	//   ....[92]....
        /*02a4*/ 	.word	0xffffffff


	//   ....[93]....
        /*02a8*/ 	.word	0xffffffff


	//   ....[94]....
        /*02ac*/ 	.word	0xffffffff


	//   ....[95]....
        /*02b0*/ 	.word	0xffffffff


	//   ....[96]....
        /*02b4*/ 	.word	0xffffffff


	//   ....[97]....
        /*02b8*/ 	.word	0xffffffff


	//   ....[98]....
        /*02bc*/ 	.word	0xffffffff


	//   ....[99]....
        /*02c0*/ 	.word	0xffffffff


	//   ....[100]....
        /*02c4*/ 	.word	0xffffffff


	//   ....[101]....
        /*02c8*/ 	.word	0xffffffff


	//   ....[102]....
        /*02cc*/ 	.word	0xffffffff


	//   ....[103]....
        /*02d0*/ 	.word	0xffffffff


	//   ....[104]....
        /*02d4*/ 	.word	0xffffffff


	//   ....[105]....
        /*02d8*/ 	.word	0xffffffff


	//   ....[106]....
        /*02dc*/ 	.word	0xffffffff


	//   ....[107]....
        /*02e0*/ 	.word	0xffffffff


	//   ....[108]....
        /*02e4*/ 	.word	0xffffffff


	//   ....[109]....
        /*02e8*/ 	.word	0xffffffff


	//   ....[110]....
        /*02ec*/ 	.word	0xffffffff


	//   ....[111]....
        /*02f0*/ 	.word	0xffffffff


	//   ....[112]....
        /*02f4*/ 	.word	0xffffffff


	//   ....[113]....
        /*02f8*/ 	.word	0xffffffff


	//   ....[114]....
        /*02fc*/ 	.word	0xffffffff


	//   ....[115]....
        /*0300*/ 	.word	0xffffffff


	//   ....[116]....
        /*0304*/ 	.word	0xffffffff


	//   ....[117]....
        /*0308*/ 	.word	0xffffffff


	//   ....[118]....
        /*030c*/ 	.word	0xffffffff


	//   ....[119]....
        /*0310*/ 	.word	0xffffffff


	//   ....[120]....
        /*0314*/ 	.word	0xffffffff


	//   ....[121]....
        /*0318*/ 	.word	0xffffffff


	//   ....[122]....
        /*031c*/ 	.word	0xffffffff


	//   ....[123]....
        /*0320*/ 	.word	0xffffffff


	//   ....[124]....
        /*0324*/ 	.word	0xffffffff


	//   ....[125]....
        /*0328*/ 	.word	0xffffffff


	//   ....[126]....
        /*032c*/ 	.word	0xffffffff


	//   ....[127]....
        /*0330*/ 	.word	0xffffffff


	//   ....[128]....
        /*0334*/ 	.word	0xffffffff


	//   ....[129]....
        /*0338*/ 	.word	0xffffffff


	//   ....[130]....
        /*033c*/ 	.word	0xffffffff


	//   ....[131]....
        /*0340*/ 	.word	0xffffffff


	//   ....[132]....
        /*0344*/ 	.word	0xffffffff


	//   ....[133]....
        /*0348*/ 	.word	0xffffffff


	//   ....[134]....
        /*034c*/ 	.word	0xffffffff


	//   ....[135]....
        /*0350*/ 	.word	0xffffffff


	//   ....[136]....
        /*0354*/ 	.word	0xffffffff


	//   ....[137]....
        /*0358*/ 	.word	0xffffffff


	//   ....[138]....
        /*035c*/ 	.word	0xffffffff


	//   ....[139]....
        /*0360*/ 	.word	0xffffffff


	//   ....[140]....
        /*0364*/ 	.word	0xffffffff


	//   ....[141]....
        /*0368*/ 	.word	0xffffffff


	//   ....[142]....
        /*036c*/ 	.word	0xffffffff


	//   ....[143]....
        /*0370*/ 	.word	0xffffffff


	//   ....[144]....
        /*0374*/ 	.word	0xffffffff


	//   ....[145]....
        /*0378*/ 	.word	0xffffffff


	//   ....[146]....
        /*037c*/ 	.word	0xffffffff


	//   ....[147]....
        /*0380*/ 	.word	0xffffffff


	//   ....[148]....
        /*0384*/ 	.word	0xffffffff


	//   ....[149]....
        /*0388*/ 	.word	0xffffffff


	//   ....[150]....
        /*038c*/ 	.word	0xffffffff


	//   ....[151]....
        /*0390*/ 	.word	0xffffffff


	//   ....[152]....
        /*0394*/ 	.word	0xffffffff


	//   ....[153]....
        /*0398*/ 	.word	0xffffffff


	//   ....[154]....
        /*039c*/ 	.word	0xffffffff


	//   ....[155]....
        /*03a0*/ 	.word	0xffffffff


	//   ....[156]....
        /*03a4*/ 	.word	0xffffffff


	//   ....[157]....
        /*03a8*/ 	.word	0xffffffff


	//   ....[158]....
        /*03ac*/ 	.word	0xffffffff


	//   ....[159]....
        /*03b0*/ 	.word	0xffffffff


	//   ....[160]....
        /*03b4*/ 	.word	0xffffffff


	//   ....[161]....
        /*03b8*/ 	.word	0xffffffff


	//   ....[162]....
        /*03bc*/ 	.word	0xffffffff


	//   ....[163]....
        /*03c0*/ 	.word	0xffffffff


	//   ....[164]....
        /*03c4*/ 	.word	0xffffffff


	//   ....[165]....
        /*03c8*/ 	.word	0xffffffff


	//   ....[166]....
        /*03cc*/ 	.word	0xffffffff


	//   ....[167]....
        /*03d0*/ 	.word	0x0500000f


	//   ....[168]....
        /*03d4*/ 	.word	0x0500000f


	//   ....[169]....
        /*03d8*/ 	.word	0x0500000f


	//   ....[170]....
        /*03dc*/ 	.word	0x0500000f


	//   ....[171]....
        /*03e0*/ 	.word	0x0500000f


	//   ....[172]....
        /*03e4*/ 	.word	0x0500000f


	//   ....[173]....
        /*03e8*/ 	.word	0x0500000f


	//   ....[174]....
        /*03ec*/ 	.word	0x0500000f


	//   ....[175]....
        /*03f0*/ 	.word	0x0500000f


	//   ....[176]....
        /*03f4*/ 	.word	0x0500000f


	//   ....[177]....
        /*03f8*/ 	.word	0x0500000f


	//   ....[178]....
        /*03fc*/ 	.word	0x0500000f


	//   ....[179]....
        /*0400*/ 	.word	0x0500000f


	//   ....[180]....
        /*0404*/ 	.word	0x0500000f


	//   ....[181]....
        /*0408*/ 	.word	0x0500000f


	//   ....[182]....
        /*040c*/ 	.word	0x0500000f


	//   ....[183]....
        /*0410*/ 	.word	0x0500000f


	//   ....[184]....
        /*0414*/ 	.word	0x0500000f


	//   ....[185]....
        /*0418*/ 	.word	0x0500000f


	//   ....[186]....
        /*041c*/ 	.word	0x0500000f


	//   ....[187]....
        /*0420*/ 	.word	0x0500000f


	//   ....[188]....
        /*0424*/ 	.word	0x0500000f


	//   ....[189]....
        /*0428*/ 	.word	0x0500000f


	//   ....[190]....
        /*042c*/ 	.word	0x0500000f


	//   ....[191]....
        /*0430*/ 	.word	0x0500000f


	//   ....[192]....
        /*0434*/ 	.word	0x0500000f


	//   ....[193]....
        /*0438*/ 	.word	0x0500000f


	//   ....[194]....
        /*043c*/ 	.word	0x0500000f


	//   ....[195]....
        /*0440*/ 	.word	0x0500000f


	//   ....[196]....
        /*0444*/ 	.word	0x0500000f


	//   ....[197]....
        /*0448*/ 	.word	0x0500000f


	//   ....[198]....
        /*044c*/ 	.word	0x0500000f


	//   ....[199]....
        /*0450*/ 	.word	0x0500000f


	//   ....[200]....
        /*0454*/ 	.word	0x0500000f


	//   ....[201]....
        /*0458*/ 	.word	0x0500000f


	//   ....[202]....
        /*045c*/ 	.word	0x0500000f


	//   ....[203]....
        /*0460*/ 	.word	0x0500000f


	//   ....[204]....
        /*0464*/ 	.word	0x0500000f


	//   ....[205]....
        /*0468*/ 	.word	0x0500000f


	//   ....[206]....
        /*046c*/ 	.word	0x0500000f


	//   ....[207]....
        /*0470*/ 	.word	0x0500000f


	//   ....[208]....
        /*0474*/ 	.word	0x0500000f


	//   ....[209]....
        /*0478*/ 	.word	0x0500000f


	//   ....[210]....
        /*047c*/ 	.word	0x0500000f


	//   ....[211]....
        /*0480*/ 	.word	0x0500000f


	//   ....[212]....
        /*0484*/ 	.word	0x0500000f


	//   ....[213]....
        /*0488*/ 	.word	0x0500000f


	//   ....[214]....
        /*048c*/ 	.word	0x0500000f


	//   ....[215]....
        /*0490*/ 	.word	0x0500000f


	//   ....[216]....
        /*0494*/ 	.word	0x0500000f


	//   ....[217]....
        /*0498*/ 	.word	0x0500000f


	//   ....[218]....
        /*049c*/ 	.word	0x0500000f


	//   ....[219]....
        /*04a0*/ 	.word	0x0500000f


	//   ....[220]....
        /*04a4*/ 	.word	0x0500000f


	//   ....[221]....
        /*04a8*/ 	.word	0x0500000f


	//   ....[222]....
        /*04ac*/ 	.word	0x0500000f


	//   ....[223]....
        /*04b0*/ 	.word	0x0500000f


	//   ....[224]....
        /*04b4*/ 	.word	0x0500000f


	//   ....[225]....
        /*04b8*/ 	.word	0x0500000f


	//   ....[226]....
        /*04bc*/ 	.word	0x0500000f


	//   ....[227]....
        /*04c0*/ 	.word	0x0500000f


	//   ....[228]....
        /*04c4*/ 	.word	0x0500000f


	//   ....[229]....
        /*04c8*/ 	.word	0x0500000f


	//   ....[230]....
        /*04cc*/ 	.word	0x0500000f


	//   ....[231]....
        /*04d0*/ 	.word	0x0500000f


	//   ....[232]....
        /*04d4*/ 	.word	0x0500000f


	//   ....[233]....
        /*04d8*/ 	.word	0x0500000f


	//   ....[234]....
        /*04dc*/ 	.word	0x0500000f


	//   ....[235]....
        /*04e0*/ 	.word	0x0500000f


	//   ....[236]....
        /*04e4*/ 	.word	0x0500000f


	//   ....[237]....
        /*04e8*/ 	.word	0x0500000f


	//   ....[238]....
        /*04ec*/ 	.word	0x0500000f


	//   ....[239]....
        /*04f0*/ 	.word	0x0500000f


	//   ....[240]....
        /*04f4*/ 	.word	0x0500000f


	//   ....[241]....
        /*04f8*/ 	.word	0x0500000f


	//   ....[242]....
        /*04fc*/ 	.word	0x0500000f


	//   ....[243]....
        /*0500*/ 	.word	0x0500000f


	//   ....[244]....
        /*0504*/ 	.word	0x0500000f


	//   ....[245]....
        /*0508*/ 	.word	0x0500000f


	//   ....[246]....
        /*050c*/ 	.word	0x0500000f


	//   ....[247]....
        /*0510*/ 	.word	0x0500000f


	//   ....[248]....
        /*0514*/ 	.word	0x0500000f


	//   ....[249]....
        /*0518*/ 	.word	0x0500000f


	//   ....[250]....
        /*051c*/ 	.word	0x0500000f


	//   ....[251]....
        /*0520*/ 	.word	0x0500000f


	//   ....[252]....
        /*0524*/ 	.word	0x0500000f


	//   ....[253]....
        /*0528*/ 	.word	0x0500000f


	//   ....[254]....
        /*052c*/ 	.word	0x0500000f


	//   ....[255]....
        /*0530*/ 	.word	0x0500000f


	//   ....[0]....
        /*0534*/ 	.word	0x0500000f


	//   ....[1]....
        /*0538*/ 	.word	0x0500000f


	//   ....[2]....
        /*053c*/ 	.word	0x0500000f


	//   ....[3]....
        /*0540*/ 	.word	0x0500000f


	//   ....[4]....
        /*0544*/ 	.word	0x0500000f


	//   ....[5]....
        /*0548*/ 	.word	0x0500000f


	//   ....[6]....
        /*054c*/ 	.word	0x0500000f


	//   ....[7]....
        /*0550*/ 	.word	0x0500000f


	//   ....[8]....
        /*0554*/ 	.word	0x0500000f


	//   ....[9]....
        /*0558*/ 	.word	0x0500000f


	//   ....[10]....
        /*055c*/ 	.word	0x0500000f


	//----- nvinfo : EIATTR_COOP_GROUP_INSTR_OFFSETS
	.align		4
.L_282:
        /*0560*/ 	.byte	0x04, 0x28
        /*0562*/ 	.short	(.L_284 - .L_283)


	//   ....[0]....
.L_283:
        /*0564*/ 	.word	0x00000080


	//   ....[1]....
        /*0568*/ 	.word	0x00000090


	//   ....[2]....
        /*056c*/ 	.word	0x000002d0


	//   ....[3]....
        /*0570*/ 	.word	0x00000430


	//   ....[4]....
        /*0574*/ 	.word	0x00000550


	//   ....[5]....
        /*0578*/ 	.word	0x000006b0


	//   ....[6]....
        /*057c*/ 	.word	0x00001a90


	//   ....[7]....
        /*0580*/ 	.word	0x00002390


	//   ....[8]....
        /*0584*/ 	.word	0x000023e0


	//   ....[9]....
        /*0588*/ 	.word	0x00002b90


	//   ....[10]....
        /*058c*/ 	.word	0x00002c20


	//   ....[11]....
        /*0590*/ 	.word	0x000035a0


	//   ....[12]....
        /*0594*/ 	.word	0x000035f0


	//   ....[13]....
        /*0598*/ 	.word	0x000049f0


	//   ....[14]....
        /*059c*/ 	.word	0x00004a10


	//   ....[15]....
        /*05a0*/ 	.word	0x000050c0


	//   ....[16]....
        /*05a4*/ 	.word	0x000051a0


	//   ....[17]....
        /*05a8*/ 	.word	0x000059b0


	//   ....[18]....
        /*05ac*/ 	.word	0x00005a20


	//   ....[19]....
        /*05b0*/ 	.word	0x00007790


	//   ....[20]....
        /*05b4*/ 	.word	0x000077a0


	//   ....[21]....
        /*05b8*/ 	.word	0x000077d0


	//   ....[22]....
        /*05bc*/ 	.word	0x000077e0


	//   ....[23]....
        /*05c0*/ 	.word	0x00008c70


	//   ....[24]....
        /*05c4*/ 	.word	0x00008ca0


	//   ....[25]....
        /*05c8*/ 	.word	0x00008d70


	//   ....[26]....
        /*05cc*/ 	.word	0x00008d80


	//   ....[27]....
        /*05d0*/ 	.word	0x0000a0f0


	//   ....[28]....
        /*05d4*/ 	.word	0x0000a130


	//   ....[29]....
        /*05d8*/ 	.word	0x0000a160


	//   ....[30]....
        /*05dc*/ 	.word	0x0000a190


	//   ....[31]....
        /*05e0*/ 	.word	0x0000a860


	//   ....[32]....
        /*05e4*/ 	.word	0x0000a880


	//   ....[33]....
        /*05e8*/ 	.word	0x0000a950


	//   ....[34]....
        /*05ec*/ 	.word	0x0000a970


	//   ....[35]....
        /*05f0*/ 	.word	0x0000aa30


	//   ....[36]....
        /*05f4*/ 	.word	0x0000aa50


	//   ....[37]....
        /*05f8*/ 	.word	0x0000ab20


	//   ....[38]....
        /*05fc*/ 	.word	0x0000ab40


	//   ....[39]....
        /*0600*/ 	.word	0x0000af00


	//   ....[40]....
        /*0604*/ 	.word	0x0000af10


	//   ....[41]....
        /*0608*/ 	.word	0x0000b340


	//   ....[42]....
        /*060c*/ 	.word	0x0000b350


	//   ....[43]....
        /*0610*/ 	.word	0x0000c040


	//   ....[44]....
        /*0614*/ 	.word	0x0000c070


	//   ....[45]....
        /*0618*/ 	.word	0x0000c140


	//   ....[46]....
        /*061c*/ 	.word	0x0000c160


	//   ....[47]....
        /*0620*/ 	.word	0x0000c220


	//   ....[48]....
        /*0624*/ 	.word	0x0000c240


	//   ....[49]....
        /*0628*/ 	.word	0x0000c310


	//   ....[50]....
        /*062c*/ 	.word	0x0000c330


	//   ....[51]....
        /*0630*/ 	.word	0x0000c470


	//   ....[52]....
        /*0634*/ 	.word	0x0000c680


	//   ....[53]....
        /*0638*/ 	.word	0x0000c6b0


	//   ....[54]....
        /*063c*/ 	.word	0x0000c6e0


	//   ....[55]....
        /*0640*/ 	.word	0x0000c710


	//   ....[56]....
        /*0644*/ 	.word	0x0000c740


	//   ....[57]....
        /*0648*/ 	.word	0x0000c770


	//   ....[58]....
        /*064c*/ 	.word	0x0000c8e0


	//   ....[59]....
        /*0650*/ 	.word	0x0000c910


	//   ....[60]....
        /*0654*/ 	.word	0x0000c940


	//   ....[61]....
        /*0658*/ 	.word	0x0000c970


	//   ....[62]....
        /*065c*/ 	.word	0x0000c9a0


	//   ....[63]....
        /*0660*/ 	.word	0x0000c9d0


	//   ....[64]....
        /*0664*/ 	.word	0x0000ca60


	//   ....[65]....
        /*0668*/ 	.word	0x0000ca90


	//   ....[66]....
        /*066c*/ 	.word	0x0000caa0


	//   ....[67]....
        /*0670*/ 	.word	0x0000cae0


	//   ....[68]....
        /*0674*/ 	.word	0x0000e900


	//   ....[69]....
        /*0678*/ 	.word	0x0000e920


	//   ....[70]....
        /*067c*/ 	.word	0x0000e9c0


	//   ....[71]....
        /*0680*/ 	.word	0x0000e9e0


	//   ....[72]....
        /*0684*/ 	.word	0x0000ea70


	//   ....[73]....
        /*0688*/ 	.word	0x0000ea90


	//   ....[74]....
        /*068c*/ 	.word	0x0000eb20


	//   ....[75]....
        /*0690*/ 	.word	0x0000eb40


	//   ....[76]....
        /*0694*/ 	.word	0x0000ebd0


	//   ....[77]....
        /*0698*/ 	.word	0x0000ebf0


	//   ....[78]....
        /*069c*/ 	.word	0x0000ec80


	//   ....[79]....
        /*06a0*/ 	.word	0x0000eca0


	//   ....[80]....
        /*06a4*/ 	.word	0x0000ed30


	//   ....[81]....
        /*06a8*/ 	.word	0x0000ed50


	//   ....[82]....
        /*06ac*/ 	.word	0x0000ed60


	//   ....[83]....
        /*06b0*/ 	.word	0x0000ede0


	//   ....[84]....
        /*06b4*/ 	.word	0x0000f520


	//   ....[85]....
        /*06b8*/ 	.word	0x0000f550


	//   ....[86]....
        /*06bc*/ 	.word	0x0000f5b0


	//   ....[87]....
        /*06c0*/ 	.word	0x0000f600


	//   ....[88]....
        /*06c4*/ 	.word	0x0000f650


	//   ....[89]....
        /*06c8*/ 	.word	0x0000f6a0


	//   ....[90]....
        /*06cc*/ 	.word	0x0000f6f0


	//   ....[91]....
        /*06d0*/ 	.word	0x0000f740


	//   ....[92]....
        /*06d4*/ 	.word	0x0000f790


	//   ....[93]....
        /*06d8*/ 	.word	0x0000f7e0


	//   ....[94]....
        /*06dc*/ 	.word	0x0000f830


	//   ....[95]....
        /*06e0*/ 	.word	0x0000f880


	//   ....[96]....
        /*06e4*/ 	.word	0x0000f8d0


	//   ....[97]....
        /*06e8*/ 	.word	0x0000f910


	//   ....[98]....
        /*06ec*/ 	.word	0x0000f930


	//   ....[99]....
        /*06f0*/ 	.word	0x0000f970


	//   ....[100]....
        /*06f4*/ 	.word	0x000100a0


	//   ....[101]....
        /*06f8*/ 	.word	0x000100d0


	//   ....[102]....
        /*06fc*/ 	.word	0x00010130


	//   ....[103]....
        /*0700*/ 	.word	0x00010140


	//   ....[104]....
        /*0704*/ 	.word	0x00010190


	//   ....[105]....
        /*0708*/ 	.word	0x000101a0


	//   ....[106]....
        /*070c*/ 	.word	0x000101f0


	//   ....[107]....
        /*0710*/ 	.word	0x00010200


	//   ....[108]....
        /*0714*/ 	.word	0x00010250


	//   ....[109]....
        /*0718*/ 	.word	0x00010260


	//   ....[110]....
        /*071c*/ 	.word	0x000102b0


	//   ....[111]....
        /*0720*/ 	.word	0x000102c0


	//   ....[112]....
        /*0724*/ 	.word	0x00010310


	//   ....[113]....
        /*0728*/ 	.word	0x00010320


	//   ....[114]....
        /*072c*/ 	.word	0x00010330


	//   ....[115]....
        /*0730*/ 	.word	0x00010380


	//   ....[116]....
        /*0734*/ 	.word	0x000105e0


	//   ....[117]....
        /*0738*/ 	.word	0x00010600


	//   ....[118]....
        /*073c*/ 	.word	0x00010610


	//   ....[119]....
        /*0740*/ 	.word	0x00010680


	//   ....[120]....
        /*0744*/ 	.word	0x00010690


	//   ....[121]....
        /*0748*/ 	.word	0x00010700


	//   ....[122]....
        /*074c*/ 	.word	0x00010710


	//   ....[123]....
        /*0750*/ 	.word	0x00010780


	//   ....[124]....
        /*0754*/ 	.word	0x00010790


	//   ....[125]....
        /*0758*/ 	.word	0x00010800


	//   ....[126]....
        /*075c*/ 	.word	0x00010810


	//   ....[127]....
        /*0760*/ 	.word	0x00010880


	//   ....[128]....
        /*0764*/ 	.word	0x00010890


	//   ....[129]....
        /*0768*/ 	.word	0x00010900


	//   ....[130]....
        /*076c*/ 	.word	0x00010910


	//   ....[131]....
        /*0770*/ 	.word	0x00010920


	//   ....[132]....
        /*0774*/ 	.word	0x00010eb0


	//   ....[133]....
        /*0778*/ 	.word	0x00010ef0


	//   ....[134]....
        /*077c*/ 	.word	0x00010f30


	//   ....[135]....
        /*0780*/ 	.word	0x00010f50


	//   ....[136]....
        /*0784*/ 	.word	0x00010f60


	//   ....[137]....
        /*0788*/ 	.word	0x00010f80


	//   ....[138]....
        /*078c*/ 	.word	0x00010ff0


	//   ....[139]....
        /*0790*/ 	.word	0x00011010


	//   ....[140]....
        /*0794*/ 	.word	0x00011070


	//   ....[141]....
        /*0798*/ 	.word	0x00011090


	//   ....[142]....
        /*079c*/ 	.word	0x000110f0


	//   ....[143]....
        /*07a0*/ 	.word	0x00011110


	//   ....[144]....
        /*07a4*/ 	.word	0x00011170


	//   ....[145]....
        /*07a8*/ 	.word	0x00011190


	//   ....[146]....
        /*07ac*/ 	.word	0x000111e0


	//   ....[147]....
        /*07b0*/ 	.word	0x00011200


	//   ....[148]....
        /*07b4*/ 	.word	0x00011660


	//   ....[149]....
        /*07b8*/ 	.word	0x00011670


	//   ....[150]....
        /*07bc*/ 	.word	0x000116b0


	//   ....[151]....
        /*07c0*/ 	.word	0x000116f0


	//   ....[152]....
        /*07c4*/ 	.word	0x00011720


	//   ....[153]....
        /*07c8*/ 	.word	0x00011750


	//   ....[154]....
        /*07cc*/ 	.word	0x00011780


	//   ....[155]....
        /*07d0*/ 	.word	0x000117b0


	//   ....[156]....
        /*07d4*/ 	.word	0x00011960


	//   ....[157]....
        /*07d8*/ 	.word	0x00011990


	//   ....[158]....
        /*07dc*/ 	.word	0x000119c0


	//   ....[159]....
        /*07e0*/ 	.word	0x000119f0


	//   ....[160]....
        /*07e4*/ 	.word	0x00011a20


	//   ....[161]....
        /*07e8*/ 	.word	0x00011a50


	//   ....[162]....
        /*07ec*/ 	.word	0x00011b10


	//   ....[163]....
        /*07f0*/ 	.word	0x00011b30


	//   ....[164]....
        /*07f4*/ 	.word	0x00011b50


	//   ....[165]....
        /*07f8*/ 	.word	0x00011bb0


	//   ....[166]....
        /*07fc*/ 	.word	0x000125d0


	//   ....[167]....
        /*0800*/ 	.word	0x00012b70


	//   ....[168]....
        /*0804*/ 	.word	0x00012c60


	//   ....[169]....
        /*0808*/ 	.word	0x00012d00


	//   ....[170]....
        /*080c*/ 	.word	0x00012d60


	//   ....[171]....
        /*0810*/ 	.word	0x00012e60


	//   ....[172]....
        /*0814*/ 	.word	0x00012ed0


	//   ....[173]....
        /*0818*/ 	.word	0x00012fd0


	//   ....[174]....
        /*081c*/ 	.word	0x00013040


	//   ....[175]....
        /*0820*/ 	.word	0x00013140


	//   ....[176]....
        /*0824*/ 	.word	0x000131b0


	//   ....[177]....
        /*0828*/ 	.word	0x000132b0


	//   ....[178]....
        /*082c*/ 	.word	0x00013320


	//   ....[179]....
        /*0830*/ 	.word	0x00013420


	//   ....[180]....
        /*0834*/ 	.word	0x00013490


	//   ....[181]....
        /*0838*/ 	.word	0x00013590


	//   ....[182]....
        /*083c*/ 	.word	0x00013600


	//   ....[183]....
        /*0840*/ 	.word	0x000136a0


	//   ....[184]....
        /*0844*/ 	.word	0x000137a0


	//   ....[185]....
        /*0848*/ 	.word	0x00013810


	//   ....[186]....
        /*084c*/ 	.word	0x00013890


	//   ....[187]....
        /*0850*/ 	.word	0x00013950


	//   ....[188]....
        /*0854*/ 	.word	0x000139d0


	//   ....[189]....
        /*0858*/ 	.word	0x00013aa0


	//   ....[190]....
        /*085c*/ 	.word	0x00013b20


	//   ....[191]....
        /*0860*/ 	.word	0x00013bf0


	//   ....[192]....
        /*0864*/ 	.word	0x00013c70


	//   ....[193]....
        /*0868*/ 	.word	0x00013d40


	//   ....[194]....
        /*086c*/ 	.word	0x00013dc0


	//   ....[195]....
        /*0870*/ 	.word	0x00013e90


	//   ....[196]....
        /*0874*/ 	.word	0x00013f10


	//   ....[197]....
        /*0878*/ 	.word	0x00013fd0


	//   ....[198]....
        /*087c*/ 	.word	0x00014050


	//   ....[199]....
        /*0880*/ 	.word	0x00014100


	//   ....[200]....
        /*0884*/ 	.word	0x00014230


	//   ....[201]....
        /*0888*/ 	.word	0x000142d0


	//   ....[202]....
        /*088c*/ 	.word	0x00014340


	//   ....[203]....
        /*0890*/ 	.word	0x00014400


	//   ....[204]....
        /*0894*/ 	.word	0x00014460


	//   ....[205]....
        /*0898*/ 	.word	0x00014520


	//   ....[206]....
        /*089c*/ 	.word	0x00014580


	//   ....[207]....
        /*08a0*/ 	.word	0x00014640


	//   ....[208]....
        /*08a4*/ 	.word	0x000146a0


	//   ....[209]....
        /*08a8*/ 	.word	0x00014760


	//   ....[210]....
        /*08ac*/ 	.word	0x000147c0


	//   ....[211]....
        /*08b0*/ 	.word	0x00014880


	//   ....[212]....
        /*08b4*/ 	.word	0x000148e0


	//   ....[213]....
        /*08b8*/ 	.word	0x000149a0


	//   ....[214]....
        /*08bc*/ 	.word	0x00014a00


	//   ....[215]....
        /*08c0*/ 	.word	0x00014ac0


	//   ....[216]....
        /*08c4*/ 	.word	0x00014bb0


	//   ....[217]....
        /*08c8*/ 	.word	0x00014c50


	//   ....[218]....
        /*08cc*/ 	.word	0x00014cb0


	//   ....[219]....
        /*08d0*/ 	.word	0x00014d90


	//   ....[220]....
        /*08d4*/ 	.word	0x00014df0


	//   ....[221]....
        /*08d8*/ 	.word	0x00014ed0


	//   ....[222]....
        /*08dc*/ 	.word	0x00014f30


	//   ....[223]....
        /*08e0*/ 	.word	0x00015010


	//   ....[224]....
        /*08e4*/ 	.word	0x00015070


	//   ....[225]....
        /*08e8*/ 	.word	0x00015150


	//   ....[226]....
        /*08ec*/ 	.word	0x000151b0


	//   ....[227]....
        /*08f0*/ 	.word	0x00015290


	//   ....[228]....
        /*08f4*/ 	.word	0x000152f0


	//   ....[229]....
        /*08f8*/ 	.word	0x000153d0


	//   ....[230]....
        /*08fc*/ 	.word	0x00015430


	//   ....[231]....
        /*0900*/ 	.word	0x00015500


	//   ....[232]....
        /*0904*/ 	.word	0x00015620


	//   ....[233]....
        /*0908*/ 	.word	0x000156c0


	//   ....[234]....
        /*090c*/ 	.word	0x00015780


	//   ....[235]....
        /*0910*/ 	.word	0x00015850


	//   ....[236]....
        /*0914*/ 	.word	0x000158b0


	//   ....[237]....
        /*0918*/ 	.word	0x00015990


	//   ....[238]....
        /*091c*/ 	.word	0x000159f0


	//   ....[239]....
        /*0920*/ 	.word	0x00015ac0


	//   ....[240]....
        /*0924*/ 	.word	0x00015b20


	//   ....[241]....
        /*0928*/ 	.word	0x00015bf0


	//   ....[242]....
        /*092c*/ 	.word	0x00015c50


	//   ....[243]....
        /*0930*/ 	.word	0x00015d30


	//   ....[244]....
        /*0934*/ 	.word	0x00015d90


	//   ....[245]....
        /*0938*/ 	.word	0x00015e60


	//   ....[246]....
        /*093c*/ 	.word	0x00015ec0


	//   ....[247]....
        /*0940*/ 	.word	0x00015f80


	//   ....[248]....
        /*0944*/ 	.word	0x00016010


	//   ....[249]....
        /*0948*/ 	.word	0x000160b0


	//   ....[250]....
        /*094c*/ 	.word	0x00016220


	//   ....[251]....
        /*0950*/ 	.word	0x00016290


	//   ....[252]....
        /*0954*/ 	.word	0x00016310


	//   ....[253]....
        /*0958*/ 	.word	0x00016380


	//   ....[254]....
        /*095c*/ 	.word	0x000163f0


	//   ....[255]....
        /*0960*/ 	.word	0x00016470


	//   ....[0]....
        /*0964*/ 	.word	0x000164f0


	//   ....[1]....
        /*0968*/ 	.word	0x00016580


	//   ....[2]....
        /*096c*/ 	.word	0x000165f0


	//   ....[3]....
        /*0970*/ 	.word	0x00016660


	//   ....[4]....
        /*0974*/ 	.word	0x000166d0


	//   ....[5]....
        /*0978*/ 	.word	0x00016750


	//   ....[6]....
        /*097c*/ 	.word	0x000167c0


	//   ....[7]....
        /*0980*/ 	.word	0x00016850


	//   ....[8]....
        /*0984*/ 	.word	0x000168b0


	//   ....[9]....
        /*0988*/ 	.word	0x00016940


	//   ....[10]....
        /*098c*/ 	.word	0x00016a70


	//----- nvinfo : EIATTR_REG_RECONFIG
	.align		4
.L_284:
        /*0990*/ 	.byte	0x01, 0x54
	.zero		2


	//----- nvinfo : EIATTR_SYSCALL_OFFSETS
	.align		4
        /*0994*/ 	.byte	0x04, 0x46
        /*0996*/ 	.short	(.L_286 - .L_285)


	//   ....[0]....
.L_285:
        /*0998*/ 	.word	0x00001c70


	//   ....[1]....
        /*099c*/ 	.word	0x0000dff0


	//   ....[2]....
        /*09a0*/ 	.word	0x0000e140


	//   ....[3]....
        /*09a4*/ 	.word	0x0000e230


	//   ....[4]....
        /*09a8*/ 	.word	0x0000f190


	//----- nvinfo : EIATTR_MBARRIER_INSTR_OFFSETS
	.align		4
.L_286:
        /*09ac*/ 	.byte	0x04, 0x39
        /*09ae*/ 	.short	(.L_288 - .L_287)


	//   ....[0]....
.L_287:
        /*09b0*/ 	.word	0x00000180
        /*09b4*/ 	.word	0x000000ff
        /*09b8*/ 	.word	0x00028800
        /*09bc*/ 	.short	0x0100
        /*09be*/ 	.byte	0x08
	.zero		1


	//   ....[1]....
        /*09c0*/ 	.word	0x00000190
        /*09c4*/ 	.word	0x000000ff
        /*09c8*/ 	.word	0x00028820
        /*09cc*/ 	.short	0x0100
        /*09ce*/ 	.byte	0x08
	.zero		1


	//   ....[2]....
        /*09d0*/ 	.word	0x00000280
        /*09d4*/ 	.word	0x000000ff
        /*09d8*/ 	.word	0x00028830
        /*09dc*/ 	.short	0x0100
        /*09de*/ 	.byte	0x08
	.zero		1


	//   ....[3]....
        /*09e0*/ 	.word	0x00000290
        /*09e4*/ 	.word	0x000000ff
        /*09e8*/ 	.word	0x00028840
        /*09ec*/ 	.short	0x0100
        /*09ee*/ 	.byte	0x08
	.zero		1


	//   ....[4]....
        /*09f0*/ 	.word	0x000002a0
        /*09f4*/ 	.word	0x000000ff
        /*09f8*/ 	.word	0x00028838
        /*09fc*/ 	.short	0x0100
        /*09fe*/ 	.byte	0x08
	.zero		1


	//   ....[5]....
        /*0a00*/ 	.word	0x000002b0
        /*0a04*/ 	.word	0x000000ff
        /*0a08*/ 	.word	0x00028848
        /*0a0c*/ 	.short	0x0100
        /*0a0e*/ 	.byte	0x08
	.zero		1


	//   ....[6]....
        /*0a10*/ 	.word	0x000003e0
        /*0a14*/ 	.word	0x000000ff
        /*0a18*/ 	.word	0x00028850
        /*0a1c*/ 	.short	0x0100
        /*0a1e*/ 	.byte	0x08
	.zero		1


	//   ....[7]....
        /*0a20*/ 	.word	0x000003f0
        /*0a24*/ 	.word	0x000000ff
        /*0a28*/ 	.word	0x00028860
        /*0a2c*/ 	.short	0x0100
        /*0a2e*/ 	.byte	0x08
	.zero		1


	//   ....[8]....
        /*0a30*/ 	.word	0x00000400
        /*0a34*/ 	.word	0x000000ff
        /*0a38*/ 	.word	0x00028858
        /*0a3c*/ 	.short	0x0100
        /*0a3e*/ 	.byte	0x08
	.zero		1


	//   ....[9]....
        /*0a40*/ 	.word	0x00000410
        /*0a44*/ 	.word	0x000000ff
        /*0a48*/ 	.word	0x00028868
        /*0a4c*/ 	.short	0x0100
        /*0a4e*/ 	.byte	0x08
	.zero		1


	//   ....[10]....
        /*0a50*/ 	.word	0x00000500
        /*0a54*/ 	.word	0x000000ff
        /*0a58*/ 	.word	0x00028870
        /*0a5c*/ 	.short	0x0100
        /*0a5e*/ 	.byte	0x06
	.zero		1


	//   ....[11]....
        /*0a60*/ 	.word	0x00000510
        /*0a64*/ 	.word	0x000000ff
        /*0a68*/ 	.word	0x00028880
        /*0a6c*/ 	.short	0x0100
        /*0a6e*/ 	.byte	0x06
	.zero		1


	//   ....[12]....
        /*0a70*/ 	.word	0x00000520
        /*0a74*/ 	.word	0x000000ff
        /*0a78*/ 	.word	0x00028878
        /*0a7c*/ 	.short	0x0100
        /*0a7e*/ 	.byte	0x06
	.zero		1


	//   ....[13]....
        /*0a80*/ 	.word	0x00000530
        /*0a84*/ 	.word	0x000000ff
        /*0a88*/ 	.word	0x00028888
        /*0a8c*/ 	.short	0x0100
        /*0a8e*/ 	.byte	0x06
	.zero		1


	//   ....[14]....
        /*0a90*/ 	.word	0x00000660
        /*0a94*/ 	.word	0x000000ff
        /*0a98*/ 	.word	0x00028890
        /*0a9c*/ 	.short	0x0100
        /*0a9e*/ 	.byte	0x08
	.zero		1


	//   ....[15]....
        /*0aa0*/ 	.word	0x00000670
        /*0aa4*/ 	.word	0x000000ff
        /*0aa8*/ 	.word	0x000288a0
        /*0aac*/ 	.short	0x0100
        /*0aae*/ 	.byte	0x08
	.zero		1


	//   ....[16]....
        /*0ab0*/ 	.word	0x00000680
        /*0ab4*/ 	.word	0x000000ff
        /*0ab8*/ 	.word	0x00028898
        /*0abc*/ 	.short	0x0100
        /*0abe*/ 	.byte	0x08
	.zero		1


	//   ....[17]....
        /*0ac0*/ 	.word	0x00000690
        /*0ac4*/ 	.word	0x000000ff
        /*0ac8*/ 	.word	0x000288a8
        /*0acc*/ 	.short	0x0100
        /*0ace*/ 	.byte	0x08
	.zero		1


	//   ....[18]....
        /*0ad0*/ 	.word	0x000007d0
        /*0ad4*/ 	.word	0x000000ff
        /*0ad8*/ 	.word	0x000288b0
        /*0adc*/ 	.short	0x0100
        /*0ade*/ 	.byte	0x08
	.zero		1


	//   ....[19]....
        /*0ae0*/ 	.word	0x000007e0
        /*0ae4*/ 	.word	0x000000ff
        /*0ae8*/ 	.word	0x000288c0
        /*0aec*/ 	.short	0x0100
        /*0aee*/ 	.byte	0x08
	.zero		1


	//   ....[20]....
        /*0af0*/ 	.word	0x000007f0
        /*0af4*/ 	.word	0x000000ff
        /*0af8*/ 	.word	0x000288b8
        /*0afc*/ 	.short	0x0100
        /*0afe*/ 	.byte	0x08
	.zero		1


	//   ....[21]....
        /*0b00*/ 	.word	0x00000800
        /*0b04*/ 	.word	0x000000ff
        /*0b08*/ 	.word	0x000288c8
        /*0b0c*/ 	.short	0x0100
        /*0b0e*/ 	.byte	0x08
	.zero		1


	//   ....[22]....
        /*0b10*/ 	.word	0x00001cf0
        /*0b14*/ 	.word	0x000000ff
        /*0b18*/ 	.word	0x00028800
        /*0b1c*/ 	.short	0x010a
        /*0b1e*/ 	.byte	0x29
	.zero		1


	//   ....[23]....
        /*0b20*/ 	.word	0x00001d70
        /*0b24*/ 	.word	0x00000000
        /*0b28*/ 	.word	0x00028830
        /*0b2c*/ 	.short	0x010a
        /*0b2e*/ 	.byte	0x3f
	.zero		1


	//   ....[24]....
        /*0b30*/ 	.word	0x00001db0
        /*0b34*/ 	.word	0x00000000
        /*0b38*/ 	.word	0x00028830
        /*0b3c*/ 	.short	0x010a
        /*0b3e*/ 	.byte	0x3f
	.zero		1


	//   ....[25]....
        /*0b40*/ 	.word	0x00002500
        /*0b44*/ 	.word	0x000000ff
        /*0b48*/ 	.word	0x00000000
        /*0b4c*/ 	.short	0x0101
        /*0b4e*/ 	.byte	0x06
	.zero		1


	//   ....[26]....
        /*0b50*/ 	.word	0x00004200
        /*0b54*/ 	.word	0x000000ff
        /*0b58*/ 	.word	0x00028830
        /*0b5c*/ 	.short	0x010a
        /*0b5e*/ 	.byte	0x06
	.zero		1


	//   ....[27]....
        /*0b60*/ 	.word	0x00004240
        /*0b64*/ 	.word	0x000000ff
        /*0b68*/ 	.word	0x00028830
        /*0b6c*/ 	.short	0x010a
        /*0b6e*/ 	.byte	0x06
	.zero		1


	//   ....[28]....
        /*0b70*/ 	.word	0x000045b0
        /*0b74*/ 	.word	0x000000ff
        /*0b78*/ 	.word	0x00028850
        /*0b7c*/ 	.short	0x010a
        /*0b7e*/ 	.byte	0x06
	.zero		1


	//   ....[29]....
        /*0b80*/ 	.word	0x000045f0
        /*0b84*/ 	.word	0x000000ff
        /*0b88*/ 	.word	0x00028850
        /*0b8c*/ 	.short	0x010a
        /*0b8e*/ 	.byte	0x06
	.zero		1


	//   ....[30]....
        /*0b90*/ 	.word	0x00004a60
        /*0b94*/ 	.word	0x000000ff
        /*0b98*/ 	.word	0x00000000
        /*0b9c*/ 	.short	0x0101
        /*0b9e*/ 	.byte	0x06
	.zero		1


	//   ....[31]....
        /*0ba0*/ 	.word	0x00006540
        /*0ba4*/ 	.word	0x000000ff
        /*0ba8*/ 	.word	0x00000000
        /*0bac*/ 	.short	0x0101
        /*0bae*/ 	.byte	0x06
	.zero		1


	//   ....[32]....
        /*0bb0*/ 	.word	0x00006c30
        /*0bb4*/ 	.word	0x000000ff
        /*0bb8*/ 	.word	0x00028830
        /*0bbc*/ 	.short	0x010a
        /*0bbe*/ 	.byte	0x06
	.zero		1


	//   ....[33]....
        /*0bc0*/ 	.word	0x00006c70
        /*0bc4*/ 	.word	0x000000ff
        /*0bc8*/ 	.word	0x00028830
        /*0bcc*/ 	.short	0x010a
        /*0bce*/ 	.byte	0x06
	.zero		1


	//   ....[34]....
        /*0bd0*/ 	.word	0x00006fb0
        /*0bd4*/ 	.word	0x000000ff
        /*0bd8*/ 	.word	0x00028850
        /*0bdc*/ 	.short	0x010a
        /*0bde*/ 	.byte	0x06
	.zero		1


	//   ....[35]....
        /*0be0*/ 	.word	0x00006ff0
        /*0be4*/ 	.word	0x000000ff
        /*0be8*/ 	.word	0x00028850
        /*0bec*/ 	.short	0x010a
        /*0bee*/ 	.byte	0x06
	.zero		1


	//   ....[36]....
        /*0bf0*/ 	.word	0x00007430
        /*0bf4*/ 	.word	0x000000ff
        /*0bf8*/ 	.word	0x00000000
        /*0bfc*/ 	.short	0x0101
        /*0bfe*/ 	.byte	0x06
	.zero		1


	//   ....[37]....
        /*0c00*/ 	.word	0x000085e0
        /*0c04*/ 	.word	0x000000ff
        /*0c08*/ 	.word	0x00000000
        /*0c0c*/ 	.short	0x0101
        /*0c0e*/ 	.byte	0x06
	.zero		1


	//   ....[38]....
        /*0c10*/ 	.word	0x00008be0
        /*0c14*/ 	.word	0x000000ff
        /*0c18*/ 	.word	0x00028850
        /*0c1c*/ 	.short	0x010a
        /*0c1e*/ 	.byte	0x05
	.zero		1


	//   ....[39]....
        /*0c20*/ 	.word	0x00008c20
        /*0c24*/ 	.word	0x000000ff
        /*0c28*/ 	.word	0x00028850
        /*0c2c*/ 	.short	0x010a
        /*0c2e*/ 	.byte	0x05
	.zero		1


	//   ....[40]....
        /*0c30*/ 	.word	0x000091a0
        /*0c34*/ 	.word	0x000000ff
        /*0c38*/ 	.word	0x00000000
        /*0c3c*/ 	.short	0x0101
        /*0c3e*/ 	.byte	0x04
	.zero		1


	//   ....[41]....
        /*0c40*/ 	.word	0x0000a850
        /*0c44*/ 	.word	0x00000014
        /*0c48*/ 	.word	0x00000000
        /*0c4c*/ 	.short	0x0101
        /*0c4e*/ 	.byte	0x3f
	.zero		1


	//   ....[42]....
        /*0c50*/ 	.word	0x0000acf0
        /*0c54*/ 	.word	0x00000014
        /*0c58*/ 	.word	0x00000000
        /*0c5c*/ 	.short	0x0101
        /*0c5e*/ 	.byte	0x3f
	.zero		1


	//   ....[43]....
        /*0c60*/ 	.word	0x0000e730
        /*0c64*/ 	.word	0x00000007
        /*0c68*/ 	.word	0x00028840
        /*0c6c*/ 	.short	0x010a
        /*0c6e*/ 	.byte	0x3f
	.zero		1


	//   ....[44]....
        /*0c70*/ 	.word	0x0000ee90
        /*0c74*/ 	.word	0x00000007
        /*0c78*/ 	.word	0x00028830
        /*0c7c*/ 	.short	0x0107
        /*0c7e*/ 	.byte	0x3f
	.zero		1


	//   ....[45]....
        /*0c80*/ 	.word	0x0000ef60
        /*0c84*/ 	.word	0x00000007
        /*0c88*/ 	.word	0x00028830
        /*0c8c*/ 	.short	0x0101
        /*0c8e*/ 	.byte	0x3f
	.zero		1


	//   ....[46]....
        /*0c90*/ 	.word	0x0000fa60
        /*0c94*/ 	.word	0x00000016
        /*0c98*/ 	.word	0x00028800
        /*0c9c*/ 	.short	0x0107
        /*0c9e*/ 	.byte	0x3f
	.zero		1


	//   ....[47]....
        /*0ca0*/ 	.word	0x0000fb70
        /*0ca4*/ 	.word	0x00000016
        /*0ca8*/ 	.word	0x00028800
        /*0cac*/ 	.short	0x0101
        /*0cae*/ 	.byte	0x3f
	.zero		1


	//   ....[48]....
        /*0cb0*/ 	.word	0x0000fb90
        /*0cb4*/ 	.word	0x00000016
        /*0cb8*/ 	.word	0x00028820
        /*0cbc*/ 	.short	0x010a
        /*0cbe*/ 	.byte	0x3f
	.zero		1


	//   ....[49]....
        /*0cc0*/ 	.word	0x0000ff10
        /*0cc4*/ 	.word	0x00000006
        /*0cc8*/ 	.word	0x00028840
        /*0ccc*/ 	.short	0x010a
        /*0cce*/ 	.byte	0x3f
	.zero		1


	//   ....[50]....
        /*0cd0*/ 	.word	0x00010410
        /*0cd4*/ 	.word	0x00000006
        /*0cd8*/ 	.word	0x00028830
        /*0cdc*/ 	.short	0x0107
        /*0cde*/ 	.byte	0x3f
	.zero		1


	//   ....[51]....
        /*0ce0*/ 	.word	0x000104d0
        /*0ce4*/ 	.word	0x00000006
        /*0ce8*/ 	.word	0x00028830
        /*0cec*/ 	.short	0x0101
        /*0cee*/ 	.byte	0x3f
	.zero		1


	//   ....[52]....
        /*0cf0*/ 	.word	0x00010540
        /*0cf4*/ 	.word	0x00000006
        /*0cf8*/ 	.word	0x00028860
        /*0cfc*/ 	.short	0x010a
        /*0cfe*/ 	.byte	0x3f
	.zero		1


	//   ....[53]....
        /*0d00*/ 	.word	0x00010ad0
        /*0d04*/ 	.word	0x00000006
        /*0d08*/ 	.word	0x00028850
        /*0d0c*/ 	.short	0x0107
        /*0d0e*/ 	.byte	0x3f
	.zero		1


	//   ....[54]....
        /*0d10*/ 	.word	0x00010c00
        /*0d14*/ 	.word	0x00000006
        /*0d18*/ 	.word	0x00028850
        /*0d1c*/ 	.short	0x0101
        /*0d1e*/ 	.byte	0x3f
	.zero		1


	//   ....[55]....
        /*0d20*/ 	.word	0x00010e10
        /*0d24*/ 	.word	0x00000000
        /*0d28*/ 	.word	0x00028860
        /*0d2c*/ 	.short	0x010a
        /*0d2e*/ 	.byte	0x3f
	.zero		1


	//   ....[56]....
        /*0d30*/ 	.word	0x00011340
        /*0d34*/ 	.word	0x00000000
        /*0d38*/ 	.word	0x00028850
        /*0d3c*/ 	.short	0x0107
        /*0d3e*/ 	.byte	0x3f
	.zero		1


	//   ....[57]....
        /*0d40*/ 	.word	0x00011400
        /*0d44*/ 	.word	0x00000000
        /*0d48*/ 	.word	0x00028850
        /*0d4c*/ 	.short	0x0101
        /*0d4e*/ 	.byte	0x3f
	.zero		1


	//   ....[58]....
        /*0d50*/ 	.word	0x00012550
        /*0d54*/ 	.word	0x00000004
        /*0d58*/ 	.word	0x00028820
        /*0d5c*/ 	.short	0x010a
        /*0d5e*/ 	.byte	0x3f
	.zero		1


	//   ....[59]....
        /*0d60*/ 	.word	0x000126d0
        /*0d64*/ 	.word	0x00000005
        /*0d68*/ 	.word	0x00028840
        /*0d6c*/ 	.short	0x010a
        /*0d6e*/ 	.byte	0x3f
	.zero		1


	//   ....[60]....
        /*0d70*/ 	.word	0x00012770
        /*0d74*/ 	.word	0x00000019
        /*0d78*/ 	.word	0x00028840
        /*0d7c*/ 	.short	0x010a
        /*0d7e*/ 	.byte	0x3f
	.zero		1


	//   ....[61]....
        /*0d80*/ 	.word	0x000127b0
        /*0d84*/ 	.word	0x00000005
        /*0d88*/ 	.word	0x00028860
        /*0d8c*/ 	.short	0x010a
        /*0d8e*/ 	.byte	0x3f
	.zero		1


	//   ....[62]....
        /*0d90*/ 	.word	0x000127f0
        /*0d94*/ 	.word	0x00000019
        /*0d98*/ 	.word	0x00028860
        /*0d9c*/ 	.short	0x010a
        /*0d9e*/ 	.byte	0x3f
	.zero		1


	//   ....[63]....
        /*0da0*/ 	.word	0x00012860
        /*0da4*/ 	.word	0x00000003
        /*0da8*/ 	.word	0x00028800
        /*0dac*/ 	.short	0x010a
        /*0dae*/ 	.byte	0x3f
	.zero		1


	//   ....[64]....
        /*0db0*/ 	.word	0x000128b0
        /*0db4*/ 	.word	0x00000000
        /*0db8*/ 	.word	0x00028830
        /*0dbc*/ 	.short	0x010a
        /*0dbe*/ 	.byte	0x3f
	.zero		1


	//   ....[65]....
        /*0dc0*/ 	.word	0x00012910
        /*0dc4*/ 	.word	0x00000005
        /*0dc8*/ 	.word	0x00028830
        /*0dcc*/ 	.short	0x010a
        /*0dce*/ 	.byte	0x3f
	.zero		1


	//   ....[66]....
        /*0dd0*/ 	.word	0x00012970
        /*0dd4*/ 	.word	0x00000005
        /*0dd8*/ 	.word	0x00028850
        /*0ddc*/ 	.short	0x010a
        /*0dde*/ 	.byte	0x3f
	.zero		1


	//   ....[67]....
        /*0de0*/ 	.word	0x000129d0
        /*0de4*/ 	.word	0x00000005
        /*0de8*/ 	.word	0x00028830
        /*0dec*/ 	.short	0x010a
        /*0dee*/ 	.byte	0x3f
	.zero		1


	//   ....[68]....
        /*0df0*/ 	.word	0x00012a30
        /*0df4*/ 	.word	0x00000005
        /*0df8*/ 	.word	0x00028850
        /*0dfc*/ 	.short	0x010a
        /*0dfe*/ 	.byte	0x3f
	.zero		1


	//   ....[69]....
        /*0e00*/ 	.word	0x00012a90
        /*0e04*/ 	.word	0x00000007
        /*0e08*/ 	.word	0x00028850
        /*0e0c*/ 	.short	0x010a
        /*0e0e*/ 	.byte	0x3f
	.zero		1


	//   ....[70]....
        /*0e10*/ 	.word	0x00012bb0
        /*0e14*/ 	.word	0x00000007
        /*0e18*/ 	.word	0x00028840
        /*0e1c*/ 	.short	0x010a
        /*0e1e*/ 	.byte	0x3f
	.zero		1


	//   ....[71]....
        /*0e20*/ 	.word	0x00014130
        /*0e24*/ 	.word	0x00000016
        /*0e28*/ 	.word	0x00028820
        /*0e2c*/ 	.short	0x010a
        /*0e2e*/ 	.byte	0x3f
	.zero		1


	//   ....[72]....
        /*0e30*/ 	.word	0x00014180
        /*0e34*/ 	.word	0x00000006
        /*0e38*/ 	.word	0x00028840
        /*0e3c*/ 	.short	0x010a
        /*0e3e*/ 	.byte	0x3f
	.zero		1


	//   ....[73]....
        /*0e40*/ 	.word	0x00014b00
        /*0e44*/ 	.word	0x00000006
        /*0e48*/ 	.word	0x00028860
        /*0e4c*/ 	.short	0x010a
        /*0e4e*/ 	.byte	0x3f
	.zero		1


	//   ....[74]....
        /*0e50*/ 	.word	0x00015570
        /*0e54*/ 	.word	0x00000000
        /*0e58*/ 	.word	0x00028860
        /*0e5c*/ 	.short	0x010a
        /*0e5e*/ 	.byte	0x3f
	.zero		1


	//   ....[75]....
        /*0e60*/ 	.word	0x00016990
        /*0e64*/ 	.word	0x00000004
        /*0e68*/ 	.word	0x00028820
        /*0e6c*/ 	.short	0x010a
        /*0e6e*/ 	.byte	0x3f
	.zero		1


	//   ....[76]....
        /*0e70*/ 	.word	0x00016b30
        /*0e74*/ 	.word	0x00000005
        /*0e78*/ 	.word	0x00028840
        /*0e7c*/ 	.short	0x010a
        /*0e7e*/ 	.byte	0x3f
	.zero		1


	//   ....[77]....
        /*0e80*/ 	.word	0x00016b80
        /*0e84*/ 	.word	0x00000019
        /*0e88*/ 	.word	0x00028840
        /*0e8c*/ 	.short	0x010a
        /*0e8e*/ 	.byte	0x3f
	.zero		1


	//   ....[78]....
        /*0e90*/ 	.word	0x00016bd0
        /*0e94*/ 	.word	0x00000005
        /*0e98*/ 	.word	0x00028860
        /*0e9c*/ 	.short	0x010a
        /*0e9e*/ 	.byte	0x3f
	.zero		1


	//----- nvinfo : EIATTR_NUM_MBARRIERS
	.align		4
.L_288:
        /*0ea0*/ 	.byte	0x03, 0x38
        /*0ea2*/ 	.short	0x0016


	//----- nvinfo : EIATTR_EXIT_INSTR_OFFSETS
	.align		4
        /*0ea4*/ 	.byte	0x04, 0x1c
        /*0ea6*/ 	.short	(.L_290 - .L_289)


	//   ....[0]....
.L_289:
        /*0ea8*/ 	.word	0x000009b0


	//   ....[1]....
        /*0eac*/ 	.word	0x0000c420


	//   ....[2]....
        /*0eb0*/ 	.word	0x00012840


	//----- nvinfo : EIATTR_MAX_THREADS
	.align		4
.L_290:
        /*0eb4*/ 	.byte	0x04, 0x05
        /*0eb6*/ 	.short	(.L_292 - .L_291)
.L_291:
        /*0eb8*/ 	.word	0x00000180
        /*0ebc*/ 	.word	0x00000001
        /*0ec0*/ 	.word	0x00000001


	//----- nvinfo : EIATTR_CRS_STACK_SIZE
	.align		4
.L_292:
        /*0ec4*/ 	.byte	0x04, 0x1e
        /*0ec6*/ 	.short	(.L_294 - .L_293)
.L_293:
        /*0ec8*/ 	.word	0x00000000


	//----- nvinfo : EIATTR_CBANK_PARAM_SIZE
	.align		4
.L_294:
        /*0ecc*/ 	.byte	0x03, 0x19
        /*0ece*/ 	.short	0x0af0


	//----- nvinfo : EIATTR_PARAM_CBANK
	.align		4
        /*0ed0*/ 	.byte	0x04, 0x0a
        /*0ed2*/ 	.short	(.L_296 - .L_295)
	.align		4
.L_295:
        /*0ed4*/ 	.word	index@(.nv.constant0._ZN7cutlass13device_kernelIN5flash11enable_sm90INS1_16FlashAttnFwdSm90INS1_25CollectiveMainloopFwdSm90ILi2EN4cute5tupleIJNS5_1CILi1EEES8_S8_EEENS6_IJNS7_ILi128EEESA_SA_EEELi128ENS_6half_tEfNS_4arch4Sm90ELb1ELb0ELb0ELb1ELb1ELb0ELb0ELb1ELb1ELb1ELb1ELb0EEENS1_21CollectiveEpilogueFwdISB_S9_SC_SE_Li256ELb1ELb1ELb1ELb0EEENS1_36VarlenDynamicPersistentTileSchedulerILi128ELi128ELi256ELi128ELb1ELb1ELb1ELb1ELb1ELb1EEEEEEEEEvNT_6ParamsE)
        /*0ed8*/ 	.short	0x0210
        /*0eda*/ 	.short	0x0af0


	//----- nvinfo : EIATTR_SW_WAR
	.align		4
.L_296:
        /*0edc*/ 	.byte	0x04, 0x36
        /*0ede*/ 	.short	(.L_298 - .L_297)
.L_297:
        /*0ee0*/ 	.word	0x00000008
.L_298:


//--------------------- .nv.info._ZN7cutlass13device_kernelIN5flash11enable_sm90INS1_16FlashAttnFwdSm90INS1_25CollectiveMainloopFwdSm90ILi2EN4cute5tupleIJNS5_1CILi1EEES8_S8_EEENS6_IJNS7_ILi128EEESA_SA_EEELi128ENS_6half_tEfNS_4arch4Sm90ELb1ELb0ELb0ELb1ELb1ELb1ELb0ELb1ELb1ELb1ELb1ELb0EEENS1_21CollectiveEpilogueFwdISB_S9_SC_SE_Li256ELb1ELb1ELb1ELb0EEENS1_36VarlenDynamicPersistentTileSchedulerILi128ELi128ELi256ELi128ELb1ELb1ELb1ELb1ELb1ELb1EEEEEEEEEvNT_6ParamsE --------------------------
	.section	.nv.info._ZN7cutlass13device_kernelIN5flash11enable_sm90INS1_16FlashAttnFwdSm90INS1_25CollectiveMainloopFwdSm90ILi2EN4cute5tupleIJNS5_1CILi1EEES8_S8_EEENS6_IJNS7_ILi128EEESA_SA_EEELi128ENS_6half_tEfNS_4arch4Sm90ELb1ELb0ELb0ELb1ELb1ELb1ELb0ELb1ELb1ELb1ELb1ELb0EEENS1_21CollectiveEpilogueFwdISB_S9_SC_SE_Li256ELb1ELb1ELb1ELb0EEENS1_36VarlenDynamicPersistentTileSchedulerILi128ELi128ELi256ELi128ELb1ELb1ELb1ELb1ELb1ELb1EEEEEEEEEvNT_6ParamsE,"",@"SHT_CUDA_INFO"
	.sectionflags	@""
	.align	4


	//----- nvinfo : EIATTR_CUDA_API_VERSION
	.align		4
        /*0000*/ 	.byte	0x04, 0x37
        /*0002*/ 	.short	(.L_300 - .L_299)
.L_299:
        /*0004*/ 	.word	0x00000082


	//----- nvinfo : EIATTR_KPARAM_INFO
	.align		4
.L_300:
        /*0008*/ 	.byte	0x04, 0x17
        /*000a*/ 	.short	(.L_302 - .L_301)
.L_301:
        /*000c*/ 	.word	0x00000000
        /*0010*/ 	.short	0x0000
        /*0012*/ 	.short	0x0070
        /*0014*/ 	.byte	0x00, 0xf0, 0x01, 0x2a


	//----- nvinfo : EIATTR_SPARSE_MMA_MASK
	.align		4
.L_302:
        /*0018*/ 	.byte	0x03, 0x50
        /*001a*/ 	.short	0x0000


	//----- nvinfo : EIATTR_MAXREG_COUNT
	.align		4
        /*001c*/ 	.byte	0x03, 0x1b
        /*001e*/ 	.short	0x00a8


	//----- nvinfo : EIATTR_NUM_BARRIERS
	.align		4
        /*0020*/ 	.byte	0x02, 0x4c
        /*0022*/ 	.byte	0x10
	.zero		1


	//----- nvinfo : EIATTR_EXTERNS
	.align		4
        /*0024*/ 	.byte	0x04, 0x0f
        /*0026*/ 	.short	(.L_304 - .L_303)


	//   ....[0]....
	.align		4
.L_303:
        /*0028*/ 	.word	index@(__assertfail)


	//----- nvinfo : EIATTR_ANNOTATIONS
	.align		4
.L_304:
        /*002c*/ 	.byte	0x04, 0x55
        /*002e*/ 	.short	(.L_306 - .L_305)


	//   ....[0]....
.L_305:
        /* <DEDUP_REMOVED lines=18> */


	//----- nvinfo : EIATTR_MERCURY_ISA_VERSION
	.align		4
.L_306:
        /*0138*/ 	.byte	0x03, 0x5f
        /*013a*/ 	.short	0x0101


	//----- nvinfo : EIATTR_UNUSED_LOAD_BYTE_OFFSET
	.align		4
        /*013c*/ 	.byte	0x04, 0x44
        /*013e*/ 	.short	(.L_308 - .L_307)


	//   ....[0]....
.L_307:
        /*0140*/ 	.word	0x00000a60
        /*0144*/ 	.word	0x0000fff0


	//   ....[1]....
        /*0148*/ 	.word	0x00015bb0
        /*014c*/ 	.word	0x0000fff0


	//----- nvinfo : EIATTR_INT_WARP_WIDE_INSTR_OFFSETS
	.align		4
.L_308:
        /*0150*/ 	.byte	0x04, 0x31
        /*0152*/ 	.short	(.L_310 - .L_309)


	//   ....[0]....
.L_309:
        /*0154*/ 	.word	0x00000130


	//   ....[1]....
        /*0158*/ 	.word	0x00000170


	//   ....[2]....
        /*015c*/ 	.word	0x000001e0


	//   ....[3]....
        /*0160*/ 	.word	0x0001b9c0


	//   ....[4]....
        /*0164*/ 	.word	0x0001ba50


	//   ....[5]....
        /*0168*/ 	.word	0x0001e8a0


	//   ....[6]....
        /*016c*/ 	.word	0x0001e930


	//----- nvinfo : EIATTR_COOP_GROUP_MASK_REGIDS
	.align		4
.L_310:
        /*0170*/ 	.byte	0x04, 0x29
        /*0172*/ 	.short	(.L_312 - .L_311)


	//   ....[0]....
.L_311:
        /*0174*/ 	.word	0xffffffff


	//   ....[1]....
        /*0178*/ 	.word	0xffffffff


	//   ....[2]....
        /*017c*/ 	.word	0xffffffff


	//   ....[3]....
        /*0180*/ 	.word	0xffffffff


	//   ....[4]....
        /*0184*/ 	.word	0xffffffff


	//   ....[5]....
        /*0188*/ 	.word	0xffffffff


	//   ....[6]....
        /*018c*/ 	.word	0xffffffff


	//   ....[7]....
        /*0190*/ 	.word	0xffffffff


	//   ....[8]....
        /*0194*/ 	.word	0xffffffff


	//   ....[9]....
        /*0198*/ 	.word	0xffffffff


	//   ....[10]....
        /*019c*/ 	.word	0xffffffff


	//   ....[11]....
        /*01a0*/ 	.word	0xffffffff


	//   ....[12]....
        /*01a4*/ 	.word	0xffffffff


	//   ....[13]....
        /*01a8*/ 	.word	0xffffffff


	//   ....[14]....
        /*01ac*/ 	.word	0xffffffff


	//   ....[15]....
        /*01b0*/ 	.word	0xffffffff


	//   ....[16]....
        /*01b4*/ 	.word	0xffffffff


	//   ....[17]....
        /*01b8*/ 	.word	0xffffffff


	//   ....[18]....
        /*01bc*/ 	.word	0xffffffff


	//   ....[19]....
        /*01c0*/ 	.word	0xffffffff


	//   ....[20]....
        /*01c4*/ 	.word	0xffffffff


	//   ....[21]....
        /*01c8*/ 	.word	0xffffffff


	//   ....[22]....
        /*01cc*/ 	.word	0xffffffff


	//   ....[23]....
        /*01d0*/ 	.word	0xffffffff


	//   ....[24]....
        /*01d4*/ 	.word	0xffffffff


	//   ....[25]....
        /*01d8*/ 	.word	0xffffffff


	//   ....[26]....
        /*01dc*/ 	.word	0xffffffff


	//   ....[27]....
        /*01e0*/ 	.word	0xffffffff


	//   ....[28]....
        /*01e4*/ 	.word	0xffffffff


	//   ....[29]....
        /*01e8*/ 	.word	0xffffffff


	//   ....[30]....
        /*01ec*/ 	.word	0xffffffff


	//   ....[31]....
        /*01f0*/ 	.word	0xffffffff


	//   ....[32]....
        /*01f4*/ 	.word	0xffffffff


	//   ....[33]....
        /*01f8*/ 	.word	0xffffffff


	//   ....[34]....
        /*01fc*/ 	.word	0xffffffff


	//   ....[35]....
        /*0200*/ 	.word	0xffffffff


	//   ....[36]....
        /*0204*/ 	.word	0xffffffff


	//   ....[37]....
        /*0208*/ 	.word	0xffffffff


	//   ....[38]....
        /*020c*/ 	.word	0xffffffff


	//   ....[39]....
        /*0210*/ 	.word	0xffffffff


	//   ....[40]....
        /*0214*/ 	.word	0xffffffff


	//   ....[41]....
        /*0218*/ 	.word	0xffffffff


	//   ....[42]....
        /*021c*/ 	.word	0xffffffff


	//   ....[43]....
        /*0220*/ 	.word	0xffffffff


	//   ....[44]....
        /*0224*/ 	.word	0xffffffff


	//   ....[45]....
        /*0228*/ 	.word	0xffffffff


	//   ....[46]....
        /*022c*/ 	.word	0xffffffff


	//   ....[47]....
        /*0230*/ 	.word	0xffffffff


	//   ....[48]....
        /*0234*/ 	.word	0xffffffff


	//   ....[49]....
        /*0238*/ 	.word	0xffffffff


	//   ....[50]....
        /*023c*/ 	.word	0xffffffff


	//   ....[51]....
        /*0240*/ 	.word	0xffffffff


	//   ....[52]....
        /*0244*/ 	.word	0xffffffff


	//   ....[53]....
        /*0248*/ 	.word	0xffffffff


	//   ....[54]....
        /*024c*/ 	.word	0xffffffff


	//   ....[55]....
        /*0250*/ 	.word	0xffffffff


	//   ....[56]....
        /*0254*/ 	.word	0xffffffff


	//   ....[57]....
        /*0258*/ 	.word	0xffffffff


	//   ....[58]....
        /*025c*/ 	.word	0xffffffff


	//   ....[59]....
        /*0260*/ 	.word	0xffffffff


	//   ....[60]....
        /*0264*/ 	.word	0xffffffff


	//   ....[61]....
        /*0268*/ 	.word	0xffffffff


	//   ....[62]....
        /*026c*/ 	.word	0xffffffff


	//   ....[63]....
        /*0270*/ 	.word	0xffffffff


	//   ....[64]....
        /*0274*/ 	.word	0xffffffff


	//   ....[65]....
        /*0278*/ 	.word	0xffffffff


	//   ....[66]....
        /*027c*/ 	.word	0xffffffff


	//   ....[67]....
        /*0280*/ 	.word	0xffffffff


	//   ....[68]....
        /*0284*/ 	.word	0xffffffff


	//   ....[69]....
        /*0288*/ 	.word	0xffffffff


	//   ....[70]....
        /*028c*/ 	.word	0xffffffff


	//   ....[71]....
        /*0290*/ 	.word	0xffffffff


	//   ....[72]....
        /*0294*/ 	.word	0xffffffff


	//   ....[73]....
        /*0298*/ 	.word	0xffffffff


	//   ....[74]....
        /*029c*/ 	.word	0xffffffff


	//   ....[75]....
        /*02a0*/ 	.word	0xffffffff


	//   ....[76]....
        /*02a4*/ 	.word	0xffffffff


	//   ....[77]....
        /*02a8*/ 	.word	0xffffffff


	//   ....[78]....
        /*02ac*/ 	.word	0xffffffff


	//   ....[79]....
        /*02b0*/ 	.word	0xffffffff


	//   ....[80]....
        /*02b4*/ 	.word	0xffffffff


	//   ....[81]....
        /*02b8*/ 	.word	0xffffffff


	//   ....[82]....
        /*02bc*/ 	.word	0xffffffff


	//   ....[83]....
        /*02c0*/ 	.word	0xffffffff


	//   ....[84]....
        /*02c4*/ 	.word	0xffffffff


	//   ....[85]....
        /*02c8*/ 	.word	0xffffffff


	//   ....[86]....
        /*02cc*/ 	.word	0xffffffff


	//   ....[87]....
        /*02d0*/ 	.word	0xffffffff


	//   ....[88]....
        /*02d4*/ 	.word	0xffffffff


	//   ....[89]....
        /*02d8*/ 	.word	0xffffffff


	//   ....[90]....
        /*02dc*/ 	.word	0xffffffff


	//   ....[91]....
        /*02e0*/ 	.word	0xffffffff


	//   ....[92]....
        /*02e4*/ 	.word	0xffffffff


	//   ....[93]....
        /*02e8*/ 	.word	0xffffffff


	//   ....[94]....
        /*02ec*/ 	.word	0xffffffff


	//   ....[95]....
        /*02f0*/ 	.word	0xffffffff


	//   ....[96]....
        /*02f4*/ 	.word	0xffffffff


	//   ....[97]....
        /*02f8*/ 	.word	0xffffffff


	//   ....[98]....
        /*02fc*/ 	.word	0xffffffff


	//   ....[99]....
        /*0300*/ 	.word	0xffffffff


	//   ....[100]....
        /*0304*/ 	.word	0xffffffff


	//   ....[101]....
        /*0308*/ 	.word	0xffffffff


	//   ....[102]....
        /*030c*/ 	.word	0xffffffff


	//   ....[103]....
        /*0310*/ 	.word	0xffffffff


	//   ....[104]....
        /*0314*/ 	.word	0xffffffff


	//   ....[105]....
        /*0318*/ 	.word	0xffffffff


	//   ....[106]....
        /*031c*/ 	.word	0xffffffff


	//   ....[107]....
        /*0320*/ 	.word	0xffffffff


	//   ....[108]....
        /*0324*/ 	.word	0xffffffff


	//   ....[109]....
        /*0328*/ 	.word	0xffffffff


	//   ....[110]....
        /*032c*/ 	.word	0xffffffff


	//   ....[111]....
        /*0330*/ 	.word	0xffffffff


	//   ....[112]....
        /*0334*/ 	.word	0xffffffff


	//   ....[113]....
        /*0338*/ 	.word	0xffffffff


	//   ....[114]....
        /*033c*/ 	.word	0xffffffff


	//   ....[115]....
        /*0340*/ 	.word	0xffffffff


	//   ....[116]....
        /*0344*/ 	.word	0xffffffff


	//   ....[117]....
        /*0348*/ 	.word	0xffffffff


	//   ....[118]....
        /*034c*/ 	.word	0xffffffff


	//   ....[119]....
        /*0350*/ 	.word	0xffffffff


	//   ....[120]....
        /*0354*/ 	.word	0xffffffff


	//   ....[121]....
        /*0358*/ 	.word	0xffffffff


	//   ....[122]....
        /*035c*/ 	.word	0xffffffff


	//   ....[123]....
        /*0360*/ 	.word	0xffffffff


	//   ....[124]....
        /*0364*/ 	.word	0xffffffff


	//   ....[125]....
        /*0368*/ 	.word	0xffffffff


	//   ....[126]....
        /*036c*/ 	.word	0xffffffff


	//   ....[127]....
        /*0370*/ 	.word	0xffffffff


	//   ....[128]....
        /*0374*/ 	.word	0xffffffff


	//   ....[129]....
        /*0378*/ 	.word	0xffffffff


	//   ....[130]....
        /*037c*/ 	.word	0xffffffff


	//   ....[131]....
        /*0380*/ 	.word	0xffffffff


	//   ....[132]....
        /*0384*/ 	.word	0xffffffff


	//   ....[133]....
        /*0388*/ 	.word	0xffffffff


	//   ....[134]....
        /*038c*/ 	.word	0xffffffff


	//   ....[135]....
        /*0390*/ 	.word	0xffffffff


	//   ....[136]....
        /*0394*/ 	.word	0xffffffff


	//   ....[137]....
        /*0398*/ 	.word	0xffffffff


	//   ....[138]....
        /*039c*/ 	.word	0xffffffff


	//   ....[139]....
        /*03a0*/ 	.word	0xffffffff


	//   ....[140]....
        /*03a4*/ 	.word	0xffffffff


	//   ....[141]....
        /*03a8*/ 	.word	0xffffffff


	//   ....[142]....
        /*03ac*/ 	.word	0xffffffff


	//   ....[143]....
        /*03b0*/ 	.word	0xffffffff


	//   ....[144]....
        /*03b4*/ 	.word	0xffffffff


	//   ....[145]....
        /*03b8*/ 	.word	0xffffffff


	//   ....[146]....
        /*03bc*/ 	.word	0xffffffff


	//   ....[147]....
        /*03c0*/ 	.word	0xffffffff


	//   ....[148]....
        /*03c4*/ 	.word	0xffffffff


	//   ....[149]....
        /*03c8*/ 	.word	0xffffffff


	//   ....[150]....
        /*03cc*/ 	.word	0xffffffff


	//   ....[151]....
        /*03d0*/ 	.word	0xffffffff


	//   ....[152]....
        /*03d4*/ 	.word	0xffffffff


	//   ....[153]....
        /*03d8*/ 	.word	0xffffffff


	//   ....[154]....
        /*03dc*/ 	.word	0xffffffff


	//   ....[155]....
        /*03e0*/ 	.word	0xffffffff


	//   ....[156]....
        /*03e4*/ 	.word	0xffffffff


	//   ....[157]....
        /*03e8*/ 	.word	0xffffffff


	//   ....[158]....
        /*03ec*/ 	.word	0xffffffff


	//   ....[159]....
        /*03f0*/ 	.word	0xffffffff


	//   ....[160]....
        /*03f4*/ 	.word	0xffffffff


	//   ....[161]....
        /*03f8*/ 	.word	0xffffffff


	//   ....[162]....
        /*03fc*/ 	.word	0xffffffff


	//   ....[163]....
        /*0400*/ 	.word	0xffffffff


	//   ....[164]....
        /*0404*/ 	.word	0xffffffff


	//   ....[165]....
        /*0408*/ 	.word	0xffffffff


	//   ....[166]....
        /*040c*/ 	.word	0xffffffff


	//   ....[167]....
        /*0410*/ 	.word	0xffffffff


	//   ....[168]....
        /*0414*/ 	.word	0xffffffff


	//   ....[169]....
        /*0418*/ 	.word	0xffffffff


	//   ....[170]....
        /*041c*/ 	.word	0xffffffff


	//   ....[171]....
        /*0420*/ 	.word	0xffffffff


	//   ....[172]....
        /*0424*/ 	.word	0xffffffff


	//   ....[173]....
        /*0428*/ 	.word	0xffffffff


	//   ....[174]....
        /*042c*/ 	.word	0xffffffff


	//   ....[175]....
        /*0430*/ 	.word	0xffffffff


	//   ....[176]....
        /*0434*/ 	.word	0xffffffff


	//   ....[177]....
        /*0438*/ 	.word	0xffffffff


	//   ....[178]....
        /*043c*/ 	.word	0xffffffff


	//   ....[179]....
        /*0440*/ 	.word	0xffffffff


	//   ....[180]....
        /*0444*/ 	.word	0xffffffff


	//   ....[181]....
        /*0448*/ 	.word	0xffffffff


	//   ....[182]....
        /*044c*/ 	.word	0xffffffff


	//   ....[183]....
        /*0450*/ 	.word	0xffffffff


	//   ....[184]....
        /*0454*/ 	.word	0xffffffff


	//   ....[185]....
        /*0458*/ 	.word	0xffffffff


	//   ....[186]....
        /*045c*/ 	.word	0xffffffff


	//   ....[187]....
        /*0460*/ 	.word	0xffffffff


	//   ....[188]....
        /*0464*/ 	.word	0xffffffff


	//   ....[189]....
        /*0468*/ 	.word	0xffffffff


	//   ....[190]....
        /*046c*/ 	.word	0xffffffff


	//   ....[191]....
        /*0470*/ 	.word	0xffffffff


	//   ....[192]....
        /*0474*/ 	.word	0xffffffff


	//   ....[193]....
        /*0478*/ 	.word	0xffffffff


	//   ....[194]....
        /*047c*/ 	.word	0xffffffff


	//   ....[195]....
        /*0480*/ 	.word	0xffffffff


	//   ....[196]....
        /*0484*/ 	.word	0xffffffff


	//   ....[197]....
        /*0488*/ 	.word	0xffffffff


	//   ....[198]....
        /*048c*/ 	.word	0xffffffff


	//   ....[199]....
        /*0490*/ 	.word	0xffffffff


	//   ....[200]....
        /*0494*/ 	.word	0xffffffff


	//   ....[201]....
        /*0498*/ 	.word	0xffffffff


	//   ....[202]....
        /*049c*/ 	.word	0xffffffff


	//   ....[203]....
        /*04a0*/ 	.word	0xffffffff


	//   ....[204]....
        /*04a4*/ 	.word	0xffffffff


	//   ....[205]....
        /*04a8*/ 	.word	0xffffffff


	//   ....[206]....
        /*04ac*/ 	.word	0xffffffff


	//   ....[207]....
        /*04b0*/ 	.word	0xffffffff


	//   ....[208]....
        /*04b4*/ 	.word	0xffffffff


	//   ....[209]....
        /*04b8*/ 	.word	0xffffffff


	//   ....[210]....
        /*04bc*/ 	.word	0xffffffff


	//   ....[211]....
        /*04c0*/ 	.word	0xffffffff


	//   ....[212]....
        /*04c4*/ 	.word	0xffffffff


	//   ....[213]....
        /*04c8*/ 	.word	0xffffffff


	//   ....[214]....
        /*04cc*/ 	.word	0xffffffff


	//   ....[215]....
        /*04d0*/ 	.word	0xffffffff


	//   ....[216]....
        /*04d4*/ 	.word	0xffffffff


	//   ....[217]....
        /*04d8*/ 	.word	0xffffffff


	//   ....[218]....
        /*04dc*/ 	.word	0xffffffff


	//   ....[219]....
        /*04e0*/ 	.word	0xffffffff


	//   ....[220]....
        /*04e4*/ 	.word	0xffffffff


	//   ....[221]....
        /*04e8*/ 	.word	0xffffffff


	//   ....[222]....
        /*04ec*/ 	.word	0xffffffff


	//   ....[223]....
        /*04f0*/ 	.word	0xffffffff


	//   ....[224]....
        /*04f4*/ 	.word	0xffffffff


	//   ....[225]....
        /*04f8*/ 	.word	0xffffffff


	//   ....[226]....
        /*04fc*/ 	.word	0xffffffff


	//   ....[227]....
        /*0500*/ 	.word	0xffffffff


	//   ....[228]....
        /*0504*/ 	.word	0xffffffff


	//   ....[229]....
        /*0508*/ 	.word	0xffffffff


	//   ....[230]....
        /*050c*/ 	.word	0xffffffff


	//   ....[231]....
        /*0510*/ 	.word	0xffffffff


	//   ....[232]....
        /*0514*/ 	.word	0xffffffff


	//   ....[233]....
        /*0518*/ 	.word	0x0500000f


	//   ....[234]....
        /*051c*/ 	.word	0x0500000f


	//   ....[235]....
        /*0520*/ 	.word	0x0500000f


	//   ....[236]....
        /*0524*/ 	.word	0x0500000f


	//   ....[237]....
        /*0528*/ 	.word	0x0500000f


	//   ....[238]....
        /*052c*/ 	.word	0x0500000f


	//   ....[239]....
        /*0530*/ 	.word	0x0500000f


	//   ....[240]....
        /*0534*/ 	.word	0x0500000f


	//   ....[241]....
        /*0538*/ 	.word	0x0500000f


	//   ....[242]....
        /*053c*/ 	.word	0x0500000f


	//   ....[243]....
        /*0540*/ 	.word	0x0500000f


	//   ....[244]....
        /*0544*/ 	.word	0x0500000f


	//   ....[245]....
        /*0548*/ 	.word	0x0500000f


	//   ....[246]....
        /*054c*/ 	.word	0x0500000f


	//   ....[247]....
        /*0550*/ 	.word	0x0500000f


	//   ....[248]....
        /*0554*/ 	.word	0x0500000f


	//   ....[249]....
        /*0558*/ 	.word	0x0500000f


	//   ....[250]....
        /*055c*/ 	.word	0x0500000f


	//   ....[251]....
        /*0560*/ 	.word	0x0500000f


	//   ....[252]....
        /*0564*/ 	.word	0x0500000f


	//   ....[253]....
        /*0568*/ 	.word	0x0500000f


	//   ....[254]....
        /*056c*/ 	.word	0x0500000f


	//   ....[255]....
        /*0570*/ 	.word	0x0500000f


	//   ....[0]....
        /*0574*/ 	.word	0x0500000f


	//   ....[1]....
        /*0578*/ 	.word	0x0500000f


	//   ....[2]....
        /*057c*/ 	.word	0x0500000f


	//   ....[3]....
        /*0580*/ 	.word	0x0500000f


	//   ....[4]....
        /*0584*/ 	.word	0x0500000f


	//   ....[5]....
        /*0588*/ 	.word	0x0500000f


	//   ....[6]....
        /*058c*/ 	.word	0x0500000f


	//   ....[7]....
        /*0590*/ 	.word	0x0500000f


	//   ....[8]....
        /*0594*/ 	.word	0x0500000f


	//   ....[9]....
        /*0598*/ 	.word	0x0500000f


	//   ....[10]....
        /*059c*/ 	.word	0x0500000f


	//   ....[11]....
        /*05a0*/ 	.word	0x0500000f


	//   ....[12]....
        /*05a4*/ 	.word	0x0500000f


	//   ....[13]....
        /*05a8*/ 	.word	0x0500000f


	//   ....[14]....
        /*05ac*/ 	.word	0x0500000f


	//   ....[15]....
        /*05b0*/ 	.word	0x0500000f


	//   ....[16]....
        /*05b4*/ 	.word	0x0500000f


	//   ....[17]....
        /*05b8*/ 	.word	0x0500000f


	//   ....[18]....
        /*05bc*/ 	.word	0x0500000f


	//   ....[19]....
        /*05c0*/ 	.word	0x0500000f


	//   ....[20]....
        /*05c4*/ 	.word	0x0500000f


	//   ....[21]....
        /*05c8*/ 	.word	0x0500000f


	//   ....[22]....
        /*05cc*/ 	.word	0x0500000f


	//   ....[23]....
        /*05d0*/ 	.word	0x0500000f


	//   ....[24]....
        /*05d4*/ 	.word	0x0500000f


	//   ....[25]....
        /*05d8*/ 	.word	0x0500000f


	//   ....[26]....
        /*05dc*/ 	.word	0x0500000f


	//   ....[27]....
        /*05e0*/ 	.word	0x0500000f


	//   ....[28]....
        /*05e4*/ 	.word	0x0500000f


	//   ....[29]....
        /*05e8*/ 	.word	0x0500000f


	//   ....[30]....
        /*05ec*/ 	.word	0x0500000f


	//   ....[31]....
        /*05f0*/ 	.word	0x0500000f


	//   ....[32]....
        /*05f4*/ 	.word	0x0500000f


	//   ....[33]....
        /*05f8*/ 	.word	0x0500000f


	//   ....[34]....
        /*05fc*/ 	.word	0x0500000f


	//   ....[35]....
        /*0600*/ 	.word	0x0500000f


	//   ....[36]....
        /*0604*/ 	.word	0x0500000f


	//   ....[37]....
        /*0608*/ 	.word	0x0500000f


	//   ....[38]....
        /*060c*/ 	.word	0x0500000f


	//   ....[39]....
        /*0610*/ 	.word	0x0500000f


	//   ....[40]....
        /*0614*/ 	.word	0x0500000f


	//   ....[41]....
        /*0618*/ 	.word	0x0500000f


	//   ....[42]....
        /*061c*/ 	.word	0x0500000f


	//   ....[43]....
        /*0620*/ 	.word	0x0500000f


	//   ....[44]....
        /*0624*/ 	.word	0x0500000f


	//   ....[45]....
        /*0628*/ 	.word	0x0500000f


	//   ....[46]....
        /*062c*/ 	.word	0x0500000f


	//   ....[47]....
        /*0630*/ 	.word	0x0500000f


	//   ....[48]....
        /*0634*/ 	.word	0x0500000f


	//   ....[49]....
        /*0638*/ 	.word	0x0500000f


	//   ....[50]....
        /*063c*/ 	.word	0x0500000f


	//   ....[51]....
        /*0640*/ 	.word	0x0500000f


	//   ....[52]....
        /*0644*/ 	.word	0x0500000f


	//   ....[53]....
        /*0648*/ 	.word	0x0500000f


	//   ....[54]....
        /*064c*/ 	.word	0x0500000f


	//   ....[55]....
        /*0650*/ 	.word	0x0500000f


	//   ....[56]....
        /*0654*/ 	.word	0x0500000f


	//   ....[57]....
        /*0658*/ 	.word	0x0500000f


	//   ....[58]....
        /*065c*/ 	.word	0x0500000f


	//   ....[59]....
        /*0660*/ 	.word	0x0500000f


	//   ....[60]....
        /*0664*/ 	.word	0x0500000f


	//   ....[61]....
        /*0668*/ 	.word	0x0500000f


	//   ....[62]....
        /*066c*/ 	.word	0x0500000f


	//   ....[63]....
        /*0670*/ 	.word	0x0500000f


	//   ....[64]....
        /*0674*/ 	.word	0x0500000f


	//   ....[65]....
        /*0678*/ 	.word	0x0500000f


	//   ....[66]....
        /*067c*/ 	.word	0x0500000f


	//   ....[67]....
        /*0680*/ 	.word	0x0500000f


	//   ....[68]....
        /*0684*/ 	.word	0x0500000f


	//   ....[69]....
        /*0688*/ 	.word	0x0500000f


	//   ....[70]....
        /*068c*/ 	.word	0x0500000f


	//   ....[71]....
        /*0690*/ 	.word	0x0500000f


	//   ....[72]....
        /*0694*/ 	.word	0x0500000f


	//   ....[73]....
        /*0698*/ 	.word	0x0500000f


	//   ....[74]....
        /*069c*/ 	.word	0x0500000f


	//   ....[75]....
        /*06a0*/ 	.word	0x0500000f


	//   ....[76]....
        /*06a4*/ 	.word	0x0500000f


	//   ....[77]....
        /*06a8*/ 	.word	0x0500000f


	//   ....[78]....
        /*06ac*/ 	.word	0x0500000f


	//   ....[79]....
        /*06b0*/ 	.word	0x0500000f


	//   ....[80]....
        /*06b4*/ 	.word	0x0500000f


	//   ....[81]....
        /*06b8*/ 	.word	0x0500000f


	//   ....[82]....
        /*06bc*/ 	.word	0x0500000f


	//   ....[83]....
        /*06c0*/ 	.word	0x0500000f


	//   ....[84]....
        /*06c4*/ 	.word	0x0500000f


	//   ....[85]....
        /*06c8*/ 	.word	0x0500000f


	//   ....[86]....
        /*06cc*/ 	.word	0x0500000f


	//   ....[87]....
        /*06d0*/ 	.word	0x0500000f


	//   ....[88]....
        /*06d4*/ 	.word	0x0500000f


	//   ....[89]....
        /*06d8*/ 	.word	0x0500000f


	//   ....[90]....
        /*06dc*/ 	.word	0x0500000f


	//   ....[91]....
        /*06e0*/ 	.word	0x0500000f


	//   ....[92]....
        /*06e4*/ 	.word	0x0500000f


	//   ....[93]....
        /*06e8*/ 	.word	0x0500000f


	//   ....[94]....
        /*06ec*/ 	.word	0x0500000f


	//   ....[95]....
        /*06f0*/ 	.word	0x0500000f


	//   ....[96]....
        /*06f4*/ 	.word	0x0500000f


	//   ....[97]....
        /*06f8*/ 	.word	0x0500000f


	//   ....[98]....
        /*06fc*/ 	.word	0x0500000f


	//   ....[99]....
        /*0700*/ 	.word	0x0500000f


	//   ....[100]....
        /*0704*/ 	.word	0x0500000f


	//   ....[101]....
        /*0708*/ 	.word	0x0500000f


	//   ....[102]....
        /*070c*/ 	.word	0x0500000f


	//   ....[103]....
        /*0710*/ 	.word	0x0500000f


	//   ....[104]....
        /*0714*/ 	.word	0x0500000f


	//   ....[105]....
        /*0718*/ 	.word	0x0500000f


	//   ....[106]....
        /*071c*/ 	.word	0x0500000f


	//   ....[107]....
        /*0720*/ 	.word	0x0500000f


	//   ....[108]....
        /*0724*/ 	.word	0x0500000f


	//   ....[109]....
        /*0728*/ 	.word	0x0500000f


	//   ....[110]....
        /*072c*/ 	.word	0x0500000f


	//   ....[111]....
        /*0730*/ 	.word	0x0500000f


	//   ....[112]....
        /*0734*/ 	.word	0x0500000f


	//   ....[113]....
        /*0738*/ 	.word	0x0500000f


	//   ....[114]....
        /*073c*/ 	.word	0x0500000f


	//   ....[115]....
        /*0740*/ 	.word	0x0500000f


	//   ....[116]....
        /*0744*/ 	.word	0x0500000f


	//   ....[117]....
        /*0748*/ 	.word	0x0500000f


	//   ....[118]....
        /*074c*/ 	.word	0x0500000f


	//   ....[119]....
        /*0750*/ 	.word	0x0500000f


	//   ....[120]....
        /*0754*/ 	.word	0x0500000f


	//   ....[121]....
        /*0758*/ 	.word	0x0500000f


	//   ....[122]....
        /*075c*/ 	.word	0x0500000f


	//   ....[123]....
        /*0760*/ 	.word	0x0500000f


	//   ....[124]....
        /*0764*/ 	.word	0x0500000f


	//   ....[125]....
        /*0768*/ 	.word	0x0500000f


	//   ....[126]....
        /*076c*/ 	.word	0x0500000f


	//   ....[127]....
        /*0770*/ 	.word	0x0500000f


	//   ....[128]....
        /*0774*/ 	.word	0x0500000f


	//   ....[129]....
        /*0778*/ 	.word	0x0500000f


	//   ....[130]....
        /*077c*/ 	.word	0x0500000f


	//   ....[131]....
        /*0780*/ 	.word	0x0500000f


	//   ....[132]....
        /*0784*/ 	.word	0x0500000f


	//   ....[133]....
        /*0788*/ 	.word	0x0500000f


	//   ....[134]....
        /*078c*/ 	.word	0x0500000f


	//   ....[135]....
        /*0790*/ 	.word	0x0500000f


	//   ....[136]....
        /*0794*/ 	.word	0x0500000f


	//   ....[137]....
        /*0798*/ 	.word	0x0500000f


	//   ....[138]....
        /*079c*/ 	.word	0x0500000f


	//   ....[139]....
        /*07a0*/ 	.word	0x0500000f


	//   ....[140]....
        /*07a4*/ 	.word	0x0500000f


	//   ....[141]....
        /*07a8*/ 	.word	0x0500000f


	//   ....[142]....
        /*07ac*/ 	.word	0x0500000f


	//   ....[143]....
        /*07b0*/ 	.word	0x0500000f


	//   ....[144]....
        /*07b4*/ 	.word	0x0500000f


	//   ....[145]....
        /*07b8*/ 	.word	0x0500000f


	//   ....[146]....
        /*07bc*/ 	.word	0x0500000f


	//   ....[147]....
        /*07c0*/ 	.word	0x0500000f


	//   ....[148]....
        /*07c4*/ 	.word	0x0500000f


	//   ....[149]....
        /*07c8*/ 	.word	0x0500000f


	//   ....[150]....
        /*07cc*/ 	.word	0x0500000f


	//   ....[151]....
        /*07d0*/ 	.word	0x0500000f


	//   ....[152]....
        /*07d4*/ 	.word	0x0500000f


	//   ....[153]....
        /*07d8*/ 	.word	0x0500000f


	//   ....[154]....
        /*07dc*/ 	.word	0x0500000f


	//----- nvinfo : EIATTR_COOP_GROUP_INSTR_OFFSETS
	.align		4
.L_312:
        /*07e0*/ 	.byte	0x04, 0x28
        /*07e2*/ 	.short	(.L_314 - .L_313)


	//   ....[0]....
.L_313:
        /*07e4*/ 	.word	0x00000070


	//   ....[1]....
        /*07e8*/ 	.word	0x00000140


	//   ....[2]....
        /*07ec*/ 	.word	0x00000190


	//   ....[3]....
        /*07f0*/ 	.word	0x000003c0


	//   ....[4]....
        /*07f4*/ 	.word	0x00000520


	//   ....[5]....
        /*07f8*/ 	.word	0x00000640


	//   ....[6]....
        /*07fc*/ 	.word	0x000007a0


	//   ....[7]....
        /*0800*/ 	.word	0x00003400


	//   ....[8]....
        /*0804*/ 	.word	0x00003410


	//   ....[9]....
        /*0808*/ 	.word	0x00003ac0


	//   ....[10]....
        /*080c*/ 	.word	0x00003ad0


	//   ....[11]....
        /*0810*/ 	.word	0x00004180


	//   ....[12]....
        /*0814*/ 	.word	0x00004190


	//   ....[13]....
        /*0818*/ 	.word	0x00004840


	//   ....[14]....
        /*081c*/ 	.word	0x00004850


	//   ....[15]....
        /*0820*/ 	.word	0x00005870


	//   ....[16]....
        /*0824*/ 	.word	0x00005880


	//   ....[17]....
        /*0828*/ 	.word	0x00006010


	//   ....[18]....
        /*082c*/ 	.word	0x00006020


	//   ....[19]....
        /*0830*/ 	.word	0x000067c0


	//   ....[20]....
        /*0834*/ 	.word	0x000067d0


	//   ....[21]....
        /*0838*/ 	.word	0x00006f90


	//   ....[22]....
        /*083c*/ 	.word	0x00006fa0


	//   ....[23]....
        /*0840*/ 	.word	0x00007950


	//   ....[24]....
        /*0844*/ 	.word	0x00007960


	//   ....[25]....
        /*0848*/ 	.word	0x00007a70


	//   ....[26]....
        /*084c*/ 	.word	0x00007a80


	//   ....[27]....
        /*0850*/ 	.word	0x00007ba0


	//   ....[28]....
        /*0854*/ 	.word	0x00007bb0


	//   ....[29]....
        /*0858*/ 	.word	0x00007cd0


	//   ....[30]....
        /*085c*/ 	.word	0x00007ce0


	//   ....[31]....
        /*0860*/ 	.word	0x00008060


	//   ....[32]....
        /*0864*/ 	.word	0x00008080


	//   ....[33]....
        /*0868*/ 	.word	0x00008160


	//   ....[34]....
        /*086c*/ 	.word	0x00008180


	//   ....[35]....
        /*0870*/ 	.word	0x00008260


	//   ....[36]....
        /*0874*/ 	.word	0x00008280


	//   ....[37]....
        /*0878*/ 	.word	0x00008360


	//   ....[38]....
        /*087c*/ 	.word	0x00008380


	//   ....[39]....
        /*0880*/ 	.word	0x00008bb0


	//   ....[40]....
        /*0884*/ 	.word	0x000092b0


	//   ....[41]....
        /*0888*/ 	.word	0x000092c0


	//   ....[42]....
        /*088c*/ 	.word	0x000092d0


	//   ....[43]....
        /*0890*/ 	.word	0x000092e0


	//   ....[44]....
        /*0894*/ 	.word	0x00009620


	//   ....[45]....
        /*0898*/ 	.word	0x00009630


	//   ....[46]....
        /*089c*/ 	.word	0x00009640


	//   ....[47]....
        /*08a0*/ 	.word	0x00009650


	//   ....[48]....
        /*08a4*/ 	.word	0x00009930


	//   ....[49]....
        /*08a8*/ 	.word	0x00009940


	//   ....[50]....
        /*08ac*/ 	.word	0x00009950


	//   ....[51]....
        /*08b0*/ 	.word	0x00009960


	//   ....[52]....
        /*08b4*/ 	.word	0x00009c60


	//   ....[53]....
        /*08b8*/ 	.word	0x00009c70


	//   ....[54]....
        /*08bc*/ 	.word	0x00009c80


	//   ....[55]....
        /*08c0*/ 	.word	0x00009c90


	//   ....[56]....
        /*08c4*/ 	.word	0x0000b990


	//   ....[57]....
        /*08c8*/ 	.word	0x0000b9b0


	//   ....[58]....
        /*08cc*/ 	.word	0x0000b9c0


	//   ....[59]....
        /*08d0*/ 	.word	0x0000b9d0


	//   ....[60]....
        /*08d4*/ 	.word	0x0000bae0


	//   ....[61]....
        /*08d8*/ 	.word	0x0000bb30


	//   ....[62]....
        /*08dc*/ 	.word	0x0000bb60


	//   ....[63]....
        /*08e0*/ 	.word	0x0000bba0


	//   ....[64]....
        /*08e4*/ 	.word	0x0000bec0


	//   ....[65]....
        /*08e8*/ 	.word	0x0000bee0


	//   ....[66]....
        /*08ec*/ 	.word	0x0000bf00


	//   ....[67]....
        /*08f0*/ 	.word	0x0000bf10


	//   ....[68]....
        /*08f4*/ 	.word	0x0000bfe0


	//   ....[69]....
        /*08f8*/ 	.word	0x0000c000


	//   ....[70]....
        /*08fc*/ 	.word	0x0000c010


	//   ....[71]....
        /*0900*/ 	.word	0x0000c0b0


	//   ....[72]....
        /*0904*/ 	.word	0x0000e590


	//   ....[73]....
        /*0908*/ 	.word	0x0000e5c0


	//   ....[74]....
        /*090c*/ 	.word	0x0000ec10


	//   ....[75]....
        /*0910*/ 	.word	0x0000ece0


	//   ....[76]....
        /*0914*/ 	.word	0x0000f600


	//   ....[77]....
        /*0918*/ 	.word	0x0000f660


	//   ....[78]....
        /*091c*/ 	.word	0x00010cf0


	//   ....[79]....
        /*0920*/ 	.word	0x00011340


	//   ....[80]....
        /*0924*/ 	.word	0x00011360


	//   ....[81]....
        /*0928*/ 	.word	0x00011370


	//   ....[82]....
        /*092c*/ 	.word	0x00011cb0


	//   ....[83]....
        /*0930*/ 	.word	0x00011d40


	//   ....[84]....
        /*0934*/ 	.word	0x00013c10


	//   ....[85]....
        /*0938*/ 	.word	0x00013c20


	//   ....[86]....
        /*093c*/ 	.word	0x00013c50


	//   ....[87]....
        /*0940*/ 	.word	0x00013c60


	//   ....[88]....
        /*0944*/ 	.word	0x000151a0


	//   ....[89]....
        /*0948*/ 	.word	0x000151f0


	//   ....[90]....
        /*094c*/ 	.word	0x00015500


	//   ....[91]....
        /*0950*/ 	.word	0x00015520


	//   ....[92]....
        /*0954*/ 	.word	0x00016630


	//   ....[93]....
        /*0958*/ 	.word	0x00016660


	//   ....[94]....
        /*095c*/ 	.word	0x00016680


	//   ....[95]....
        /*0960*/ 	.word	0x00016690


	//   ....[96]....
        /*0964*/ 	.word	0x00016d50


	//   ....[97]....
        /*0968*/ 	.word	0x00016d60


	//   ....[98]....
        /*096c*/ 	.word	0x00016e60


	//   ....[99]....
        /*0970*/ 	.word	0x00016e70


	//   ....[100]....
        /*0974*/ 	.word	0x00016f80


	//   ....[101]....
        /*0978*/ 	.word	0x00016f90


	//   ....[102]....
        /*097c*/ 	.word	0x000170a0


	//   ....[103]....
        /*0980*/ 	.word	0x000170b0


	//   ....[104]....
        /*0984*/ 	.word	0x00017580


	//   ....[105]....
        /*0988*/ 	.word	0x00017590


	//   ....[106]....
        /*098c*/ 	.word	0x00017a10


	//   ....[107]....
        /*0990*/ 	.word	0x00017a20


	//   ....[108]....
        /*0994*/ 	.word	0x00018640


	//   ....[109]....
        /*0998*/ 	.word	0x00018650


	//   ....[110]....
        /*099c*/ 	.word	0x00018760


	//   ....[111]....
        /*09a0*/ 	.word	0x00018770


	//   ....[112]....
        /*09a4*/ 	.word	0x00018880


	//   ....[113]....
        /*09a8*/ 	.word	0x00018890


	//   ....[114]....
        /*09ac*/ 	.word	0x000189a0


	//   ....[115]....
        /*09b0*/ 	.word	0x000189b0


	//   ....[116]....
        /*09b4*/ 	.word	0x00018b20


	//   ....[117]....
        /*09b8*/ 	.word	0x00018d10


	//   ....[118]....
        /*09bc*/ 	.word	0x00018d40


	//   ....[119]....
        /*09c0*/ 	.word	0x00018d70


	//   ....[120]....
        /*09c4*/ 	.word	0x00018da0


	//   ....[121]....
        /*09c8*/ 	.word	0x00018dd0


	//   ....[122]....
        /*09cc*/ 	.word	0x00018e00


	//   ....[123]....
        /*09d0*/ 	.word	0x00018f90


	//   ....[124]....
        /*09d4*/ 	.word	0x00018fc0


	//   ....[125]....
        /*09d8*/ 	.word	0x00018ff0


	//   ....[126]....
        /*09dc*/ 	.word	0x00019020


	//   ....[127]....
        /*09e0*/ 	.word	0x00019050


	//   ....[128]....
        /*09e4*/ 	.word	0x00019080


	//   ....[129]....
        /*09e8*/ 	.word	0x00019110


	//   ....[130]....
        /*09ec*/ 	.word	0x00019140


	//   ....[131]....
        /*09f0*/ 	.word	0x00019150


	//   ....[132]....
        /*09f4*/ 	.word	0x00019190


	//   ....[133]....
        /*09f8*/ 	.word	0x0001a630


	//   ....[134]....
        /*09fc*/ 	.word	0x0001c4b0


	//   ....[135]....
        /*0a00*/ 	.word	0x0001c4d0


	//   ....[136]....
        /*0a04*/ 	.word	0x0001c570


	//   ....[137]....
        /*0a08*/ 	.word	0x0001c590


	//   ....[138]....
        /*0a0c*/ 	.word	0x0001c620


	//   ....[139]....
        /*0a10*/ 	.word	0x0001c640


	//   ....[140]....
        /*0a14*/ 	.word	0x0001c6d0


	//   ....[141]....
        /*0a18*/ 	.word	0x0001c6f0


	//   ....[142]....
        /*0a1c*/ 	.word	0x0001c780


	//   ....[143]....
        /*0a20*/ 	.word	0x0001c7a0


	//   ....[144]....
        /*0a24*/ 	.word	0x0001c830


	//   ....[145]....
        /*0a28*/ 	.word	0x0001c850


	//   ....[146]....
        /*0a2c*/ 	.word	0x0001c8e0


	//   ....[147]....
        /*0a30*/ 	.word	0x0001c900


	//   ....[148]....
        /*0a34*/ 	.word	0x0001c910


	//   ....[149]....
        /*0a38*/ 	.word	0x0001c990


	//   ....[150]....
        /*0a3c*/ 	.word	0x0001d0e0


	//   ....[151]....
        /*0a40*/ 	.word	0x0001d110


	//   ....[152]....
        /*0a44*/ 	.word	0x0001d170


	//   ....[153]....
        /*0a48*/ 	.word	0x0001d1c0


	//   ....[154]....
        /*0a4c*/ 	.word	0x0001d200


	//   ....[155]....
        /*0a50*/ 	.word	0x0001d260


	//   ....[156]....
        /*0a54*/ 	.word	0x0001d2b0


	//   ....[157]....
        /*0a58*/ 	.word	0x0001d300


	//   ....[158]....
        /*0a5c*/ 	.word	0x0001d350


	//   ....[159]....
        /*0a60*/ 	.word	0x0001d3a0


	//   ....[160]....
        /*0a64*/ 	.word	0x0001d3e0


	//   ....[161]....
        /*0a68*/ 	.word	0x0001d440


	//   ....[162]....
        /*0a6c*/ 	.word	0x0001d480


	//   ....[163]....
        /*0a70*/ 	.word	0x0001d4d0


	//   ....[164]....
        /*0a74*/ 	.word	0x0001d4f0


	//   ....[165]....
        /*0a78*/ 	.word	0x0001d520


	//   ....[166]....
        /*0a7c*/ 	.word	0x0001dc70


	//   ....[167]....
        /*0a80*/ 	.word	0x0001dca0


	//   ....[168]....
        /*0a84*/ 	.word	0x0001dd00


	//   ....[169]....
        /*0a88*/ 	.word	0x0001dd10


	//   ....[170]....
        /*0a8c*/ 	.word	0x0001dd60


	//   ....[171]....
        /*0a90*/ 	.word	0x0001dd70


	//   ....[172]....
        /*0a94*/ 	.word	0x0001ddc0


	//   ....[173]....
        /*0a98*/ 	.word	0x0001ddd0


	//   ....[174]....
        /*0a9c*/ 	.word	0x0001de20


	//   ....[175]....
        /*0aa0*/ 	.word	0x0001de30


	//   ....[176]....
        /*0aa4*/ 	.word	0x0001de80


	//   ....[177]....
        /*0aa8*/ 	.word	0x0001de90


	//   ....[178]....
        /*0aac*/ 	.word	0x0001dee0


	//   ....[179]....
        /*0ab0*/ 	.word	0x0001def0


	//   ....[180]....
        /*0ab4*/ 	.word	0x0001df00


	//   ....[181]....
        /*0ab8*/ 	.word	0x0001df50


	//   ....[182]....
        /*0abc*/ 	.word	0x0001e1b0


	//   ....[183]....
        /*0ac0*/ 	.word	0x0001e1d0


	//   ....[184]....
        /*0ac4*/ 	.word	0x0001e1e0


	//   ....[185]....
        /*0ac8*/ 	.word	0x0001e250


	//   ....[186]....
        /*0acc*/ 	.word	0x0001e260


	//   ....[187]....
        /*0ad0*/ 	.word	0x0001e2d0


	//   ....[188]....
        /*0ad4*/ 	.word	0x0001e2e0


	//   ....[189]....
        /*0ad8*/ 	.word	0x0001e350


	//   ....[190]....
        /*0adc*/ 	.word	0x0001e360


	//   ....[191]....
        /*0ae0*/ 	.word	0x0001e3d0


	//   ....[192]....
        /*0ae4*/ 	.word	0x0001e3e0


	//   ....[193]....
        /*0ae8*/ 	.word	0x0001e450


	//   ....[194]....
        /*0aec*/ 	.word	0x0001e460


	//   ....[195]....
        /*0af0*/ 	.word	0x0001e4d0


	//   ....[196]....
        /*0af4*/ 	.word	0x0001e4e0


	//   ....[197]....
        /*0af8*/ 	.word	0x0001e4f0


	//   ....[198]....
        /*0afc*/ 	.word	0x0001ea80


	//   ....[199]....
        /*0b00*/ 	.word	0x0001eac0


	//   ....[200]....
        /*0b04*/ 	.word	0x0001eaf0


	//   ....[201]....
        /*0b08*/ 	.word	0x0001eb20


	//   ....[202]....
        /*0b0c*/ 	.word	0x0001eb30


	//   ....[203]....
        /*0b10*/ 	.word	0x0001eb50


	//   ....[204]....
        /*0b14*/ 	.word	0x0001ebc0


	//   ....[205]....
        /*0b18*/ 	.word	0x0001ebe0


	//   ....[206]....
        /*0b1c*/ 	.word	0x0001ec40


	//   ....[207]....
        /*0b20*/ 	.word	0x0001ec60


	//   ....[208]....
        /*0b24*/ 	.word	0x0001ecc0


	//   ....[209]....
        /*0b28*/ 	.word	0x0001ece0


	//   ....[210]....
        /*0b2c*/ 	.word	0x0001ed40


	//   ....[211]....
        /*0b30*/ 	.word	0x0001ed60


	//   ....[212]....
        /*0b34*/ 	.word	0x0001edb0


	//   ....[213]....
        /*0b38*/ 	.word	0x0001edd0


	//   ....[214]....
        /*0b3c*/ 	.word	0x0001f210


	//   ....[215]....
        /*0b40*/ 	.word	0x0001f240


	//   ....[216]....
        /*0b44*/ 	.word	0x0001f2a0


	//   ....[217]....
        /*0b48*/ 	.word	0x0001f2d0


	//   ....[218]....
        /*0b4c*/ 	.word	0x0001f300


	//   ....[219]....
        /*0b50*/ 	.word	0x0001f330


	//   ....[220]....
        /*0b54*/ 	.word	0x0001f360


	//   ....[221]....
        /*0b58*/ 	.word	0x0001f390


	//   ....[222]....
        /*0b5c*/ 	.word	0x0001f530


	//   ....[223]....
        /*0b60*/ 	.word	0x0001f560


	//   ....[224]....
        /*0b64*/ 	.word	0x0001f590


	//   ....[225]....
        /*0b68*/ 	.word	0x0001f5c0


	//   ....[226]....
        /*0b6c*/ 	.word	0x0001f5f0


	//   ....[227]....
        /*0b70*/ 	.word	0x0001f620


	//   ....[228]....
        /*0b74*/ 	.word	0x0001f6e0


	//   ....[229]....
        /*0b78*/ 	.word	0x0001f700


	//   ....[230]....
        /*0b7c*/ 	.word	0x0001f720


	//   ....[231]....
        /*0b80*/ 	.word	0x0001f780


	//   ....[232]....
        /*0b84*/ 	.word	0x000201a0


	//   ....[233]....
        /*0b88*/ 	.word	0x000204c0


	//   ....[234]....
        /*0b8c*/ 	.word	0x00020550


	//   ....[235]....
        /*0b90*/ 	.word	0x000205f0


	//   ....[236]....
        /*0b94*/ 	.word	0x00020680


	//   ....[237]....
        /*0b98*/ 	.word	0x00020720


	//   ....[238]....
        /*0b9c*/ 	.word	0x000207b0


	//   ....[239]....
        /*0ba0*/ 	.word	0x00020850


	//   ....[240]....
        /*0ba4*/ 	.word	0x000208e0


	//   ....[241]....
        /*0ba8*/ 	.word	0x000209d0


	//   ....[242]....
        /*0bac*/ 	.word	0x00020a60


	//   ....[243]....
        /*0bb0*/ 	.word	0x00020b00


	//   ....[244]....
        /*0bb4*/ 	.word	0x00020b90


	//   ....[245]....
        /*0bb8*/ 	.word	0x00020c30


	//   ....[246]....
        /*0bbc*/ 	.word	0x00020cc0


	//   ....[247]....
        /*0bc0*/ 	.word	0x00020d60


	//   ....[248]....
        /*0bc4*/ 	.word	0x00020df0


	//   ....[249]....
        /*0bc8*/ 	.word	0x00020ee0


	//   ....[250]....
        /*0bcc*/ 	.word	0x00020f70


	//   ....[251]....
        /*0bd0*/ 	.word	0x00021000


	//   ....[252]....
        /*0bd4*/ 	.word	0x00021090


	//   ....[253]....
        /*0bd8*/ 	.word	0x00021120


	//   ....[254]....
        /*0bdc*/ 	.word	0x000211b0


	//   ....[255]....
        /*0be0*/ 	.word	0x00021240


	//   ....[0]....
        /*0be4*/ 	.word	0x000212d0


	//   ....[1]....
        /*0be8*/ 	.word	0x00021400


	//   ....[2]....
        /*0bec*/ 	.word	0x000214b0


	//   ....[3]....
        /*0bf0*/ 	.word	0x00021540


	//   ....[4]....
        /*0bf4*/ 	.word	0x00021590


	//   ....[5]....
        /*0bf8*/ 	.word	0x000215e0


	//   ....[6]....
        /*0bfc*/ 	.word	0x00021670


	//   ....[7]....
        /*0c00*/ 	.word	0x00021700


	//   ....[8]....
        /*0c04*/ 	.word	0x00021750


	//   ....[9]....
        /*0c08*/ 	.word	0x000217a0


	//   ....[10]....
        /*0c0c*/ 	.word	0x00021830


	//   ....[11]....
        /*0c10*/ 	.word	0x000218c0


	//   ....[12]....
        /*0c14*/ 	.word	0x00021910


	//   ....[13]....
        /*0c18*/ 	.word	0x00021960


	//   ....[14]....
        /*0c1c*/ 	.word	0x000219f0


	//   ....[15]....
        /*0c20*/ 	.word	0x00021a80


	//   ....[16]....
        /*0c24*/ 	.word	0x00021ad0


	//   ....[17]....
        /*0c28*/ 	.word	0x00021b20


	//   ....[18]....
        /*0c2c*/ 	.word	0x00021c10


	//   ....[19]....
        /*0c30*/ 	.word	0x00021cc0


	//   ....[20]....
        /*0c34*/ 	.word	0x00021d40


	//   ....[21]....
        /*0c38*/ 	.word	0x00021dd0


	//   ....[22]....
        /*0c3c*/ 	.word	0x00021f60


	//   ....[23]....
        /*0c40*/ 	.word	0x00022080


	//   ....[24]....
        /*0c44*/ 	.word	0x000220d0


	//   ....[25]....
        /*0c48*/ 	.word	0x00022120


	//   ....[26]....
        /*0c4c*/ 	.word	0x000221b0


	//   ....[27]....
        /*0c50*/ 	.word	0x00022260


	//   ....[28]....
        /*0c54*/ 	.word	0x000222d0


	//   ....[29]....
        /*0c58*/ 	.word	0x00022340


	//   ....[30]....
        /*0c5c*/ 	.word	0x000224e0


	//   ....[31]....
        /*0c60*/ 	.word	0x000225c0


	//   ....[32]....
        /*0c64*/ 	.word	0x00022610


	//   ....[33]....
        /*0c68*/ 	.word	0x00022660


	//   ....[34]....
        /*0c6c*/ 	.word	0x00022940


	//   ....[35]....
        /*0c70*/ 	.word	0x00022990


	//   ....[36]....
        /*0c74*/ 	.word	0x00022a20


	//   ....[37]....
        /*0c78*/ 	.word	0x00022ab0


	//   ....[38]....
        /*0c7c*/ 	.word	0x00022b40


	//   ....[39]....
        /*0c80*/ 	.word	0x00022bd0


	//   ....[40]....
        /*0c84*/ 	.word	0x00022c60


	//   ....[41]....
        /*0c88*/ 	.word	0x00022cf0


	//   ....[42]....
        /*0c8c*/ 	.word	0x00022d70


	//   ....[43]....
        /*0c90*/ 	.word	0x00022dc0


	//   ....[44]....
        /*0c94*/ 	.word	0x00022e50


	//   ....[45]....
        /*0c98*/ 	.word	0x00022ee0


	//   ....[46]....
        /*0c9c*/ 	.word	0x00022f60


	//   ....[47]....
        /*0ca0*/ 	.word	0x00022fb0


	//   ....[48]....
        /*0ca4*/ 	.word	0x00023040


	//   ....[49]....
        /*0ca8*/ 	.word	0x000230d0


	//   ....[50]....
        /*0cac*/ 	.word	0x00023160


	//   ....[51]....
        /*0cb0*/ 	.word	0x000231f0


	//   ....[52]....
        /*0cb4*/ 	.word	0x00023280


	//   ....[53]....
        /*0cb8*/ 	.word	0x00023310


	//   ....[54]....
        /*0cbc*/ 	.word	0x000233d0


	//   ....[55]....
        /*0cc0*/ 	.word	0x000236b0


	//   ....[56]....
        /*0cc4*/ 	.word	0x000237a0


	//   ....[57]....
        /*0cc8*/ 	.word	0x00023840


	//   ....[58]....
        /*0ccc*/ 	.word	0x000238a0


	//   ....[59]....
        /*0cd0*/ 	.word	0x000239a0


	//   ....[60]....
        /*0cd4*/ 	.word	0x00023a10


	//   ....[61]....
        /*0cd8*/ 	.word	0x00023b10


	//   ....[62]....
        /*0cdc*/ 	.word	0x00023b80


	//   ....[63]....
        /*0ce0*/ 	.word	0x00023c80


	//   ....[64]....
        /*0ce4*/ 	.word	0x00023cf0


	//   ....[65]....
        /*0ce8*/ 	.word	0x00023df0


	//   ....[66]....
        /*0cec*/ 	.word	0x00023e60


	//   ....[67]....
        /*0cf0*/ 	.word	0x00023f60


	//   ....[68]....
        /*0cf4*/ 	.word	0x00023fd0


	//   ....[69]....
        /*0cf8*/ 	.word	0x000240d0


	//   ....[70]....
        /*0cfc*/ 	.word	0x00024140


	//   ....[71]....
        /*0d00*/ 	.word	0x00024220


	//   ....[72]....
        /*0d04*/ 	.word	0x00024310


	//   ....[73]....
        /*0d08*/ 	.word	0x00024380


	//   ....[74]....
        /*0d0c*/ 	.word	0x00024400


	//   ....[75]....
        /*0d10*/ 	.word	0x000244c0


	//   ....[76]....
        /*0d14*/ 	.word	0x00024540


	//   ....[77]....
        /*0d18*/ 	.word	0x00024610


	//   ....[78]....
        /*0d1c*/ 	.word	0x00024690


	//   ....[79]....
        /*0d20*/ 	.word	0x00024760


	//   ....[80]....
        /*0d24*/ 	.word	0x000247e0


	//   ....[81]....
        /*0d28*/ 	.word	0x000248b0


	//   ....[82]....
        /*0d2c*/ 	.word	0x00024930


	//   ....[83]....
        /*0d30*/ 	.word	0x00024a00


	//   ....[84]....
        /*0d34*/ 	.word	0x00024a80


	//   ....[85]....
        /*0d38*/ 	.word	0x00024b40


	//   ....[86]....
        /*0d3c*/ 	.word	0x00024bc0


	//   ....[87]....
        /*0d40*/ 	.word	0x00024c70


	//   ....[88]....
        /*0d44*/ 	.word	0x00024da0


	//   ....[89]....
        /*0d48*/ 	.word	0x00024e40


	//   ....[90]....
        /*0d4c*/ 	.word	0x00024eb0


	//   ....[91]....
        /*0d50*/ 	.word	0x00024f70


	//   ....[92]....
        /*0d54*/ 	.word	0x00024fd0


	//   ....[93]....
        /*0d58*/ 	.word	0x00025090


	//   ....[94]....
        /*0d5c*/ 	.word	0x000250f0


	//   ....[95]....
        /*0d60*/ 	.word	0x000251b0


	//   ....[96]....
        /*0d64*/ 	.word	0x00025210


	//   ....[97]....
        /*0d68*/ 	.word	0x000252d0


	//   ....[98]....
        /*0d6c*/ 	.word	0x00025330


	//   ....[99]....
        /*0d70*/ 	.word	0x000253f0


	//   ....[100]....
        /*0d74*/ 	.word	0x00025450


	//   ....[101]....
        /*0d78*/ 	.word	0x00025510


	//   ....[102]....
        /*0d7c*/ 	.word	0x00025570


	//   ....[103]....
        /*0d80*/ 	.word	0x00025630


	//   ....[104]....
        /*0d84*/ 	.word	0x00025720


	//   ....[105]....
        /*0d88*/ 	.word	0x000257c0


	//   ....[106]....
        /*0d8c*/ 	.word	0x00025820


	//   ....[107]....
        /*0d90*/ 	.word	0x00025900


	//   ....[108]....
        /*0d94*/ 	.word	0x00025960


	//   ....[109]....
        /*0d98*/ 	.word	0x00025a40


	//   ....[110]....
        /*0d9c*/ 	.word	0x00025aa0


	//   ....[111]....
        /*0da0*/ 	.word	0x00025b80


	//   ....[112]....
        /*0da4*/ 	.word	0x00025be0


	//   ....[113]....
        /*0da8*/ 	.word	0x00025cc0


	//   ....[114]....
        /*0dac*/ 	.word	0x00025d20


	//   ....[115]....
        /*0db0*/ 	.word	0x00025e00


	//   ....[116]....
        /*0db4*/ 	.word	0x00025e60


	//   ....[117]....
        /*0db8*/ 	.word	0x00025f40


	//   ....[118]....
        /*0dbc*/ 	.word	0x00025fa0


	//   ....[119]....
        /*0dc0*/ 	.word	0x00026070


	//   ....[120]....
        /*0dc4*/ 	.word	0x00026190


	//   ....[121]....
        /*0dc8*/ 	.word	0x00026240


	//   ....[122]....
        /*0dcc*/ 	.word	0x000262f0


	//   ....[123]....
        /*0dd0*/ 	.word	0x000263c0


	//   ....[124]....
        /*0dd4*/ 	.word	0x00026420


	//   ....[125]....
        /*0dd8*/ 	.word	0x00026500


	//   ....[126]....
        /*0ddc*/ 	.word	0x00026560


	//   ....[127]....
        /*0de0*/ 	.word	0x00026630


	//   ....[128]....
        /*0de4*/ 	.word	0x00026690


	//   ....[129]....
        /*0de8*/ 	.word	0x00026760


	//   ....[130]....
        /*0dec*/ 	.word	0x000267c0


	//   ....[131]....
        /*0df0*/ 	.word	0x000268a0


	//   ....[132]....
        /*0df4*/ 	.word	0x00026900


	//   ....[133]....
        /*0df8*/ 	.word	0x000269d0


	//   ....[134]....
        /*0dfc*/ 	.word	0x00026a30


	//   ....[135]....
        /*0e00*/ 	.word	0x00026af0


	//   ....[136]....
        /*0e04*/ 	.word	0x00026b80


	//   ....[137]....
        /*0e08*/ 	.word	0x00026c20


	//   ....[138]....
        /*0e0c*/ 	.word	0x00026da0


	//   ....[139]....
        /*0e10*/ 	.word	0x00026e10


	//   ....[140]....
        /*0e14*/ 	.word	0x00026e80


	//   ....[141]....
        /*0e18*/ 	.word	0x00026ef0


	//   ....[142]....
        /*0e1c*/ 	.word	0x00026f60


	//   ....[143]....
        /*0e20*/ 	.word	0x00026fe0


	//   ....[144]....
        /*0e24*/ 	.word	0x00027060


	//   ....[145]....
        /*0e28*/ 	.word	0x000270f0


	//   ....[146]....
        /*0e2c*/ 	.word	0x00027160


	//   ....[147]....
        /*0e30*/ 	.word	0x000271d0


	//   ....[148]....
        /*0e34*/ 	.word	0x00027240


	//   ....[149]....
        /*0e38*/ 	.word	0x000272c0


	//   ....[150]....
        /*0e3c*/ 	.word	0x00027330


	//   ....[151]....
        /*0e40*/ 	.word	0x000273c0


	//   ....[152]....
        /*0e44*/ 	.word	0x00027420


	//   ....[153]....
        /*0e48*/ 	.word	0x000274b0


	//   ....[154]....
        /*0e4c*/ 	.word	0x000275e0


	//----- nvinfo : EIATTR_REG_RECONFIG
	.align		4
.L_314:
        /*0e50*/ 	.byte	0x01, 0x54
	.zero		2


	//----- nvinfo : EIATTR_SYSCALL_OFFSETS
	.align		4
        /*0e54*/ 	.byte	0x04, 0x46
        /*0e56*/ 	.short	(.L_316 - .L_315)


	//   ....[0]....
.L_315:
        /*0e58*/ 	.word	0x00001cd0


	//   ....[1]....
        /*0e5c*/ 	.word	0x00001e20


	//   ....[2]....
        /*0e60*/ 	.word	0x00008d50


	//   ....[3]....
        /*0e64*/ 	.word	0x00009050


	//   ....[4]....
        /*0e68*/ 	.word	0x0001bbb0


	//   ....[5]....
        /*0e6c*/ 	.word	0x0001bd00


	//   ....[6]....
        /*0e70*/ 	.word	0x0001bdf0


	//   ....[7]....
        /*0e74*/ 	.word	0x0001cd60


	//----- nvinfo : EIATTR_MBARRIER_INSTR_OFFSETS
	.align		4
.L_316:
        /*0e78*/ 	.byte	0x04, 0x39
        /*0e7a*/ 	.short	(.L_318 - .L_317)


	//   ....[0]....
.L_317:
        /*0e7c*/ 	.word	0x00000270
        /*0e80*/ 	.word	0x000000ff
        /*0e84*/ 	.word	0x00028800
        /*0e88*/ 	.short	0x0100
        /*0e8a*/ 	.byte	0x08
	.zero		1


	//   ....[1]....
        /*0e8c*/ 	.word	0x00000280
        /*0e90*/ 	.word	0x000000ff
        /*0e94*/ 	.word	0x00028820
        /*0e98*/ 	.short	0x0100
        /*0e9a*/ 	.byte	0x08
	.zero		1


	//   ....[2]....
        /*0e9c*/ 	.word	0x00000370
        /*0ea0*/ 	.word	0x000000ff
        /*0ea4*/ 	.word	0x00028830
        /*0ea8*/ 	.short	0x0100
        /*0eaa*/ 	.byte	0x08
	.zero		1


	//   ....[3]....
        /*0eac*/ 	.word	0x00000380
        /*0eb0*/ 	.word	0x000000ff
        /*0eb4*/ 	.word	0x00028840
        /*0eb8*/ 	.short	0x0100
        /*0eba*/ 	.byte	0x08
	.zero		1


	//   ....[4]....
        /*0ebc*/ 	.word	0x00000390
        /*0ec0*/ 	.word	0x000000ff
        /*0ec4*/ 	.word	0x00028838
        /*0ec8*/ 	.short	0x0100
        /*0eca*/ 	.byte	0x08
	.zero		1


	//   ....[5]....
        /*0ecc*/ 	.word	0x000003a0
        /*0ed0*/ 	.word	0x000000ff
        /*0ed4*/ 	.word	0x00028848
        /*0ed8*/ 	.short	0x0100
        /*0eda*/ 	.byte	0x08
	.zero		1


	//   ....[6]....
        /*0edc*/ 	.word	0x000004d0
        /*0ee0*/ 	.word	0x000000ff
        /*0ee4*/ 	.word	0x00028850
        /*0ee8*/ 	.short	0x0100
        /*0eea*/ 	.byte	0x08
	.zero		1


	//   ....[7]....
        /*0eec*/ 	.word	0x000004e0
        /*0ef0*/ 	.word	0x000000ff
        /*0ef4*/ 	.word	0x00028860
        /*0ef8*/ 	.short	0x0100
        /*0efa*/ 	.byte	0x08
	.zero		1


	//   ....[8]....
        /*0efc*/ 	.word	0x000004f0
        /*0f00*/ 	.word	0x000000ff
        /*0f04*/ 	.word	0x00028858
        /*0f08*/ 	.short	0x0100
        /*0f0a*/ 	.byte	0x08
	.zero		1


	//   ....[9]....
        /*0f0c*/ 	.word	0x00000500
        /*0f10*/ 	.word	0x000000ff
        /*0f14*/ 	.word	0x00028868
        /*0f18*/ 	.short	0x0100
        /*0f1a*/ 	.byte	0x08
	.zero		1


	//   ....[10]....
        /*0f1c*/ 	.word	0x000005f0
        /*0f20*/ 	.word	0x000000ff
        /*0f24*/ 	.word	0x00028870
        /*0f28*/ 	.short	0x0100
        /*0f2a*/ 	.byte	0x06
	.zero		1


	//   ....[11]....
        /*0f2c*/ 	.word	0x00000600
        /*0f30*/ 	.word	0x000000ff
        /*0f34*/ 	.word	0x00028880
        /*0f38*/ 	.short	0x0100
        /*0f3a*/ 	.byte	0x06
	.zero		1


	//   ....[12]....
        /*0f3c*/ 	.word	0x00000610
        /*0f40*/ 	.word	0x000000ff
        /*0f44*/ 	.word	0x00028878
        /*0f48*/ 	.short	0x0100
        /*0f4a*/ 	.byte	0x06
	.zero		1


	//   ....[13]....
        /*0f4c*/ 	.word	0x00000620
        /*0f50*/ 	.word	0x000000ff
        /*0f54*/ 	.word	0x00028888
        /*0f58*/ 	.short	0x0100
        /*0f5a*/ 	.byte	0x06
	.zero		1


	//   ....[14]....
        /*0f5c*/ 	.word	0x00000750
        /*0f60*/ 	.word	0x000000ff
        /*0f64*/ 	.word	0x00028890
        /*0f68*/ 	.short	0x0100
        /*0f6a*/ 	.byte	0x08
	.zero		1


	//   ....[15]....
        /*0f6c*/ 	.word	0x00000760
        /*0f70*/ 	.word	0x000000ff
        /*0f74*/ 	.word	0x000288a0
        /*0f78*/ 	.short	0x0100
        /*0f7a*/ 	.byte	0x08
	.zero		1


	//   ....[16]....
        /*0f7c*/ 	.word	0x00000770
        /*0f80*/ 	.word	0x000000ff
        /*0f84*/ 	.word	0x00028898
        /*0f88*/ 	.short	0x0100
        /*0f8a*/ 	.byte	0x08
	.zero		1


	//   ....[17]....
        /*0f8c*/ 	.word	0x00000780
        /*0f90*/ 	.word	0x000000ff
        /*0f94*/ 	.word	0x000288a8
        /*0f98*/ 	.short	0x0100
        /*0f9a*/ 	.byte	0x08
	.zero		1


	//   ....[18]....
        /*0f9c*/ 	.word	0x000008b0
        /*0fa0*/ 	.word	0x000000ff
        /*0fa4*/ 	.word	0x000288b0
        /*0fa8*/ 	.short	0x0100
        /*0faa*/ 	.byte	0x08
	.zero		1


	//   ....[19]....
        /*0fac*/ 	.word	0x000008c0
        /*0fb0*/ 	.word	0x000000ff
        /*0fb4*/ 	.word	0x000288c0
        /*0fb8*/ 	.short	0x0100
        /*0fba*/ 	.byte	0x08
	.zero		1


	//   ....[20]....
        /*0fbc*/ 	.word	0x000008d0
        /*0fc0*/ 	.word	0x000000ff
        /*0fc4*/ 	.word	0x000288b8
        /*0fc8*/ 	.short	0x0100
        /*0fca*/ 	.byte	0x08
	.zero		1


	//   ....[21]....
        /*0fcc*/ 	.word	0x000008e0
        /*0fd0*/ 	.word	0x000000ff
        /*0fd4*/ 	.word	0x000288c8
        /*0fd8*/ 	.short	0x0100
        /*0fda*/ 	.byte	0x08
	.zero		1


	//   ....[22]....
        /*0fdc*/ 	.word	0x000033b0
        /*0fe0*/ 	.word	0x00000059
        /*0fe4*/ 	.word	0x00028890
        /*0fe8*/ 	.short	0x010a
        /*0fea*/ 	.byte	0x3f
	.zero		1


	//   ....[23]....
        /*0fec*/ 	.word	0x00005810
        /*0ff0*/ 	.word	0x00000059
        /*0ff4*/ 	.word	0x00028890
        /*0ff8*/ 	.short	0x010a
        /*0ffa*/ 	.byte	0x3f
	.zero		1


	//   ....[24]....
        /*0ffc*/ 	.word	0x000077b0
        /*1000*/ 	.word	0x00000059
        /*1004*/ 	.word	0x00028890
        /*1008*/ 	.short	0x010a
        /*100a*/ 	.byte	0x3f
	.zero		1


	//   ....[25]....
        /*100c*/ 	.word	0x00007eb0
        /*1010*/ 	.word	0x0000000b
        /*1014*/ 	.word	0x00000000
        /*1018*/ 	.short	0x0101
        /*101a*/ 	.byte	0x3f
	.zero		1


	//   ....[26]....
        /*101c*/ 	.word	0x00007ef0
        /*1020*/ 	.word	0x00000059
        /*1024*/ 	.word	0x000288b0
        /*1028*/ 	.short	0x010a
        /*102a*/ 	.byte	0x3f
	.zero		1


	//   ....[27]....
        /*102c*/ 	.word	0x00008500
        /*1030*/ 	.word	0x00000059
        /*1034*/ 	.word	0x00000000
        /*1038*/ 	.short	0x0101
        /*103a*/ 	.byte	0x3f
	.zero		1


	//   ....[28]....
        /*103c*/ 	.word	0x00008de0
        /*1040*/ 	.word	0x00000012
        /*1044*/ 	.word	0x00028800
        /*1048*/ 	.short	0x010a
        /*104a*/ 	.byte	0x3f
	.zero		1


	//   ....[29]....
        /*104c*/ 	.word	0x00008e30
        /*1050*/ 	.word	0x00000012
        /*1054*/ 	.word	0x00028800
        /*1058*/ 	.short	0x010a
        /*105a*/ 	.byte	0x3f
	.zero		1


	//   ....[30]....
        /*105c*/ 	.word	0x00009fc0
        /*1060*/ 	.word	0x00000012
        /*1064*/ 	.word	0x00028800
        /*1068*/ 	.short	0x010a
        /*106a*/ 	.byte	0x3f
	.zero		1


	//   ....[31]....
        /*106c*/ 	.word	0x0000c400
        /*1070*/ 	.word	0x00000012
        /*1074*/ 	.word	0x00028800
        /*1078*/ 	.short	0x010a
        /*107a*/ 	.byte	0x3f
	.zero		1


	//   ....[32]....
        /*107c*/ 	.word	0x0000ddf0
        /*1080*/ 	.word	0x00000000
        /*1084*/ 	.word	0x00028830
        /*1088*/ 	.short	0x010a
        /*108a*/ 	.byte	0x3f
	.zero		1


	//   ....[33]....
        /*108c*/ 	.word	0x0000de30
        /*1090*/ 	.word	0x00000000
        /*1094*/ 	.word	0x00028830
        /*1098*/ 	.short	0x010a
        /*109a*/ 	.byte	0x3f
	.zero		1


	//   ....[34]....
        /*109c*/ 	.word	0x0000f800
        /*10a0*/ 	.word	0x00000000
        /*10a4*/ 	.word	0x00000000
        /*10a8*/ 	.short	0x0101
        /*10aa*/ 	.byte	0x3f
	.zero		1


	//   ....[35]....
        /*10ac*/ 	.word	0x00010360
        /*10b0*/ 	.word	0x00000005
        /*10b4*/ 	.word	0x00028830
        /*10b8*/ 	.short	0x010a
        /*10ba*/ 	.byte	0x3f
	.zero		1


	//   ....[36]....
        /*10bc*/ 	.word	0x000103b0
        /*10c0*/ 	.word	0x00000005
        /*10c4*/ 	.word	0x00028830
        /*10c8*/ 	.short	0x010a
        /*10ca*/ 	.byte	0x3f
	.zero		1


	//   ....[37]....
        /*10cc*/ 	.word	0x000107f0
        /*10d0*/ 	.word	0x00000006
        /*10d4*/ 	.word	0x00028850
        /*10d8*/ 	.short	0x010a
        /*10da*/ 	.byte	0x3f
	.zero		1


	//   ....[38]....
        /*10dc*/ 	.word	0x00010830
        /*10e0*/ 	.word	0x00000006
        /*10e4*/ 	.word	0x00028850
        /*10e8*/ 	.short	0x010a
        /*10ea*/ 	.byte	0x3f
	.zero		1


	//   ....[39]....
        /*10ec*/ 	.word	0x00012580
        /*10f0*/ 	.word	0x00000000
        /*10f4*/ 	.word	0x00000000
        /*10f8*/ 	.short	0x0101
        /*10fa*/ 	.byte	0x3f
	.zero		1


	//   ....[40]....
        /*10fc*/ 	.word	0x00012800
        /*1100*/ 	.word	0x0000000e
        /*1104*/ 	.word	0x00000000
        /*1108*/ 	.short	0x0101
        /*110a*/ 	.byte	0x3f
	.zero		1


	//   ....[41]....
        /*110c*/ 	.word	0x00012f10
        /*1110*/ 	.word	0x00000005
        /*1114*/ 	.word	0x00028830
        /*1118*/ 	.short	0x010a
        /*111a*/ 	.byte	0x3f
	.zero		1


	//   ....[42]....
        /*111c*/ 	.word	0x00012f60
        /*1120*/ 	.word	0x00000005
        /*1124*/ 	.word	0x00028830
        /*1128*/ 	.short	0x010a
        /*112a*/ 	.byte	0x3f
	.zero		1


	//   ....[43]....
        /*112c*/ 	.word	0x00013370
        /*1130*/ 	.word	0x00000006
        /*1134*/ 	.word	0x00028850
        /*1138*/ 	.short	0x010a
        /*113a*/ 	.byte	0x3f
	.zero		1


	//   ....[44]....
        /*113c*/ 	.word	0x000133b0
        /*1140*/ 	.word	0x00000006
        /*1144*/ 	.word	0x00028850
        /*1148*/ 	.short	0x010a
        /*114a*/ 	.byte	0x3f
	.zero		1


	//   ....[45]....
        /*114c*/ 	.word	0x000147b0
        /*1150*/ 	.word	0x0000002f
        /*1154*/ 	.word	0x00000000
        /*1158*/ 	.short	0x0101
        /*115a*/ 	.byte	0x3f
	.zero		1


	//   ....[46]....
        /*115c*/ 	.word	0x00014a50
        /*1160*/ 	.word	0x0000000c
        /*1164*/ 	.word	0x00000000
        /*1168*/ 	.short	0x0101
        /*116a*/ 	.byte	0x3f
	.zero		1


	//   ....[47]....
        /*116c*/ 	.word	0x000150a0
        /*1170*/ 	.word	0x0000000d
        /*1174*/ 	.word	0x00028850
        /*1178*/ 	.short	0x010a
        /*117a*/ 	.byte	0x3f
	.zero		1


	//   ....[48]....
        /*117c*/ 	.word	0x00015120
        /*1180*/ 	.word	0x0000000d
        /*1184*/ 	.word	0x00028850
        /*1188*/ 	.short	0x010a
        /*118a*/ 	.byte	0x3f
	.zero		1


	//   ....[49]....
        /*118c*/ 	.word	0x00015740
        /*1190*/ 	.word	0x00000004
        /*1194*/ 	.word	0x00000000
        /*1198*/ 	.short	0x0101
        /*119a*/ 	.byte	0x3f
	.zero		1


	//   ....[50]....
        /*119c*/ 	.word	0x00016c50
        /*11a0*/ 	.word	0x00000000
        /*11a4*/ 	.word	0x00000000
        /*11a8*/ 	.short	0x0101
        /*11aa*/ 	.byte	0x3f
	.zero		1


	//   ....[51]....
        /*11ac*/ 	.word	0x00017480
        /*11b0*/ 	.word	0x00000004
        /*11b4*/ 	.word	0x00000000
        /*11b8*/ 	.short	0x0101
        /*11ba*/ 	.byte	0x3f
	.zero		1


	//   ....[52]....
        /*11bc*/ 	.word	0x0001a710
        /*11c0*/ 	.word	0x00000016
        /*11c4*/ 	.word	0x00028820
        /*11c8*/ 	.short	0x010a
        /*11ca*/ 	.byte	0x3f
	.zero		1


	//   ....[53]....
        /*11cc*/ 	.word	0x0001a7a0
        /*11d0*/ 	.word	0x00000008
        /*11d4*/ 	.word	0x000288a0
        /*11d8*/ 	.short	0x010a
        /*11da*/ 	.byte	0x3f
	.zero		1


	//   ....[54]....
        /*11dc*/ 	.word	0x0001ab00
        /*11e0*/ 	.word	0x00000008
        /*11e4*/ 	.word	0x000288c0
        /*11e8*/ 	.short	0x010a
        /*11ea*/ 	.byte	0x3f
	.zero		1


	//   ....[55]....
        /*11ec*/ 	.word	0x0001af30
        /*11f0*/ 	.word	0x0000000b
        /*11f4*/ 	.word	0x000288a0
        /*11f8*/ 	.short	0x010a
        /*11fa*/ 	.byte	0x3f
	.zero		1


	//   ....[56]....
        /*11fc*/ 	.word	0x0001b270
        /*1200*/ 	.word	0x0000000b
        /*1204*/ 	.word	0x000288c0
        /*1208*/ 	.short	0x010a
        /*120a*/ 	.byte	0x3f
	.zero		1


	//   ....[57]....
        /*120c*/ 	.word	0x0001c2e0
        /*1210*/ 	.word	0x00000007
        /*1214*/ 	.word	0x00028840
        /*1218*/ 	.short	0x010a
        /*121a*/ 	.byte	0x3f
	.zero		1


	//   ....[58]....
        /*121c*/ 	.word	0x0001ca40
        /*1220*/ 	.word	0x00000007
        /*1224*/ 	.word	0x00028830
        /*1228*/ 	.short	0x0107
        /*122a*/ 	.byte	0x3f
	.zero		1


	//   ....[59]....
        /*122c*/ 	.word	0x0001cb10
        /*1230*/ 	.word	0x00000007
        /*1234*/ 	.word	0x00028830
        /*1238*/ 	.short	0x0101
        /*123a*/ 	.byte	0x3f
	.zero		1


	//   ....[60]....
        /*123c*/ 	.word	0x0001d620
        /*1240*/ 	.word	0x00000016
        /*1244*/ 	.word	0x00028800
        /*1248*/ 	.short	0x0107
        /*124a*/ 	.byte	0x3f
	.zero		1


	//   ....[61]....
        /*124c*/ 	.word	0x0001d730
        /*1250*/ 	.word	0x00000016
        /*1254*/ 	.word	0x00028800
        /*1258*/ 	.short	0x0101
        /*125a*/ 	.byte	0x3f
	.zero		1


	//   ....[62]....
        /*125c*/ 	.word	0x0001d750
        /*1260*/ 	.word	0x00000016
        /*1264*/ 	.word	0x00028820
        /*1268*/ 	.short	0x010a
        /*126a*/ 	.byte	0x3f
	.zero		1


	//   ....[63]....
        /*126c*/ 	.word	0x0001dae0
        /*1270*/ 	.word	0x00000006
        /*1274*/ 	.word	0x00028840
        /*1278*/ 	.short	0x010a
        /*127a*/ 	.byte	0x3f
	.zero		1


	//   ....[64]....
        /*127c*/ 	.word	0x0001dfe0
        /*1280*/ 	.word	0x00000006
        /*1284*/ 	.word	0x00028830
        /*1288*/ 	.short	0x0107
        /*128a*/ 	.byte	0x3f
	.zero		1


	//   ....[65]....
        /*128c*/ 	.word	0x0001e0a0
        /*1290*/ 	.word	0x00000006
        /*1294*/ 	.word	0x00028830
        /*1298*/ 	.short	0x0101
        /*129a*/ 	.byte	0x3f
	.zero		1


	//   ....[66]....
        /*129c*/ 	.word	0x0001e100
        /*12a0*/ 	.word	0x00000006
        /*12a4*/ 	.word	0x00028860
        /*12a8*/ 	.short	0x010a
        /*12aa*/ 	.byte	0x3f
	.zero		1


	//   ....[67]....
        /*12ac*/ 	.word	0x0001e630
        /*12b0*/ 	.word	0x00000006
        /*12b4*/ 	.word	0x00028850
        /*12b8*/ 	.short	0x0107
        /*12ba*/ 	.byte	0x3f
	.zero		1


	//   ....[68]....
        /*12bc*/ 	.word	0x0001e7d0
        /*12c0*/ 	.word	0x00000006
        /*12c4*/ 	.word	0x00028850
        /*12c8*/ 	.short	0x0101
        /*12ca*/ 	.byte	0x3f
	.zero		1


	//   ....[69]....
        /*12cc*/ 	.word	0x0001e9e0
        /*12d0*/ 	.word	0x00000000
        /*12d4*/ 	.word	0x00028860
        /*12d8*/ 	.short	0x010a
        /*12da*/ 	.byte	0x3f
	.zero		1


	//   ....[70]....
        /*12dc*/ 	.word	0x0001ef10
        /*12e0*/ 	.word	0x00000000
        /*12e4*/ 	.word	0x00028850
        /*12e8*/ 	.short	0x0107
        /*12ea*/ 	.byte	0x3f
	.zero		1


	//   ....[71]....
        /*12ec*/ 	.word	0x0001efd0
        /*12f0*/ 	.word	0x00000000
        /*12f4*/ 	.word	0x00028850
        /*12f8*/ 	.short	0x0101
        /*12fa*/ 	.byte	0x3f
	.zero		1


	//   ....[72]....
        /*12fc*/ 	.word	0x00020120
        /*1300*/ 	.word	0x00000004
        /*1304*/ 	.word	0x00028820
        /*1308*/ 	.short	0x010a
        /*130a*/ 	.byte	0x3f
	.zero		1


	//   ....[73]....
        /*130c*/ 	.word	0x00020290
        /*1310*/ 	.word	0x00000005
        /*1314*/ 	.word	0x00028840
        /*1318*/ 	.short	0x010a
        /*131a*/ 	.byte	0x3f
	.zero		1


	//   ....[74]....
        /*131c*/ 	.word	0x00020330
        /*1320*/ 	.word	0x00000019
        /*1324*/ 	.word	0x00028840
        /*1328*/ 	.short	0x010a
        /*132a*/ 	.byte	0x3f
	.zero		1


	//   ....[75]....
        /*132c*/ 	.word	0x00020370
        /*1330*/ 	.word	0x00000005
        /*1334*/ 	.word	0x00028860
        /*1338*/ 	.short	0x010a
        /*133a*/ 	.byte	0x3f
	.zero		1


	//   ....[76]....
        /*133c*/ 	.word	0x000203b0
        /*1340*/ 	.word	0x00000019
        /*1344*/ 	.word	0x00028860
        /*1348*/ 	.short	0x010a
        /*134a*/ 	.byte	0x3f
	.zero		1


	//   ....[77]....
        /*134c*/ 	.word	0x00020410
        /*1350*/ 	.word	0x00000059
        /*1354*/ 	.word	0x00028890
        /*1358*/ 	.short	0x010a
        /*135a*/ 	.byte	0x3f
	.zero		1


	//   ....[78]....
        /*135c*/ 	.word	0x00020920
        /*1360*/ 	.word	0x00000059
        /*1364*/ 	.word	0x00028890
        /*1368*/ 	.short	0x010a
        /*136a*/ 	.byte	0x3f
	.zero		1


	//   ....[79]....
        /*136c*/ 	.word	0x00020e30
        /*1370*/ 	.word	0x00000059
        /*1374*/ 	.word	0x00028890
        /*1378*/ 	.short	0x010a
        /*137a*/ 	.byte	0x3f
	.zero		1


	//   ....[80]....
        /*137c*/ 	.word	0x00021300
        /*1380*/ 	.word	0x00000059
        /*1384*/ 	.word	0x000288b0
        /*1388*/ 	.short	0x010a
        /*138a*/ 	.byte	0x3f
	.zero		1


	//   ....[81]....
        /*138c*/ 	.word	0x00021b50
        /*1390*/ 	.word	0x00000012
        /*1394*/ 	.word	0x00028800
        /*1398*/ 	.short	0x010a
        /*139a*/ 	.byte	0x3f
	.zero		1


	//   ....[82]....
        /*139c*/ 	.word	0x000226c0
        /*13a0*/ 	.word	0x00000012
        /*13a4*/ 	.word	0x00028800
        /*13a8*/ 	.short	0x010a
        /*13aa*/ 	.byte	0x3f
	.zero		1


	//   ....[83]....
        /*13ac*/ 	.word	0x00022710
        /*13b0*/ 	.word	0x00000000
        /*13b4*/ 	.word	0x00028830
        /*13b8*/ 	.short	0x010a
        /*13ba*/ 	.byte	0x3f
	.zero		1


	//   ....[84]....
        /*13bc*/ 	.word	0x00022760
        /*13c0*/ 	.word	0x00000005
        /*13c4*/ 	.word	0x00028830
        /*13c8*/ 	.short	0x010a
        /*13ca*/ 	.byte	0x3f
	.zero		1


	//   ....[85]....
        /*13cc*/ 	.word	0x000227b0
        /*13d0*/ 	.word	0x00000006
        /*13d4*/ 	.word	0x00028850
        /*13d8*/ 	.short	0x010a
        /*13da*/ 	.byte	0x3f
	.zero		1


	//   ....[86]....
        /*13dc*/ 	.word	0x00022800
        /*13e0*/ 	.word	0x00000005
        /*13e4*/ 	.word	0x00028830
        /*13e8*/ 	.short	0x010a
        /*13ea*/ 	.byte	0x3f
	.zero		1


	//   ....[87]....
        /*13ec*/ 	.word	0x00022850
        /*13f0*/ 	.word	0x00000006
        /*13f4*/ 	.word	0x00028850
        /*13f8*/ 	.short	0x010a
        /*13fa*/ 	.byte	0x3f
	.zero		1


	//   ....[88]....
        /*13fc*/ 	.word	0x000228a0
        /*1400*/ 	.word	0x0000000d
        /*1404*/ 	.word	0x00028850
        /*1408*/ 	.short	0x010a
        /*140a*/ 	.byte	0x3f
	.zero		1


	//   ....[89]....
        /*140c*/ 	.word	0x00023490
        /*1410*/ 	.word	0x00000016
        /*1414*/ 	.word	0x00028820
        /*1418*/ 	.short	0x010a
        /*141a*/ 	.byte	0x3f
	.zero		1


	//   ....[90]....
        /*141c*/ 	.word	0x000234e0
        /*1420*/ 	.word	0x00000008
        /*1424*/ 	.word	0x000288a0
        /*1428*/ 	.short	0x010a
        /*142a*/ 	.byte	0x3f
	.zero		1


	//   ....[91]....
        /*142c*/ 	.word	0x00023530
        /*1430*/ 	.word	0x00000008
        /*1434*/ 	.word	0x000288c0
        /*1438*/ 	.short	0x010a
        /*143a*/ 	.byte	0x3f
	.zero		1


	//   ....[92]....
        /*143c*/ 	.word	0x00023580
        /*1440*/ 	.word	0x0000000b
        /*1444*/ 	.word	0x000288a0
        /*1448*/ 	.short	0x010a
        /*144a*/ 	.byte	0x3f
	.zero		1


	//   ....[93]....
        /*144c*/ 	.word	0x000235d0
        /*1450*/ 	.word	0x0000000b
        /*1454*/ 	.word	0x000288c0
        /*1458*/ 	.short	0x010a
        /*145a*/ 	.byte	0x3f
	.zero		1


	//   ....[94]....
        /*145c*/ 	.word	0x000236f0
        /*1460*/ 	.word	0x00000007
        /*1464*/ 	.word	0x00028840
        /*1468*/ 	.short	0x010a
        /*146a*/ 	.byte	0x3f
	.zero		1


	//   ....[95]....
        /*146c*/ 	.word	0x00024ca0
        /*1470*/ 	.word	0x00000016
        /*1474*/ 	.word	0x00028820
        /*1478*/ 	.short	0x010a
        /*147a*/ 	.byte	0x3f
	.zero		1


	//   ....[96]....
        /*147c*/ 	.word	0x00024cf0
        /*1480*/ 	.word	0x00000006
        /*1484*/ 	.word	0x00028840
        /*1488*/ 	.short	0x010a
        /*148a*/ 	.byte	0x3f
	.zero		1


	//   ....[97]....
        /*148c*/ 	.word	0x00025670
        /*1490*/ 	.word	0x00000006
        /*1494*/ 	.word	0x00028860
        /*1498*/ 	.short	0x010a
        /*149a*/ 	.byte	0x3f
	.zero		1


	//   ....[98]....
        /*149c*/ 	.word	0x000260e0
        /*14a0*/ 	.word	0x00000000
        /*14a4*/ 	.word	0x00028860
        /*14a8*/ 	.short	0x010a
        /*14aa*/ 	.byte	0x3f
	.zero		1


	//   ....[99]....
        /*14ac*/ 	.word	0x00027500
        /*14b0*/ 	.word	0x00000004
        /*14b4*/ 	.word	0x00028820
        /*14b8*/ 	.short	0x010a
        /*14ba*/ 	.byte	0x3f
	.zero		1


	//   ....[100]....
        /*14bc*/ 	.word	0x000276a0
        /*14c0*/ 	.word	0x00000005
        /*14c4*/ 	.word	0x00028840
        /*14c8*/ 	.short	0x010a
        /*14ca*/ 	.byte	0x3f
	.zero		1


	//   ....[101]....
        /*14cc*/ 	.word	0x000276f0
        /*14d0*/ 	.word	0x00000019
        /*14d4*/ 	.word	0x00028840
        /*14d8*/ 	.short	0x010a
        /*14da*/ 	.byte	0x3f
	.zero		1


	//   ....[102]....
        /*14dc*/ 	.word	0x00027740
        /*14e0*/ 	.word	0x00000005
        /*14e4*/ 	.word	0x00028860
        /*14e8*/ 	.short	0x010a
        /*14ea*/ 	.byte	0x3f
	.zero		1


	//----- nvinfo : EIATTR_NUM_MBARRIERS
	.align		4
.L_318:
        /*14ec*/ 	.byte	0x03, 0x38
        /*14ee*/ 	.short	0x0016


	//----- nvinfo : EIATTR_EXIT_INSTR_OFFSETS
	.align		4
        /*14f0*/ 	.byte	0x04, 0x1c
        /*14f2*/ 	.short	(.L_320 - .L_319)


	//   ....[0]....
.L_319:
        /*14f4*/ 	.word	0x00020400


	//----- nvinfo : EIATTR_MAX_THREADS
	.align		4
.L_320:
        /*14f8*/ 	.byte	0x04, 0x05
        /*14fa*/ 	.short	(.L_322 - .L_321)
.L_321:
        /*14fc*/ 	.word	0x00000180
        /*1500*/ 	.word	0x00000001
        /*1504*/ 	.word	0x00000001


	//----- nvinfo : EIATTR_CRS_STACK_SIZE
	.align		4
.L_322:
        /*1508*/ 	.byte	0x04, 0x1e
        /*150a*/ 	.short	(.L_324 - .L_323)
.L_323:
        /*150c*/ 	.word	0x00000000


	//----- nvinfo : EIATTR_CBANK_PARAM_SIZE
	.align		4
.L_324:
        /*1510*/ 	.byte	0x03, 0x19
        /*1512*/ 	.short	0x0af0


	//----- nvinfo : EIATTR_PARAM_CBANK
	.align		4
        /*1514*/ 	.byte	0x04, 0x0a
        /*1516*/ 	.short	(.L_326 - .L_325)
	.align		4
.L_325:
        /*1518*/ 	.word	index@(.nv.constant0._ZN7cutlass13device_kernelIN5flash11enable_sm90INS1_16FlashAttnFwdSm90INS1_25CollectiveMainloopFwdSm90ILi2EN4cute5tupleIJNS5_1CILi1EEES8_S8_EEENS6_IJNS7_ILi128EEESA_SA_EEELi128ENS_6half_tEfNS_4arch4Sm90ELb1ELb0ELb0ELb1ELb1ELb1ELb0ELb1ELb1ELb1ELb1ELb0EEENS1_21CollectiveEpilogueFwdISB_S9_SC_SE_Li256ELb1ELb1ELb1ELb0EEENS1_36VarlenDynamicPersistentTileSchedulerILi128ELi128ELi256ELi128ELb1ELb1ELb1ELb1ELb1ELb1EEEEEEEEEvNT_6ParamsE)
        /*151c*/ 	.short	0x0210
        /*151e*/ 	.short	0x0af0


	//----- nvinfo : EIATTR_SW_WAR
	.align		4
.L_326:
        /*1520*/ 	.byte	0x04, 0x36
        /*1522*/ 	.short	(.L_328 - .L_327)
.L_327:
        /*1524*/ 	.word	0x00000008
.L_328:


//--------------------- .nv.callgraph             --------------------------
	.section	.nv.callgraph,"",@"SHT_CUDA_CALLGRAPH"
	.align	4
	.sectionentsize	8
	.align		4
        /*0000*/ 	.word	0x00000000
	.align		4
        /*0004*/ 	.word	0xffffffff
	.align		4
        /*0008*/ 	.word	index@(_ZN7cutlass13device_kernelIN5flash11enable_sm90INS1_16FlashAttnFwdSm90INS1_25CollectiveMainloopFwdSm90ILi2EN4cute5tupleIJNS5_1CILi1EEES8_S8_EEENS6_IJNS7_ILi128EEESA_SA_EEELi128ENS_6half_tEfNS_4arch4Sm90ELb0ELb0ELb0ELb0ELb1ELb0ELb0ELb1ELb1ELb1ELb1ELb0EEENS1_21CollectiveEpilogueFwdISB_S9_SC_SE_Li256ELb0ELb1ELb1ELb0EEENS1_19SingleTileSchedulerILb0ELb1ELb1ELi128EEEEEEEEEvNT_6ParamsE)
	.align		4
        /*000c*/ 	.word	index@(__assertfail)
	.align		4
        /*0010*/ 	.word	index@(_ZN7cutlass13device_kernelIN5flash11enable_sm90INS1_16FlashAttnFwdSm90INS1_25CollectiveMainloopFwdSm90ILi2EN4cute5tupleIJNS5_1CILi1EEES8_S8_EEENS6_IJNS7_ILi128EEESA_SA_EEELi128ENS_6half_tEfNS_4arch4Sm90ELb0ELb0ELb0ELb1ELb1ELb0ELb0ELb1ELb1ELb1ELb1ELb0EEENS1_21CollectiveEpilogueFwdISB_S9_SC_SE_Li256ELb1ELb1ELb1ELb0EEENS1_36VarlenDynamicPersistentTileSchedulerILi128ELi128ELi256ELi128ELb1ELb1ELb1ELb0ELb1ELb1EEEEEEEEEvNT_6ParamsE)
	.align		4
        /*0014*/ 	.word	index@(__assertfail)
	.align		4
        /*0018*/ 	.word	index@(_ZN7cutlass13device_kernelIN5flash11enable_sm90INS1_16FlashAttnFwdSm90INS1_25CollectiveMainloopFwdSm90ILi2EN4cute5tupleIJNS5_1CILi1EEES8_S8_EEENS6_IJNS7_ILi128EEESA_SA_EEELi128ENS_6half_tEfNS_4arch4Sm90ELb0ELb0ELb0ELb1ELb1ELb1ELb0ELb1ELb1ELb1ELb1ELb0EEENS1_21CollectiveEpilogueFwdISB_S9_SC_SE_Li256ELb1ELb1ELb1ELb0EEENS1_36VarlenDynamicPersistentTileSchedulerILi128ELi128ELi256ELi128ELb1ELb1ELb1ELb0ELb1ELb1EEEEEEEEEvNT_6ParamsE)
	.align		4
        /*001c*/ 	.word	index@(__assertfail)
	.align		4
        /*0020*/ 	.word	index@(_ZN7cutlass13device_kernelIN5flash11enable_sm90INS1_16FlashAttnFwdSm90INS1_25CollectiveMainloopFwdSm90ILi2EN4cute5tupleIJNS5_1CILi1EEES8_S8_EEENS6_IJNS7_ILi128EEESA_SA_EEELi128ENS_6half_tEfNS_4arch4Sm90ELb0ELb1ELb0ELb0ELb1ELb0ELb0ELb1ELb1ELb1ELb1ELb0EEENS1_21CollectiveEpilogueFwdISB_S9_SC_SE_Li256ELb0ELb1ELb1ELb0EEENS1_19SingleTileSchedulerILb0ELb1ELb1ELi128EEEEEEEEEvNT_6ParamsE)
	.align		4
        /*0024*/ 	.word	index@(__assertfail)
	.align		4
        /*0028*/ 	.word	index@(_ZN7cutlass13device_kernelIN5flash11enable_sm90INS1_16FlashAttnFwdSm90INS1_25CollectiveMainloopFwdSm90ILi2EN4cute5tupleIJNS5_1CILi1EEES8_S8_EEENS6_IJNS7_ILi128EEESA_SA_EEELi128ENS_6half_tEfNS_4arch4Sm90ELb0ELb1ELb0ELb1ELb1ELb0ELb0ELb1ELb1ELb1ELb1ELb0EEENS1_21CollectiveEpilogueFwdISB_S9_SC_SE_Li256ELb1ELb1ELb1ELb0EEENS1_36VarlenDynamicPersistentTileSchedulerILi128ELi128ELi256ELi128ELb1ELb1ELb1ELb1ELb0ELb1EEEEEEEEEvNT_6ParamsE)
	.align		4
        /*002c*/ 	.word	index@(__assertfail)
	.align		4
        /*0030*/ 	.word	index@(_ZN7cutlass13device_kernelIN5flash11enable_sm90INS1_16FlashAttnFwdSm90INS1_25CollectiveMainloopFwdSm90ILi2EN4cute5tupleIJNS5_1CILi1EEES8_S8_EEENS6_IJNS7_ILi128EEESA_SA_EEELi128ENS_6half_tEfNS_4arch4Sm90ELb0ELb1ELb0ELb1ELb1ELb1ELb0ELb1ELb1ELb1ELb1ELb0EEENS1_21CollectiveEpilogueFwdISB_S9_SC_SE_Li256ELb1ELb1ELb1ELb0EEENS1_36VarlenDynamicPersistentTileSchedulerILi128ELi128ELi256ELi128ELb1ELb1ELb1ELb1ELb0ELb1EEEEEEEEEvNT_6ParamsE)
	.align		4
        /*0034*/ 	.word	index@(__assertfail)
	.align		4
        /*0038*/ 	.word	index@(_ZN7cutlass13device_kernelIN5flash11enable_sm90INS1_16FlashAttnFwdSm90INS1_25CollectiveMainloopFwdSm90ILi2EN4cute5tupleIJNS5_1CILi1EEES8_S8_EEENS6_IJNS7_ILi128EEESA_SA_EEELi128ENS_6half_tEfNS_4arch4Sm90ELb1ELb0ELb0ELb0ELb1ELb0ELb0ELb1ELb1ELb1ELb1ELb0EEENS1_21CollectiveEpilogueFwdISB_S9_SC_SE_Li256ELb0ELb1ELb1ELb0EEENS1_19SingleTileSchedulerILb0ELb1ELb1ELi128EEEEEEEEEvNT_6ParamsE)
	.align		4
        /*003c*/ 	.word	index@(__assertfail)
	.align		4
        /*0040*/ 	.word	index@(_ZN7cutlass13device_kernelIN5flash11enable_sm90INS1_16FlashAttnFwdSm90INS1_25CollectiveMainloopFwdSm90ILi2EN4cute5tupleIJNS5_1CILi1EEES8_S8_EEENS6_IJNS7_ILi128EEESA_SA_EEELi128ENS_6half_tEfNS_4arch4Sm90ELb1ELb0ELb0ELb1ELb1ELb0ELb0ELb1ELb1ELb1ELb1ELb0EEENS1_21CollectiveEpilogueFwdISB_S9_SC_SE_Li256ELb1ELb1ELb1ELb0EEENS1_36VarlenDynamicPersistentTileSchedulerILi128ELi128ELi256ELi128ELb1ELb1ELb1ELb1ELb1ELb1EEEEEEEEEvNT_6ParamsE)
	.align		4
        /*0044*/ 	.word	index@(__assertfail)
	.align		4
        /*0048*/ 	.word	index@(_ZN7cutlass13device_kernelIN5flash11enable_sm90INS1_16FlashAttnFwdSm90INS1_25CollectiveMainloopFwdSm90ILi2EN4cute5tupleIJNS5_1CILi1EEES8_S8_EEENS6_IJNS7_ILi128EEESA_SA_EEELi128ENS_6half_tEfNS_4arch4Sm90ELb1ELb0ELb0ELb1ELb1ELb1ELb0ELb1ELb1ELb1ELb1ELb0EEENS1_21CollectiveEpilogueFwdISB_S9_SC_SE_Li256ELb1ELb1ELb1ELb0EEENS1_36VarlenDynamicPersistentTileSchedulerILi128ELi128ELi256ELi128ELb1ELb1ELb1ELb1ELb1ELb1EEEEEEEEEvNT_6ParamsE)
	.align		4
        /*004c*/ 	.word	index@(__assertfail)
	.align		4
        /*0050*/ 	.word	0x00000000
	.align		4
        /*0054*/ 	.word	0xfffffffe
	.align		4
        /*0058*/ 	.word	0x00000000
	.align		4
        /*005c*/ 	.word	0xfffffffd
	.align		4
        /*0060*/ 	.word	0x00000000
	.align		4
        /*0064*/ 	.word	0xfffffffc


//--------------------- .nv.constant4             --------------------------
	.section	.nv.constant4,"a",@progbits
	.align	8
	.align		8
.nv.constant4:
        /*0000*/ 	.dword	__assertfail
	.align		8
        /*0008*/ 	.dword	__unnamed_1
	.align		8
        /*0010*/ 	.dword	__unnamed_2
	.align		8
        /*0018*/ 	.dword	__unnamed_3
	.align		8
        /*0020*/ 	.dword	__unnamed_4
	.align		8
        /*0028*/ 	.dword	_ZN78_INTERNAL_f9a20aaf_42_flash_fwd_hdim128_fp16_paged_split_sm90_cu_ceb34e2a_28284cuda3std3__45__cpo5beginE
	.align		8
        /*0030*/ 	.dword	_ZN78_INTERNAL_f9a20aaf_42_flash_fwd_hdim128_fp16_paged_split_sm90_cu_ceb34e2a_28284cuda3std3__45__cpo3endE
	.align		8
        /*0038*/ 	.dword	_ZN78_INTERNAL_f9a20aaf_42_flash_fwd_hdim128_fp16_paged_split_sm90_cu_ceb34e2a_28284cuda3std3__45__cpo6cbeginE
	.align		8
        /*0040*/ 	.dword	_ZN78_INTERNAL_f9a20aaf_42_flash_fwd_hdim128_fp16_paged_split_sm90_cu_ceb34e2a_28284cuda3std3__45__cpo4cendE
	.align		8
        /*0048*/ 	.dword	_ZN78_INTERNAL_f9a20aaf_42_flash_fwd_hdim128_fp16_paged_split_sm90_cu_ceb34e2a_28284cuda3std3__480_GLOBAL__N__f9a20aaf_42_flash_fwd_hdim128_fp16_paged_split_sm90_cu_ceb34e2a_28286ignoreE
	.align		8
        /*0050*/ 	.dword	_ZN78_INTERNAL_f9a20aaf_42_flash_fwd_hdim128_fp16_paged_split_sm90_cu_ceb34e2a_28284cuda3std3__419piecewise_constructE
	.align		8
        /*0058*/ 	.dword	_ZN78_INTERNAL_f9a20aaf_42_flash_fwd_hdim128_fp16_paged_split_sm90_cu_ceb34e2a_28284cuda3std3__48in_placeE
	.align		8
        /*0060*/ 	.dword	_ZN78_INTERNAL_f9a20aaf_42_flash_fwd_hdim128_fp16_paged_split_sm90_cu_ceb34e2a_28284cuda3std6ranges3__45__cpo4swapE
	.align		8
        /*0068*/ 	.dword	_ZN78_INTERNAL_f9a20aaf_42_flash_fwd_hdim128_fp16_paged_split_sm90_cu_ceb34e2a_28284cuda3std6ranges3__45__cpo9iter_moveE
	.align		8
        /*0070*/ 	.dword	_ZN78_INTERNAL_f9a20aaf_42_flash_fwd_hdim128_fp16_paged_split_sm90_cu_ceb34e2a_28284cute7productE
	.align		8
        /*0078*/ 	.dword	_ZN78_INTERNAL_f9a20aaf_42_flash_fwd_hdim128_fp16_paged_split_sm90_cu_ceb34e2a_28284cute1_E
	.align		8
        /*0080*/ 	.dword	$str$23
	.align		8
        /*0088*/ 	.dword	$str$24


//--------------------- .text._ZN7cutlass13device_kernelIN5flash11enable_sm90INS1_16FlashAttnFwdSm90INS1_25CollectiveMainloopFwdSm90ILi2EN4cute5tupleIJNS5_1CILi1EEES8_S8_EEENS6_IJNS7_ILi128EEESA_SA_EEELi128ENS_6half_tEfNS_4arch4Sm90ELb0ELb0ELb0ELb0ELb1ELb0ELb0ELb1ELb1ELb1ELb1ELb0EEENS1_21CollectiveEpilogueFwdISB_S9_SC_SE_Li256ELb0ELb1ELb1ELb0EEENS1_19SingleTileSchedulerILb0ELb1ELb1ELi128EEEEEEEEEvNT_6ParamsE --------------------------
	.section	.text._ZN7cutlass13device_kernelIN5flash11enable_sm90INS1_16FlashAttnFwdSm90INS1_25CollectiveMainloopFwdSm90ILi2EN4cute5tupleIJNS5_1CILi1EEES8_S8_EEENS6_IJNS7_ILi128EEESA_SA_EEELi128ENS_6half_tEfNS_4arch4Sm90ELb0ELb0ELb0ELb0ELb1ELb0ELb0ELb1ELb1ELb1ELb1ELb0EEENS1_21CollectiveEpilogueFwdISB_S9_SC_SE_Li256ELb0ELb1ELb1ELb0EEENS1_19SingleTileSchedulerILb0ELb1ELb1ELi128EEEEEEEEEvNT_6ParamsE,"ax",@progbits
	.align	128
.text._ZN7cutlass13device_kernelIN5flash11enable_sm90INS1_16FlashAttnFwdSm90INS1_25CollectiveMainloopFwdSm90ILi2EN4cute5tupleIJNS5_1CILi1EEES8_S8_EEENS6_IJNS7_ILi128EEESA_SA_EEELi128ENS_6half_tEfNS_4arch4Sm90ELb0ELb0ELb0ELb0ELb1ELb0ELb0ELb1ELb1ELb1ELb1ELb0EEENS1_21CollectiveEpilogueFwdISB_S9_SC_SE_Li256ELb0ELb1ELb1ELb0EEENS1_19SingleTileSchedulerILb0ELb1ELb1ELi128EEEEEEEEEvNT_6ParamsE:
        .type           _ZN7cutlass13device_kernelIN5flash11enable_sm90INS1_16FlashAttnFwdSm90INS1_25CollectiveMainloopFwdSm90ILi2EN4cute5tupleIJNS5_1CILi1EEES8_S8_EEENS6_IJNS7_ILi128EEESA_SA_EEELi128ENS_6half_tEfNS_4arch4Sm90ELb0ELb0ELb0ELb0ELb1ELb0ELb0ELb1ELb1ELb1ELb1ELb0EEENS1_21CollectiveEpilogueFwdISB_S9_SC_SE_Li256ELb0ELb1ELb1ELb0EEENS1_19SingleTileSchedulerILb0ELb1ELb1ELi128EEEEEEEEEvNT_6ParamsE,@function
        .size           _ZN7cutlass13device_kernelIN5flash11enable_sm90INS1_16FlashAttnFwdSm90INS1_25CollectiveMainloopFwdSm90ILi2EN4cute5tupleIJNS5_1CILi1EEES8_S8_EEENS6_IJNS7_ILi128EEESA_SA_EEELi128ENS_6half_tEfNS_4arch4Sm90ELb0ELb0ELb0ELb0ELb1ELb0ELb0ELb1ELb1ELb1ELb1ELb0EEENS1_21CollectiveEpilogueFwdISB_S9_SC_SE_Li256ELb0ELb1ELb1ELb0EEENS1_19SingleTileSchedulerILb0ELb1ELb1ELi128EEEEEEEEEvNT_6ParamsE,(.L_x_3542 - _ZN7cutlass13device_kernelIN5flash11enable_sm90INS1_16FlashAttnFwdSm90INS1_25CollectiveMainloopFwdSm90ILi2EN4cute5tupleIJNS5_1CILi1EEES8_S8_EEENS6_IJNS7_ILi128EEESA_SA_EEELi128ENS_6half_tEfNS_4arch4Sm90ELb0ELb0ELb0ELb0ELb1ELb0ELb0ELb1ELb1ELb1ELb1ELb0EEENS1_21CollectiveEpilogueFwdISB_S9_SC_SE_Li256ELb0ELb1ELb1ELb0EEENS1_19SingleTileSchedulerILb0ELb1ELb1ELi128EEEEEEEEEvNT_6ParamsE)
        .other          _ZN7cutlass13device_kernelIN5flash11enable_sm90INS1_16FlashAttnFwdSm90INS1_25CollectiveMainloopFwdSm90ILi2EN4cute5tupleIJNS5_1CILi1EEES8_S8_EEENS6_IJNS7_ILi128EEESA_SA_EEELi128ENS_6half_tEfNS_4arch4Sm90ELb0ELb0ELb0ELb0ELb1ELb0ELb0ELb1ELb1ELb1ELb1ELb0EEENS1_21CollectiveEpilogueFwdISB_S9_SC_SE_Li256ELb0ELb1ELb1ELb0EEENS1_19SingleTileSchedulerILb0ELb1ELb1ELi128EEEEEEEEEvNT_6ParamsE,@"STO_CUDA_ENTRY STV_DEFAULT"
_ZN7cutlass13device_kernelIN5flash11enable_sm90INS1_16FlashAttnFwdSm90INS1_25CollectiveMainloopFwdSm90ILi2EN4cute5tupleIJNS5_1CILi1EEES8_S8_EEENS6_IJNS7_ILi128EEESA_SA_EEELi128ENS_6half_tEfNS_4arch4Sm90ELb0ELb0ELb0ELb0ELb1ELb0ELb0ELb1ELb1ELb1ELb1ELb0EEENS1_21CollectiveEpilogueFwdISB_S9_SC_SE_Li256ELb0ELb1ELb1ELb0EEENS1_19SingleTileSchedulerILb0ELb1ELb1ELi128EEEEEEEEEvNT_6ParamsE:
[----:B------:R-:W0:Y:S01]  /*0000*/  LDC R1, c[0x0][0x28] ;  /* 0x00000a00ff017b82 */ /* 0x000e220000000800 */
[----:B------:R-:W1:Y:S01]  /*0010*/  S2R R19, SR_TID.X ;  /* 0x0000000000137919 */ /* 0x000e620000002100 */
[----:B------:R-:W-:Y:S01]  /*0020*/  ELECT P0, URZ, PT ;  /* 0x00000000003f782f */ /* 0x000fe20003800000 */
[----:B------:R-:W-:Y:S01]  /*0030*/  UMOV UR4, 0x80 ;  /* 0x0000008000047882 */ /* 0x000fe20000000000 */
[----:B------:R-:W-:Y:S01]  /*0040*/  UMOV UR7, 0x100 ;  /* 0x0000010000077882 */ /* 0x000fe20000000000 */
[--C-:B-1----:R-:W-:Y:S02]  /*0050*/  SHF.R.U32.HI R17, RZ, 0x5, R19.reuse ;  /* 0x00000005ff117819 */ /* 0x102fe40000011613 */
[----:B------:R-:W-:-:S03]  /*0060*/  SHF.R.U32.HI R2, RZ, 0x7, R19 ;  /* 0x00000007ff027819 */ /* 0x000fc60000011613 */
[----:B------:R-:W1:Y:S04]  /*0070*/  SHFL.IDX PT, R0, R17, RZ, 0x1f ;  /* 0x00001fff11007589 */ /* 0x000e6800000e0000 */
[----:B------:R2:W3:Y:S01]  /*0080*/  SHFL.IDX PT, R3, R2, RZ, 0x1f ;  /* 0x00001fff02037589 */ /* 0x0004e200000e0000 */
[C---:B-1----:R-:W-:Y:S02]  /*0090*/  ISETP.NE.OR P0, PT, R0.reuse, RZ, !P0 ;  /* 0x000000ff0000720c */ /* 0x042fe40004705670 */
[----:B------:R-:W-:-:S11]  /*00a0*/  ISETP.NE.AND P1, PT, R0, RZ, PT ;  /* 0x000000ff0000720c */ /* 0x000fd60003f25270 */
[----:B------:R-:W-:Y:S01]  /*00b0*/  VOTEU.ALL UP0, P0 ;  /* 0x00000000003f7886 */ /* 0x000fe20000000000 */
[----:B------:R-:W-:-:S04]  /*00c0*/  VOTEU.ALL UP1, P0 ;  /* 0x00000000003f7886 */ /* 0x000fc80000020000 */
[----:B------:R-:W1:Y:S01]  /*00d0*/  @!UP0 S2UR UR8, SR_CgaCtaId ;  /* 0x00000000000889c3 */ /* 0x000e620000008800 */
[----:B------:R-:W-:Y:S01]  /*00e0*/  @!UP0 UMOV UR6, 0x400 ;  /* 0x0000040000068882 */ /* 0x000fe20000000000 */
[----:B------:R-:W-:-:S04]  /*00f0*/  @!UP0 UIADD3 UR4, -UR4, 0x100000, URZ ;  /* 0x0010000004048890 */ /* 0x000fc8000fffe13f */
[----:B------:R-:W-:Y:S02]  /*0100*/  @!UP0 USHF.L.U32 UR5, UR4, 0xb, URZ ;  /* 0x0000000b04058899 */ /* 0x000fe4000800063f */
[----:B------:R-:W-:Y:S02]  /*0110*/  @!UP0 USHF.L.U32 UR4, UR4, 0x1, URZ ;  /* 0x0000000104048899 */ /* 0x000fe4000800063f */
[----:B-1----:R-:W-:Y:S02]  /*0120*/  @!UP0 ULEA UR8, UR8, UR6, 0x18 ;  /* 0x0000000608088291 */ /* 0x002fe4000f8ec03f */
[----:B------:R-:W-:-:S04]  /*0130*/  @!UP0 UIADD3 UR6, -UR7, 0x100000, URZ ;  /* 0x0010000007068890 */ /* 0x000fc8000fffe13f */
[----:B------:R-:W-:Y:S02]  /*0140*/  @!UP0 USHF.L.U32 UR7, UR6, 0xb, URZ ;  /* 0x0000000b06078899 */ /* 0x000fe4000800063f */
[----:B------:R-:W-:Y:S01]  /*0150*/  @!UP0 USHF.L.U32 UR6, UR6, 0x1, URZ ;  /* 0x0000000106068899 */ /* 0x000fe2000800063f */
[----:B------:R-:W-:-:S05]  /*0160*/  VOTEU.ALL UP0, P0 ;  /* 0x00000000003f7886 */ /* 0x000fca0000000000 */
[----:B------:R2:W1:Y:S06]  /*0170*/  @!UP0 SYNCS.EXCH.64 URZ, [UR8+0x28800], UR4 ;  /* 0x02880004083f85b2 */ /* 0x00046c0008000100 */
[----:B------:R2:W4:Y:S02]  /*0180*/  @!UP1 SYNCS.EXCH.64 URZ, [UR8+0x28820], UR6 ;  /* 0x02882006083f95b2 */ /* 0x0005240008000100 */
[----:B0-23--:R-:W-:Y:S05]  /*0190*/  @P1 BRA `(.L_x_0) ;  /* 0x0000000000481947 */ /* 0x00dfea0003800000 */
[----:B------:R-:W0:Y:S01]  /*01a0*/  S2UR UR5, SR_CgaCtaId ;  /* 0x00000000000579c3 */ /* 0x000e220000008800 */
[----:B------:R-:W-:Y:S01]  /*01b0*/  UMOV UR4, 0x400 ;  /* 0x0000040000047882 */ /* 0x000fe20000000000 */
[----:B------:R-:W-:Y:S01]  /*01c0*/  UMOV UR6, 0x80 ;  /* 0x0000008000067882 */ /* 0x000fe20000000000 */
[----:B------:R-:W-:Y:S01]  /*01d0*/  UMOV UR7, 0x100 ;  /* 0x0000010000077882 */ /* 0x000fe20000000000 */
[----:B------:R-:W-:Y:S01]  /*01e0*/  ELECT P0, URZ, PT ;  /* 0x00000000003f782f */ /* 0x000fe20003800000 */
[----:B0-----:R-:W-:Y:S02]  /*01f0*/  ULEA UR8, UR5, UR4, 0x18 ;  /* 0x0000000405087291 */ /* 0x001fe4000f8ec03f */
[----:B------:R-:W-:-:S04]  /*0200*/  UIADD3 UR4, -UR6, 0x100000, URZ ;  /* 0x0010000006047890 */ /* 0x000fc8000fffe13f */
[----:B------:R-:W-:Y:S02]  /*0210*/  USHF.L.U32 UR5, UR4, 0xb, URZ ;  /* 0x0000000b04057899 */ /* 0x000fe4000800063f */
[----:B------:R-:W-:Y:S02]  /*0220*/  USHF.L.U32 UR4, UR4, 0x1, URZ ;  /* 0x0000000104047899 */ /* 0x000fe4000800063f */
[----:B------:R-:W-:-:S04]  /*0230*/  UIADD3 UR6, -UR7, 0x100000, URZ ;  /* 0x0010000007067890 */ /* 0x000fc8000fffe13f */
[----:B------:R-:W-:Y:S02]  /*0240*/  USHF.L.U32 UR7, UR6, 0xb, URZ ;  /* 0x0000000b06077899 */ /* 0x000fe4000800063f */
[----:B------:R-:W-:Y:S01]  /*0250*/  USHF.L.U32 UR6, UR6, 0x1, URZ ;  /* 0x0000000106067899 */ /* 0x000fe2000800063f */
[----:B------:R-:W0:Y:S03]  /*0260*/  FENCE.VIEW.ASYNC.S ;  /* 0x00000000000073c6 */ /* 0x000e260000000000 */
[----:B0-----:R0:W2:Y:S08]  /*0270*/  SYNCS.EXCH.64 URZ, [UR8+0x28830], UR4 ;  /* 0x02883004083f75b2 */ /* 0x0010b00008000100 */
[----:B------:R0:W3:Y:S01]  /*0280*/  SYNCS.EXCH.64 URZ, [UR8+0x28840], UR6 ;  /* 0x02884006083f75b2 */ /* 0x0000e20008000100 */
[----:B------:R0:W0:Y:S01]  /*0290*/  SYNCS.EXCH.64 URZ, [UR8+0x28838], UR4 ;  /* 0x02883804083f75b2 */ /* 0x0000220008000100 */
[----:B------:R0:W0:Y:S01]  /*02a0*/  SYNCS.EXCH.64 URZ, [UR8+0x28848], UR6 ;  /* 0x02884806083f75b2 */ /* 0x0000220008000100 */
[----:B------:R-:W-:Y:S01]  /*02b0*/  NOP ;  /* 0x0000000000007918 */ /* 0x000fe20000000000 */
.L_x_0:
[----:B------:R-:W5:Y:S01]  /*02c0*/  SHFL.IDX PT, R0, R17, RZ, 0x1f ;  /* 0x00001fff11007589 */ /* 0x000f6200000e0000 */
[----:B------:R-:W-:Y:S01]  /*02d0*/  NOP ;  /* 0x0000000000007918 */ /* 0x000fe20000000000 */
[----:B-----5:R-:W-:-:S13]  /*02e0*/  ISETP.NE.AND P0, PT, R0, RZ, PT ;  /* 0x000000ff0000720c */ /* 0x020fda0003f05270 */
[----:B------:R-:W-:Y:S05]  /*02f0*/  @P0 BRA `(.L_x_1) ;  /* 0x0000000000480947 */ /* 0x000fea0003800000 */
[----:B0-----:R-:W0:Y:S01]  /*0300*/  S2UR UR5, SR_CgaCtaId ;  /* 0x00000000000579c3 */ /* 0x001e220000008800 */
        /* <DEDUP_REMOVED lines=12> */
[----:B0-----:R0:W0:Y:S08]  /*03d0*/  SYNCS.EXCH.64 URZ, [UR8+0x28850], UR4 ;  /* 0x02885004083f75b2 */ /* 0x0010300008000100 */
[----:B------:R0:W0:Y:S01]  /*03e0*/  SYNCS.EXCH.64 URZ, [UR8+0x28860], UR6 ;  /* 0x02886006083f75b2 */ /* 0x0000220008000100 */
[----:B------:R0:W0:Y:S01]  /*03f0*/  SYNCS.EXCH.64 URZ, [UR8+0x28858], UR4 ;  /* 0x02885804083f75b2 */ /* 0x0000220008000100 */
[----:B------:R0:W0:Y:S01]  /*0400*/  SYNCS.EXCH.64 URZ, [UR8+0x28868], UR6 ;  /* 0x02886806083f75b2 */ /* 0x0000220008000100 */
[----:B------:R-:W-:Y:S01]  /*0410*/  NOP ;  /* 0x0000000000007918 */ /* 0x000fe20000000000 */
.L_x_1:
[----:B------:R-:W5:Y:S01]  /*0420*/  SHFL.IDX PT, R0, R17, RZ, 0x1f ;  /* 0x00001fff11007589 */ /* 0x000f6200000e0000 */
[----:B------:R-:W-:Y:S01]  /*0430*/  NOP ;  /* 0x0000000000007918 */ /* 0x000fe20000000000 */
[----:B-----5:R-:W-:-:S13]  /*0440*/  ISETP.NE.AND P0, PT, R0, RZ, PT ;  /* 0x000000ff0000720c */ /* 0x020fda0003f05270 */
[----:B------:R-:W-:Y:S05]  /*0450*/  @P0 BRA `(.L_x_2) ;  /* 0x0000000000380947 */ /* 0x000fea0003800000 */
[----:B0-----:R-:W0:Y:S01]  /*0460*/  S2UR UR5, SR_CgaCtaId ;  /* 0x00000000000579c3 */ /* 0x001e220000008800 */
[----:B------:R-:W-:Y:S01]  /*0470*/  UMOV UR4, 0x400 ;  /* 0x0000040000047882 */ /* 0x000fe20000000000 */
[----:B------:R-:W-:Y:S01]  /*0480*/  UMOV UR7, 0x80 ;  /* 0x0000008000077882 */ /* 0x000fe20000000000 */
[----:B------:R-:W-:Y:S01]  /*0490*/  ELECT P0, URZ, PT ;  /* 0x00000000003f782f */ /* 0x000fe20003800000 */
[----:B0-----:R-:W-:Y:S02]  /*04a0*/  ULEA UR6, UR5, UR4, 0x18 ;  /* 0x0000000405067291 */ /* 0x001fe4000f8ec03f */
[----:B------:R-:W-:-:S04]  /*04b0*/  UIADD3 UR4, -UR7, 0x100000, URZ ;  /* 0x0010000007047890 */ /* 0x000fc8000fffe13f */
[----:B------:R-:W-:Y:S02]  /*04c0*/  USHF.L.U32 UR5, UR4, 0xb, URZ ;  /* 0x0000000b04057899 */ /* 0x000fe4000800063f */
[----:B------:R-:W-:Y:S01]  /*04d0*/  USHF.L.U32 UR4, UR4, 0x1, URZ ;  /* 0x0000000104047899 */ /* 0x000fe2000800063f */
[----:B------:R-:W0:Y:S11]  /*04e0*/  FENCE.VIEW.ASYNC.S ;  /* 0x00000000000073c6 */ /* 0x000e360000000000 */
[----:B0-----:R0:W0:Y:S01]  /*04f0*/  SYNCS.EXCH.64 URZ, [UR6+0x28870], UR4 ;  /* 0x02887004063f75b2 */ /* 0x0010220008000100 */
[----:B------:R0:W0:Y:S01]  /*0500*/  SYNCS.EXCH.64 URZ, [UR6+0x28880], UR4 ;  /* 0x02888004063f75b2 */ /* 0x0000220008000100 */
[----:B------:R0:W0:Y:S01]  /*0510*/  SYNCS.EXCH.64 URZ, [UR6+0x28878], UR4 ;  /* 0x02887804063f75b2 */ /* 0x0000220008000100 */
[----:B------:R0:W0:Y:S01]  /*0520*/  SYNCS.EXCH.64 URZ, [UR6+0x28888], UR4 ;  /* 0x02888804063f75b2 */ /* 0x0000220008000100 */
[----:B------:R-:W-:Y:S01]  /*0530*/  NOP ;  /* 0x0000000000007918 */ /* 0x000fe20000000000 */
.L_x_2:
        /* <DEDUP_REMOVED lines=22> */
.L_x_3:
[----:B------:R-:W5:Y:S01]  /*06a0*/  SHFL.IDX PT, R0, R17, RZ, 0x1f ;  /* 0x00001fff11007589 */ /* 0x000f6200000e0000 */
[----:B------:R-:W-:Y:S01]  /*06b0*/  R2UR UR9, R3 ;  /* 0x00000000030972ca */ /* 0x000fe200000e0000 */
        /* <DEDUP_REMOVED lines=21> */
.L_x_4:
[----:B------:R-:W-:Y:S01]  /*0810*/  UISETP.NE.AND UP0, UPT, UR9, URZ, UPT ;  /* 0x0000003f0900728c */ /* 0x000fe2000bf05270 */
[----:B------:R-:W-:Y:S01]  /*0820*/  NOP ;  /* 0x0000000000007918 */ /* 0x000fe20000000000 */
[----:B------:R-:W-:Y:S01]  /*0830*/  UMOV UR40, 0x1 ;  /* 0x0000000100287882 */ /* 0x000fe20000000000 */
[----:B------:R-:W-:Y:S01]  /*0840*/  ULDC.64 UR38, c[0x0][0x208] ;  /* 0x0000820000267ab9 */ /* 0x000fe20000000a00 */
[----:B------:R-:W-:Y:S01]  /*0850*/  USEL UR40, UR40, 0x2, !UP0 ;  /* 0x0000000228287887 */ /* 0x000fe2000c000000 */
[----:B------:R-:W-:Y:S01]  /*0860*/  BSSY B6, `(.L_x_5) ;  /* 0x0000adf000067945 */ /* 0x000fe20003800000 */
[----:B01234-:R-:W-:Y:S01]  /*0870*/  BAR.SYNC.DEFER_BLOCKING 0x0 ;  /* 0x0000000000007b1d */ /* 0x01ffe20000010000 */
[----:B------:R-:W-:-:S13]  /*0880*/  PLOP3.LUT P0, PT, PT, PT, UP0, 0x80, 0x0 ;  /* 0x000000000000781c */ /* 0x000fda0003f0f008 */
[----:B------:R-:W-:Y:S05]  /*0890*/  @!P0 BRA `(.L_x_6) ;  /* 0x00000070009c8947 */ /* 0x000fea0003800000 */
.L_x_7:
[----:B------:R-:W-:-:S08]  /*08a0*/  NOP ;  /* 0x0000000000007918 */ /* 0x000fd00000000000 */
[----:B------:R-:W0:Y:S02]  /*08b0*/  USETMAXREG.TRY_ALLOC.CTAPOOL UP0, 0xe8 ;  /* 0x000000e8000079c8 */ /* 0x000e240008000600 */
[----:B0-----:R-:W-:-:S13]  /*08c0*/  PLOP3.LUT P0, PT, PT, PT, UP0, 0x80, 0x0 ;  /* 0x000000000000781c */ /* 0x001fda0003f0f008 */
[----:B------:R-:W-:Y:S05]  /*08d0*/  @!P0 BRA `(.L_x_7) ;  /* 0xfffffffc00f08947 */ /* 0x000fea000383ffff */
[----:B------:R-:W0:Y:S01]  /*08e0*/  S2UR UR6, SR_CTAID.Y ;  /* 0x00000000000679c3 */ /* 0x000e220000002600 */
[----:B------:R-:W-:Y:S01]  /*08f0*/  LOP3.LUT R0, R19, 0xffffff80, RZ, 0xc0, !PT ;  /* 0xffffff8013007812 */ /* 0x000fe200078ec0ff */
[----:B------:R-:W-:Y:S02]  /*0900*/  ULDC UR7, c[0x0][0xc50] ;  /* 0x0003140000077ab9 */ /* 0x000fe40000000800 */
[----:B------:R-:W-:-:S04]  /*0910*/  UISETP.NE.AND UP0, UPT, UR7, 0x1, UPT ;  /* 0x000000010700788c */ /* 0x000fc8000bf05270 */
[----:B------:R-:W-:Y:S08]  /*0920*/  BAR.ARV 0x8, 0x180 ;  /* 0x0206000000007b1d */ /* 0x000ff00000002000 */
[----:B------:R-:W1:Y:S01]  /*0930*/  S2UR UR8, SR_CTAID.Z ;  /* 0x00000000000879c3 */ /* 0x000e620000002700 */
[----:B------:R-:W-:Y:S01]  /*0940*/  ISETP.NE.AND P0, PT, R0, 0x80, PT ;  /* 0x000000800000780c */ /* 0x000fe20003f05270 */
[----:B------:R-:W-:Y:S01]  /*0950*/  @UP0 ULDC UR4, c[0x0][0xc54] ;  /* 0x0003150000040ab9 */ /* 0x000fe20000000800 */
[----:B------:R-:W-:Y:S01]  /*0960*/  @UP0 ULDC UR9, c[0x0][0xc58] ;  /* 0x0003160000090ab9 */ /* 0x000fe20000000800 */
[----:B0-----:R-:W-:-:S10]  /*0970*/  UIMAD.WIDE.U32 UR4, UR6, UR4, URZ ;  /* 0x00000004060472a5 */ /* 0x001fd4000f8e003f */
[----:B------:R-:W-:Y:S06]  /*0980*/  @!P0 BAR.ARV 0x9, 0x100 ;  /* 0x0244000000008b1d */ /* 0x000fec0000002000 */
[----:B------:R-:W-:Y:S01]  /*0990*/  UMOV UR37, UR6 ;  /* 0x0000000600257c82 */ /* 0x000fe20008000000 */
[----:B------:R-:W-:Y:S01]  /*09a0*/  @UP0 USHF.R.U32.HI UR37, URZ, UR9, UR5 ;  /* 0x000000093f250299 */ /* 0x000fe20008011605 */
[----:B-1----:R-:W-:-:S03]  /*09b0*/  ISETP.LE.AND P0, PT, RZ, UR8, PT ;  /* 0x00000008ff007c0c */ /* 0x002fc6000bf03270 */
[----:B------:R-:W-:-:S04]  /*09c0*/  UIADD3 UR4, -UR37, URZ, URZ ;  /* 0x0000003f25047290 */ /* 0x000fc8000fffe13f */
[----:B------:R-:W-:-:S06]  /*09d0*/  UIMAD UR7, UR7, UR4, UR6 ;  /* 0x00000004070772a4 */ /* 0x000fcc000f8e0206 */
[----:B------:R-:W-:Y:S06]  /*09e0*/  @!P0 BRA `(.L_x_8) ;  /* 0x000000ac00188947 */ /* 0x000fec0003800000 */
[----:B------:R-:W-:Y:S01]  /*09f0*/  ULDC.64 UR4, c[0x0][0x418] ;  /* 0x0001060000047ab9 */ /* 0x000fe20000000a00 */
[----:B------:R-:W-:Y:S01]  /*0a00*/  ULDC UR43, c[0x0][0x424] ;  /* 0x00010900002b7ab9 */ /* 0x000fe20000000800 */
[----:B------:R-:W-:Y:S01]  /*0a10*/  UISETP.NE.U32.AND UP0, UPT, UR4, URZ, UPT ;  /* 0x0000003f0400728c */ /* 0x000fe2000bf05070 */
[----:B------:R-:W-:Y:S01]  /*0a20*/  IMAD.MOV.U32 R3, RZ, RZ, RZ ;  /* 0x000000ffff037224 */ /* 0x000fe200078e00ff */
[----:B------:R-:W-:Y:S02]  /*0a30*/  ULOP3.LUT UR8, UR7, 0xffff, URZ, 0xc0, !UPT ;  /* 0x0000ffff07087892 */ /* 0x000fe4000f8ec03f */
[----:B------:R-:W-:Y:S01]  /*0a40*/  UISETP.NE.AND.EX UP0, UPT, UR5, URZ, UPT, UP0 ;  /* 0x0000003f0500728c */ /* 0x000fe2000bf05300 */
[----:B------:R-:W-:-:S03]  /*0a50*/  ULDC UR4, c[0x0][0x2f0] ;  /* 0x0000bc0000047ab9 */ /* 0x000fc60000000800 */
[----:B------:R-:W-:-:S04]  /*0a60*/  USEL UR43, UR43, 0x1, UP0 ;  /* 0x000000012b2b7887 */ /* 0x000fc80008000000 */
[----:B------:R-:W-:-:S04]  /*0a70*/  UIMAD UR43, UR43, UR4, URZ ;  /* 0x000000042b2b72a4 */ /* 0x000fc8000f8e023f */
[----:B------:R-:W-:Y:S02]  /*0a80*/  UISETP.GE.AND UP0, UPT, UR43, 0x1, UPT ;  /* 0x000000012b00788c */ /* 0x000fe4000bf06270 */
[----:B------:R-:W-:-:S04]  /*0a90*/  UIADD3 UR4, UR43, 0x7f, URZ ;  /* 0x0000007f2b047890 */ /* 0x000fc8000fffe03f */
[----:B------:R-:W-:Y:S01]  /*0aa0*/  PLOP3.LUT P0, PT, PT, PT, UP0, 0x80, 0x0 ;  /* 0x000000000000781c */ /* 0x000fe20003f0f008 */
[----:B------:R-:W-:-:S04]  /*0ab0*/  USHF.R.S32.HI UR5, URZ, 0x1f, UR4 ;  /* 0x0000001f3f057899 */ /* 0x000fc80008011404 */
[----:B------:R-:W-:-:S04]  /*0ac0*/  ULEA.HI UR5, UR5, UR4, URZ, 0x7 ;  /* 0x0000000405057291 */ /* 0x000fc8000f8f383f */
[----:B------:R-:W-:-:S04]  /*0ad0*/  USHF.R.S32.HI UR5, URZ, 0x7, UR5 ;  /* 0x000000073f057899 */ /* 0x000fc80008011405 */
[----:B------:R-:W-:Y:S08]  /*0ae0*/  @!P0 BRA `(.L_x_9) ;  /* 0x0000000000808947 */ /* 0x000ff00003800000 */
[----:B------:R-:W-:-:S04]  /*0af0*/  USHF.R.U32.HI UR4, URZ, 0x10, UR7 ;  /* 0x000000103f047899 */ /* 0x000fc80008011607 */
[----:B------:R-:W-:-:S11]  /*0b00*/  UISETP.NE.AND UP0, UPT, UR4, URZ, UPT ;  /* 0x0000003f0400728c */ /* 0x000fd6000bf05270 */
[----:B------:R-:W-:Y:S02]  /*0b10*/  @!UP0 ULDC UR4, c[0x0][0x9f0] ;  /* 0x00027c0000048ab9 */ /* 0x000fe40000000800 */
[----:B------:R-:W-:Y:S01]  /*0b20*/  IMAD.U32 R6, RZ, RZ, UR4 ;  /* 0x00000004ff067e24 */ /* 0x000fe2000f8e00ff */
[----:B------:R-:W-:-:S04]  /*0b30*/  UIADD3 UR6, UR5, -0x1, UR4 ;  /* 0xffffffff05067890 */ /* 0x000fc8000fffe004 */
[-C--:B------:R-:W-:Y:S02]  /*0b40*/  IABS R3, R6.reuse ;  /* 0x0000000600037213 */ /* 0x080fe40000000000 */
[----:B------:R-:W-:Y:S01]  /*0b50*/  IABS R6, R6 ;  /* 0x0000000600067213 */ /* 0x000fe20000000000 */
[----:B------:R-:W-:Y:S01]  /*0b60*/  IMAD.U32 R8, RZ, RZ, UR6 ;  /* 0x00000006ff087e24 */ /* 0x000fe2000f8e00ff */
[----:B------:R-:W0:Y:S01]  /*0b70*/  I2F.RP R0, R3 ;  /* 0x0000000300007306 */ /* 0x000e220000209400 */
[----:B------:R-:W-:Y:S02]  /*0b80*/  ULOP3.LUT UR6, UR6, UR4, URZ, 0x3c, !UPT ;  /* 0x0000000406067292 */ /* 0x000fe4000f8e3c3f */
[----:B------:R-:W-:-:S04]  /*0b90*/  IMAD.MOV R6, RZ, RZ, -R6 ;  /* 0x000000ffff067224 */ /* 0x000fc800078e0a06 */
[----:B------:R-:W-:Y:S01]  /*0ba0*/  ISETP.LE.AND P2, PT, RZ, UR6, PT ;  /* 0x00000006ff007c0c */ /* 0x000fe2000bf43270 */
[----:B0-----:R-:W0:Y:S02]  /*0bb0*/  MUFU.RCP R0, R0 ;  /* 0x0000000000007308 */ /* 0x001e240000001000 */
[----:B0-----:R-:W-:Y:S01]  /*0bc0*/  VIADD R4, R0, 0xffffffe ;  /* 0x0ffffffe00047836 */ /* 0x001fe20000000000 */
[----:B------:R-:W-:-:S05]  /*0bd0*/  IABS R0, R8 ;  /* 0x0000000800007213 */ /* 0x000fca0000000000 */
[----:B------:R0:W1:Y:S02]  /*0be0*/  F2I.FTZ.U32.TRUNC.NTZ R5, R4 ;  /* 0x0000000400057305 */ /* 0x000064000021f000 */
[----:B0-----:R-:W-:Y:S01]  /*0bf0*/  IMAD.MOV.U32 R4, RZ, RZ, RZ ;  /* 0x000000ffff047224 */ /* 0x001fe200078e00ff */
[----:B-1----:R-:W-:-:S05]  /*0c00*/  IADD3 R10, RZ, -R5, RZ ;  /* 0x80000005ff0a7210 */ /* 0x002fca0007ffe0ff */
[----:B------:R-:W-:-:S04]  /*0c10*/  IMAD R7, R10, R3, RZ ;  /* 0x000000030a077224 */ /* 0x000fc800078e02ff */
[----:B------:R-:W-:Y:S01]  /*0c20*/  IMAD.HI.U32 R5, R5, R7, R4 ;  /* 0x0000000705057227 */ /* 0x000fe200078e0004 */
[----:B------:R-:W-:-:S05]  /*0c30*/  MOV R4, R6 ;  /* 0x0000000600047202 */ /* 0x000fca0000000f00 */
[----:B------:R-:W-:-:S04]  /*0c40*/  IMAD.HI.U32 R5, R5, R0, RZ ;  /* 0x0000000005057227 */ /* 0x000fc800078e00ff */
[----:B------:R-:W-:-:S05]  /*0c50*/  IMAD R0, R5, R4, R0 ;  /* 0x0000000405007224 */ /* 0x000fca00078e0200 */
[----:B------:R-:W-:-:S13]  /*0c60*/  ISETP.GT.U32.AND P1, PT, R3, R0, PT ;  /* 0x000000000300720c */ /* 0x000fda0003f24070 */
[----:B------:R-:W-:Y:S02]  /*0c70*/  @!P1 IMAD.IADD R0, R0, 0x1, -R3 ;  /* 0x0000000100009824 */ /* 0x000fe400078e0a03 */
[----:B------:R-:W-:Y:S01]  /*0c80*/  @!P1 VIADD R5, R5, 0x1 ;  /* 0x0000000105059836 */ /* 0x000fe20000000000 */
[----:B------:R-:W-:Y:S02]  /*0c90*/  ISETP.NE.AND P1, PT, RZ, UR4, PT ;  /* 0x00000004ff007c0c */ /* 0x000fe4000bf25270 */
[----:B------:R-:W-:-:S13]  /*0ca0*/  ISETP.GE.U32.AND P0, PT, R0, R3, PT ;  /* 0x000000030000720c */ /* 0x000fda0003f06070 */
[----:B------:R-:W-:-:S05]  /*0cb0*/  @P0 VIADD R5, R5, 0x1 ;  /* 0x0000000105050836 */ /* 0x000fca0000000000 */
[----:B------:R-:W-:-:S05]  /*0cc0*/  MOV R3, R5 ;  /* 0x0000000500037202 */ /* 0x000fca0000000f00 */
[----:B------:R-:W-:Y:S01]  /*0cd0*/  @!P2 IMAD.MOV R3, RZ, RZ, -R3 ;  /* 0x000000ffff03a224 */ /* 0x000fe200078e0a03 */
[----:B------:R-:W-:-:S07]  /*0ce0*/  @!P1 LOP3.LUT R3, RZ, UR4, RZ, 0x33, !PT ;  /* 0x00000004ff039c12 */ /* 0x000fce000f8e33ff */
.L_x_9:
[----:B------:R-:W-:Y:S01]  /*0cf0*/  IMAD R16, R3, UR8, RZ ;  /* 0x0000000803107c24 */ /* 0x000fe2000f8e02ff */
[----:B------:R-:W-:Y:S01]  /*0d00*/  PLOP3.LUT P0, PT, PT, PT, PT, 0x80, 0x0 ;  /* 0x000000000000781c */ /* 0x000fe20003f0f070 */
[----:B------:R-:W-:Y:S01]  /*0d10*/  VIADD R88, R19, 0xffffff80 ;  /* 0xffffff8013587836 */ /* 0x000fe20000000000 */
[----:B------:R-:W-:Y:S01]  /*0d20*/  MOV R17, RZ ;  /* 0x000000ff00117202 */ /* 0x000fe20000000f00 */
[----:B------:R-:W-:Y:S01]  /*0d30*/  IMAD.MOV.U32 R0, RZ, RZ, RZ ;  /* 0x000000ffff007224 */ /* 0x000fe200078e00ff */
[----:B------:R-:W-:Y:S02]  /*0d40*/  VIADDMNMX R3, R16, R3, UR5, PT ;  /* 0x0000000510037e46 */ /* 0x000fe4000b800103 */
[----:B------:R-:W-:Y:S02]  /*0d50*/  CS2R R150, SRZ ;  /* 0x0000000000967805 */ /* 0x000fe4000001ff00 */
[----:B------:R-:W-:Y:S02]  /*0d60*/  CS2R R66, SRZ ;  /* 0x0000000000427805 */ /* 0x000fe4000001ff00 */
[----:B------:R-:W-:-:S02]  /*0d70*/  CS2R R64, SRZ ;  /* 0x0000000000407805 */ /* 0x000fc4000001ff00 */
[----:B------:R-:W-:Y:S02]  /*0d80*/  R2UR UR42, R3 ;  /* 0x00000000032a72ca */ /* 0x000fe400000e0000 */
[----:B------:R-:W-:Y:S02]  /*0d90*/  CS2R R34, SRZ ;  /* 0x0000000000227805 */ /* 0x000fe4000001ff00 */
[----:B------:R-:W-:Y:S02]  /*0da0*/  CS2R R36, SRZ ;  /* 0x0000000000247805 */ /* 0x000fe4000001ff00 */
[----:B------:R-:W-:Y:S02]  /*0db0*/  CS2R R22, SRZ ;  /* 0x0000000000167805 */ /* 0x000fe4000001ff00 */
[----:B------:R-:W-:Y:S02]  /*0dc0*/  CS2R R24, SRZ ;  /* 0x0000000000187805 */ /* 0x000fe4000001ff00 */
[----:B------:R-:W-:-:S02]  /*0dd0*/  CS2R R14, SRZ ;  /* 0x00000000000e7805 */ /* 0x000fc4000001ff00 */
[----:B------:R-:W-:Y:S02]  /*0de0*/  CS2R R18, SRZ ;  /* 0x0000000000127805 */ /* 0x000fe4000001ff00 */
[----:B------:R-:W-:Y:S02]  /*0df0*/  CS2R R8, SRZ ;  /* 0x0000000000087805 */ /* 0x000fe4000001ff00 */
[----:B------:R-:W-:Y:S02]  /*0e00*/  CS2R R10, SRZ ;  /* 0x00000000000a7805 */ /* 0x000fe4000001ff00 */
[----:B------:R-:W-:Y:S02]  /*0e10*/  CS2R R6, SRZ ;  /* 0x0000000000067805 */ /* 0x000fe4000001ff00 */
[----:B------:R-:W-:Y:S02]  /*0e20*/  CS2R R62, SRZ ;  /* 0x00000000003e7805 */ /* 0x000fe4000001ff00 */
[----:B------:R-:W-:-:S02]  /*0e30*/  CS2R R4, SRZ ;  /* 0x0000000000047805 */ /* 0x000fc4000001ff00 */
[----:B------:R-:W-:Y:S02]  /*0e40*/  CS2R R38, SRZ ;  /* 0x0000000000267805 */ /* 0x000fe4000001ff00 */
[----:B------:R-:W-:Y:S02]  /*0e50*/  ISETP.LT.AND P1, PT, R16, UR42, PT ;  /* 0x0000002a10007c0c */ /* 0x000fe4000bf21270 */
        /* <DEDUP_REMOVED lines=16> */
[----:B------:R-:W-:Y:S01]  /*0f60*/  CS2R R48, SRZ ;  /* 0x0000000000307805 */ /* 0x000fe2000001ff00 */
[----:B------:R-:W-:Y:S06]  /*0f70*/  @!P1 BRA `(.L_x_10) ;  /* 0x0000005000a49947 */ /* 0x000fec0003800000 */
[----:B------:R-:W-:Y:S01]  /*0f80*/  SHF.R.S32.HI R3, RZ, 0x1f, R88 ;  /* 0x0000001fff037819 */ /* 0x000fe20000011458 */
[----:B------:R-:W0:Y:S01]  /*0f90*/  S2UR UR5, SR_CgaCtaId ;  /* 0x00000000000579c3 */ /* 0x000e220000008800 */
[----:B------:R-:W-:Y:S02]  /*0fa0*/  UMOV UR36, 0x400 ;  /* 0x0000040000247882 */ /* 0x000fe40000000000 */
[----:B------:R-:W-:-:S04]  /*0fb0*/  LEA.HI R17, R3, R88, RZ, 0x7 ;  /* 0x0000005803117211 */ /* 0x000fc800078f38ff */
[----:B------:R-:W-:-:S06]  /*0fc0*/  SHF.R.S32.HI R0, RZ, 0x7, R17 ;  /* 0x00000007ff007819 */ /* 0x000fcc0000011411 */
[----:B------:R-:W1:Y:S01]  /*0fd0*/  SHFL.IDX PT, R0, R0, RZ, 0x1f ;  /* 0x00001fff00007589 */ /* 0x000e6200000e0000 */
[----:B0-----:R-:W-:-:S04]  /*0fe0*/  ULEA UR36, UR5, UR36, 0x18 ;  /* 0x0000002405247291 */ /* 0x001fc8000f8ec03f */
[----:B------:R-:W-:-:S04]  /*0ff0*/  UIADD3 UR5, UR36, 0x10400, URZ ;  /* 0x0001040024057890 */ /* 0x000fc8000fffe03f */
[----:B------:R-:W-:Y:S01]  /*1000*/  ULOP3.LUT UP0, URZ, UR5, 0x3ff, URZ, 0xc0, !UPT ;  /* 0x000003ff053f7892 */ /* 0x000fe2000f80c03f */
[----:B-1----:R-:W-:-:S05]  /*1010*/  R2UR UR41, R0 ;  /* 0x00000000002972ca */ /* 0x002fca00000e0000 */
[----:B------:R-:W-:-:S08]  /*1020*/  PLOP3.LUT P0, PT, PT, PT, UP0, 0x80, 0x0 ;  /* 0x000000000000781c */ /* 0x000fd00003f0f008 */
[----:B------:R-:W-:-:S04]  /*1030*/  ULEA.HI UR4, UR41, UR41, URZ, 0x1 ;  /* 0x0000002929047291 */ /* 0x000fc8000f8f083f */
[----:B------:R-:W-:-:S04]  /*1040*/  ULOP3.LUT UR4, UR4, 0x1e, URZ, 0xc0, !UPT ;  /* 0x0000001e04047892 */ /* 0x000fc8000f8ec03f */
[----:B------:R-:W-:-:S04]  /*1050*/  UIADD3 UR4, UR41, -UR4, URZ ;  /* 0x8000000429047290 */ /* 0x000fc8000fffe03f */
[----:B------:R-:W-:-:S04]  /*1060*/  ULEA UR4, UR4, UR5, 0xd ;  /* 0x0000000504047291 */ /* 0x000fc8000f8e683f */
[----:B------:R-:W-:-:S04]  /*1070*/  USHF.R.U32.HI UR4, URZ, 0x4, UR4 ;  /* 0x000000043f047899 */ /* 0x000fc80008011604 */
[----:B------:R-:W-:Y:S01]  /*1080*/  ULOP3.LUT UR44, UR4, 0x3fff, URZ, 0xc0, !UPT ;  /* 0x00003fff042c7892 */ /* 0x000fe2000f8ec03f */
[----:B------:R-:W-:Y:S11]  /*1090*/  @!P0 BRA `(.L_x_11) ;  /* 0x0000000000408947 */ /* 0x000ff60003800000 */
[----:B------:R-:W-:Y:S01]  /*10a0*/  MOV R0, 0x0 ;  /* 0x0000000000007802 */ /* 0x000fe20000000f00 */
[----:B------:R-:W-:Y:S01]  /*10b0*/  ULDC.64 UR4, c[0x4][0x80] ;  /* 0x0100200000047ab9 */ /* 0x000fe20000000a00 */
[----:B------:R-:W-:Y:S01]  /*10c0*/  ULDC.64 UR6, c[0x4][0x20] ;  /* 0x0100080000067ab9 */ /* 0x000fe20000000a00 */
[----:B------:R-:W-:Y:S01]  /*10d0*/  IMAD.U32 R4, RZ, RZ, UR4 ;  /* 0x00000004ff047e24 */ /* 0x000fe2000f8e00ff */
[----:B------:R0:W1:Y:S01]  /*10e0*/  LDC.64 R14, c[0x4][R0] ;  /* 0x01000000000e7b82 */ /* 0x0000620000000a00 */
[----:B------:R-:W-:Y:S01]  /*10f0*/  IMAD.U32 R5, RZ, RZ, UR5 ;  /* 0x00000005ff057e24 */ /* 0x000fe2000f8e00ff */
[----:B------:R-:W-:Y:S01]  /*1100*/  ULDC.64 UR4, c[0x4][0x88] ;  /* 0x0100220000047ab9 */ /* 0x000fe20000000a00 */
[----:B------:R-:W-:Y:S01]  /*1110*/  IMAD.U32 R10, RZ, RZ, UR6 ;  /* 0x00000006ff0a7e24 */ /* 0x000fe2000f8e00ff */
[----:B------:R-:W-:Y:S01]  /*1120*/  MOV R7, UR5 ;  /* 0x0000000500077c02 */ /* 0x000fe20008000f00 */
[----:B------:R-:W-:Y:S01]  /*1130*/  IMAD.U32 R6, RZ, RZ, UR4 ;  /* 0x00000004ff067e24 */ /* 0x000fe2000f8e00ff */
[----:B------:R-:W-:Y:S01]  /*1140*/  MOV R12, 0x1 ;  /* 0x00000001000c7802 */ /* 0x000fe20000000f00 */
[----:B------:R-:W-:-:S02]  /*1150*/  IMAD.U32 R11, RZ, RZ, UR7 ;  /* 0x00000007ff0b7e24 */ /* 0x000fc4000f8e00ff */
[----:B------:R-:W-:Y:S02]  /*1160*/  IMAD.MOV.U32 R8, RZ, RZ, 0x70 ;  /* 0x00000070ff087424 */ /* 0x000fe400078e00ff */
[----:B0-----:R-:W-:-:S07]  /*1170*/  IMAD.MOV.U32 R13, RZ, RZ, RZ ;  /* 0x000000ffff0d7224 */ /* 0x001fce00078e00ff */
[----:B------:R-:W-:-:S07]  /*1180*/  LEPC R20, `(.L_x_11) ;  /* 0x000000001014794e */ /* 0x000fce0000000000 */
[----:B-1----:R-:W-:Y:S05]  /*1190*/  CALL.ABS.NOINC R14 ;  /* 0x000000000e007343 */ /* 0x002fea0003c00000 */
.L_x_11:
[----:B------:R-:W-:-:S04]  /*11a0*/  SHF.L.U32 R3, RZ, 0x1f, RZ ;  /* 0x0000001fff037819 */ /* 0x000fc800000006ff */
[----:B------:R-:W0:Y:S02]  /*11b0*/  SYNCS.PHASECHK.TRANS64.TRYWAIT P0, [UR36+0x28800], R3 ;  /* 0x02880003ff0075a7 */ /* 0x000e240008000164 */
[----:B0-----:R-:W-:Y:S05]  /*11c0*/  @!P0 BRA `(.L_x_12) ;  /* 0x000000a400288947 */ /* 0x001fea0003800000 */
.L_x_85:
[----:B------:R-:W-:-:S06]  /*11d0*/  ULOP3.LUT UR4, UR40, 0x1, URZ, 0xfc, !UPT ;  /* 0x0000000128047892 */ /* 0x000fcc000f8efc3f */
[----:B0-----:R-:W-:-:S05]  /*11e0*/  IMAD.U32 R0, RZ, RZ, UR4 ;  /* 0x00000004ff007e24 */ /* 0x001fca000f8e00ff */
[----:B------:R-:W-:-:S13]  /*11f0*/  ISETP.NE.AND P0, PT, R0, 0x3, PT ;  /* 0x000000030000780c */ /* 0x000fda0003f05270 */
[----:B------:R-:W-:Y:S05]  /*1200*/  @!P0 BRA `(.L_x_13) ;  /* 0x0000000000048947 */ /* 0x000fea0003800000 */
[----:B------:R-:W-:Y:S01]  /*1210*/  BPT.TRAP 0x1 ;  /* 0x000000040000795c */ /* 0x000fe20000300000 */
.L_x_13:
[----:B------:R0:W1:Y:S01]  /*1220*/  SYNCS.PHASECHK.TRANS64.TRYWAIT P1, [UR36+0x28830], R3 ;  /* 0x02883003ff0075a7 */ /* 0x0000620008020164 */
[----:B------:R-:W-:Y:S05]  /*1230*/  @!P0 BRA `(.L_x_14) ;  /* 0x0000000000048947 */ /* 0x000fea0003800000 */
[----:B------:R-:W-:Y:S01]  /*1240*/  BPT.TRAP 0x1 ;  /* 0x000000040000795c */ /* 0x000fe20000300000 */
.L_x_14:
[----:B------:R-:W-:Y:S01]  /*1250*/  IMAD.U32 R5, RZ, RZ, UR44 ;  /* 0x0000002cff057e24 */ /* 0x000fe2000f8e00ff */
[----:B------:R-:W-:Y:S01]  /*1260*/  MOV R0, RZ ;  /* 0x000000ff00007202 */ /* 0x000fe20000000f00 */
[----:B-1----:R-:W-:Y:S06]  /*1270*/  @P1 BRA `(.L_x_15) ;  /* 0x0000000000081947 */ /* 0x002fec0003800000 */
[----:B------:R-:W1:Y:S02]  /*1280*/  SYNCS.PHASECHK.TRANS64.TRYWAIT P1, [UR36+0x28830], R3 ;  /* 0x02883003ff0075a7 */ /* 0x000e640008020164 */
[----:B-1----:R-:W-:Y:S05]  /*1290*/  @!P1 BRA `(.L_x_16) ;  /* 0x000000a4000c9947 */ /* 0x002fea0003800000 */
.L_x_15:
[----:B------:R-:W-:Y:S05]  /*12a0*/  WARPSYNC.ALL ;  /* 0x0000000000007948 */ /* 0x000fea0003800000 */
[----:B-1----:R-:W-:Y:S01]  /*12b0*/  LOP3.LUT R4, R5, 0x10000, RZ, 0xfc, !PT ;  /* 0x0001000005047812 */ /* 0x002fe200078efcff */
[----:B------:R-:W-:Y:S02]  /*12c0*/  IMAD.MOV.U32 R151, RZ, RZ, RZ ;  /* 0x000000ffff977224 */ /* 0x000fe400078e00ff */
[----:B------:R-:W-:Y:S01]  /*12d0*/  IMAD.MOV.U32 R5, RZ, RZ, 0x40000040 ;  /* 0x40000040ff057424 */ /* 0x000fe200078e00ff */
[----:B------:R-:W-:Y:S01]  /*12e0*/  UIADD3 UR4, UR36, 0x18400, URZ ;  /* 0x0001840024047890 */ /* 0x000fe2000fffe03f */
[----:B------:R-:W-:Y:S01]  /*12f0*/  R2UR UR8, R4 ;  /* 0x00000000040872ca */ /* 0x000fe200000e0000 */
[----:B------:R-:W-:-:S02]  /*1300*/  WARPGROUP.ARRIVE ;  /* 0x00000000000079c5 */ /* 0x000fc40000000000 */
[----:B------:R-:W-:Y:S01]  /*1310*/  R2UR UR9, R5 ;  /* 0x00000000050972ca */ /* 0x000fe200000e0000 */
[----:B------:R-:W-:Y:S01]  /*1320*/  USHF.R.U32.HI UR4, URZ, 0x4, UR4 ;  /* 0x000000043f047899 */ /* 0x000fe20008011604 */
[----:B------:R-:W-:Y:S01]  /*1330*/  R2UR UR32, R4 ;  /* 0x00000000042072ca */ /* 0x000fe200000e0000 */
[----:B------:R-:W-:Y:S01]  /*1340*/  UMOV UR11, 0x40000040 ;  /* 0x40000040000b7882 */ /* 0x000fe20000000000 */
[----:B------:R-:W-:Y:S01]  /*1350*/  UMOV UR13, 0x40000040 ;  /* 0x40000040000d7882 */ /* 0x000fe20000000000 */
[----:B------:R-:W-:Y:S01]  /*1360*/  ULOP3.LUT UR4, UR4, 0x3fff, URZ, 0xc0, !UPT ;  /* 0x00003fff04047892 */ /* 0x000fe2000f8ec03f */
[----:B------:R-:W1:Y:S01]  /*1370*/  S2UR UR7, SR_CgaCtaId ;  /* 0x00000000000779c3 */ /* 0x000e620000008800 */
[----:B------:R-:W-:Y:S01]  /*1380*/  UMOV UR15, 0x40000040 ;  /* 0x40000040000f7882 */ /* 0x000fe20000000000 */
[----:B------:R-:W-:Y:S01]  /*1390*/  UMOV UR17, 0x40000040 ;  /* 0x4000004000117882 */ /* 0x000fe20000000000 */
[----:B------:R-:W-:Y:S01]  /*13a0*/  ULOP3.LUT UR48, UR4, 0x10000, URZ, 0xfc, !UPT ;  /* 0x0001000004307892 */ /* 0x000fe2000f8efc3f */
[----:B------:R-:W-:Y:S01]  /*13b0*/  UMOV UR19, 0x40000040 ;  /* 0x4000004000137882 */ /* 0x000fe20000000000 */
[----:B------:R-:W-:-:S02]  /*13c0*/  UMOV UR21, 0x40000040 ;  /* 0x4000004000157882 */ /* 0x000fc40000000000 */
[----:B------:R-:W-:Y:S02]  /*13d0*/  UIADD3 UR14, UR48, 0x4, URZ ;  /* 0x00000004300e7890 */ /* 0x000fe4000fffe03f */
[----:B------:R-:W-:Y:S01]  /*13e0*/  UIADD3 UR12, UR32, 0x4, URZ ;  /* 0x00000004200c7890 */ /* 0x000fe2000fffe03f */
[----:B------:R-:W-:Y:S01]  /*13f0*/  UMOV UR10, UR48 ;  /* 0x00000030000a7c82 */ /* 0x000fe20008000000 */
[----:B------:R-:W-:Y:S01]  /*1400*/  UIADD3 UR16, UR32, 0x6, URZ ;  /* 0x0000000620107890 */ /* 0x000fe2000fffe03f */
[----:B------:R-:W-:Y:S01]  /*1410*/  HGMMA.64x128x16.F32 R24, gdesc[UR8], RZ, !UPT, gsb0 ;  /* 0x01e00000081879f0 */ /* 0x000fe2000c0008ff */
[----:B------:R-:W-:Y:S02]  /*1420*/  UIADD3 UR8, UR32, 0x2, URZ ;  /* 0x0000000220087890 */ /* 0x000fe4000fffe03f */
[----:B------:R-:W-:Y:S01]  /*1430*/  UIADD3 UR10, UR48, 0x2, URZ ;  /* 0x00000002300a7890 */ /* 0x000fe2000fffe03f */
[----:B------:R-:W-:Y:S01]  /*1440*/  UMOV UR9, 0x40000040 ;  /* 0x4000004000097882 */ /* 0x000fe20000000000 */
[----:B------:R-:W-:Y:S01]  /*1450*/  UMOV UR11, 0x40000040 ;  /* 0x40000040000b7882 */ /* 0x000fe20000000000 */
[----:B------:R-:W-:-:S02]  /*1460*/  UIADD3 UR18, UR48, 0x6, URZ ;  /* 0x0000000630127890 */ /* 0x000fc4000fffe03f */
[----:B------:R-:W-:Y:S02]  /*1470*/  UIADD3 UR20, UR32, 0x400, URZ ;  /* 0x0000040020147890 */ /* 0x000fe4000fffe03f */
[----:B------:R-:W-:Y:S01]  /*1480*/  UIADD3 UR22, UR48, 0x400, URZ ;  /* 0x0000040030167890 */ /* 0x000fe2000fffe03f */
[----:B------:R-:W-:Y:S01]  /*1490*/  UMOV UR23, 0x40000040 ;  /* 0x4000004000177882 */ /* 0x000fe20000000000 */
[----:B------:R-:W-:Y:S02]  /*14a0*/  UIADD3 UR24, UR32, 0x402, URZ ;  /* 0x0000040220187890 */ /* 0x000fe4000fffe03f */
[----:B------:R-:W-:Y:S01]  /*14b0*/  UIADD3 UR26, UR48, 0x402, URZ ;  /* 0x00000402301a7890 */ /* 0x000fe2000fffe03f */
[----:B------:R-:W-:Y:S01]  /*14c0*/  UMOV UR25, 0x40000040 ;  /* 0x4000004000197882 */ /* 0x000fe20000000000 */
[----:B------:R-:W-:Y:S01]  /*14d0*/  UMOV UR27, 0x40000040 ;  /* 0x40000040001b7882 */ /* 0x000fe20000000000 */
[----:B------:R-:W-:Y:S02]  /*14e0*/  UIADD3 UR28, UR32, 0x404, URZ ;  /* 0x00000404201c7890 */ /* 0x000fe4000fffe03f */
[----:B------:R-:W-:Y:S01]  /*14f0*/  UIADD3 UR30, UR48, 0x404, URZ ;  /* 0x00000404301e7890 */ /* 0x000fe2000fffe03f */
[----:B------:R-:W-:Y:S01]  /*1500*/  UMOV UR29, 0x40000040 ;  /* 0x40000040001d7882 */ /* 0x000fe20000000000 */
[----:B------:R-:W-:Y:S01]  /*1510*/  UMOV UR31, 0x40000040 ;  /* 0x40000040001f7882 */ /* 0x000fe20000000000 */
[----:B------:R-:W-:-:S02]  /*1520*/  UIADD3 UR32, UR32, 0x406, URZ ;  /* 0x0000040620207890 */ /* 0x000fc4000fffe03f */
[----:B------:R-:W-:Y:S01]  /*1530*/  UIADD3 UR34, UR48, 0x406, URZ ;  /* 0x0000040630227890 */ /* 0x000fe2000fffe03f */
[----:B------:R-:W-:Y:S01]  /*1540*/  UMOV UR33, 0x40000040 ;  /* 0x4000004000217882 */ /* 0x000fe20000000000 */
[----:B------:R-:W-:Y:S01]  /*1550*/  UMOV UR35, 0x40000040 ;  /* 0x4000004000237882 */ /* 0x000fe20000000000 */
[----:B------:R-:W-:Y:S02]  /*1560*/  WARPGROUP.DEPBAR.LE gsb0, 0x0 ;  /* 0x00008000000079c5 */ /* 0x000fe40000010000 */
[----:B------:R-:W-:-:S06]  /*1570*/  WARPGROUP.ARRIVE ;  /* 0x00000000000079c5 */ /* 0x000fcc0000000000 */
[----:B------:R-:W-:Y:S03]  /*1580*/  HGMMA.64x128x16.F32 R24, gdesc[UR8], R24, gsb0 ;  /* 0x01e00000081879f0 */ /* 0x000fe60008000818 */
[----:B------:R-:W-:Y:S02]  /*1590*/  WARPGROUP.DEPBAR.LE gsb0, 0x0 ;  /* 0x00008000000079c5 */ /* 0x000fe40000010000 */
[----:B------:R-:W-:-:S07]  /*15a0*/  WARPGROUP.ARRIVE ;  /* 0x00000000000079c5 */ /* 0x000fce0000000000 */
        /* <DEDUP_REMOVED lines=17> */
[----:B-1----:R-:W-:Y:S05]  /*16c0*/  @!P0 BRA `(.L_x_17) ;  /* 0x0000000000048947 */ /* 0x002fea0003800000 */
[----:B------:R-:W-:Y:S01]  /*16d0*/  BPT.TRAP 0x1 ;  /* 0x000000040000795c */ /* 0x000fe20000300000 */
.L_x_17:
[----:B------:R-:W-:Y:S01]  /*16e0*/  LOP3.LUT R17, R17, 0xffffff80, RZ, 0xc0, !PT ;  /* 0xffffff8011117812 */ /* 0x000fe200078ec0ff */
[----:B------:R-:W-:Y:S01]  /*16f0*/  IMAD.U32 R7, RZ, RZ, UR42 ;  /* 0x0000002aff077e24 */ /* 0x000fe2000f8e00ff */
[----:B0-----:R-:W-:Y:S01]  /*1700*/  MOV R3, 0xfffffffe ;  /* 0xfffffffe00037802 */ /* 0x001fe20000000f00 */
[----:B------:R-:W-:Y:S01]  /*1710*/  ULDC UR4, c[0x0][0x988] ;  /* 0x0002620000047ab9 */ /* 0x000fe20000000800 */
[----:B------:R-:W-:Y:S01]  /*1720*/  P2R R23, PR, RZ, 0x1 ;  /* 0x00000001ff177803 */ /* 0x000fe20000000000 */
[----:B------:R-:W-:Y:S01]  /*1730*/  IMAD.IADD R17, R88, 0x1, -R17 ;  /* 0x0000000158117824 */ /* 0x000fe200078e0a11 */
[----:B------:R-:W-:Y:S01]  /*1740*/  UIADD3 UR42, UR42, -0x2, URZ ;  /* 0xfffffffe2a2a7890 */ /* 0x000fe2000fffe03f */
[--C-:B------:R-:W-:Y:S01]  /*1750*/  IMAD.MOV.U32 R150, RZ, RZ, R151.reuse ;  /* 0x000000ffff967224 */ /* 0x100fe200078e0097 */
[-C--:B------:R-:W-:Y:S01]  /*1760*/  MOV R147, R151.reuse ;  /* 0x0000009700937202 */ /* 0x080fe20000000f00 */
[----:B------:R-:W-:Y:S01]  /*1770*/  IMAD.MOV.U32 R149, RZ, RZ, R151 ;  /* 0x000000ffff957224 */ /* 0x000fe200078e0097 */
[----:B------:R-:W-:Y:S01]  /*1780*/  SHF.R.S32.HI R6, RZ, 0x1f, R17 ;  /* 0x0000001fff067819 */ /* 0x000fe20000011411 */
[--C-:B------:R-:W-:Y:S01]  /*1790*/  IMAD.MOV.U32 R148, RZ, RZ, R151.reuse ;  /* 0x000000ffff947224 */ /* 0x100fe200078e0097 */
[----:B------:R-:W-:Y:S01]  /*17a0*/  MOV R143, R151 ;  /* 0x00000097008f7202 */ /* 0x000fe20000000f00 */
[--C-:B------:R-:W-:Y:S01]  /*17b0*/  IMAD.MOV.U32 R145, RZ, RZ, R151.reuse ;  /* 0x000000ffff917224 */ /* 0x100fe200078e0097 */
[----:B------:R-:W-:Y:S01]  /*17c0*/  LEA.HI R6, R6, R17, RZ, 0x2 ;  /* 0x0000001106067211 */ /* 0x000fe200078f10ff */
[--C-:B------:R-:W-:Y:S01]  /*17d0*/  IMAD.MOV.U32 R141, RZ, RZ, R151.reuse ;  /* 0x000000ffff8d7224 */ /* 0x100fe200078e0097 */
[-C--:B------:R-:W-:Y:S01]  /*17e0*/  MOV R139, R151.reuse ;  /* 0x00000097008b7202 */ /* 0x080fe20000000f00 */
[--C-:B------:R-:W-:Y:S01]  /*17f0*/  IMAD.MOV.U32 R137, RZ, RZ, R151.reuse ;  /* 0x000000ffff897224 */ /* 0x100fe200078e0097 */
[----:B------:R-:W-:Y:S01]  /*1800*/  LOP3.LUT R6, R6, 0x7ffffffc, RZ, 0xc0, !PT ;  /* 0x7ffffffc06067812 */ /* 0x000fe200078ec0ff */
[--C-:B------:R-:W-:Y:S01]  /*1810*/  IMAD.MOV.U32 R133, RZ, RZ, R151.reuse ;  /* 0x000000ffff857224 */ /* 0x100fe200078e0097 */
[-C--:B------:R-:W-:Y:S01]  /*1820*/  MOV R135, R151.reuse ;  /* 0x0000009700877202 */ /* 0x080fe20000000f00 */
[--C-:B------:R-:W-:Y:S01]  /*1830*/  IMAD.MOV.U32 R129, RZ, RZ, R151.reuse ;  /* 0x000000ffff817224 */ /* 0x100fe200078e0097 */
[-C--:B------:R-:W-:Y:S01]  /*1840*/  MOV R131, R151.reuse ;  /* 0x0000009700837202 */ /* 0x080fe20000000f00 */
[----:B------:R-:W-:Y:S01]  /*1850*/  IMAD.IADD R6, R17, 0x1, -R6 ;  /* 0x0000000111067824 */ /* 0x000fe200078e0a06 */
[-C--:B------:R-:W-:Y:S01]  /*1860*/  MOV R127, R151.reuse ;  /* 0x00000097007f7202 */ /* 0x080fe20000000f00 */
[--C-:B------:R-:W-:Y:S01]  /*1870*/  IMAD.MOV.U32 R125, RZ, RZ, R151.reuse ;  /* 0x000000ffff7d7224 */ /* 0x100fe200078e0097 */
[----:B------:R-:W-:Y:S01]  /*1880*/  MOV R123, R151 ;  /* 0x00000097007b7202 */ /* 0x000fe20000000f00 */
[----:B------:R-:W-:Y:S01]  /*1890*/  IMAD R6, R6, R3, 0x80 ;  /* 0x0000008006067424 */ /* 0x000fe200078e0203 */
[-C--:B------:R-:W-:Y:S01]  /*18a0*/  MOV R119, R151.reuse ;  /* 0x0000009700777202 */ /* 0x080fe20000000f00 */
[--C-:B------:R-:W-:Y:S01]  /*18b0*/  IMAD.MOV.U32 R121, RZ, RZ, R151.reuse ;  /* 0x000000ffff797224 */ /* 0x100fe200078e0097 */
[-C--:B------:R-:W-:Y:S01]  /*18c0*/  MOV R115, R151.reuse ;  /* 0x0000009700737202 */ /* 0x080fe20000000f00 */
[----:B------:R-:W-:Y:S01]  /*18d0*/  VIADD R6, R6, UR43 ;  /* 0x0000002b06067c36 */ /* 0x000fe20008000000 */
[-C--:B------:R-:W-:Y:S01]  /*18e0*/  MOV R111, R151.reuse ;  /* 0x00000097006f7202 */ /* 0x080fe20000000f00 */
[--C-:B------:R-:W-:Y:S01]  /*18f0*/  IMAD.MOV.U32 R117, RZ, RZ, R151.reuse ;  /* 0x000000ffff757224 */ /* 0x100fe200078e0097 */
[-C--:B------:R-:W-:Y:S01]  /*1900*/  MOV R107, R151.reuse ;  /* 0x00000097006b7202 */ /* 0x080fe20000000f00 */
[----:B------:R-:W-:Y:S01]  /*1910*/  IMAD R7, R7, -0x80, R6 ;  /* 0xffffff8007077824 */ /* 0x000fe200078e0206 */
[-C--:B------:R-:W-:Y:S01]  /*1920*/  MOV R103, R151.reuse ;  /* 0x0000009700677202 */ /* 0x080fe20000000f00 */
[--C-:B------:R-:W-:Y:S01]  /*1930*/  IMAD.MOV.U32 R113, RZ, RZ, R151.reuse ;  /* 0x000000ffff717224 */ /* 0x100fe200078e0097 */
[----:B------:R-:W-:Y:S01]  /*1940*/  MOV R99, R151 ;  /* 0x0000009700637202 */ /* 0x000fe20000000f00 */
[--C-:B------:R-:W-:Y:S01]  /*1950*/  IMAD.MOV.U32 R109, RZ, RZ, R151.reuse ;  /* 0x000000ffff6d7224 */ /* 0x100fe200078e0097 */
[C---:B------:R-:W-:Y:S01]  /*1960*/  ISETP.GT.AND P4, PT, R7.reuse, RZ, PT ;  /* 0x000000ff0700720c */ /* 0x040fe20003f84270 */
[--C-:B------:R-:W-:Y:S01]  /*1970*/  IMAD.MOV.U32 R105, RZ, RZ, R151.reuse ;  /* 0x000000ffff697224 */ /* 0x100fe200078e0097 */
[C---:B------:R-:W-:Y:S01]  /*1980*/  ISETP.GT.AND P3, PT, R7.reuse, 0x1, PT ;  /* 0x000000010700780c */ /* 0x040fe20003f64270 */
[--C-:B------:R-:W-:Y:S01]  /*1990*/  IMAD.MOV.U32 R101, RZ, RZ, R151.reuse ;  /* 0x000000ffff657224 */ /* 0x100fe200078e0097 */
[----:B------:R-:W-:Y:S01]  /*19a0*/  ISETP.GT.AND P1, PT, R7, 0x8, PT ;  /* 0x000000080700780c */ /* 0x000fe20003f24270 */
[--C-:B------:R-:W-:Y:S01]  /*19b0*/  IMAD.MOV.U32 R97, RZ, RZ, R151.reuse ;  /* 0x000000ffff617224 */ /* 0x100fe200078e0097 */
[----:B------:R-:W-:Y:S01]  /*19c0*/  FSEL R8, R26, -INF , P4 ;  /* 0xff8000001a087808 */ /* 0x000fe20002000000 */
[--C-:B------:R-:W-:Y:S01]  /*19d0*/  IMAD.MOV.U32 R93, RZ, RZ, R151.reuse ;  /* 0x000000ffff5d7224 */ /* 0x100fe200078e0097 */
[----:B------:R-:W-:Y:S01]  /*19e0*/  FSEL R27, R27, -INF , P3 ;  /* 0xff8000001b1b7808 */ /* 0x000fe20001800000 */
[----:B------:R-:W-:Y:S01]  /*19f0*/  IMAD.MOV.U32 R89, RZ, RZ, R151 ;  /* 0x000000ffff597224 */ /* 0x000fe200078e0097 */
[----:B------:R-:W-:-:S02]  /*1a00*/  ISETP.GT.AND P2, PT, R7, 0x9, PT ;  /* 0x000000090700780c */ /* 0x000fc40003f44270 */
[----:B------:R-:W-:Y:S02]  /*1a10*/  FSEL R88, R30, -INF , P1 ;  /* 0xff8000001e587808 */ /* 0x000fe40000800000 */
[----:B------:R-:W-:Y:S02]  /*1a20*/  FMNMX.FTZ R3, R8, R27, !PT ;  /* 0x0000001b08037209 */ /* 0x000fe40007810000 */
[----:B------:R-:W-:Y:S02]  /*1a30*/  ISETP.GT.AND P6, PT, R7, 0x10, PT ;  /* 0x000000100700780c */ /* 0x000fe40003fc4270 */
[----:B------:R-:W-:Y:S02]  /*1a40*/  FSEL R90, R31, -INF , P2 ;  /* 0xff8000001f5a7808 */ /* 0x000fe40001000000 */
[----:B------:R-:W-:Y:S02]  /*1a50*/  FMNMX.FTZ R3, R88, R3, !PT ;  /* 0x0000000358037209 */ /* 0x000fe40007810000 */
[----:B------:R-:W-:-:S02]  /*1a60*/  ISETP.GT.AND P5, PT, R7, 0x11, PT ;  /* 0x000000110700780c */ /* 0x000fc40003fa4270 */
[----:B------:R-:W-:Y:S02]  /*1a70*/  FSEL R92, R34, -INF , P6 ;  /* 0xff800000225c7808 */ /* 0x000fe40003000000 */
[----:B------:R-:W-:Y:S02]  /*1a80*/  FMNMX.FTZ R3, R90, R3, !PT ;  /* 0x000000035a037209 */ /* 0x000fe40007810000 */
[----:B------:R-:W-:Y:S02]  /*1a90*/  FSEL R24, R24, -INF , P4 ;  /* 0xff80000018187808 */ /* 0x000fe40002000000 */
[----:B------:R-:W-:Y:S02]  /*1aa0*/  ISETP.GT.AND P4, PT, R7, 0x18, PT ;  /* 0x000000180700780c */ /* 0x000fe40003f84270 */
[----:B------:R-:W-:Y:S02]  /*1ab0*/  FSEL R94, R35, -INF , P5 ;  /* 0xff800000235e7808 */ /* 0x000fe40002800000 */
[----:B------:R-:W-:-:S02]  /*1ac0*/  FMNMX.FTZ R3, R92, R3, !PT ;  /* 0x000000035c037209 */ /* 0x000fc40007810000 */
[----:B------:R-:W-:Y:S02]  /*1ad0*/  FSEL R25, R25, -INF , P3 ;  /* 0xff80000019197808 */ /* 0x000fe40001800000 */
[C---:B------:R-:W-:Y:S02]  /*1ae0*/  ISETP.GT.AND P3, PT, R7.reuse, 0x19, PT ;  /* 0x000000190700780c */ /* 0x040fe40003f64270 */
[----:B------:R-:W-:Y:S02]  /*1af0*/  FSEL R96, R38, -INF , P4 ;  /* 0xff80000026607808 */ /* 0x000fe40002000000 */
[----:B------:R-:W-:Y:S02]  /*1b00*/  FMNMX.FTZ R3, R94, R3, !PT ;  /* 0x000000035e037209 */ /* 0x000fe40007810000 */
[----:B------:R-:W-:Y:S02]  /*1b10*/  FSEL R28, R28, -INF , P1 ;  /* 0xff8000001c1c7808 */ /* 0x000fe40000800000 */
        /* <DEDUP_REMOVED lines=8> */
[----:B------:R-:W-:Y:S02]  /*1ba0*/  ISETP.GT.AND P6, PT, R7, 0x28, PT ;  /* 0x000000280700780c */ /* 0x000fe40003fc4270 */
        /* <DEDUP_REMOVED lines=50> */
[----:B------:R-:W-:Y:S02]  /*1ed0*/  ISETP.GT.AND P0, PT, R7, 0x59, PT ;  /* 0x000000590700780c */ /* 0x000fe40003f04270 */
[----:B------:R-:W-:-:S02]  /*1ee0*/  FSEL R128, R70, -INF , P6 ;  /* 0xff80000046807808 */ /* 0x000fc40003000000 */
[----:B------:R-:W-:Y:S02]  /*1ef0*/  FMNMX.FTZ R3, R126, R3, !PT ;  /* 0x000000037e037209 */ /* 0x000fe40007810000 */
[----:B------:R-:W-:Y:S02]  /*1f00*/  FSEL R30, R57, -INF , P5 ;  /* 0xff800000391e7808 */ /* 0x000fe40002800000 */
[----:B------:R-:W-:Y:S02]  /*1f10*/  FSEL R130, R71, -INF , P0 ;  /* 0xff80000047827808 */ /* 0x000fe40000000000 */
[----:B------:R-:W-:Y:S02]  /*1f20*/  FSEL R64, R64, -INF , P1 ;  /* 0xff80000040407808 */ /* 0x000fe40000800000 */
[----:B------:R-:W-:Y:S02]  /*1f30*/  FSEL R38, R65, -INF , P2 ;  /* 0xff80000041267808 */ /* 0x000fe40001000000 */
[----:B------:R-:W-:-:S02]  /*1f40*/  ISETP.GT.AND P5, PT, R7, 0x60, PT ;  /* 0x000000600700780c */ /* 0x000fc40003fa4270 */
[C---:B------:R-:W-:Y:S02]  /*1f50*/  ISETP.GT.AND P0, PT, R7.reuse, 0x61, PT ;  /* 0x000000610700780c */ /* 0x040fe40003f04270 */
[C---:B------:R-:W-:Y:S02]  /*1f60*/  ISETP.GT.AND P1, PT, R7.reuse, 0x68, PT ;  /* 0x000000680700780c */ /* 0x040fe40003f24270 */
[----:B------:R-:W-:Y:S02]  /*1f70*/  ISETP.GT.AND P2, PT, R7, 0x69, PT ;  /* 0x000000690700780c */ /* 0x000fe40003f44270 */
[----:B------:R-:W-:Y:S02]  /*1f80*/  FMNMX.FTZ R3, R128, R3, !PT ;  /* 0x0000000380037209 */ /* 0x000fe40007810000 */
[----:B------:R-:W-:Y:S02]  /*1f90*/  FSEL R60, R60, -INF , P4 ;  /* 0xff8000003c3c7808 */ /* 0x000fe40002000000 */
[----:B------:R-:W-:-:S02]  /*1fa0*/  FSEL R34, R61, -INF , P3 ;  /* 0xff8000003d227808 */ /* 0x000fc40001800000 */
[----:B------:R-:W-:Y:S02]  /*1fb0*/  FSEL R132, R74, -INF , P5 ;  /* 0xff8000004a847808 */ /* 0x000fe40002800000 */
[----:B------:R-:W-:Y:S02]  /*1fc0*/  FSEL R134, R75, -INF , P0 ;  /* 0xff8000004b867808 */ /* 0x000fe40000000000 */
[----:B------:R-:W-:Y:S02]  /*1fd0*/  P2R R21, PR, RZ, 0x1 ;  /* 0x00000001ff157803 */ /* 0x000fe40000000000 */
[----:B------:R-:W-:Y:S02]  /*1fe0*/  FSEL R136, R78, -INF , P1 ;  /* 0xff8000004e887808 */ /* 0x000fe40000800000 */
[----:B------:R-:W-:Y:S02]  /*1ff0*/  P2R R19, PR, RZ, 0x2 ;  /* 0x00000002ff137803 */ /* 0x000fe40000000000 */
[----:B------:R-:W-:-:S02]  /*2000*/  FSEL R138, R79, -INF , P2 ;  /* 0xff8000004f8a7808 */ /* 0x000fc40001000000 */
[----:B------:R-:W-:Y:S02]  /*2010*/  P2R R17, PR, RZ, 0x4 ;  /* 0x00000004ff117803 */ /* 0x000fe40000000000 */
[----:B------:R-:W-:Y:S02]  /*2020*/  FMNMX.FTZ R3, R130, R3, !PT ;  /* 0x0000000382037209 */ /* 0x000fe40007810000 */
[C---:B------:R-:W-:Y:S02]  /*2030*/  ISETP.GT.AND P3, PT, R7.reuse, 0x70, PT ;  /* 0x000000700700780c */ /* 0x040fe40003f64270 */
[C---:B------:R-:W-:Y:S02]  /*2040*/  ISETP.GT.AND P4, PT, R7.reuse, 0x71, PT ;  /* 0x000000710700780c */ /* 0x040fe40003f84270 */
[C---:B------:R-:W-:Y:S02]  /*2050*/  ISETP.GT.AND P5, PT, R7.reuse, 0x78, PT ;  /* 0x000000780700780c */ /* 0x040fe40003fa4270 */
[----:B------:R-:W-:-:S02]  /*2060*/  ISETP.GT.AND P6, PT, R7, 0x79, PT ;  /* 0x000000790700780c */ /* 0x000fc40003fc4270 */
[C---:B------:R-:W-:Y:S02]  /*2070*/  ISETP.GT.AND P2, PT, R7.reuse, 0x58, PT ;  /* 0x000000580700780c */ /* 0x040fe40003f44270 */
[C---:B------:R-:W-:Y:S02]  /*2080*/  ISETP.GT.AND P1, PT, R7.reuse, 0x59, PT ;  /* 0x000000590700780c */ /* 0x040fe40003f24270 */
[----:B------:R-:W-:Y:S02]  /*2090*/  ISETP.GT.AND P0, PT, R7, 0x60, PT ;  /* 0x000000600700780c */ /* 0x000fe40003f04270 */
[----:B------:R-:W-:Y:S02]  /*20a0*/  FMNMX.FTZ R7, R24, R25, !PT ;  /* 0x0000001918077209 */ /* 0x000fe40007810000 */
[----:B------:R-:W-:Y:S02]  /*20b0*/  FMNMX.FTZ R3, R132, R3, !PT ;  /* 0x0000000384037209 */ /* 0x000fe40007810000 */
[----:B------:R-:W-:-:S02]  /*20c0*/  FMNMX.FTZ R7, R28, R7, !PT ;  /* 0x000000071c077209 */ /* 0x000fc40007810000 */
[----:B------:R-:W-:Y:S02]  /*20d0*/  FMNMX.FTZ R3, R134, R3, !PT ;  /* 0x0000000386037209 */ /* 0x000fe40007810000 */
[----:B------:R-:W-:Y:S02]  /*20e0*/  FMNMX.FTZ R7, R10, R7, !PT ;  /* 0x000000070a077209 */ /* 0x000fe40007810000 */
[----:B------:R-:W-:Y:S02]  /*20f0*/  FMNMX.FTZ R3, R136, R3, !PT ;  /* 0x0000000388037209 */ /* 0x000fe40007810000 */
[----:B------:R-:W-:Y:S02]  /*2100*/  FMNMX.FTZ R7, R32, R7, !PT ;  /* 0x0000000720077209 */ /* 0x000fe40007810000 */
[----:B------:R-:W-:Y:S02]  /*2110*/  FSEL R140, R82, -INF , P3 ;  /* 0xff800000528c7808 */ /* 0x000fe40001800000 */
[----:B------:R-:W-:-:S02]  /*2120*/  FMNMX.FTZ R3, R138, R3, !PT ;  /* 0x000000038a037209 */ /* 0x000fc40007810000 */
[----:B------:R-:W-:Y:S02]  /*2130*/  FMNMX.FTZ R7, R12, R7, !PT ;  /* 0x000000070c077209 */ /* 0x000fe40007810000 */
[----:B------:R-:W-:Y:S02]  /*2140*/  FSEL R142, R83, -INF , P4 ;  /* 0xff800000538e7808 */ /* 0x000fe40002000000 */
        /* <DEDUP_REMOVED lines=8> */
[----:B------:R-:W-:Y:S02]  /*21d0*/  FMNMX.FTZ R9, R146, R3, !PT ;  /* 0x0000000392097209 */ /* 0x000fe40007810000 */
[----:B------:R-:W-:-:S02]  /*21e0*/  FMNMX.FTZ R7, R18, R7, !PT ;  /* 0x0000000712077209 */ /* 0x000fc40007810000 */
[----:B------:R-:W-:Y:S01]  /*21f0*/  FSEL R68, R68, -INF , P2 ;  /* 0xff80000044447808 */ /* 0x000fe20001000000 */
[----:B------:R-:W0:Y:S01]  /*2200*/  SHFL.BFLY PT, R6, R9, 0x2, 0x1f ;  /* 0x0c401f0009067f89 */ /* 0x000e2200000e0000 */
[----:B------:R-:W-:Y:S02]  /*2210*/  FMNMX.FTZ R7, R44, R7, !PT ;  /* 0x000000072c077209 */ /* 0x000fe40007810000 */
[----:B------:R-:W-:Y:S02]  /*2220*/  FSEL R54, R69, -INF , P1 ;  /* 0xff80000045367808 */ /* 0x000fe40000800000 */
[----:B------:R-:W-:Y:S02]  /*2230*/  FMNMX.FTZ R7, R20, R7, !PT ;  /* 0x0000000714077209 */ /* 0x000fe40007810000 */
[----:B------:R-:W-:Y:S02]  /*2240*/  FSEL R72, R72, -INF , P0 ;  /* 0xff80000048487808 */ /* 0x000fe40000000000 */
[----:B------:R-:W-:-:S02]  /*2250*/  FMNMX.FTZ R7, R48, R7, !PT ;  /* 0x0000000730077209 */ /* 0x000fc40007810000 */
[----:B------:R-:W-:Y:S02]  /*2260*/  ISETP.NE.AND P0, PT, R21, RZ, PT ;  /* 0x000000ff1500720c */ /* 0x000fe40003f05270 */
[----:B------:R-:W-:Y:S02]  /*2270*/  FMNMX.FTZ R7, R22, R7, !PT ;  /* 0x0000000716077209 */ /* 0x000fe40007810000 */
[----:B------:R-:W-:Y:S01]  /*2280*/  MOV R3, UR4 ;  /* 0x0000000400037c02 */ /* 0x000fe20008000f00 */
[----:B------:R-:W-:Y:S01]  /*2290*/  UIADD3 UR4, UR36, 0x28840, URZ ;  /* 0x0002884024047890 */ /* 0x000fe2000fffe03f */
[----:B------:R-:W-:Y:S02]  /*22a0*/  FMNMX.FTZ R7, R52, R7, !PT ;  /* 0x0000000734077209 */ /* 0x000fe40007810000 */
[----:B------:R-:W-:Y:S01]  /*22b0*/  ISETP.NE.AND P1, PT, R19, RZ, PT ;  /* 0x000000ff1300720c */ /* 0x000fe20003f25270 */
[----:B------:R-:W-:Y:S01]  /*22c0*/  UPRMT UR4, UR7, 0x654, UR4 ;  /* 0x0000065407047896 */ /* 0x000fe20008000004 */
[----:B------:R-:W-:-:S02]  /*22d0*/  FMNMX.FTZ R7, R26, R7, !PT ;  /* 0x000000071a077209 */ /* 0x000fc40007810000 */
[----:B------:R-:W-:Y:S02]  /*22e0*/  FSEL R50, R73, -INF , P0 ;  /* 0xff80000049327808 */ /* 0x000fe40000000000 */
[----:B0-----:R-:W-:Y:S02]  /*22f0*/  FMNMX.FTZ R11, R9, R6, !PT ;  /* 0x00000006090b7209 */ /* 0x001fe40007810000 */
[----:B------:R-:W-:Y:S02]  /*2300*/  FMNMX.FTZ R7, R56, R7, !PT ;  /* 0x0000000738077209 */ /* 0x000fe40007810000 */
[----:B------:R-:W-:Y:S01]  /*2310*/  P2R R15, PR, RZ, 0x8 ;  /* 0x00000008ff0f7803 */ /* 0x000fe20000000000 */
[----:B------:R-:W0:Y:S01]  /*2320*/  SHFL.BFLY PT, R6, R11, 0x1, 0x1f ;  /* 0x0c201f000b067f89 */ /* 0x000e2200000e0000 */
[----:B------:R-:W-:Y:S01]  /*2330*/  FMNMX.FTZ R7, R30, R7, !PT ;  /* 0x000000071e077209 */ /* 0x000fe20007810000 */
[----:B------:R-:W-:Y:S01]  /*2340*/  SYNCS.ARRIVE.TRANS64.RED.A1T0 RZ, [UR4], RZ ;  /* 0x000000ffffff79a7 */ /* 0x000fe20008100404 */
[----:B------:R-:W-:Y:S01]  /*2350*/  ISETP.NE.AND P2, PT, R17, RZ, PT ;  /* 0x000000ff1100720c */ /* 0x000fe20003f45270 */
[----:B------:R-:W-:Y:S01]  /*2360*/  UMOV UR4, URZ ;  /* 0x0000003f00047c82 */ /* 0x000fe20008000000 */
[----:B------:R-:W-:-:S02]  /*2370*/  FMNMX.FTZ R7, R60, R7, !PT ;  /* 0x000000073c077209 */ /* 0x000fc40007810000 */
[----:B------:R-:W-:Y:S02]  /*2380*/  FSEL R78, R76, -INF , P1 ;  /* 0xff8000004c4e7808 */ /* 0x000fe40000800000 */
[----:B------:R-:W-:Y:S02]  /*2390*/  FMNMX.FTZ R7, R34, R7, !PT ;  /* 0x0000000722077209 */ /* 0x000fe40007810000 */
[----:B------:R-:W-:Y:S02]  /*23a0*/  FSEL R82, R77, -INF , P2 ;  /* 0xff8000004d527808 */ /* 0x000fe40001000000 */
[----:B------:R-:W-:Y:S02]  /*23b0*/  FMNMX.FTZ R7, R64, R7, !PT ;  /* 0x0000000740077209 */ /* 0x000fe40007810000 */
[----:B------:R-:W-:Y:S02]  /*23c0*/  FSEL R86, R81, -INF , P4 ;  /* 0xff80000051567808 */ /* 0x000fe40002000000 */
[----:B------:R-:W-:-:S02]  /*23d0*/  FMNMX.FTZ R7, R38, R7, !PT ;  /* 0x0000000726077209 */ /* 0x000fc40007810000 */
[----:B------:R-:W-:Y:S02]  /*23e0*/  FSEL R84, R84, -INF , P5 ;  /* 0xff80000054547808 */ /* 0x000fe40002800000 */
[----:B------:R-:W-:Y:S02]  /*23f0*/  FMNMX.FTZ R7, R68, R7, !PT ;  /* 0x0000000744077209 */ /* 0x000fe40007810000 */
[----:B------:R-:W-:Y:S02]  /*2400*/  ISETP.NE.AND P0, PT, R23, RZ, PT ;  /* 0x000000ff1700720c */ /* 0x000fe40003f05270 */
[----:B------:R-:W-:Y:S02]  /*2410*/  FMNMX.FTZ R7, R54, R7, !PT ;  /* 0x0000000736077209 */ /* 0x000fe40007810000 */
[----:B0-----:R-:W-:Y:S02]  /*2420*/  FMNMX.FTZ R6, R11, R6, !PT ;  /* 0x000000060b067209 */ /* 0x001fe40007810000 */
[----:B------:R-:W-:-:S02]  /*2430*/  FMNMX.FTZ R7, R72, R7, !PT ;  /* 0x0000000748077209 */ /* 0x000fc40007810000 */
[C---:B------:R-:W-:Y:S01]  /*2440*/  FSETP.NEU.FTZ.AND P3, PT, R6.reuse, -INF , PT ;  /* 0xff8000000600780b */ /* 0x040fe20003f7d000 */
[----:B------:R-:W-:Y:S01]  /*2450*/  FMUL.FTZ R13, R6, R3 ;  /* 0x00000003060d7220 */ /* 0x000fe20000410000 */
[----:B------:R-:W-:Y:S02]  /*2460*/  FMNMX.FTZ R7, R50, R7, !PT ;  /* 0x0000000732077209 */ /* 0x000fe40007810000 */
[----:B------:R-:W-:Y:S02]  /*2470*/  MOV R95, R151 ;  /* 0x00000097005f7202 */ /* 0x000fe40000000f00 */
[----:B------:R-:W-:Y:S02]  /*2480*/  FSEL R13, R13, RZ, P3 ;  /* 0x000000ff0d0d7208 */ /* 0x000fe40001800000 */
[----:B------:R-:W-:Y:S02]  /*2490*/  ISETP.NE.AND P3, PT, R15, RZ, PT ;  /* 0x000000ff0f00720c */ /* 0x000fe40003f65270 */
[----:B------:R-:W-:Y:S01]  /*24a0*/  FMNMX.FTZ R7, R78, R7, !PT ;  /* 0x000000074e077209 */ /* 0x000fe20007810000 */
[-CC-:B------:R-:W-:Y:S01]  /*24b0*/  FFMA.FTZ R155, R88, R3.reuse, -R13.reuse ;  /* 0x00000003589b7223 */ /* 0x180fe2000001080d */
[----:B------:R-:W-:Y:S01]  /*24c0*/  FSEL R80, R80, -INF , P3 ;  /* 0xff80000050507808 */ /* 0x000fe20001800000 */
[--C-:B------:R-:W-:Y:S01]  /*24d0*/  FFMA.FTZ R153, R8, R3, -R13.reuse ;  /* 0x0000000308997223 */ /* 0x100fe2000001080d */
[----:B------:R-:W-:Y:S01]  /*24e0*/  FMNMX.FTZ R7, R82, R7, !PT ;  /* 0x0000000752077209 */ /* 0x000fe20007810000 */
[-CC-:B------:R-:W-:Y:S01]  /*24f0*/  FFMA.FTZ R42, R27, R3.reuse, -R13.reuse ;  /* 0x000000031b2a7223 */ /* 0x180fe2000001080d */
[----:B------:R-:W-:Y:S01]  /*2500*/  FSEL R88, R85, -INF , P6 ;  /* 0xff80000055587808 */ /* 0x000fe20003000000 */
[--C-:B------:R-:W-:Y:S01]  /*2510*/  FFMA.FTZ R46, R90, R3, -R13.reuse ;  /* 0x000000035a2e7223 */ /* 0x100fe2000001080d */
[----:B------:R-:W-:Y:S01]  /*2520*/  FMNMX.FTZ R7, R80, R7, !PT ;  /* 0x0000000750077209 */ /* 0x000fe20007810000 */
[----:B------:R-:W-:Y:S01]  /*2530*/  MUFU.EX2 R153, R153 ;  /* 0x0000009900997308 */ /* 0x000fe20000000800 */
[-CC-:B------:R-:W-:Y:S01]  /*2540*/  FFMA.FTZ R157, R92, R3.reuse, -R13.reuse ;  /* 0x000000035c9d7223 */ /* 0x180fe2000001080d */
[--C-:B------:R-:W-:Y:S01]  /*2550*/  FFMA.FTZ R58, R94, R3, -R13.reuse ;  /* 0x000000035e3a7223 */ /* 0x100fe2000001080d */
[----:B------:R-:W-:Y:S01]  /*2560*/  FMNMX.FTZ R7, R86, R7, !PT ;  /* 0x0000000756077209 */ /* 0x000fe20007810000 */
[-CC-:B------:R-:W-:Y:S01]  /*2570*/  FFMA.FTZ R159, R96, R3.reuse, -R13.reuse ;  /* 0x00000003609f7223 */ /* 0x180fe2000001080d */
[-CC-:B------:R-:W-:Y:S01]  /*2580*/  FFMA.FTZ R62, R98, R3.reuse, -R13.reuse ;  /* 0x00000003623e7223 */ /* 0x180fe2000001080d */
[--C-:B------:R-:W-:Y:S01]  /*2590*/  FFMA.FTZ R161, R100, R3, -R13.reuse ;  /* 0x0000000364a17223 */ /* 0x100fe2000001080d */
[----:B------:R-:W-:Y:S01]  /*25a0*/  FMNMX.FTZ R7, R84, R7, !PT ;  /* 0x0000000754077209 */ /* 0x000fe20007810000 */
[----:B------:R-:W0:Y:S01]  /*25b0*/  MUFU.EX2 R42, R42 ;  /* 0x0000002a002a7308 */ /* 0x000e220000000800 */
[-CC-:B------:R-:W-:Y:S01]  /*25c0*/  FFMA.FTZ R66, R102, R3.reuse, -R13.reuse ;  /* 0x0000000366427223 */ /* 0x180fe2000001080d */
[--C-:B------:R-:W-:Y:S01]  /*25d0*/  FFMA.FTZ R163, R104, R3, -R13.reuse ;  /* 0x0000000368a37223 */ /* 0x100fe2000001080d */
[----:B------:R-:W-:Y:S01]  /*25e0*/  FMNMX.FTZ R7, R88, R7, !PT ;  /* 0x0000000758077209 */ /* 0x000fe20007810000 */
[-CC-:B------:R-:W-:Y:S01]  /*25f0*/  FFMA.FTZ R70, R106, R3.reuse, -R13.reuse ;  /* 0x000000036a467223 */ /* 0x180fe2000001080d */
[-CC-:B------:R-:W-:Y:S01]  /*2600*/  FFMA.FTZ R165, R108, R3.reuse, -R13.reuse ;  /* 0x000000036ca57223 */ /* 0x180fe2000001080d */
[-CC-:B------:R-:W-:Y:S01]  /*2610*/  FFMA.FTZ R74, R110, R3.reuse, -R13.reuse ;  /* 0x000000036e4a7223 */ /* 0x180fe2000001080d */
[-CC-:B------:R-:W-:Y:S01]  /*2620*/  FFMA.FTZ R167, R112, R3.reuse, -R13.reuse ;  /* 0x0000000370a77223 */ /* 0x180fe2000001080d */
[----:B------:R-:W1:Y:S01]  /*2630*/  SHFL.BFLY PT, R8, R7, 0x2, 0x1f ;  /* 0x0c401f0007087f89 */ /* 0x000e6200000e0000 */
[----:B------:R-:W2:Y:S01]  /*2640*/  MUFU.EX2 R155, R155 ;  /* 0x0000009b009b7308 */ /* 0x000ea20000000800 */
[-CC-:B------:R-:W-:Y:S01]  /*2650*/  FFMA.FTZ R76, R114, R3.reuse, -R13.reuse ;  /* 0x00000003724c7223 */ /* 0x180fe2000001080d */
[-CC-:B------:R-:W-:Y:S01]  /*2660*/  FFMA.FTZ R181, R116, R3.reuse, -R13.reuse ;  /* 0x0000000374b57223 */ /* 0x180fe2000001080d */
[-CC-:B------:R-:W-:Y:S01]  /*2670*/  FFMA.FTZ R118, R118, R3.reuse, -R13.reuse ;  /* 0x0000000376767223 */ /* 0x180fe2000001080d */
[-CC-:B------:R-:W-:Y:S01]  /*2680*/  FFMA.FTZ R120, R120, R3.reuse, -R13.reuse ;  /* 0x0000000378787223 */ /* 0x180fe2000001080d */
[-CC-:B------:R-:W-:Y:S01]  /*2690*/  FFMA.FTZ R122, R122, R3.reuse, -R13.reuse ;  /* 0x000000037a7a7223 */ /* 0x180fe2000001080d */
[-CC-:B------:R-:W-:Y:S01]  /*26a0*/  FFMA.FTZ R124, R124, R3.reuse, -R13.reuse ;  /* 0x000000037c7c7223 */ /* 0x180fe2000001080d */
[-CC-:B------:R-:W-:Y:S01]  /*26b0*/  FFMA.FTZ R126, R126, R3.reuse, -R13.reuse ;  /* 0x000000037e7e7223 */ /* 0x180fe2000001080d */
[----:B------:R-:W3:Y:S01]  /*26c0*/  MUFU.EX2 R46, R46 ;  /* 0x0000002e002e7308 */ /* 0x000ee20000000800 */
[-CC-:B------:R-:W-:Y:S01]  /*26d0*/  FFMA.FTZ R128, R128, R3.reuse, -R13.reuse ;  /* 0x0000000380807223 */ /* 0x180fe2000001080d */
[-CC-:B------:R-:W-:Y:S01]  /*26e0*/  FFMA.FTZ R130, R130, R3.reuse, -R13.reuse ;  /* 0x0000000382827223 */ /* 0x180fe2000001080d */
[-CC-:B------:R-:W-:Y:S01]  /*26f0*/  FFMA.FTZ R132, R132, R3.reuse, -R13.reuse ;  /* 0x0000000384847223 */ /* 0x180fe2000001080d */
[-CC-:B------:R-:W-:Y:S01]  /*2700*/  FFMA.FTZ R134, R134, R3.reuse, -R13.reuse ;  /* 0x0000000386867223 */ /* 0x180fe2000001080d */
[-CC-:B------:R-:W-:Y:S01]  /*2710*/  FFMA.FTZ R136, R136, R3.reuse, -R13.reuse ;  /* 0x0000000388887223 */ /* 0x180fe2000001080d */
[-CC-:B------:R-:W-:Y:S01]  /*2720*/  FFMA.FTZ R138, R138, R3.reuse, -R13.reuse ;  /* 0x000000038a8a7223 */ /* 0x180fe2000001080d */
[-CC-:B------:R-:W-:Y:S01]  /*2730*/  FFMA.FTZ R140, R140, R3.reuse, -R13.reuse ;  /* 0x000000038c8c7223 */ /* 0x180fe2000001080d */
[----:B------:R-:W4:Y:S01]  /*2740*/  MUFU.EX2 R157, R157 ;  /* 0x0000009d009d7308 */ /* 0x000f220000000800 */
[-CC-:B------:R-:W-:Y:S01]  /*2750*/  FFMA.FTZ R142, R142, R3.reuse, -R13.reuse ;  /* 0x000000038e8e7223 */ /* 0x180fe2000001080d */
[-CC-:B------:R-:W-:Y:S01]  /*2760*/  FFMA.FTZ R144, R144, R3.reuse, -R13.reuse ;  /* 0x0000000390907223 */ /* 0x180fe2000001080d */
[----:B------:R-:W-:Y:S01]  /*2770*/  FFMA.FTZ R13, R146, R3, -R13 ;  /* 0x00000003920d7223 */ /* 0x000fe2000001080d */
[--C-:B------:R-:W-:Y:S01]  /*2780*/  IMAD.MOV.U32 R146, RZ, RZ, R151.reuse ;  /* 0x000000ffff927224 */ /* 0x100fe200078e0097 */
[----:B------:R-:W-:Y:S01]  /*2790*/  MOV R91, R151 ;  /* 0x00000097005b7202 */ /* 0x000fe20000000f00 */
[--C-:B------:R-:W-:Y:S01]  /*27a0*/  IMAD.MOV.U32 R116, RZ, RZ, R151.reuse ;  /* 0x000000ffff747224 */ /* 0x100fe200078e0097 */
[----:B-1----:R-:W-:Y:S01]  /*27b0*/  FMNMX.FTZ R9, R7, R8, !PT ;  /* 0x0000000807097209 */ /* 0x002fe20007810000 */
[----:B------:R-:W1:Y:S01]  /*27c0*/  MUFU.EX2 R58, R58 ;  /* 0x0000003a003a7308 */ /* 0x000e620000000800 */
[----:B------:R-:W-:-:S02]  /*27d0*/  IMAD.MOV.U32 R114, RZ, RZ, R151 ;  /* 0x000000ffff727224 */ /* 0x000fc400078e0097 */
[--C-:B------:R-:W-:Y:S01]  /*27e0*/  IMAD.MOV.U32 R112, RZ, RZ, R151.reuse ;  /* 0x000000ffff707224 */ /* 0x100fe200078e0097 */
[----:B------:R-:W5:Y:S01]  /*27f0*/  SHFL.BFLY PT, R8, R9, 0x1, 0x1f ;  /* 0x0c201f0009087f89 */ /* 0x000f6200000e0000 */
[--C-:B------:R-:W-:Y:S02]  /*2800*/  IMAD.MOV.U32 R110, RZ, RZ, R151.reuse ;  /* 0x000000ffff6e7224 */ /* 0x100fe400078e0097 */
[--C-:B------:R-:W-:Y:S01]  /*2810*/  IMAD.MOV.U32 R108, RZ, RZ, R151.reuse ;  /* 0x000000ffff6c7224 */ /* 0x100fe200078e0097 */
[----:B------:R-:W1:Y:S01]  /*2820*/  MUFU.EX2 R159, R159 ;  /* 0x0000009f009f7308 */ /* 0x000e620000000800 */
[--C-:B------:R-:W-:Y:S02]  /*2830*/  IMAD.MOV.U32 R106, RZ, RZ, R151.reuse ;  /* 0x000000ffff6a7224 */ /* 0x100fe400078e0097 */
[--C-:B------:R-:W-:Y:S02]  /*2840*/  IMAD.MOV.U32 R104, RZ, RZ, R151.reuse ;  /* 0x000000ffff687224 */ /* 0x100fe400078e0097 */
[----:B------:R-:W-:-:S02]  /*2850*/  IMAD.MOV.U32 R102, RZ, RZ, R151 ;  /* 0x000000ffff667224 */ /* 0x000fc400078e0097 */
[--C-:B------:R-:W-:Y:S01]  /*2860*/  IMAD.MOV.U32 R100, RZ, RZ, R151.reuse ;  /* 0x000000ffff647224 */ /* 0x100fe200078e0097 */
[----:B------:R-:W-:Y:S01]  /*2870*/  MUFU.EX2 R62, R62 ;  /* 0x0000003e003e7308 */ /* 0x000fe20000000800 */
[--C-:B------:R-:W-:Y:S02]  /*2880*/  IMAD.MOV.U32 R98, RZ, RZ, R151.reuse ;  /* 0x000000ffff627224 */ /* 0x100fe400078e0097 */
[--C-:B------:R-:W-:Y:S02]  /*2890*/  IMAD.MOV.U32 R96, RZ, RZ, R151.reuse ;  /* 0x000000ffff607224 */ /* 0x100fe400078e0097 */
[--C-:B------:R-:W-:Y:S02]  /*28a0*/  IMAD.MOV.U32 R94, RZ, RZ, R151.reuse ;  /* 0x000000ffff5e7224 */ /* 0x100fe400078e0097 */
[--C-:B------:R-:W-:Y:S01]  /*28b0*/  IMAD.MOV.U32 R92, RZ, RZ, R151.reuse ;  /* 0x000000ffff5c7224 */ /* 0x100fe200078e0097 */
[----:B------:R-:W-:Y:S01]  /*28c0*/  MUFU.EX2 R161, R161 ;  /* 0x000000a100a17308 */ /* 0x000fe20000000800 */
[----:B------:R-:W-:Y:S01]  /*28d0*/  IMAD.MOV.U32 R90, RZ, RZ, R151 ;  /* 0x000000ffff5a7224 */ /* 0x000fe200078e0097 */
[----:B-----5:R-:W-:-:S04]  /*28e0*/  FMNMX.FTZ R8, R9, R8, !PT ;  /* 0x0000000809087209 */ /* 0x020fc80007810000 */
[C---:B------:R-:W-:Y:S01]  /*28f0*/  FSETP.NEU.FTZ.AND P1, PT, R8.reuse, -INF , PT ;  /* 0xff8000000800780b */ /* 0x040fe20003f3d000 */
[-C--:B------:R-:W-:Y:S01]  /*2900*/  FMUL.FTZ R7, R8, R3.reuse ;  /* 0x0000000308077220 */ /* 0x080fe20000410000 */
[----:B------:R-:W-:Y:S04]  /*2910*/  MUFU.EX2 R66, R66 ;  /* 0x0000004200427308 */ /* 0x000fe80000000800 */
[----:B------:R-:W-:Y:S02]  /*2920*/  FSEL R7, R7, RZ, P1 ;  /* 0x000000ff07077208 */ /* 0x000fe40000800000 */
[----:B------:R-:W-:Y:S02]  /*2930*/  ISETP.LE.AND P1, PT, R16, UR42, PT ;  /* 0x0000002a10007c0c */ /* 0x000fe4000bf23270 */
[----:B------:R-:W-:Y:S01]  /*2940*/  MUFU.EX2 R163, R163 ;  /* 0x000000a300a37308 */ /* 0x000fe20000000800 */
[-CC-:B------:R-:W-:Y:S01]  /*2950*/  FFMA.FTZ R10, R10, R3.reuse, -R7.reuse ;  /* 0x000000030a0a7223 */ /* 0x180fe20000010807 */
[-CC-:B------:R-:W-:Y:S01]  /*2960*/  FFMA.FTZ R24, R24, R3.reuse, -R7.reuse ;  /* 0x0000000318187223 */ /* 0x180fe20000010807 */
[-CC-:B------:R-:W-:Y:S01]  /*2970*/  FFMA.FTZ R25, R25, R3.reuse, -R7.reuse ;  /* 0x0000000319197223 */ /* 0x180fe20000010807 */
[-CC-:B------:R-:W-:Y:S01]  /*2980*/  FFMA.FTZ R28, R28, R3.reuse, -R7.reuse ;  /* 0x000000031c1c7223 */ /* 0x180fe20000010807 */
[-CC-:B------:R-:W-:Y:S01]  /*2990*/  FFMA.FTZ R32, R32, R3.reuse, -R7.reuse ;  /* 0x0000000320207223 */ /* 0x180fe20000010807 */
[-CC-:B------:R-:W-:Y:S01]  /*29a0*/  FFMA.FTZ R12, R12, R3.reuse, -R7.reuse ;  /* 0x000000030c0c7223 */ /* 0x180fe20000010807 */
[-CC-:B------:R-:W-:Y:S01]  /*29b0*/  FFMA.FTZ R36, R36, R3.reuse, -R7.reuse ;  /* 0x0000000324247223 */ /* 0x180fe20000010807 */
[----:B------:R0:W-:Y:S01]  /*29c0*/  MUFU.EX2 R9, R10 ;  /* 0x0000000a00097308 */ /* 0x0001e20000000800 */
[-CC-:B------:R-:W-:Y:S01]  /*29d0*/  FFMA.FTZ R14, R14, R3.reuse, -R7.reuse ;  /* 0x000000030e0e7223 */ /* 0x180fe20000010807 */
[-CC-:B------:R-:W-:Y:S01]  /*29e0*/  FFMA.FTZ R40, R40, R3.reuse, -R7.reuse ;  /* 0x0000000328287223 */ /* 0x180fe20000010807 */
[-CC-:B------:R-:W-:Y:S01]  /*29f0*/  FFMA.FTZ R18, R18, R3.reuse, -R7.reuse ;  /* 0x0000000312127223 */ /* 0x180fe20000010807 */
[-CC-:B------:R-:W-:Y:S01]  /*2a00*/  FFMA.FTZ R44, R44, R3.reuse, -R7.reuse ;  /* 0x000000032c2c7223 */ /* 0x180fe20000010807 */
[-CC-:B------:R-:W-:Y:S01]  /*2a10*/  FFMA.FTZ R20, R20, R3.reuse, -R7.reuse ;  /* 0x0000000314147223 */ /* 0x180fe20000010807 */
[-CC-:B------:R-:W-:Y:S01]  /*2a20*/  FFMA.FTZ R48, R48, R3.reuse, -R7.reuse ;  /* 0x0000000330307223 */ /* 0x180fe20000010807 */
[-CC-:B------:R-:W-:Y:S01]  /*2a30*/  FFMA.FTZ R22, R22, R3.reuse, -R7.reuse ;  /* 0x0000000316167223 */ /* 0x180fe20000010807 */
[----:B------:R-:W-:Y:S01]  /*2a40*/  MUFU.EX2 R24, R24 ;  /* 0x0000001800187308 */ /* 0x000fe20000000800 */
[----:B0-----:R-:W-:Y:S01]  /*2a50*/  FADD.FTZ R10, R153, R42 ;  /* 0x0000002a990a7221 */ /* 0x001fe20000010000 */
[-CC-:B------:R-:W-:Y:S01]  /*2a60*/  FFMA.FTZ R52, R52, R3.reuse, -R7.reuse ;  /* 0x0000000334347223 */ /* 0x180fe20000010807 */
[-CC-:B------:R-:W-:Y:S01]  /*2a70*/  FFMA.FTZ R26, R26, R3.reuse, -R7.reuse ;  /* 0x000000031a1a7223 */ /* 0x180fe20000010807 */
[-CC-:B------:R-:W-:Y:S01]  /*2a80*/  FFMA.FTZ R56, R56, R3.reuse, -R7.reuse ;  /* 0x0000000338387223 */ /* 0x180fe20000010807 */
[----:B--2---:R-:W-:Y:S01]  /*2a90*/  FADD.FTZ R23, R155, R10 ;  /* 0x0000000a9b177221 */ /* 0x004fe20000010000 */
[-CC-:B------:R-:W-:Y:S01]  /*2aa0*/  FFMA.FTZ R30, R30, R3.reuse, -R7.reuse ;  /* 0x000000031e1e7223 */ /* 0x180fe20000010807 */
[-C--:B------:R-:W-:Y:S01]  /*2ab0*/  FFMA.FTZ R60, R60, R3.reuse, -R7 ;  /* 0x000000033c3c7223 */ /* 0x080fe20000010807 */
[----:B------:R-:W0:Y:S01]  /*2ac0*/  MUFU.EX2 R25, R25 ;  /* 0x0000001900197308 */ /* 0x000e220000000800 */
[----:B---3--:R-:W-:Y:S01]  /*2ad0*/  FADD.FTZ R10, R46, R23 ;  /* 0x000000172e0a7221 */ /* 0x008fe20000010000 */
[-CC-:B------:R-:W-:Y:S01]  /*2ae0*/  FFMA.FTZ R34, R34, R3.reuse, -R7.reuse ;  /* 0x0000000322227223 */ /* 0x180fe20000010807 */
[-CC-:B------:R-:W-:Y:S01]  /*2af0*/  FFMA.FTZ R64, R64, R3.reuse, -R7.reuse ;  /* 0x0000000340407223 */ /* 0x180fe20000010807 */
[-CC-:B------:R-:W-:Y:S01]  /*2b00*/  FFMA.FTZ R38, R38, R3.reuse, -R7.reuse ;  /* 0x0000000326267223 */ /* 0x180fe20000010807 */
[----:B----4-:R-:W-:Y:S01]  /*2b10*/  FADD.FTZ R27, R157, R10 ;  /* 0x0000000a9d1b7221 */ /* 0x010fe20000010000 */
[-CC-:B------:R-:W-:Y:S01]  /*2b20*/  FFMA.FTZ R68, R68, R3.reuse, -R7.reuse ;  /* 0x0000000344447223 */ /* 0x180fe20000010807 */
[-C--:B------:R-:W-:Y:S01]  /*2b30*/  FFMA.FTZ R54, R54, R3.reuse, -R7 ;  /* 0x0000000336367223 */ /* 0x080fe20000010807 */
[----:B------:R-:W2:Y:S01]  /*2b40*/  MUFU.EX2 R28, R28 ;  /* 0x0000001c001c7308 */ /* 0x000ea20000000800 */
[----:B-1----:R-:W-:Y:S01]  /*2b50*/  FADD.FTZ R10, R58, R27 ;  /* 0x0000001b3a0a7221 */ /* 0x002fe20000010000 */
[-CC-:B------:R-:W-:Y:S01]  /*2b60*/  FFMA.FTZ R72, R72, R3.reuse, -R7.reuse ;  /* 0x0000000348487223 */ /* 0x180fe20000010807 */
[-CC-:B------:R-:W-:Y:S01]  /*2b70*/  FFMA.FTZ R50, R50, R3.reuse, -R7.reuse ;  /* 0x0000000332327223 */ /* 0x180fe20000010807 */
[-CC-:B------:R-:W-:Y:S01]  /*2b80*/  FFMA.FTZ R78, R78, R3.reuse, -R7.reuse ;  /* 0x000000034e4e7223 */ /* 0x180fe20000010807 */
[----:B------:R-:W-:Y:S01]  /*2b90*/  FADD.FTZ R29, R159, R10 ;  /* 0x0000000a9f1d7221 */ /* 0x000fe20000010000 */
[-CC-:B------:R-:W-:Y:S01]  /*2ba0*/  FFMA.FTZ R82, R82, R3.reuse, -R7.reuse ;  /* 0x0000000352527223 */ /* 0x180fe20000010807 */
[-C--:B------:R-:W-:Y:S01]  /*2bb0*/  FFMA.FTZ R80, R80, R3.reuse, -R7 ;  /* 0x0000000350507223 */ /* 0x080fe20000010807 */
[----:B------:R-:W1:Y:S01]  /*2bc0*/  MUFU.EX2 R32, R32 ;  /* 0x0000002000207308 */ /* 0x000e620000000800 */
[----:B0-----:R-:W-:Y:S01]  /*2bd0*/  FADD.FTZ R27, R24, R25 ;  /* 0x00000019181b7221 */ /* 0x001fe20000010000 */
[-CC-:B------:R-:W-:Y:S01]  /*2be0*/  FFMA.FTZ R86, R86, R3.reuse, -R7.reuse ;  /* 0x0000000356567223 */ /* 0x180fe20000010807 */
[-CC-:B------:R-:W-:Y:S01]  /*2bf0*/  FFMA.FTZ R84, R84, R3.reuse, -R7.reuse ;  /* 0x0000000354547223 */ /* 0x180fe20000010807 */
[----:B------:R-:W-:Y:S01]  /*2c00*/  FFMA.FTZ R88, R88, R3, -R7 ;  /* 0x0000000358587223 */ /* 0x000fe20000010807 */
[----:B------:R-:W-:-:S02]  /*2c10*/  F2FP.F16.F32.PACK_AB R153, R42, R153 ;  /* 0x000000992a99723e */ /* 0x000fc400000000ff */
[----:B------:R-:W-:Y:S01]  /*2c20*/  F2FP.F16.F32.PACK_AB R155, R46, R155 ;  /* 0x0000009b2e9b723e */ /* 0x000fe200000000ff */
[----:B------:R0:W3:Y:S01]  /*2c30*/  MUFU.EX2 R11, R12 ;  /* 0x0000000c000b7308 */ /* 0x0000e20000000800 */
[----:B--2---:R-:W-:Y:S01]  /*2c40*/  FADD.FTZ R10, R28, R27 ;  /* 0x0000001b1c0a7221 */ /* 0x004fe20000010000 */
[C---:B------:R-:W-:Y:S02]  /*2c50*/  F2FP.F16.F32.PACK_AB R154, R9.reuse, R28 ;  /* 0x0000001c099a723e */ /* 0x040fe400000000ff */
[----:B------:R-:W-:Y:S02]  /*2c60*/  F2FP.F16.F32.PACK_AB R157, R58, R157 ;  /* 0x0000009d3a9d723e */ /* 0x000fe400000000ff */
[C---:B------:R-:W-:Y:S02]  /*2c70*/  F2FP.F16.F32.PACK_AB R159, R62.reuse, R159 ;  /* 0x0000009f3e9f723e */ /* 0x040fe400000000ff */
[----:B------:R-:W2:Y:S01]  /*2c80*/  MUFU.EX2 R70, R70 ;  /* 0x0000004600467308 */ /* 0x000ea20000000800 */
[----:B0-----:R-:W-:Y:S01]  /*2c90*/  FADD.FTZ R12, R62, R29 ;  /* 0x0000001d3e0c7221 */ /* 0x001fe20000010000 */
[----:B------:R-:W-:Y:S01]  /*2ca0*/  FADD.FTZ R29, R9, R10 ;  /* 0x0000000a091d7221 */ /* 0x000fe20000010000 */
[----:B------:R-:W-:-:S02]  /*2cb0*/  F2FP.F16.F32.PACK_AB R152, R25, R24 ;  /* 0x000000181998723e */ /* 0x000fc400000000ff */
[----:B------:R-:W-:Y:S01]  /*2cc0*/  FADD.FTZ R31, R161, R12 ;  /* 0x0000000ca11f7221 */ /* 0x000fe20000010000 */
[----:B-1----:R-:W-:Y:S01]  /*2cd0*/  FADD.FTZ R10, R32, R29 ;  /* 0x0000001d200a7221 */ /* 0x002fe20000010000 */
[C---:B------:R-:W-:Y:S01]  /*2ce0*/  F2FP.F16.F32.PACK_AB R161, R66.reuse, R161 ;  /* 0x000000a142a1723e */ /* 0x040fe200000000ff */
[----:B------:R-:W0:Y:S01]  /*2cf0*/  MUFU.EX2 R36, R36 ;  /* 0x0000002400247308 */ /* 0x000e220000000800 */
[----:B------:R-:W-:Y:S01]  /*2d00*/  FADD.FTZ R12, R66, R31 ;  /* 0x0000001f420c7221 */ /* 0x000fe20000010000 */
[C---:B---3--:R-:W-:Y:S01]  /*2d10*/  FADD.FTZ R29, R11.reuse, R10 ;  /* 0x0000000a0b1d7221 */ /* 0x048fe20000010000 */
[----:B------:R-:W-:Y:S02]  /*2d20*/  F2FP.F16.F32.PACK_AB R156, R11, R32 ;  /* 0x000000200b9c723e */ /* 0x000fe400000000ff */
[----:B------:R-:W-:-:S03]  /*2d30*/  FADD.FTZ R31, R163, R12 ;  /* 0x0000000ca31f7221 */ /* 0x000fc60000010000 */
[----:B------:R-:W1:Y:S01]  /*2d40*/  MUFU.EX2 R165, R165 ;  /* 0x000000a500a57308 */ /* 0x000e620000000800 */
[C---:B--2---:R-:W-:Y:S01]  /*2d50*/  FADD.FTZ R12, R70.reuse, R31 ;  /* 0x0000001f460c7221 */ /* 0x044fe20000010000 */
[----:B------:R-:W-:-:S06]  /*2d60*/  F2FP.F16.F32.PACK_AB R163, R70, R163 ;  /* 0x000000a346a3723e */ /* 0x000fcc00000000ff */
[----:B------:R-:W-:Y:S01]  /*2d70*/  MUFU.EX2 R171, R13 ;  /* 0x0000000d00ab7308 */ /* 0x000fe20000000800 */
[----:B0-----:R-:W-:-:S07]  /*2d80*/  FADD.FTZ R10, R36, R29 ;  /* 0x0000001d240a7221 */ /* 0x001fce0000010000 */
[----:B------:R-:W0:Y:S01]  /*2d90*/  MUFU.EX2 R13, R14 ;  /* 0x0000000e000d7308 */ /* 0x000e220000000800 */
[----:B-1----:R-:W-:-:S07]  /*2da0*/  FADD.FTZ R33, R165, R12 ;  /* 0x0000000ca5217221 */ /* 0x002fce0000010000 */
[----:B------:R-:W1:Y:S08]  /*2db0*/  MUFU.EX2 R74, R74 ;  /* 0x0000004a004a7308 */ /* 0x000e700000000800 */
[----:B------:R-:W2:Y:S01]  /*2dc0*/  MUFU.EX2 R40, R40 ;  /* 0x0000002800287308 */ /* 0x000ea20000000800 */
[C---:B0-----:R-:W-:Y:S01]  /*2dd0*/  FADD.FTZ R31, R13.reuse, R10 ;  /* 0x0000000a0d1f7221 */ /* 0x041fe20000010000 */
[----:B------:R-:W-:-:S06]  /*2de0*/  F2FP.F16.F32.PACK_AB R158, R13, R36 ;  /* 0x000000240d9e723e */ /* 0x000fcc00000000ff */
[----:B------:R-:W0:Y:S01]  /*2df0*/  MUFU.EX2 R167, R167 ;  /* 0x000000a700a77308 */ /* 0x000e220000000800 */
[C---:B-1----:R-:W-:Y:S01]  /*2e00*/  FADD.FTZ R12, R74.reuse, R33 ;  /* 0x000000214a0c7221 */ /* 0x042fe20000010000 */
[----:B------:R-:W-:-:S06]  /*2e10*/  F2FP.F16.F32.PACK_AB R165, R74, R165 ;  /* 0x000000a54aa5723e */ /* 0x000fcc00000000ff */
[----:B------:R-:W1:Y:S01]  /*2e20*/  MUFU.EX2 R15, R18 ;  /* 0x00000012000f7308 */ /* 0x000e620000000800 */
[----:B--2---:R-:W-:-:S07]  /*2e30*/  FADD.FTZ R10, R40, R31 ;  /* 0x0000001f280a7221 */ /* 0x004fce0000010000 */
[----:B------:R-:W2:Y:S01]  /*2e40*/  MUFU.EX2 R76, R76 ;  /* 0x0000004c004c7308 */ /* 0x000ea20000000800 */
[----:B0-----:R-:W-:-:S07]  /*2e50*/  FADD.FTZ R33, R167, R12 ;  /* 0x0000000ca7217221 */ /* 0x001fce0000010000 */
[----:B------:R-:W0:Y:S01]  /*2e60*/  MUFU.EX2 R44, R44 ;  /* 0x0000002c002c7308 */ /* 0x000e220000000800 */
[C---:B-1----:R-:W-:Y:S01]  /*2e70*/  FADD.FTZ R31, R15.reuse, R10 ;  /* 0x0000000a0f1f7221 */ /* 0x042fe20000010000 */
[----:B------:R-:W-:-:S06]  /*2e80*/  F2FP.F16.F32.PACK_AB R160, R15, R40 ;  /* 0x000000280fa0723e */ /* 0x000fcc00000000ff */
[----:B------:R-:W1:Y:S01]  /*2e90*/  MUFU.EX2 R181, R181 ;  /* 0x000000b500b57308 */ /* 0x000e620000000800 */
[C---:B--2---:R-:W-:Y:S01]  /*2ea0*/  FADD.FTZ R12, R76.reuse, R33 ;  /* 0x000000214c0c7221 */ /* 0x044fe20000010000 */
[----:B------:R-:W-:-:S06]  /*2eb0*/  F2FP.F16.F32.PACK_AB R167, R76, R167 ;  /* 0x000000a74ca7723e */ /* 0x000fcc00000000ff */
[----:B------:R-:W2:Y:S01]  /*2ec0*/  MUFU.EX2 R17, R20 ;  /* 0x0000001400117308 */ /* 0x000ea20000000800 */
[----:B0-----:R-:W-:-:S07]  /*2ed0*/  FADD.FTZ R10, R44, R31 ;  /* 0x0000001f2c0a7221 */ /* 0x001fce0000010000 */
[----:B------:R-:W0:Y:S01]  /*2ee0*/  MUFU.EX2 R118, R118 ;  /* 0x0000007600767308 */ /* 0x000e220000000800 */
[----:B-1----:R-:W-:-:S07]  /*2ef0*/  FADD.FTZ R35, R181, R12 ;  /* 0x0000000cb5237221 */ /* 0x002fce0000010000 */
[----:B------:R-:W1:Y:S01]  /*2f00*/  MUFU.EX2 R48, R48 ;  /* 0x0000003000307308 */ /* 0x000e620000000800 */
[C---:B--2---:R-:W-:Y:S01]  /*2f10*/  FADD.FTZ R33, R17.reuse, R10 ;  /* 0x0000000a11217221 */ /* 0x044fe20000010000 */
[----:B------:R-:W-:-:S06]  /*2f20*/  F2FP.F16.F32.PACK_AB R162, R17, R44 ;  /* 0x0000002c11a2723e */ /* 0x000fcc00000000ff */
[----:B------:R-:W2:Y:S01]  /*2f30*/  MUFU.EX2 R120, R120 ;  /* 0x0000007800787308 */ /* 0x000ea20000000800 */
[C---:B0-----:R-:W-:Y:S01]  /*2f40*/  FADD.FTZ R35, R118.reuse, R35 ;  /* 0x0000002376237221 */ /* 0x041fe20000010000 */
[----:B------:R-:W-:Y:S01]  /*2f50*/  F2FP.F16.F32.PACK_AB R181, R118, R181 ;  /* 0x000000b576b5723e */ /* 0x000fe200000000ff */
[----:B------:R-:W-:-:S05]  /*2f60*/  IMAD.MOV.U32 R118, RZ, RZ, R151 ;  /* 0x000000ffff767224 */ /* 0x000fca00078e0097 */
[----:B------:R-:W0:Y:S01]  /*2f70*/  MUFU.EX2 R19, R22 ;  /* 0x0000001600137308 */ /* 0x000e220000000800 */
[----:B-1----:R-:W-:-:S07]  /*2f80*/  FADD.FTZ R10, R48, R33 ;  /* 0x00000021300a7221 */ /* 0x002fce0000010000 */
[----:B------:R1:W3:Y:S01]  /*2f90*/  MUFU.EX2 R183, R122 ;  /* 0x0000007a00b77308 */ /* 0x0002e20000000800 */
[----:B--2---:R-:W-:-:S07]  /*2fa0*/  FADD.FTZ R12, R120, R35 ;  /* 0x00000023780c7221 */ /* 0x004fce0000010000 */
[----:B------:R-:W2:Y:S01]  /*2fb0*/  MUFU.EX2 R52, R52 ;  /* 0x0000003400347308 */ /* 0x000ea20000000800 */
[C---:B0-----:R-:W-:Y:S01]  /*2fc0*/  FADD.FTZ R33, R19.reuse, R10 ;  /* 0x0000000a13217221 */ /* 0x041fe20000010000 */
[----:B------:R-:W-:Y:S01]  /*2fd0*/  F2FP.F16.F32.PACK_AB R164, R19, R48 ;  /* 0x0000003013a4723e */ /* 0x000fe200000000ff */
[----:B-1----:R-:W-:-:S05]  /*2fe0*/  IMAD.MOV.U32 R122, RZ, RZ, R151 ;  /* 0x000000ffff7a7224 */ /* 0x002fca00078e0097 */
[----:B------:R-:W0:Y:S01]  /*2ff0*/  MUFU.EX2 R124, R124 ;  /* 0x0000007c007c7308 */ /* 0x000e220000000800 */
[C---:B---3--:R-:W-:Y:S01]  /*3000*/  FADD.FTZ R35, R183.reuse, R12 ;  /* 0x0000000cb7237221 */ /* 0x048fe20000010000 */
[----:B------:R-:W-:Y:S01]  /*3010*/  F2FP.F16.F32.PACK_AB R183, R183, R120 ;  /* 0x00000078b7b7723e */ /* 0x000fe200000000ff */
[----:B------:R-:W-:-:S05]  /*3020*/  IMAD.MOV.U32 R120, RZ, RZ, R151 ;  /* 0x000000ffff787224 */ /* 0x000fca00078e0097 */
[----:B------:R-:W1:Y:S01]  /*3030*/  MUFU.EX2 R21, R26 ;  /* 0x0000001a00157308 */ /* 0x000e620000000800 */
[----:B--2---:R-:W-:-:S07]  /*3040*/  FADD.FTZ R10, R52, R33 ;  /* 0x00000021340a7221 */ /* 0x004fce0000010000 */
[----:B------:R2:W3:Y:S01]  /*3050*/  MUFU.EX2 R177, R126 ;  /* 0x0000007e00b17308 */ /* 0x0004e20000000800 */
[----:B0-----:R-:W-:-:S07]  /*3060*/  FADD.FTZ R12, R124, R35 ;  /* 0x000000237c0c7221 */ /* 0x001fce0000010000 */
[----:B------:R-:W0:Y:S01]  /*3070*/  MUFU.EX2 R56, R56 ;  /* 0x0000003800387308 */ /* 0x000e220000000800 */
[C---:B-1----:R-:W-:Y:S01]  /*3080*/  FADD.FTZ R7, R21.reuse, R10 ;  /* 0x0000000a15077221 */ /* 0x042fe20000010000 */
[----:B------:R-:W-:Y:S01]  /*3090*/  F2FP.F16.F32.PACK_AB R166, R21, R52 ;  /* 0x0000003415a6723e */ /* 0x000fe200000000ff */
[----:B--2---:R-:W-:-:S05]  /*30a0*/  IMAD.MOV.U32 R126, RZ, RZ, R151 ;  /* 0x000000ffff7e7224 */ /* 0x004fca00078e0097 */
[----:B------:R-:W1:Y:S01]  /*30b0*/  MUFU.EX2 R128, R128 ;  /* 0x0000008000807308 */ /* 0x000e620000000800 */
[C---:B---3--:R-:W-:Y:S01]  /*30c0*/  FADD.FTZ R35, R177.reuse, R12 ;  /* 0x0000000cb1237221 */ /* 0x048fe20000010000 */
[----:B------:R-:W-:Y:S01]  /*30d0*/  F2FP.F16.F32.PACK_AB R177, R177, R124 ;  /* 0x0000007cb1b1723e */ /* 0x000fe200000000ff */
[----:B------:R-:W-:-:S05]  /*30e0*/  IMAD.MOV.U32 R124, RZ, RZ, R151 ;  /* 0x000000ffff7c7224 */ /* 0x000fca00078e0097 */
[----:B------:R-:W2:Y:S01]  /*30f0*/  MUFU.EX2 R23, R30 ;  /* 0x0000001e00177308 */ /* 0x000ea20000000800 */
[----:B0-----:R-:W-:-:S07]  /*3100*/  FADD.FTZ R10, R56, R7 ;  /* 0x00000007380a7221 */ /* 0x001fce0000010000 */
[----:B------:R0:W3:Y:S01]  /*3110*/  MUFU.EX2 R179, R130 ;  /* 0x0000008200b37308 */ /* 0x0000e20000000800 */
[----:B-1----:R-:W-:-:S07]  /*3120*/  FADD.FTZ R12, R128, R35 ;  /* 0x00000023800c7221 */ /* 0x002fce0000010000 */
[----:B------:R-:W1:Y:S01]  /*3130*/  MUFU.EX2 R60, R60 ;  /* 0x0000003c003c7308 */ /* 0x000e620000000800 */
[C---:B--2---:R-:W-:Y:S01]  /*3140*/  FADD.FTZ R7, R23.reuse, R10 ;  /* 0x0000000a17077221 */ /* 0x044fe20000010000 */
[----:B------:R-:W-:Y:S01]  /*3150*/  F2FP.F16.F32.PACK_AB R180, R23, R56 ;  /* 0x0000003817b4723e */ /* 0x000fe200000000ff */
[----:B0-----:R-:W-:-:S05]  /*3160*/  IMAD.MOV.U32 R130, RZ, RZ, R151 ;  /* 0x000000ffff827224 */ /* 0x001fca00078e0097 */
[----:B------:R-:W0:Y:S01]  /*3170*/  MUFU.EX2 R132, R132 ;  /* 0x0000008400847308 */ /* 0x000e220000000800 */
[C---:B---3--:R-:W-:Y:S01]  /*3180*/  FADD.FTZ R35, R179.reuse, R12 ;  /* 0x0000000cb3237221 */ /* 0x048fe20000010000 */
[----:B------:R-:W-:Y:S01]  /*3190*/  F2FP.F16.F32.PACK_AB R179, R179, R128 ;  /* 0x00000080b3b3723e */ /* 0x000fe200000000ff */
[----:B------:R-:W-:-:S05]  /*31a0*/  IMAD.MOV.U32 R128, RZ, RZ, R151 ;  /* 0x000000ffff807224 */ /* 0x000fca00078e0097 */
[----:B------:R-:W2:Y:S01]  /*31b0*/  MUFU.EX2 R27, R34 ;  /* 0x00000022001b7308 */ /* 0x000ea20000000800 */
[----:B-1----:R-:W-:-:S07]  /*31c0*/  FADD.FTZ R10, R60, R7 ;  /* 0x000000073c0a7221 */ /* 0x002fce0000010000 */
[----:B------:R1:W3:Y:S01]  /*31d0*/  MUFU.EX2 R173, R134 ;  /* 0x0000008600ad7308 */ /* 0x0002e20000000800 */
[----:B0-----:R-:W-:-:S07]  /*31e0*/  FADD.FTZ R12, R132, R35 ;  /* 0x00000023840c7221 */ /* 0x001fce0000010000 */
[----:B------:R-:W0:Y:S01]  /*31f0*/  MUFU.EX2 R64, R64 ;  /* 0x0000004000407308 */ /* 0x000e220000000800 */
[C---:B--2---:R-:W-:Y:S01]  /*3200*/  FADD.FTZ R7, R27.reuse, R10 ;  /* 0x0000000a1b077221 */ /* 0x044fe20000010000 */
[----:B------:R-:W-:Y:S01]  /*3210*/  F2FP.F16.F32.PACK_AB R182, R27, R60 ;  /* 0x0000003c1bb6723e */ /* 0x000fe200000000ff */
[----:B-1----:R-:W-:-:S05]  /*3220*/  IMAD.MOV.U32 R134, RZ, RZ, R151 ;  /* 0x000000ffff867224 */ /* 0x002fca00078e0097 */
        /* <DEDUP_REMOVED lines=30> */
[----:B------:R-:W0:Y:S01]  /*3410*/  MUFU.EX2 R78, R78 ;  /* 0x0000004e004e7308 */ /* 0x000e220000000800 */
[----:B-1----:R-:W-:-:S04]  /*3420*/  FADD.FTZ R12, R144, R39 ;  /* 0x00000027900c7221 */ /* 0x002fc80000010000 */
[C---:B------:R-:W-:Y:S01]  /*3430*/  FADD.FTZ R7, R171.reuse, R12 ;  /* 0x0000000cab077221 */ /* 0x040fe20000010000 */
[----:B------:R-:W-:Y:S01]  /*3440*/  F2FP.F16.F32.PACK_AB R171, R171, R144 ;  /* 0x00000090abab723e */ /* 0x000fe200000000ff */
[----:B------:R-:W-:Y:S01]  /*3450*/  IMAD.MOV.U32 R144, RZ, RZ, R151 ;  /* 0x000000ffff907224 */ /* 0x000fe200078e0097 */
[----:B------:R-:W1:Y:S01]  /*3460*/  MUFU.EX2 R35, R82 ;  /* 0x0000005200237308 */ /* 0x000e620000000800 */
[C---:B--2---:R-:W-:Y:S01]  /*3470*/  FADD.FTZ R39, R33.reuse, R10 ;  /* 0x0000000a21277221 */ /* 0x044fe20000010000 */
[----:B------:R-:W-:-:S06]  /*3480*/  F2FP.F16.F32.PACK_AB R172, R33, R72 ;  /* 0x0000004821ac723e */ /* 0x000fcc00000000ff */
[----:B------:R-:W2:Y:S01]  /*3490*/  MUFU.EX2 R80, R80 ;  /* 0x0000005000507308 */ /* 0x000ea20000000800 */
[----:B0-----:R-:W-:-:S07]  /*34a0*/  FADD.FTZ R10, R78, R39 ;  /* 0x000000274e0a7221 */ /* 0x001fce0000010000 */
[----:B------:R-:W0:Y:S01]  /*34b0*/  MUFU.EX2 R37, R86 ;  /* 0x0000005600257308 */ /* 0x000e220000000800 */
[C---:B-1----:R-:W-:Y:S01]  /*34c0*/  FADD.FTZ R9, R35.reuse, R10 ;  /* 0x0000000a23097221 */ /* 0x042fe20000010000 */
[----:B------:R-:W-:-:S06]  /*34d0*/  F2FP.F16.F32.PACK_AB R174, R35, R78 ;  /* 0x0000004e23ae723e */ /* 0x000fcc00000000ff */
[----:B------:R-:W1:Y:S01]  /*34e0*/  MUFU.EX2 R84, R84 ;  /* 0x0000005400547308 */ /* 0x000e620000000800 */
[----:B--2---:R-:W-:-:S07]  /*34f0*/  FADD.FTZ R10, R80, R9 ;  /* 0x00000009500a7221 */ /* 0x004fce0000010000 */
[----:B------:R2:W3:Y:S01]  /*3500*/  MUFU.EX2 R11, R88 ;  /* 0x00000058000b7308 */ /* 0x0004e20000000800 */
[C---:B0-----:R-:W-:Y:S01]  /*3510*/  FADD.FTZ R9, R37.reuse, R10 ;  /* 0x0000000a25097221 */ /* 0x041fe20000010000 */
[----:B------:R-:W-:-:S03]  /*3520*/  F2FP.F16.F32.PACK_AB R168, R37, R80 ;  /* 0x0000005025a8723e */ /* 0x000fc600000000ff */
[----:B-1----:R-:W-:Y:S01]  /*3530*/  FADD.FTZ R10, R84, R9 ;  /* 0x00000009540a7221 */ /* 0x002fe20000010000 */
[----:B--2---:R-:W-:-:S03]  /*3540*/  IMAD.MOV.U32 R88, RZ, RZ, R151 ;  /* 0x000000ffff587224 */ /* 0x004fc600078e0097 */
[C---:B---3--:R-:W-:Y:S01]  /*3550*/  FADD.FTZ R9, R11.reuse, R10 ;  /* 0x0000000a0b097221 */ /* 0x048fe20000010000 */
[----:B------:R-:W-:Y:S01]  /*3560*/  F2FP.F16.F32.PACK_AB R170, R11, R84 ;  /* 0x000000540baa723e */ /* 0x000fe200000000ff */
[----:B------:R-:W-:Y:S06]  /*3570*/  @!P1 BRA `(.L_x_18) ;  /* 0x0000002000a49947 */ /* 0x000fec0003800000 */
[----:B------:R-:W-:Y:S01]  /*3580*/  MOV R13, R6 ;  /* 0x00000006000d7202 */ /* 0x000fe20000000f00 */
[----:B------:R-:W-:Y:S01]  /*3590*/  IMAD.MOV.U32 R11, RZ, RZ, R8 ;  /* 0x000000ffff0b7224 */ /* 0x000fe200078e0008 */
        /* <DEDUP_REMOVED lines=31> */
[----:B------:R-:W-:Y:S01]  /*3790*/  CS2R R88, SRZ ;  /* 0x0000000000587805 */ /* 0x000fe2000001ff00 */
[----:B------:R-:W-:Y:S01]  /*37a0*/  UMOV UR6, URZ ;  /* 0x0000003f00067c82 */ /* 0x000fe20008000000 */
[----:B------:R-:W-:-:S05]  /*37b0*/  UMOV UR5, URZ ;  /* 0x0000003f00057c82 */ /* 0x000fca0008000000 */
.L_x_29:
[----:B------:R-:W-:Y:S01]  /*37c0*/  ISETP.NE.AND P2, PT, RZ, UR41, PT ;  /* 0x00000029ff007c0c */ /* 0x000fe2000bf45270 */
[----:B------:R-:W-:-:S04]  /*37d0*/  UISETP.NE.AND UP0, UPT, UR5, 0x1, UPT ;  /* 0x000000010500788c */ /* 0x000fc8000bf05270 */
[----:B------:R-:W-:-:S04]  /*37e0*/  USEL UR4, URZ, 0x1, UP0 ;  /* 0x000000013f047887 */ /* 0x000fc80008000000 */
[----:B------:R-:W-:-:S04]  /*37f0*/  ULOP3.LUT UR4, UR6, UR4, URZ, 0x3c, !UPT ;  /* 0x0000000406047292 */ /* 0x000fc8000f8e3c3f */
[----:B------:R-:W-:Y:S08]  /*3800*/  @P2 BRA `(.L_x_19) ;  /* 0x0000000000382947 */ /* 0x000ff00003800000 */
[----:B------:R-:W-:Y:S05]  /*3810*/  @!P0 BRA `(.L_x_20) ;  /* 0x0000000000048947 */ /* 0x000fea0003800000 */
[----:B------:R-:W-:Y:S01]  /*3820*/  BPT.TRAP 0x1 ;  /* 0x000000040000795c */ /* 0x000fe20000300000 */
.L_x_20:
[----:B------:R-:W-:Y:S01]  /*3830*/  UIADD3 UR10, UR5, 0x1, URZ ;  /* 0x00000001050a7890 */ /* 0x000fe2000fffe03f */
[----:B------:R-:W-:-:S03]  /*3840*/  IMAD.U32 R0, RZ, RZ, UR4 ;  /* 0x00000004ff007e24 */ /* 0x000fc6000f8e00ff */
[----:B------:R-:W-:Y:S02]  /*3850*/  UISETP.NE.AND UP0, UPT, UR10, 0x2, UPT ;  /* 0x000000020a00788c */ /* 0x000fe4000bf05270 */
[----:B------:R-:W-:Y:S02]  /*3860*/  SHF.L.U32 R0, R0, 0x1f, RZ ;  /* 0x0000001f00007819 */ /* 0x000fe400000006ff */
[----:B------:R-:W-:-:S04]  /*3870*/  USEL UR10, UR10, URZ, UP0 ;  /* 0x0000003f0a0a7287 */ /* 0x000fc80008000000 */
[----:B------:R-:W-:-:S09]  /*3880*/  ULEA UR10, UR10, UR36, 0x3 ;  /* 0x000000240a0a7291 */ /* 0x000fd2000f8e183f */
[----:B------:R0:W1:Y:S01]  /*3890*/  SYNCS.PHASECHK.TRANS64.TRYWAIT P1, [UR10+0x28830], R0 ;  /* 0x02883000ff0075a7 */ /* 0x000062000802014a */
[----:B------:R-:W-:Y:S05]  /*38a0*/  @!P0 BRA `(.L_x_21) ;  /* 0x0000000000048947 */ /* 0x000fea0003800000 */
[----:B------:R-:W-:Y:S01]  /*38b0*/  BPT.TRAP 0x1 ;  /* 0x000000040000795c */ /* 0x000fe20000300000 */
.L_x_21:
[----:B-1----:R-:W-:Y:S05]  /*38c0*/  @P1 BRA `(.L_x_19) ;  /* 0x0000000000081947 */ /* 0x002fea0003800000 */
[----:B------:R-:W1:Y:S02]  /*38d0*/  SYNCS.PHASECHK.TRANS64.TRYWAIT P1, [UR10+0x28830], R0 ;  /* 0x02883000ff0075a7 */ /* 0x000e64000802014a */
[----:B-1----:R-:W-:Y:S05]  /*38e0*/  @!P1 BRA `(.L_x_22) ;  /* 0x0000007c00909947 */ /* 0x002fea0003800000 */
.L_x_19:
[----:B01----:R-:W-:Y:S01]  /*38f0*/  VIADD R0, R2, 0x8 ;  /* 0x0000000802007836 */ /* 0x003fe20000000000 */
[----:B------:R-:W-:Y:S01]  /*3900*/  UIADD3 UR10, UR5, 0x1, URZ ;  /* 0x00000001050a7890 */ /* 0x000fe2000fffe03f */
[----:B------:R-:W-:Y:S01]  /*3910*/  R2UR UR44, R4 ;  /* 0x00000000042c72ca */ /* 0x000fe200000e0000 */
[----:B------:R-:W-:Y:S01]  /*3920*/  UMOV UR47, 0x40000040 ;  /* 0x40000040002f7882 */ /* 0x000fe20000000000 */
[----:B------:R-:W-:Y:S01]  /*3930*/  R2UR UR45, R5 ;  /* 0x00000000052d72ca */ /* 0x000fe200000e0000 */
[----:B------:R0:W-:Y:S01]  /*3940*/  BAR.SYNC.DEFER_BLOCKING R0, 0x100 ;  /* 0x000400000000751d */ /* 0x0001e20000010000 */
[----:B------:R-:W-:-:S04]  /*3950*/  UISETP.NE.AND UP0, UPT, UR10, 0x2, UPT ;  /* 0x000000020a00788c */ /* 0x000fc8000bf05270 */
[----:B------:R-:W-:Y:S01]  /*3960*/  USEL UR43, UR10, URZ, UP0 ;  /* 0x0000003f0a2b7287 */ /* 0x000fe20008000000 */
[----:B------:R-:W-:Y:S01]  /*3970*/  UMOV UR11, 0x40000040 ;  /* 0x40000040000b7882 */ /* 0x000fe20000000000 */
[----:B------:R-:W-:Y:S02]  /*3980*/  UMOV UR15, 0x40000040 ;  /* 0x40000040000f7882 */ /* 0x000fe40000000000 */
[----:B------:R-:W-:Y:S01]  /*3990*/  ULEA UR46, UR43, UR48, 0xb ;  /* 0x000000302b2e7291 */ /* 0x000fe2000f8e583f */
[----:B------:R-:W-:Y:S01]  /*39a0*/  UMOV UR19, 0x40000040 ;  /* 0x4000004000137882 */ /* 0x000fe20000000000 */
[----:B------:R-:W-:Y:S02]  /*39b0*/  UMOV UR23, 0x40000040 ;  /* 0x4000004000177882 */ /* 0x000fe40000000000 */
[----:B------:R-:W-:Y:S01]  /*39c0*/  UIADD3 UR10, UR46, 0x2, URZ ;  /* 0x000000022e0a7890 */ /* 0x000fe2000fffe03f */
[----:B0-----:R-:W-:Y:S01]  /*39d0*/  MOV R0, UR43 ;  /* 0x0000002b00007c02 */ /* 0x001fe20008000f00 */
[----:B------:R-:W-:-:S02]  /*39e0*/  UIADD3 UR14, UR46, 0x4, URZ ;  /* 0x000000042e0e7890 */ /* 0x000fc4000fffe03f */
[----:B------:R-:W-:Y:S02]  /*39f0*/  UIADD3 UR18, UR46, 0x6, URZ ;  /* 0x000000062e127890 */ /* 0x000fe4000fffe03f */
[----:B------:R-:W-:Y:S02]  /*3a00*/  UIADD3 UR22, UR46, 0x400, URZ ;  /* 0x000004002e167890 */ /* 0x000fe4000fffe03f */
[----:B------:R-:W-:Y:S01]  /*3a10*/  UIADD3 UR26, UR46, 0x402, URZ ;  /* 0x000004022e1a7890 */ /* 0x000fe2000fffe03f */
[----:B------:R-:W-:Y:S01]  /*3a20*/  UMOV UR27, 0x40000040 ;  /* 0x40000040001b7882 */ /* 0x000fe20000000000 */
[----:B------:R-:W-:Y:S01]  /*3a30*/  WARPGROUP.ARRIVE ;  /* 0x00000000000079c5 */ /* 0x000fe20000000000 */
[----:B------:R-:W-:Y:S01]  /*3a40*/  UIADD3 UR30, UR46, 0x404, URZ ;  /* 0x000004042e1e7890 */ /* 0x000fe2000fffe03f */
[----:B------:R-:W-:Y:S01]  /*3a50*/  UMOV UR31, 0x40000040 ;  /* 0x40000040001f7882 */ /* 0x000fe20000000000 */
[----:B------:R-:W-:-:S03]  /*3a60*/  UIADD3 UR34, UR46, 0x406, URZ ;  /* 0x000004062e227890 */ /* 0x000fc6000fffe03f */
[----:B------:R-:W-:Y:S01]  /*3a70*/  HGMMA.64x128x16.F32 R24, gdesc[UR44], RZ, !UPT, gsb0 ;  /* 0x01e000002c1879f0 */ /* 0x000fe2000c0008ff */
[----:B------:R-:W-:Y:S02]  /*3a80*/  UMOV UR35, 0x40000040 ;  /* 0x4000004000237882 */ /* 0x000fe40000000000 */
        /* <DEDUP_REMOVED lines=22> */
[----:B------:R-:W-:Y:S05]  /*3bf0*/  @P2 BRA `(.L_x_23) ;  /* 0x00000000002c2947 */ /* 0x000fea0003800000 */
[----:B------:R-:W-:Y:S05]  /*3c00*/  @!P0 BRA `(.L_x_24) ;  /* 0x0000000000048947 */ /* 0x000fea0003800000 */
[----:B------:R-:W-:Y:S01]  /*3c10*/  BPT.TRAP 0x1 ;  /* 0x000000040000795c */ /* 0x000fe20000300000 */
.L_x_24:
[----:B------:R-:W-:Y:S01]  /*3c20*/  ULEA UR10, UR5, UR36, 0x3 ;  /* 0x00000024050a7291 */ /* 0x000fe2000f8e183f */
[----:B------:R-:W-:-:S05]  /*3c30*/  IMAD.U32 R3, RZ, RZ, UR6 ;  /* 0x00000006ff037e24 */ /* 0x000fca000f8e00ff */
[----:B------:R-:W-:-:S04]  /*3c40*/  SHF.L.U32 R3, R3, 0x1f, RZ ;  /* 0x0000001f03037819 */ /* 0x000fc800000006ff */
[----:B------:R0:W1:Y:S01]  /*3c50*/  SYNCS.PHASECHK.TRANS64.TRYWAIT P1, [UR10+0x28850], R3 ;  /* 0x02885003ff0075a7 */ /* 0x000062000802014a */
[----:B------:R-:W-:Y:S05]  /*3c60*/  @!P0 BRA `(.L_x_25) ;  /* 0x0000000000048947 */ /* 0x000fea0003800000 */
[----:B------:R-:W-:Y:S01]  /*3c70*/  BPT.TRAP 0x1 ;  /* 0x000000040000795c */ /* 0x000fe20000300000 */
.L_x_25:
[----:B-1----:R-:W-:Y:S05]  /*3c80*/  @P1 BRA `(.L_x_23) ;  /* 0x0000000000081947 */ /* 0x002fea0003800000 */
[----:B------:R-:W1:Y:S02]  /*3c90*/  SYNCS.PHASECHK.TRANS64.TRYWAIT P1, [UR10+0x28850], R3 ;  /* 0x02885003ff0075a7 */ /* 0x000e64000802014a */
[----:B-1----:R-:W-:Y:S05]  /*3ca0*/  @!P1 BRA `(.L_x_26) ;  /* 0x0000007800b89947 */ /* 0x002fea0003800000 */
.L_x_23:
[----:B------:R-:W-:Y:S01]  /*3cb0*/  UIADD3 UR6, UR36, 0x400, URZ ;  /* 0x0000040024067890 */ /* 0x000fe2000fffe03f */
[----:B------:R-:W-:Y:S01]  /*3cc0*/  WARPGROUP.ARRIVE ;  /* 0x00000000000079c5 */ /* 0x000fe20000000000 */
[----:B------:R-:W-:Y:S01]  /*3cd0*/  UMOV UR11, 0x40000040 ;  /* 0x40000040000b7882 */ /* 0x000fe20000000000 */
[----:B01----:R-:W-:Y:S01]  /*3ce0*/  IADD3 R3, -R2, 0xb, RZ ;  /* 0x0000000b02037810 */ /* 0x003fe20007ffe1ff */
[----:B------:R-:W-:-:S04]  /*3cf0*/  USHF.R.U32.HI UR6, URZ, 0x4, UR6 ;  /* 0x000000043f067899 */ /* 0x000fc80008011606 */
[----:B------:R-:W-:-:S04]  /*3d00*/  ULOP3.LUT UR6, UR6, 0x3fff, URZ, 0xc0, !UPT ;  /* 0x00003fff06067892 */ /* 0x000fc8000f8ec03f */
[----:B------:R-:W-:-:S04]  /*3d10*/  ULOP3.LUT UR6, UR6, 0x4000000, URZ, 0xfc, !UPT ;  /* 0x0400000006067892 */ /* 0x000fc8000f8efc3f */
[----:B------:R-:W-:-:S07]  /*3d20*/  ULEA UR6, UR5, UR6, 0xb ;  /* 0x0000000605067291 */ /* 0x000fce000f8e583f */
[----:B------:R-:W-:Y:S02]  /*3d30*/  UMOV UR10, UR6 ;  /* 0x00000006000a7c82 */ /* 0x000fe40008000000 */
[----:B------:R-:W-:Y:S01]  /*3d40*/  HGMMA.64x128x16.F32 R88, R152, gdesc[UR8].tnspB, R88, gsb0 ;  /* 0x41e0000898587df0 */ /* 0x000fe20008000858 */
[----:B------:R-:W-:Y:S01]  /*3d50*/  UIADD3 UR10, UR6, 0x80, URZ ;  /* 0x00000080060a7890 */ /* 0x000fe2000fffe03f */
[----:B------:R-:W-:Y:S01]  /*3d60*/  UMOV UR11, 0x40000040 ;  /* 0x40000040000b7882 */ /* 0x000fe20000000000 */
[----:B------:R-:W-:Y:S02]  /*3d70*/  WARPGROUP.DEPBAR.LE gsb0, 0x0 ;  /* 0x00008000000079c5 */ /* 0x000fe40000010000 */
[----:B------:R-:W-:-:S07]  /*3d80*/  WARPGROUP.ARRIVE ;  /* 0x00000000000079c5 */ /* 0x000fce0000000000 */
        /* <DEDUP_REMOVED lines=23> */
[----:B------:R-:W-:Y:S01]  /*3f00*/  UIADD3 UR6, UR6, 0x380, URZ ;  /* 0x0000038006067890 */ /* 0x000fe2000fffe03f */
[----:B------:R-:W-:Y:S02]  /*3f10*/  WARPGROUP.DEPBAR.LE gsb0, 0x0 ;  /* 0x00008000000079c5 */ /* 0x000fe40000010000 */
[----:B------:R-:W-:-:S06]  /*3f20*/  WARPGROUP.ARRIVE ;  /* 0x00000000000079c5 */ /* 0x000fcc0000000000 */
[----:B------:R-:W-:Y:S01]  /*3f30*/  HGMMA.64x128x16.F32 R88, R172, gdesc[UR8].tnspB, R88, gsb0 ;  /* 0x41e00008ac587df0 */ /* 0x000fe20008000858 */
[----:B------:R-:W-:Y:S01]  /*3f40*/  UMOV UR10, UR6 ;  /* 0x00000006000a7c82 */ /* 0x000fe20008000000 */
[----:B------:R-:W-:Y:S01]  /*3f50*/  UMOV UR11, 0x40000040 ;  /* 0x40000040000b7882 */ /* 0x000fe20000000000 */
[----:B------:R-:W-:Y:S02]  /*3f60*/  WARPGROUP.DEPBAR.LE gsb0, 0x0 ;  /* 0x00008000000079c5 */ /* 0x000fe40000010000 */
[----:B------:R-:W-:-:S07]  /*3f70*/  WARPGROUP.ARRIVE ;  /* 0x00000000000079c5 */ /* 0x000fce0000000000 */
[----:B------:R-:W-:Y:S03]  /*3f80*/  HGMMA.64x128x16.F32 R88, R168, gdesc[UR8].tnspB, R88, gsb0 ;  /* 0x41e00008a8587df0 */ /* 0x000fe60008000858 */
[----:B------:R-:W-:Y:S02]  /*3f90*/  WARPGROUP.DEPBAR.LE gsb0, 0x0 ;  /* 0x00008000000079c5 */ /* 0x000fe40000010000 */
[----:B------:R0:W-:Y:S06]  /*3fa0*/  BAR.ARV R3, 0x100 ;  /* 0x000400030000751d */ /* 0x0001ec0000002000 */
[----:B------:R-:W-:Y:S05]  /*3fb0*/  @!P0 BRA `(.L_x_27) ;  /* 0x0000000000048947 */ /* 0x000fea0003800000 */
[----:B------:R-:W-:Y:S01]  /*3fc0*/  BPT.TRAP 0x1 ;  /* 0x000000040000795c */ /* 0x000fe20000300000 */
.L_x_27:
[----:B------:R-:W-:Y:S02]  /*3fd0*/  FMNMX.FTZ R8, R26, R13, !PT ;  /* 0x0000000d1a087209 */ /* 0x000fe40007810000 */
[----:B------:R-:W-:Y:S02]  /*3fe0*/  FMNMX.FTZ R6, R24, R11, !PT ;  /* 0x0000000b18067209 */ /* 0x000fe40007810000 */
[----:B------:R-:W-:Y:S02]  /*3ff0*/  FMNMX.FTZ R15, R27, R8, !PT ;  /* 0x000000081b0f7209 */ /* 0x000fe40007810000 */
[----:B0-----:R-:W-:Y:S02]  /*4000*/  FMNMX.FTZ R3, R25, R6, !PT ;  /* 0x0000000619037209 */ /* 0x001fe40007810000 */
[----:B------:R-:W-:Y:S02]  /*4010*/  FMNMX.FTZ R8, R30, R15, !PT ;  /* 0x0000000f1e087209 */ /* 0x000fe40007810000 */
[----:B------:R-:W-:-:S02]  /*4020*/  FMNMX.FTZ R6, R28, R3, !PT ;  /* 0x000000031c067209 */ /* 0x000fc40007810000 */
[----:B------:R-:W-:Y:S02]  /*4030*/  FMNMX.FTZ R15, R31, R8, !PT ;  /* 0x000000081f0f7209 */ /* 0x000fe40007810000 */
[----:B------:R-:W-:Y:S02]  /*4040*/  FMNMX.FTZ R3, R29, R6, !PT ;  /* 0x000000061d037209 */ /* 0x000fe40007810000 */
[----:B------:R-:W-:Y:S02]  /*4050*/  FMNMX.FTZ R8, R34, R15, !PT ;  /* 0x0000000f22087209 */ /* 0x000fe40007810000 */
[----:B------:R-:W-:Y:S02]  /*4060*/  FMNMX.FTZ R6, R32, R3, !PT ;  /* 0x0000000320067209 */ /* 0x000fe40007810000 */
        /* <DEDUP_REMOVED lines=54> */
[----:B------:R-:W-:Y:S01]  /*43d0*/  R2UR UR6, R0 ;  /* 0x00000000000672ca */ /* 0x000fe200000e0000 */
[----:B------:R-:W0:Y:S04]  /*43e0*/  SHFL.BFLY PT, R15, R12, 0x2, 0x1f ;  /* 0x0c401f000c0f7f89 */ /* 0x000e2800000e0000 */
[----:B------:R-:W1:Y:S08]  /*43f0*/  SHFL.BFLY PT, R3, R10, 0x2, 0x1f ;  /* 0x0c401f000a037f89 */ /* 0x000e7000000e0000 */
[----:B------:R-:W-:-:S04]  /*4400*/  ULEA UR6, UR6, UR36, 0x3 ;  /* 0x0000002406067291 */ /* 0x000fc8000f8e183f */
[----:B------:R-:W-:-:S04]  /*4410*/  UIADD3 UR6, UR6, 0x28840, URZ ;  /* 0x0002884006067890 */ /* 0x000fc8000fffe03f */
[----:B------:R-:W-:Y:S01]  /*4420*/  UPRMT UR6, UR7, 0x654, UR6 ;  /* 0x0000065407067896 */ /* 0x000fe20008000006 */
[----:B0-----:R-:W-:Y:S02]  /*4430*/  FMNMX.FTZ R17, R12, R15, !PT ;  /* 0x0000000f0c117209 */ /* 0x001fe40007810000 */
[----:B-1----:R-:W-:-:S03]  /*4440*/  FMNMX.FTZ R14, R10, R3, !PT ;  /* 0x000000030a0e7209 */ /* 0x002fc60007810000 */
[----:B------:R-:W0:Y:S01]  /*4450*/  SHFL.BFLY PT, R6, R17, 0x1, 0x1f ;  /* 0x0c201f0011067f89 */ /* 0x000e2200000e0000 */
[----:B------:R-:W1:Y:S03]  /*4460*/  LDC R3, c[0x0][0x988] ;  /* 0x00026200ff037b82 */ /* 0x000e660000000800 */
[----:B------:R-:W2:Y:S01]  /*4470*/  SHFL.BFLY PT, R15, R14, 0x1, 0x1f ;  /* 0x0c201f000e0f7f89 */ /* 0x000ea200000e0000 */
[----:B------:R-:W-:Y:S01]  /*4480*/  SYNCS.ARRIVE.TRANS64.RED.A1T0 RZ, [UR6], RZ ;  /* 0x000000ffffff79a7 */ /* 0x000fe20008100406 */
[----:B0-----:R-:W-:Y:S02]  /*4490*/  FMNMX.FTZ R6, R17, R6, !PT ;  /* 0x0000000611067209 */ /* 0x001fe40007810000 */
[----:B--2---:R-:W-:-:S03]  /*44a0*/  FMNMX.FTZ R8, R14, R15, !PT ;  /* 0x0000000f0e087209 */ /* 0x004fc60007810000 */
[C---:B------:R-:W-:Y:S01]  /*44b0*/  FADD.FTZ R20, -R6.reuse, R13 ;  /* 0x0000000d06147221 */ /* 0x040fe20000010100 */
[----:B-1----:R-:W-:-:S03]  /*44c0*/  FMUL.FTZ R14, R6, R3 ;  /* 0x00000003060e7220 */ /* 0x002fc60000410000 */
[-C--:B------:R-:W-:Y:S01]  /*44d0*/  FMUL.FTZ R12, R20, R3.reuse ;  /* 0x00000003140c7220 */ /* 0x080fe20000410000 */
[C---:B------:R-:W-:Y:S01]  /*44e0*/  FADD.FTZ R18, -R8.reuse, R11 ;  /* 0x0000000b08127221 */ /* 0x040fe20000010100 */
[-C--:B------:R-:W-:Y:S01]  /*44f0*/  FMUL.FTZ R20, R8, R3.reuse ;  /* 0x0000000308147220 */ /* 0x080fe20000410000 */
[-CC-:B------:R-:W-:Y:S01]  /*4500*/  FFMA.FTZ R153, R26, R3.reuse, -R14.reuse ;  /* 0x000000031a997223 */ /* 0x180fe2000001080e */
[-C--:B------:R-:W-:Y:S01]  /*4510*/  FFMA.FTZ R155, R30, R3.reuse, -R14 ;  /* 0x000000031e9b7223 */ /* 0x080fe2000001080e */
[-C--:B------:R-:W-:Y:S01]  /*4520*/  FMUL.FTZ R18, R18, R3.reuse ;  /* 0x0000000312127220 */ /* 0x080fe20000410000 */
[-CC-:B------:R-:W-:Y:S01]  /*4530*/  FFMA.FTZ R11, R24, R3.reuse, -R20.reuse ;  /* 0x00000003180b7223 */ /* 0x180fe20000010814 */
[-CC-:B------:R-:W-:Y:S01]  /*4540*/  FFMA.FTZ R152, R25, R3.reuse, -R20.reuse ;  /* 0x0000000319987223 */ /* 0x180fe20000010814 */
        /* <DEDUP_REMOVED lines=15> */
[-C--:B------:R-:W-:Y:S01]  /*4640*/  FFMA.FTZ R164, R48, R3.reuse, -R20 ;  /* 0x0000000330a47223 */ /* 0x080fe20000010814 */
[----:B------:R-:W1:Y:S01]  /*4650*/  MUFU.EX2 R11, R11 ;  /* 0x0000000b000b7308 */ /* 0x000e620000000800 */
[-C--:B0-----:R-:W-:Y:S01]  /*4660*/  FFMA.FTZ R18, R27, R3.reuse, -R14 ;  /* 0x000000031b127223 */ /* 0x081fe2000001080e */
[-CC-:B------:R-:W-:Y:S01]  /*4670*/  FFMA.FTZ R166, R52, R3.reuse, -R20.reuse ;  /* 0x0000000334a67223 */ /* 0x180fe20000010814 */
[-CC-:B------:R-:W-:Y:S01]  /*4680*/  FFMA.FTZ R180, R56, R3.reuse, -R20.reuse ;  /* 0x0000000338b47223 */ /* 0x180fe20000010814 */
[-CC-:B------:R-:W-:Y:S01]  /*4690*/  FFMA.FTZ R182, R60, R3.reuse, -R20.reuse ;  /* 0x000000033cb67223 */ /* 0x180fe20000010814 */
[-CC-:B------:R-:W-:Y:S01]  /*46a0*/  FFMA.FTZ R33, R61, R3.reuse, -R20.reuse ;  /* 0x000000033d217223 */ /* 0x180fe20000010814 */
[-CC-:B------:R-:W-:Y:S01]  /*46b0*/  FFMA.FTZ R176, R64, R3.reuse, -R20.reuse ;  /* 0x0000000340b07223 */ /* 0x180fe20000010814 */
[-CC-:B------:R-:W-:Y:S01]  /*46c0*/  FFMA.FTZ R37, R65, R3.reuse, -R20.reuse ;  /* 0x0000000341257223 */ /* 0x180fe20000010814 */
[----:B------:R-:W0:Y:S01]  /*46d0*/  MUFU.EX2 R153, R153 ;  /* 0x0000009900997308 */ /* 0x000e220000000800 */
[-CC-:B------:R-:W-:Y:S01]  /*46e0*/  FFMA.FTZ R178, R68, R3.reuse, -R20.reuse ;  /* 0x0000000344b27223 */ /* 0x180fe20000010814 */
[-CC-:B------:R-:W-:Y:S01]  /*46f0*/  FFMA.FTZ R41, R69, R3.reuse, -R20.reuse ;  /* 0x0000000345297223 */ /* 0x180fe20000010814 */
[-CC-:B------:R-:W-:Y:S01]  /*4700*/  FFMA.FTZ R172, R72, R3.reuse, -R20.reuse ;  /* 0x0000000348ac7223 */ /* 0x180fe20000010814 */
[-CC-:B------:R-:W-:Y:S01]  /*4710*/  FFMA.FTZ R45, R73, R3.reuse, -R20.reuse ;  /* 0x00000003492d7223 */ /* 0x180fe20000010814 */
[-CC-:B------:R-:W-:Y:S01]  /*4720*/  FFMA.FTZ R174, R76, R3.reuse, -R20.reuse ;  /* 0x000000034cae7223 */ /* 0x180fe20000010814 */
[-CC-:B------:R-:W-:Y:S01]  /*4730*/  FFMA.FTZ R49, R77, R3.reuse, -R20.reuse ;  /* 0x000000034d317223 */ /* 0x180fe20000010814 */
[-CC-:B------:R-:W-:Y:S01]  /*4740*/  FFMA.FTZ R168, R80, R3.reuse, -R20.reuse ;  /* 0x0000000350a87223 */ /* 0x180fe20000010814 */
[----:B------:R-:W2:Y:S01]  /*4750*/  MUFU.EX2 R152, R152 ;  /* 0x0000009800987308 */ /* 0x000ea20000000800 */
[-CC-:B------:R-:W-:Y:S01]  /*4760*/  FFMA.FTZ R53, R81, R3.reuse, -R20.reuse ;  /* 0x0000000351357223 */ /* 0x180fe20000010814 */
[-CC-:B------:R-:W-:Y:S01]  /*4770*/  FFMA.FTZ R170, R84, R3.reuse, -R20.reuse ;  /* 0x0000000354aa7223 */ /* 0x180fe20000010814 */
[-C--:B------:R-:W-:Y:S01]  /*4780*/  FFMA.FTZ R57, R85, R3.reuse, -R20 ;  /* 0x0000000355397223 */ /* 0x080fe20000010814 */
[-CC-:B------:R-:W-:Y:S01]  /*4790*/  FFMA.FTZ R20, R31, R3.reuse, -R14.reuse ;  /* 0x000000031f147223 */ /* 0x180fe2000001080e */
[-CC-:B------:R-:W-:Y:S01]  /*47a0*/  FFMA.FTZ R157, R34, R3.reuse, -R14.reuse ;  /* 0x00000003229d7223 */ /* 0x180fe2000001080e */
[--C-:B------:R-:W-:Y:S01]  /*47b0*/  FFMA.FTZ R22, R35, R3, -R14.reuse ;  /* 0x0000000323167223 */ /* 0x100fe2000001080e */
[----:B-1----:R-:W-:Y:S01]  /*47c0*/  FFMA.FTZ R9, R10, R9, R11 ;  /* 0x000000090a097223 */ /* 0x002fe2000001000b */
[----:B------:R-:W1:Y:S01]  /*47d0*/  MUFU.EX2 R18, R18 ;  /* 0x0000001200127308 */ /* 0x000e620000000800 */
[----:B0-----:R-:W-:Y:S01]  /*47e0*/  FFMA.FTZ R7, R12, R7, R153 ;  /* 0x000000070c077223 */ /* 0x001fe20000010099 */
[-CC-:B------:R-:W-:Y:S01]  /*47f0*/  FFMA.FTZ R159, R38, R3.reuse, -R14.reuse ;  /* 0x00000003269f7223 */ /* 0x180fe2000001080e */
[-CC-:B------:R-:W-:Y:S01]  /*4800*/  FFMA.FTZ R24, R39, R3.reuse, -R14.reuse ;  /* 0x0000000327187223 */ /* 0x180fe2000001080e */
[-CC-:B------:R-:W-:Y:S01]  /*4810*/  FFMA.FTZ R161, R42, R3.reuse, -R14.reuse ;  /* 0x000000032aa17223 */ /* 0x180fe2000001080e */
[-CC-:B------:R-:W-:Y:S01]  /*4820*/  FFMA.FTZ R26, R43, R3.reuse, -R14.reuse ;  /* 0x000000032b1a7223 */ /* 0x180fe2000001080e */
[-CC-:B------:R-:W-:Y:S01]  /*4830*/  FFMA.FTZ R163, R46, R3.reuse, -R14.reuse ;  /* 0x000000032ea37223 */ /* 0x180fe2000001080e */
[-CC-:B------:R-:W-:Y:S01]  /*4840*/  FFMA.FTZ R28, R47, R3.reuse, -R14.reuse ;  /* 0x000000032f1c7223 */ /* 0x180fe2000001080e */
[----:B------:R-:W0:Y:S01]  /*4850*/  MUFU.EX2 R154, R154 ;  /* 0x0000009a009a7308 */ /* 0x000e220000000800 */
[----:B--2---:R-:W-:Y:S01]  /*4860*/  FADD.FTZ R9, R152, R9 ;  /* 0x0000000998097221 */ /* 0x004fe20000010000 */
[-CC-:B------:R-:W-:Y:S01]  /*4870*/  FFMA.FTZ R165, R50, R3.reuse, -R14.reuse ;  /* 0x0000000332a57223 */ /* 0x180fe2000001080e */
[-CC-:B------:R-:W-:Y:S01]  /*4880*/  FFMA.FTZ R30, R51, R3.reuse, -R14.reuse ;  /* 0x00000003331e7223 */ /* 0x180fe2000001080e */
[-CC-:B------:R-:W-:Y:S01]  /*4890*/  FFMA.FTZ R167, R54, R3.reuse, -R14.reuse ;  /* 0x0000000336a77223 */ /* 0x180fe2000001080e */
[-CC-:B------:R-:W-:Y:S01]  /*48a0*/  FFMA.FTZ R32, R55, R3.reuse, -R14.reuse ;  /* 0x0000000337207223 */ /* 0x180fe2000001080e */
[-CC-:B------:R-:W-:Y:S01]  /*48b0*/  FFMA.FTZ R181, R58, R3.reuse, -R14.reuse ;  /* 0x000000033ab57223 */ /* 0x180fe2000001080e */
[-CC-:B------:R-:W-:Y:S01]  /*48c0*/  FFMA.FTZ R34, R59, R3.reuse, -R14.reuse ;  /* 0x000000033b227223 */ /* 0x180fe2000001080e */
[----:B------:R-:W2:Y:S01]  /*48d0*/  MUFU.EX2 R155, R155 ;  /* 0x0000009b009b7308 */ /* 0x000ea20000000800 */
[----:B-1----:R-:W-:Y:S01]  /*48e0*/  FADD.FTZ R38, R18, R7 ;  /* 0x0000000712267221 */ /* 0x002fe20000010000 */
[-CC-:B------:R-:W-:Y:S01]  /*48f0*/  FFMA.FTZ R183, R62, R3.reuse, -R14.reuse ;  /* 0x000000033eb77223 */ /* 0x180fe2000001080e */
[-CC-:B------:R-:W-:Y:S01]  /*4900*/  FFMA.FTZ R36, R63, R3.reuse, -R14.reuse ;  /* 0x000000033f247223 */ /* 0x180fe2000001080e */
[-CC-:B------:R-:W-:Y:S01]  /*4910*/  FFMA.FTZ R177, R66, R3.reuse, -R14.reuse ;  /* 0x0000000342b17223 */ /* 0x180fe2000001080e */
[-CC-:B------:R-:W-:Y:S01]  /*4920*/  FFMA.FTZ R70, R70, R3.reuse, -R14.reuse ;  /* 0x0000000346467223 */ /* 0x180fe2000001080e */
[-CC-:B------:R-:W-:Y:S01]  /*4930*/  FFMA.FTZ R71, R71, R3.reuse, -R14.reuse ;  /* 0x0000000347477223 */ /* 0x180fe2000001080e */
[-CC-:B------:R-:W-:Y:S01]  /*4940*/  FFMA.FTZ R74, R74, R3.reuse, -R14.reuse ;  /* 0x000000034a4a7223 */ /* 0x180fe2000001080e */
[----:B------:R-:W1:Y:S01]  /*4950*/  MUFU.EX2 R13, R13 ;  /* 0x0000000d000d7308 */ /* 0x000e620000000800 */
[----:B0-----:R-:W-:Y:S01]  /*4960*/  FADD.FTZ R40, R154, R9 ;  /* 0x000000099a287221 */ /* 0x001fe20000010000 */
[-CC-:B------:R-:W-:Y:S01]  /*4970*/  FFMA.FTZ R75, R75, R3.reuse, -R14.reuse ;  /* 0x000000034b4b7223 */ /* 0x180fe2000001080e */
[-CC-:B------:R-:W-:Y:S01]  /*4980*/  FFMA.FTZ R78, R78, R3.reuse, -R14.reuse ;  /* 0x000000034e4e7223 */ /* 0x180fe2000001080e */
[-CC-:B------:R-:W-:Y:S01]  /*4990*/  FFMA.FTZ R79, R79, R3.reuse, -R14.reuse ;  /* 0x000000034f4f7223 */ /* 0x180fe2000001080e */
[-CC-:B------:R-:W-:Y:S01]  /*49a0*/  FFMA.FTZ R82, R82, R3.reuse, -R14.reuse ;  /* 0x0000000352527223 */ /* 0x180fe2000001080e */
[-CC-:B------:R-:W-:Y:S01]  /*49b0*/  FFMA.FTZ R83, R83, R3.reuse, -R14.reuse ;  /* 0x0000000353537223 */ /* 0x180fe2000001080e */
[----:B------:R-:W-:Y:S01]  /*49c0*/  FFMA.FTZ R86, R86, R3, -R14 ;  /* 0x0000000356567223 */ /* 0x000fe2000001080e */
[----:B------:R-:W0:Y:S01]  /*49d0*/  MUFU.EX2 R20, R20 ;  /* 0x0000001400147308 */ /* 0x000e220000000800 */
[----:B--2---:R-:W-:-:S07]  /*49e0*/  FADD.FTZ R7, R155, R38 ;  /* 0x000000269b077221 */ /* 0x004fce0000010000 */
[----:B------:R-:W2:Y:S01]  /*49f0*/  MUFU.EX2 R156, R156 ;  /* 0x0000009c009c7308 */ /* 0x000ea20000000800 */
[----:B-1----:R-:W-:-:S07]  /*4a00*/  FADD.FTZ R9, R13, R40 ;  /* 0x000000280d097221 */ /* 0x002fce0000010000 */
[----:B------:R-:W1:Y:S01]  /*4a10*/  MUFU.EX2 R157, R157 ;  /* 0x0000009d009d7308 */ /* 0x000e620000000800 */
[----:B0-----:R-:W-:-:S07]  /*4a20*/  FADD.FTZ R38, R20, R7 ;  /* 0x0000000714267221 */ /* 0x001fce0000010000 */
[----:B------:R-:W0:Y:S01]  /*4a30*/  MUFU.EX2 R15, R15 ;  /* 0x0000000f000f7308 */ /* 0x000e220000000800 */
[----:B--2---:R-:W-:-:S07]  /*4a40*/  FADD.FTZ R40, R156, R9 ;  /* 0x000000099c287221 */ /* 0x004fce0000010000 */
[----:B------:R-:W2:Y:S01]  /*4a50*/  MUFU.EX2 R22, R22 ;  /* 0x0000001600167308 */ /* 0x000ea20000000800 */
[----:B-1----:R-:W-:Y:S01]  /*4a60*/  FADD.FTZ R7, R157, R38 ;  /* 0x000000269d077221 */ /* 0x002fe20000010000 */
[-CC-:B------:R-:W-:Y:S01]  /*4a70*/  FFMA.FTZ R38, R67, R3.reuse, -R14.reuse ;  /* 0x0000000343267223 */ /* 0x180fe2000001080e */
[----:B------:R-:W-:-:S05]  /*4a80*/  FFMA.FTZ R14, R87, R3, -R14 ;  /* 0x00000003570e7223 */ /* 0x000fca000001080e */
[----:B------:R-:W1:Y:S01]  /*4a90*/  MUFU.EX2 R158, R158 ;  /* 0x0000009e009e7308 */ /* 0x000e620000000800 */
[----:B0-----:R-:W-:-:S07]  /*4aa0*/  FADD.FTZ R9, R15, R40 ;  /* 0x000000280f097221 */ /* 0x001fce0000010000 */
        /* <DEDUP_REMOVED lines=101> */
[----:B0-----:R-:W-:Y:S01]  /*5100*/  FADD.FTZ R7, R86, R7 ;  /* 0x0000000756077221 */ /* 0x001fe20000010000 */
[----:B--2---:R-:W-:-:S03]  /*5110*/  FADD.FTZ R9, R57, R40 ;  /* 0x0000002839097221 */ /* 0x004fc60000010000 */
[----:B-1----:R-:W-:Y:S01]  /*5120*/  FADD.FTZ R7, R14, R7 ;  /* 0x000000070e077221 */ /* 0x002fe20000010000 */
[----:B------:R-:W-:Y:S06]  /*5130*/  @!P0 BRA `(.L_x_28) ;  /* 0x0000000000048947 */ /* 0x000fec0003800000 */
[----:B------:R-:W-:Y:S01]  /*5140*/  BPT.TRAP 0x1 ;  /* 0x000000040000795c */ /* 0x000fe20000300000 */
.L_x_28:
[----:B------:R-:W-:Y:S01]  /*5150*/  ULEA UR5, UR5, UR36, 0x3 ;  /* 0x0000002405057291 */ /* 0x000fe2000f8e183f */
[----:B------:R-:W-:Y:S01]  /*5160*/  ISETP.LT.AND P1, PT, R16, UR42, PT ;  /* 0x0000002a10007c0c */ /* 0x000fe2000bf21270 */
[----:B------:R-:W-:Y:S01]  /*5170*/  UIADD3 UR10, UR42, -0x1, URZ ;  /* 0xffffffff2a0a7890 */ /* 0x000fe2000fffe03f */
[----:B------:R-:W-:Y:S01]  /*5180*/  F2FP.F16.F32.PACK_AB R152, R152, R11 ;  /* 0x0000000b9898723e */ /* 0x000fe200000000ff */
[----:B------:R-:W-:Y:S01]  /*5190*/  UIADD3 UR5, UR5, 0x28860, URZ ;  /* 0x0002886005057890 */ /* 0x000fe2000fffe03f */
[----:B------:R-:W-:Y:S01]  /*51a0*/  F2FP.F16.F32.PACK_AB R154, R13, R154 ;  /* 0x0000009a0d9a723e */ /* 0x000fe200000000ff */
[----:B------:R-:W-:Y:S01]  /*51b0*/  UMOV UR6, UR4 ;  /* 0x0000000400067c82 */ /* 0x000fe20008000000 */
[----:B------:R-:W-:Y:S01]  /*51c0*/  F2FP.F16.F32.PACK_AB R153, R18, R153 ;  /* 0x000000991299723e */ /* 0x000fe200000000ff */
[----:B------:R-:W-:Y:S01]  /*51d0*/  UPRMT UR5, UR7, 0x654, UR5 ;  /* 0x0000065407057896 */ /* 0x000fe20008000005 */
[----:B------:R-:W-:Y:S01]  /*51e0*/  F2FP.F16.F32.PACK_AB R155, R20, R155 ;  /* 0x0000009b149b723e */ /* 0x000fe200000000ff */
[----:B------:R-:W-:Y:S01]  /*51f0*/  UMOV UR42, UR10 ;  /* 0x0000000a002a7c82 */ /* 0x000fe20008000000 */
[----:B------:R-:W-:Y:S01]  /*5200*/  F2FP.F16.F32.PACK_AB R156, R15, R156 ;  /* 0x0000009c0f9c723e */ /* 0x000fe200000000ff */
[-C--:B------:R-:W-:Y:S01]  /*5210*/  FMUL.FTZ R88, R88, R10.reuse ;  /* 0x0000000a58587220 */ /* 0x080fe20000410000 */
[----:B------:R-:W-:Y:S01]  /*5220*/  F2FP.F16.F32.PACK_AB R157, R22, R157 ;  /* 0x0000009d169d723e */ /* 0x000fe200000000ff */
[----:B------:R-:W-:Y:S01]  /*5230*/  FMUL.FTZ R89, R89, R10 ;  /* 0x0000000a59597220 */ /* 0x000fe20000410000 */
[----:B------:R-:W-:Y:S01]  /*5240*/  F2FP.F16.F32.PACK_AB R158, R17, R158 ;  /* 0x0000009e119e723e */ /* 0x000fe200000000ff */
[-C--:B------:R-:W-:Y:S01]  /*5250*/  FMUL.FTZ R92, R92, R10.reuse ;  /* 0x0000000a5c5c7220 */ /* 0x080fe20000410000 */
[----:B------:R-:W-:Y:S01]  /*5260*/  SYNCS.ARRIVE.TRANS64.RED.A1T0 RZ, [UR5], RZ ;  /* 0x000000ffffff79a7 */ /* 0x000fe20008100405 */
[----:B------:R-:W-:Y:S01]  /*5270*/  R2UR UR5, R0 ;  /* 0x00000000000572ca */ /* 0x000fe200000e0000 */
[-C--:B------:R-:W-:Y:S01]  /*5280*/  FMUL.FTZ R93, R93, R10.reuse ;  /* 0x0000000a5d5d7220 */ /* 0x080fe20000410000 */
[----:B------:R-:W-:Y:S01]  /*5290*/  F2FP.F16.F32.PACK_AB R159, R24, R159 ;  /* 0x0000009f189f723e */ /* 0x000fe200000000ff */
[----:B------:R-:W-:Y:S01]  /*52a0*/  FMUL.FTZ R96, R96, R10 ;  /* 0x0000000a60607220 */ /* 0x000fe20000410000 */
[----:B------:R-:W-:Y:S01]  /*52b0*/  F2FP.F16.F32.PACK_AB R160, R19, R160 ;  /* 0x000000a013a0723e */ /* 0x000fe200000000ff */
        /* <DEDUP_REMOVED lines=46> */
[-C--:B------:R-:W-:Y:S01]  /*55a0*/  FMUL.FTZ R144, R144, R10.reuse ;  /* 0x0000000a90907220 */ /* 0x080fe20000410000 */
[-C--:B------:R-:W-:Y:S01]  /*55b0*/  FMUL.FTZ R145, R145, R10.reuse ;  /* 0x0000000a91917220 */ /* 0x080fe20000410000 */
[-C--:B------:R-:W-:Y:S01]  /*55c0*/  FMUL.FTZ R148, R148, R10.reuse ;  /* 0x0000000a94947220 */ /* 0x080fe20000410000 */
[----:B------:R-:W-:Y:S01]  /*55d0*/  FMUL.FTZ R149, R149, R10 ;  /* 0x0000000a95957220 */ /* 0x000fe20000410000 */
[-C--:B------:R-:W-:Y:S01]  /*55e0*/  FMUL.FTZ R90, R90, R12.reuse ;  /* 0x0000000c5a5a7220 */ /* 0x080fe20000410000 */
        /* <DEDUP_REMOVED lines=30> */
[----:B------:R-:W-:Y:S01]  /*57d0*/  FMUL.FTZ R151, R151, R12 ;  /* 0x0000000c97977220 */ /* 0x000fe20000410000 */
[----:B------:R-:W-:-:S02]  /*57e0*/  IMAD.MOV.U32 R13, RZ, RZ, R6 ;  /* 0x000000ffff0d7224 */ /* 0x000fc400078e0006 */
[----:B------:R-:W-:Y:S01]  /*57f0*/  IMAD.MOV.U32 R11, RZ, RZ, R8 ;  /* 0x000000ffff0b7224 */ /* 0x000fe200078e0008 */
[----:B------:R-:W-:Y:S06]  /*5800*/  @P1 BRA `(.L_x_29) ;  /* 0xffffffdc00ec1947 */ /* 0x000fec000383ffff */
.L_x_18:
[----:B------:R-:W-:Y:S06]  /*5810*/  BAR.ARV 0x8, 0x180 ;  /* 0x0206000000007b1d */ /* 0x000fec0000002000 */
[----:B------:R-:W-:Y:S05]  /*5820*/  @!P0 BRA `(.L_x_30) ;  /* 0x0000000000048947 */ /* 0x000fea0003800000 */
[----:B------:R-:W-:Y:S01]  /*5830*/  BPT.TRAP 0x1 ;  /* 0x000000040000795c */ /* 0x000fe20000300000 */
.L_x_30:
[----:B------:R-:W-:Y:S02]  /*5840*/  R2UR UR5, R0 ;  /* 0x00000000000572ca */ /* 0x000fe400000e0000 */
[----:B------:R-:W-:-:S04]  /*5850*/  MOV R2, UR4 ;  /* 0x0000000400027c02 */ /* 0x000fc80008000f00 */
[----:B------:R-:W-:-:S07]  /*5860*/  SHF.L.U32 R2, R2, 0x1f, RZ ;  /* 0x0000001f02027819 */ /* 0x000fce00000006ff */
[----:B------:R-:W-:-:S09]  /*5870*/  ULEA UR5, UR5, UR36, 0x3 ;  /* 0x0000002405057291 */ /* 0x000fd2000f8e183f */
[----:B------:R0:W1:Y:S01]  /*5880*/  SYNCS.PHASECHK.TRANS64.TRYWAIT P1, [UR5+0x28850], R2 ;  /* 0x02885002ff0075a7 */ /* 0x0000620008020145 */
[----:B------:R-:W-:Y:S05]  /*5890*/  @!P0 BRA `(.L_x_31) ;  /* 0x0000000000048947 */ /* 0x000fea0003800000 */
[----:B------:R-:W-:Y:S01]  /*58a0*/  BPT.TRAP 0x1 ;  /* 0x000000040000795c */ /* 0x000fe20000300000 */
.L_x_31:
[----:B-1----:R-:W-:Y:S05]  /*58b0*/  @P1 BRA `(.L_x_32) ;  /* 0x0000000000081947 */ /* 0x002fea0003800000 */
[----:B------:R-:W1:Y:S02]  /*58c0*/  SYNCS.PHASECHK.TRANS64.TRYWAIT P1, [UR5+0x28850], R2 ;  /* 0x02885002ff0075a7 */ /* 0x000e640008020145 */
[----:B-1----:R-:W-:Y:S05]  /*58d0*/  @!P1 BRA `(.L_x_33) ;  /* 0x0000005c00c49947 */ /* 0x002fea0003800000 */
.L_x_32:
[----:B------:R-:W-:Y:S01]  /*58e0*/  UIADD3 UR36, UR36, 0x400, URZ ;  /* 0x0000040024247890 */ /* 0x000fe2000fffe03f */
[----:B------:R-:W-:Y:S01]  /*58f0*/  R2UR UR6, R0 ;  /* 0x00000000000672ca */ /* 0x000fe200000e0000 */
[----:B------:R-:W-:Y:S01]  /*5900*/  WARPGROUP.ARRIVE ;  /* 0x00000000000079c5 */ /* 0x000fe20000000000 */
[----:B------:R-:W-:Y:S01]  /*5910*/  UMOV UR11, 0x40000040 ;  /* 0x40000040000b7882 */ /* 0x000fe20000000000 */
[----:B------:R-:W-:Y:S01]  /*5920*/  USHF.R.U32.HI UR36, URZ, 0x4, UR36 ;  /* 0x000000043f247899 */ /* 0x000fe20008011624 */
[----:B------:R-:W2:Y:S01]  /*5930*/  SHFL.BFLY PT, R0, R9, 0x2, 0x1f ;  /* 0x0c401f0009007f89 */ /* 0x000ea200000e0000 */
[----:B------:R-:W-:Y:S02]  /*5940*/  IMAD.MOV.U32 R67, RZ, RZ, RZ ;  /* 0x000000ffff437224 */ /* 0x000fe400078e00ff */
[----:B------:R-:W-:Y:S01]  /*5950*/  ULOP3.LUT UR36, UR36, 0x3fff, URZ, 0xc0, !UPT ;  /* 0x00003fff24247892 */ /* 0x000fe2000f8ec03f */
[----:B01----:R-:W0:Y:S01]  /*5960*/  SHFL.BFLY PT, R2, R7, 0x2, 0x1f ;  /* 0x0c401f0007027f89 */ /* 0x003e2200000e0000 */
[----:B------:R-:W-:-:S02]  /*5970*/  IMAD.MOV.U32 R16, RZ, RZ, RZ ;  /* 0x000000ffff107224 */ /* 0x000fc400078e00ff */
[----:B------:R-:W-:Y:S01]  /*5980*/  ULOP3.LUT UR4, UR36, 0x4000000, URZ, 0xfc, !UPT ;  /* 0x0400000024047892 */ /* 0x000fe2000f8efc3f */
[----:B------:R-:W-:-:S03]  /*5990*/  IMAD.MOV.U32 R17, RZ, RZ, -0x800000 ;  /* 0xff800000ff117424 */ /* 0x000fc600078e00ff */
[----:B------:R-:W-:-:S04]  /*59a0*/  ULEA UR4, UR6, UR4, 0xb ;  /* 0x0000000406047291 */ /* 0x000fc8000f8e583f */
[----:B------:R-:W-:-:S03]  /*59b0*/  UIADD3 UR6, UR4, 0x80, URZ ;  /* 0x0000008004067890 */ /* 0x000fc6000fffe03f */
[----:B------:R-:W-:Y:S02]  /*59c0*/  UMOV UR10, UR4 ;  /* 0x00000004000a7c82 */ /* 0x000fe40008000000 */
[----:B------:R-:W-:Y:S01]  /*59d0*/  HGMMA.64x128x16.F32 R88, R152, gdesc[UR8].tnspB, R88, gsb0 ;  /* 0x41e0000898587df0 */ /* 0x000fe20008000858 */
[----:B------:R-:W-:Y:S01]  /*59e0*/  UMOV UR11, 0x40000040 ;  /* 0x40000040000b7882 */ /* 0x000fe20000000000 */
[----:B------:R-:W-:Y:S01]  /*59f0*/  UMOV UR10, UR6 ;  /* 0x00000006000a7c82 */ /* 0x000fe20008000000 */
[----:B------:R-:W-:Y:S01]  /*5a00*/  UIADD3 UR6, UR4, 0x100, URZ ;  /* 0x0000010004067890 */ /* 0x000fe2000fffe03f */
[----:B--2---:R-:W-:Y:S01]  /*5a10*/  FADD.FTZ R0, R0, R9 ;  /* 0x0000000900007221 */ /* 0x004fe20000010000 */
[----:B0-----:R-:W-:-:S04]  /*5a20*/  FADD.FTZ R2, R2, R7 ;  /* 0x0000000702027221 */ /* 0x001fc80000010000 */
[----:B------:R-:W0:Y:S04]  /*5a30*/  SHFL.BFLY PT, R5, R0, 0x1, 0x1f ;  /* 0x0c201f0000057f89 */ /* 0x000e2800000e0000 */
[----:B------:R-:W1:Y:S01]  /*5a40*/  SHFL.BFLY PT, R11, R2, 0x1, 0x1f ;  /* 0x0c201f00020b7f89 */ /* 0x000e6200000e0000 */
[----:B0-----:R-:W-:Y:S01]  /*5a50*/  FADD.FTZ R10, R0, R5 ;  /* 0x00000005000a7221 */ /* 0x001fe20000010000 */
[----:B------:R-:W-:Y:S01]  /*5a60*/  MOV R0, 0xff800000 ;  /* 0xff80000000007802 */ /* 0x000fe20000000f00 */
[----:B-1----:R-:W-:-:S03]  /*5a70*/  FADD.FTZ R11, R2, R11 ;  /* 0x0000000b020b7221 */ /* 0x002fc60000010000 */
[----:B------:R-:W-:Y:S02]  /*5a80*/  FSETP.NE.FTZ.AND P1, PT, R10, RZ, PT ;  /* 0x000000ff0a00720b */ /* 0x000fe40003f35000 */
[----:B------:R-:W-:-:S11]  /*5a90*/  FSETP.NE.FTZ.AND P2, PT, R11, RZ, PT ;  /* 0x000000ff0b00720b */ /* 0x000fd60003f55000 */
[----:B------:R-:W0:Y:S01]  /*5aa0*/  @P1 MUFU.LG2 R4, R10 ;  /* 0x0000000a00041308 */ /* 0x000e220000000c00 */
[C---:B------:R-:W-:Y:S01]  /*5ab0*/  @P1 FMUL.FTZ R5, R3.reuse, 0.69314718246459960938 ;  /* 0x3f31721803051820 */ /* 0x040fe20000410000 */
[----:B------:R-:W-:-:S06]  /*5ac0*/  @P2 FMUL.FTZ R2, R3, 0.69314718246459960938 ;  /* 0x3f31721803022820 */ /* 0x000fcc0000410000 */
[----:B------:R-:W1:Y:S08]  /*5ad0*/  @P2 MUFU.LG2 R7, R11 ;  /* 0x0000000b00072308 */ /* 0x000e700000000c00 */
[----:B------:R2:W3:Y:S01]  /*5ae0*/  @P1 MUFU.RCP R67, R10 ;  /* 0x0000000a00431308 */ /* 0x0004e20000001000 */
[----:B0-----:R-:W-:-:S04]  /*5af0*/  @P1 FMUL.FTZ R4, R4, 0.69314718246459960938 ;  /* 0x3f31721804041820 */ /* 0x001fc80000410000 */
[----:B------:R-:W-:-:S03]  /*5b00*/  @P1 FFMA.FTZ R17, R5, R8, R4 ;  /* 0x0000000805111223 */ /* 0x000fc60000010004 */
[----:B------:R2:W0:Y:S01]  /*5b10*/  @P2 MUFU.RCP R16, R11 ;  /* 0x0000000b00102308 */ /* 0x0004220000001000 */
[----:B-1----:R-:W-:-:S04]  /*5b20*/  @P2 FMUL.FTZ R7, R7, 0.69314718246459960938 ;  /* 0x3f31721807072820 */ /* 0x002fc80000410000 */
[----:B------:R-:W-:Y:S01]  /*5b30*/  @P2 FFMA.FTZ R0, R2, R6, R7 ;  /* 0x0000000602002223 */ /* 0x000fe20000010007 */
[----:B------:R-:W-:Y:S02]  /*5b40*/  WARPGROUP.DEPBAR.LE gsb0, 0x0 ;  /* 0x00008000000079c5 */ /* 0x000fe40000010000 */
[----:B------:R-:W-:-:S06]  /*5b50*/  WARPGROUP.ARRIVE ;  /* 0x00000000000079c5 */ /* 0x000fcc0000000000 */
[----:B------:R-:W-:Y:S01]  /*5b60*/  HGMMA.64x128x16.F32 R88, R156, gdesc[UR8].tnspB, R88, gsb0 ;  /* 0x41e000089c587df0 */ /* 0x000fe20008000858 */
[----:B------:R-:W-:Y:S01]  /*5b70*/  UMOV UR10, UR6 ;  /* 0x00000006000a7c82 */ /* 0x000fe20008000000 */
[----:B------:R-:W-:Y:S01]  /*5b80*/  UMOV UR11, 0x40000040 ;  /* 0x40000040000b7882 */ /* 0x000fe20000000000 */
[----:B------:R-:W-:Y:S01]  /*5b90*/  UIADD3 UR6, UR4, 0x180, URZ ;  /* 0x0000018004067890 */ /* 0x000fe2000fffe03f */
        /* <DEDUP_REMOVED lines=17> */
[----:B------:R-:W-:Y:S02]  /*5cb0*/  UIADD3 UR6, UR4, 0x300, URZ ;  /* 0x0000030004067890 */ /* 0x000fe4000fffe03f */
        /* <DEDUP_REMOVED lines=8> */
[----:B------:R-:W-:Y:S01]  /*5d40*/  HGMMA.64x128x16.F32 R88, R172, gdesc[UR8].tnspB, R88, gsb0 ;  /* 0x41e00008ac587df0 */ /* 0x000fe20008000858 */
[----:B------:R-:W-:Y:S01]  /*5d50*/  UMOV UR10, UR4 ;  /* 0x00000004000a7c82 */ /* 0x000fe20008000000 */
[----:B------:R-:W-:Y:S01]  /*5d60*/  UMOV UR11, 0x40000040 ;  /* 0x40000040000b7882 */ /* 0x000fe20000000000 */
[----:B------:R-:W-:Y:S02]  /*5d70*/  WARPGROUP.DEPBAR.LE gsb0, 0x0 ;  /* 0x00008000000079c5 */ /* 0x000fe40000010000 */
[----:B------:R-:W-:-:S07]  /*5d80*/  WARPGROUP.ARRIVE ;  /* 0x00000000000079c5 */ /* 0x000fce0000000000 */
[----:B------:R-:W-:Y:S03]  /*5d90*/  HGMMA.64x128x16.F32 R88, R168, gdesc[UR8].tnspB, R88, gsb0 ;  /* 0x41e00008a8587df0 */ /* 0x000fe60008000858 */
[----:B------:R-:W-:Y:S02]  /*5da0*/  WARPGROUP.DEPBAR.LE gsb0, 0x0 ;  /* 0x00008000000079c5 */ /* 0x000fe40000010000 */
[----:B0-23--:R-:W-:Y:S05]  /*5db0*/  @!P0 BRA `(.L_x_34) ;  /* 0x0000000000048947 */ /* 0x00dfea0003800000 */
[----:B------:R-:W-:Y:S01]  /*5dc0*/  BPT.TRAP 0x1 ;  /* 0x000000040000795c */ /* 0x000fe20000300000 */
.L_x_34:
[----:B------:R-:W-:Y:S01]  /*5dd0*/  UIADD3 UR4, UR5, 0x28860, URZ ;  /* 0x0002886005047890 */ /* 0x000fe2000fffe03f */
[-C--:B------:R-:W-:Y:S01]  /*5de0*/  FMUL.FTZ R48, R88, R67.reuse ;  /* 0x0000004358307220 */ /* 0x080fe20000410000 */
[-C--:B------:R-:W-:Y:S01]  /*5df0*/  FMUL.FTZ R49, R89, R67.reuse ;  /* 0x0000004359317220 */ /* 0x080fe20000410000 */
[-C--:B------:R-:W-:Y:S01]  /*5e00*/  FMUL.FTZ R52, R92, R67.reuse ;  /* 0x000000435c347220 */ /* 0x080fe20000410000 */
[----:B------:R-:W-:Y:S01]  /*5e10*/  UPRMT UR4, UR7, 0x654, UR4 ;  /* 0x0000065407047896 */ /* 0x000fe20008000004 */
        /* <DEDUP_REMOVED lines=8> */
[----:B------:R-:W-:Y:S01]  /*5ea0*/  SYNCS.ARRIVE.TRANS64.RED.A1T0 RZ, [UR4], RZ ;  /* 0x000000ffffff79a7 */ /* 0x000fe20008100404 */
        /* <DEDUP_REMOVED lines=21> */
[----:B------:R-:W-:Y:S01]  /*6000*/  PLOP3.LUT P0, PT, PT, PT, PT, 0x8, 0x0 ;  /* 0x000000000000781c */ /* 0x000fe20003f0e170 */
        /* <DEDUP_REMOVED lines=31> */
[----:B------:R-:W-:-:S07]  /*6200*/  FMUL.FTZ R151, R151, R16 ;  /* 0x0000001097977220 */ /* 0x000fce0000410000 */
.L_x_10:
[----:B------:R-:W-:Y:S05]  /*6210*/  @P0 BRA `(.L_x_35) ;  /* 0x00000014004c0947 */ /* 0x000fea0003800000 */
[----:B------:R-:W0:Y:S01]  /*6220*/  S2R R2, SR_TID.X ;  /* 0x0000000000027919 */ /* 0x000e220000002100 */
[----:B------:R-:W1:Y:S01]  /*6230*/  LDC R78, c[0x0][0xbe8] ;  /* 0x0002fa00ff4e7b82 */ /* 0x000e620000000800 */
[----:B------:R-:W-:Y:S02]  /*6240*/  USHF.R.S32.HI UR7, URZ, 0x1f, UR37 ;  /* 0x0000001f3f077899 */ /* 0x000fe40008011425 */
[----:B------:R-:W-:Y:S01]  /*6250*/  IMAD R76, RZ, RZ, -UR37 ;  /* 0x80000025ff4c7e24 */ /* 0x000fe2000f8e02ff */
[----:B------:R-:W2:Y:S01]  /*6260*/  S2R R72, SR_CTAID.X ;  /* 0x0000000000487919 */ /* 0x000ea20000002500 */
[----:B------:R-:W-:Y:S01]  /*6270*/  ULDC.64 UR8, c[0x0][0xbd0] ;  /* 0x0002f40000087ab9 */ /* 0x000fe20000000a00 */
[----:B------:R-:W-:Y:S01]  /*6280*/  BSSY B0, `(.L_x_36) ;  /* 0x00000e8000007945 */ /* 0x000fe20003800000 */
[----:B------:R-:W-:Y:S01]  /*6290*/  UIMAD UR6, UR7, UR8, URZ ;  /* 0x00000008070672a4 */ /* 0x000fe2000f8e023f */
[----:B------:R-:W3:Y:S01]  /*62a0*/  S2UR UR12, SR_CTAID.Z ;  /* 0x00000000000c79c3 */ /* 0x000ee20000002700 */
[----:B------:R-:W-:-:S02]  /*62b0*/  UIMAD.WIDE.U32 UR4, UR37, UR8, URZ ;  /* 0x00000008250472a5 */ /* 0x000fc4000f8e003f */
[----:B------:R-:W-:-:S03]  /*62c0*/  UIMAD UR6, UR37, UR9, UR6 ;  /* 0x00000009250672a4 */ /* 0x000fc6000f8e0206 */
[----:B------:R-:W-:Y:S01]  /*62d0*/  ULDC.64 UR8, c[0x0][0xb38] ;  /* 0x0002ce0000087ab9 */ /* 0x000fe20000000a00 */
[----:B------:R-:W-:Y:S01]  /*62e0*/  UIADD3 UR6, UR5, UR6, URZ ;  /* 0x0000000605067290 */ /* 0x000fe2000fffe03f */
[----:B------:R-:W4:Y:S01]  /*62f0*/  LDC.64 R74, c[0x0][0xbd8] ;  /* 0x0002f600ff4a7b82 */ /* 0x000f220000000a00 */
[----:B------:R-:W-:-:S07]  /*6300*/  UIMAD UR7, UR7, UR8, URZ ;  /* 0x00000008070772a4 */ /* 0x000fce000f8e023f */
[----:B------:R-:W-:Y:S01]  /*6310*/  BAR.SYNC.DEFER_BLOCKING 0x1, 0x100 ;  /* 0x0044000000007b1d */ /* 0x000fe20000010000 */
[----:B-1----:R-:W-:-:S07]  /*6320*/  ISETP.NE.AND P0, PT, R78, 0x1, PT ;  /* 0x000000014e00780c */ /* 0x002fce0003f05270 */
[----:B------:R-:W1:Y:S01]  /*6330*/  S2UR UR11, SR_CTAID.Y ;  /* 0x00000000000b79c3 */ /* 0x000e620000002600 */
[----:B0-----:R-:W-:Y:S01]  /*6340*/  VIADD R70, R2, 0xffffff80 ;  /* 0xffffff8002467836 */ /* 0x001fe20000000000 */
[----:B---3--:R-:W-:-:S06]  /*6350*/  USHF.R.S32.HI UR10, URZ, 0x1f, UR12 ;  /* 0x0000001f3f0a7899 */ /* 0x008fcc000801140c */
[----:B------:R-:W1:Y:S01]  /*6360*/  LDC R79, c[0x0][0xc50] ;  /* 0x00031400ff4f7b82 */ /* 0x000e620000000800 */
[----:B------:R-:W-:-:S04]  /*6370*/  SHF.R.S32.HI R69, RZ, 0x1f, R70 ;  /* 0x0000001fff457819 */ /* 0x000fc80000011446 */
[----:B------:R-:W-:-:S03]  /*6380*/  LEA.HI R2, R69, R70, RZ, 0x7 ;  /* 0x0000004645027211 */ /* 0x000fc600078f38ff */
[----:B------:R-:W0:Y:S01]  /*6390*/  LDC.64 R80, c[0x0][0xb40] ;  /* 0x0002d000ff507b82 */ /* 0x000e220000000a00 */
[----:B------:R-:W-:Y:S02]  /*63a0*/  LEA.HI R68, R69, R70, RZ, 0x2 ;  /* 0x0000004645447211 */ /* 0x000fe400078f10ff */
[----:B------:R-:W-:Y:S02]  /*63b0*/  LOP3.LUT R3, R2, 0xffffff80, RZ, 0xc0, !PT ;  /* 0xffffff8002037812 */ /* 0x000fe400078ec0ff */
[----:B------:R-:W-:Y:S02]  /*63c0*/  SHF.R.S32.HI R71, RZ, 0x7, R2 ;  /* 0x00000007ff477819 */ /* 0x000fe40000011402 */
[----:B------:R-:W-:Y:S01]  /*63d0*/  LOP3.LUT R69, R68, 0xfffffffc, RZ, 0xc0, !PT ;  /* 0xfffffffc44457812 */ /* 0x000fe200078ec0ff */
[----:B------:R-:W-:Y:S01]  /*63e0*/  IMAD.IADD R82, R70, 0x1, -R3 ;  /* 0x0000000146527824 */ /* 0x000fe200078e0a03 */
[----:B------:R-:W-:Y:S01]  /*63f0*/  LEA.HI R2, R2, R71, RZ, 0x1 ;  /* 0x0000004702027211 */ /* 0x000fe200078f08ff */
[----:B------:R-:W3:Y:S02]  /*6400*/  @P0 LDC R86, c[0x0][0xbec] ;  /* 0x0002fb00ff560b82 */ /* 0x000ee40000000800 */
[----:B------:R-:W-:Y:S01]  /*6410*/  IMAD.IADD R69, R70, 0x1, -R69 ;  /* 0x0000000146457824 */ /* 0x000fe200078e0a45 */
[----:B------:R-:W-:-:S02]  /*6420*/  SHF.R.S32.HI R73, RZ, 0x1f, R82 ;  /* 0x0000001fff497819 */ /* 0x000fc40000011452 */
[----:B------:R-:W-:Y:S01]  /*6430*/  LOP3.LUT R2, R2, 0x3fffffe, RZ, 0xc0, !PT ;  /* 0x03fffffe02027812 */ /* 0x000fe200078ec0ff */
[----:B-1----:R-:W-:Y:S01]  /*6440*/  IMAD R83, R79, R76, UR11 ;  /* 0x0000000b4f537e24 */ /* 0x002fe2000f8e024c */
[----:B------:R-:W-:Y:S01]  /*6450*/  LEA.HI R84, R73, R82, RZ, 0x2 ;  /* 0x0000005249547211 */ /* 0x000fe200078f10ff */
[----:B------:R-:W1:Y:S03]  /*6460*/  @P0 LDC R70, c[0x0][0xbec] ;  /* 0x0002fb00ff460b82 */ /* 0x000e660000000800 */
[--C-:B------:R-:W-:Y:S02]  /*6470*/  SHF.R.S32.HI R3, RZ, 0x2, R84.reuse ;  /* 0x00000002ff037819 */ /* 0x100fe40000011454 */
[----:B------:R-:W-:Y:S02]  /*6480*/  SHF.R.S32.HI R16, RZ, 0x1f, R84 ;  /* 0x0000001fff107819 */ /* 0x000fe40000011454 */
[----:B------:R-:W-:Y:S01]  /*6490*/  SHF.R.S32.HI R76, RZ, 0x1f, R83 ;  /* 0x0000001fff4c7819 */ /* 0x000fe20000011453 */
[----:B------:R-:W5:Y:S01]  /*64a0*/  @P0 LDC R77, c[0x0][0xbf0] ;  /* 0x0002fc00ff4d0b82 */ /* 0x000f620000000800 */
[----:B------:R-:W-:-:S04]  /*64b0*/  LEA.HI R16, R16, R3, RZ, 0x3 ;  /* 0x0000000310107211 */ /* 0x000fc800078f18ff */
[----:B------:R-:W-:Y:S02]  /*64c0*/  LOP3.LUT R68, R16, 0xfffffff8, RZ, 0xc0, !PT ;  /* 0xfffffff810447812 */ /* 0x000fe400078ec0ff */
[----:B------:R-:W-:Y:S01]  /*64d0*/  IADD3 R16, R71, -R2, RZ ;  /* 0x8000000247107210 */ /* 0x000fe20007ffe0ff */
[----:B------:R-:W5:Y:S01]  /*64e0*/  @P0 LDC R85, c[0x0][0xbf0] ;  /* 0x0002fc00ff550b82 */ /* 0x000f620000000800 */
[----:B------:R-:W-:Y:S01]  /*64f0*/  LEA.HI R2, R73, R82, RZ, 0x5 ;  /* 0x0000005249027211 */ /* 0x000fe200078f28ff */
[----:B------:R-:W-:Y:S01]  /*6500*/  IMAD.IADD R3, R3, 0x1, -R68 ;  /* 0x0000000103037824 */ /* 0x000fe200078e0a44 */
[----:B------:R-:W-:Y:S02]  /*6510*/  LEA.HI R68, R69, R69, RZ, 0x1 ;  /* 0x0000004545447211 */ /* 0x000fe400078f08ff */
[----:B------:R-:W-:Y:S02]  /*6520*/  SHF.R.S32.HI R2, RZ, 0x5, R2 ;  /* 0x00000005ff027819 */ /* 0x000fe40000011402 */
[----:B------:R-:W-:-:S05]  /*6530*/  LOP3.LUT R68, R68, 0x1ffffffe, RZ, 0xc0, !PT ;  /* 0x1ffffffe44447812 */ /* 0x000fca00078ec0ff */
[----:B------:R-:W-:Y:S02]  /*6540*/  IMAD.IADD R71, R69, 0x1, -R68 ;  /* 0x0000000145477824 */ /* 0x000fe400078e0a44 */
[----:B------:R-:W-:Y:S01]  /*6550*/  IMAD R69, R2, 0x10, R3 ;  /* 0x0000001002457824 */ /* 0x000fe200078e0203 */
[----:B------:R-:W-:Y:S01]  /*6560*/  MOV R2, UR4 ;  /* 0x0000000400027c02 */ /* 0x000fe20008000f00 */
[----:B------:R-:W-:Y:S01]  /*6570*/  IMAD.U32 R3, RZ, RZ, UR5 ;  /* 0x00000005ff037e24 */ /* 0x000fe2000f8e00ff */
[----:B------:R-:W-:Y:S01]  /*6580*/  UIMAD.WIDE.U32 UR4, UR37, UR8, URZ ;  /* 0x00000008250472a5 */ /* 0x000fe2000f8e003f */
[----:B------:R-:W-:Y:S02]  /*6590*/  IMAD R16, R16, 0x40, R69 ;  /* 0x0000004010107824 */ /* 0x000fe400078e0245 */
[----:B------:R-:W-:Y:S01]  /*65a0*/  IMAD.U32 R3, RZ, RZ, UR6 ;  /* 0x00000006ff037e24 */ /* 0x000fe2000f8e00ff */
[----:B------:R-:W-:Y:S01]  /*65b0*/  UIMAD UR6, UR37, UR9, UR7 ;  /* 0x00000009250672a4 */ /* 0x000fe2000f8e0207 */
[C---:B----4-:R-:W-:Y:S01]  /*65c0*/  IMAD R68, R74.reuse, UR10, RZ ;  /* 0x0000000a4a447c24 */ /* 0x050fe2000f8e02ff */
[-C--:B------:R-:W-:Y:S01]  /*65d0*/  LEA R71, R71, R16.reuse, 0x3 ;  /* 0x0000001047477211 */ /* 0x080fe200078e18ff */
[----:B------:R-:W-:Y:S01]  /*65e0*/  IMAD.WIDE.U32 R2, R74, UR12, R2 ;  /* 0x0000000c4a027c25 */ /* 0x000fe2000f8e0002 */
[----:B------:R-:W-:Y:S01]  /*65f0*/  UIADD3 UR6, UR5, UR6, URZ ;  /* 0x0000000605067290 */ /* 0x000fe2000fffe03f */
[C---:B--2---:R-:W-:Y:S01]  /*6600*/  LEA R16, R72.reuse, R16, 0x7 ;  /* 0x0000001048107211 */ /* 0x044fe200078e38ff */
[----:B------:R-:W-:Y:S01]  /*6610*/  ULDC.64 UR8, c[0x0][0xb28] ;  /* 0x0002ca0000087ab9 */ /* 0x000fe20000000a00 */
[----:B------:R-:W-:-:S02]  /*6620*/  IMAD R71, R72, 0x80, R71 ;  /* 0x0000008048477824 */ /* 0x000fc400078e0247 */
[----:B------:R-:W-:Y:S02]  /*6630*/  IMAD R75, R75, UR12, R68 ;  /* 0x0000000c4b4b7c24 */ /* 0x000fe4000f8e0244 */
[----:B------:R-:W-:Y:S01]  /*6640*/  IMAD.U32 R69, RZ, RZ, UR5 ;  /* 0x00000005ff457e24 */ /* 0x000fe2000f8e00ff */
[----:B------:R-:W-:Y:S01]  /*6650*/  MOV R69, UR6 ;  /* 0x0000000600457c02 */ /* 0x000fe20008000f00 */
[----:B-1----:R-:W-:Y:S01]  /*6660*/  @P0 IMAD.HI.U32 R70, R71, R70, RZ ;  /* 0x0000004647460227 */ /* 0x002fe200078e00ff */
[----:B------:R-:W-:-:S03]  /*6670*/  ULDC.64 UR6, c[0x0][0xb48] ;  /* 0x0002d20000067ab9 */ /* 0x000fc60000000a00 */
[----:B------:R-:W-:Y:S01]  /*6680*/  IMAD.U32 R68, RZ, RZ, UR4 ;  /* 0x00000004ff447e24 */ /* 0x000fe2000f8e00ff */
[----:B------:R-:W-:Y:S01]  /*6690*/  ULDC.64 UR4, c[0x0][0xbe0] ;  /* 0x0002f80000047ab9 */ /* 0x000fe20000000a00 */
[----:B------:R-:W-:Y:S01]  /*66a0*/  IMAD.IADD R3, R3, 0x1, R75 ;  /* 0x0000000103037824 */ /* 0x000fe200078e024b */
[----:B------:R-:W-:Y:S01]  /*66b0*/  MOV R75, R71 ;  /* 0x00000047004b7202 */ /* 0x000fe20000000f00 */
[----:B0-----:R-:W-:Y:S02]  /*66c0*/  IMAD R74, R80, UR10, RZ ;  /* 0x0000000a504a7c24 */ /* 0x001fe4000f8e02ff */
[----:B---3--:R-:W-:-:S04]  /*66d0*/  @P0 IMAD.HI.U32 R86, R71, R86, RZ ;  /* 0x0000005647560227 */ /* 0x008fc800078e00ff */
[----:B------:R-:W-:Y:S01]  /*66e0*/  IMAD.MOV.U32 R73, RZ, RZ, R71 ;  /* 0x000000ffff497224 */ /* 0x000fe200078e0047 */
[----:B-----5:R-:W-:Y:S01]  /*66f0*/  @P0 SHF.R.U32.HI R73, RZ, R77, R70 ;  /* 0x0000004dff490219 */ /* 0x020fe20000011646 */
[----:B------:R-:W-:Y:S01]  /*6700*/  IMAD R77, R81, UR12, R74 ;  /* 0x0000000c514d7c24 */ /* 0x000fe2000f8e024a */
[----:B------:R-:W-:Y:S01]  /*6710*/  @P0 SHF.R.U32.HI R75, RZ, R85, R86 ;  /* 0x00000055ff4b0219 */ /* 0x000fe20000011656 */
[----:B------:R-:W-:-:S04]  /*6720*/  IMAD.WIDE.U32 R68, R80, UR12, R68 ;  /* 0x0000000c50447c25 */ /* 0x000fc8000f8e0044 */
[----:B------:R-:W-:Y:S02]  /*6730*/  IMAD R70, R76, UR4, RZ ;  /* 0x000000044c467c24 */ /* 0x000fe4000f8e02ff */
[----:B------:R-:W-:-:S04]  /*6740*/  IMAD.WIDE.U32 R2, R83, UR4, R2 ;  /* 0x0000000453027c25 */ /* 0x000fc8000f8e0002 */
[----:B------:R-:W-:Y:S01]  /*6750*/  IMAD.IADD R69, R69, 0x1, R77 ;  /* 0x0000000145457824 */ /* 0x000fe200078e024d */
[----:B------:R-:W-:Y:S01]  /*6760*/  SHF.R.S32.HI R77, RZ, 0x1f, R73 ;  /* 0x0000001fff4d7819 */ /* 0x000fe20000011449 */
[----:B------:R-:W-:Y:S01]  /*6770*/  IMAD R76, R76, UR6, RZ ;  /* 0x000000064c4c7c24 */ /* 0x000fe2000f8e02ff */
[----:B------:R-:W-:Y:S01]  /*6780*/  IADD3 R2, P0, R73, R2, RZ ;  /* 0x0000000249027210 */ /* 0x000fe20007f1e0ff */
[C---:B------:R-:W-:Y:S01]  /*6790*/  IMAD R74, R83.reuse, UR5, R70 ;  /* 0x00000005534a7c24 */ /* 0x040fe2000f8e0246 */
[----:B------:R-:W-:Y:S01]  /*67a0*/  SHF.R.S32.HI R70, RZ, 0x1f, R75 ;  /* 0x0000001fff467819 */ /* 0x000fe2000001144b */
[----:B------:R-:W-:Y:S01]  /*67b0*/  IMAD.MOV R73, RZ, RZ, -R73 ;  /* 0x000000ffff497224 */ /* 0x000fe200078e0a49 */
[----:B------:R-:W-:Y:S01]  /*67c0*/  ULDC.64 UR4, c[0x0][0xb30] ;  /* 0x0002cc0000047ab9 */ /* 0x000fe20000000a00 */
[----:B------:R-:W-:Y:S01]  /*67d0*/  IMAD R79, R83, UR7, R76 ;  /* 0x00000007534f7c24 */ /* 0x000fe2000f8e024c */
[----:B------:R-:W-:Y:S01]  /*67e0*/  IADD3.X R3, R77, R3, R74, P0, !PT ;  /* 0x000000034d037210 */ /* 0x000fe200007fe44a */
[----:B------:R-:W-:Y:S01]  /*67f0*/  IMAD.WIDE.U32 R68, R83, UR6, R68 ;  /* 0x0000000653447c25 */ /* 0x000fe2000f8e0044 */
[----:B------:R-:W-:-:S03]  /*6800*/  ULDC.64 UR6, c[0x0][0xbc8] ;  /* 0x0002f20000067ab9 */ /* 0x000fc60000000a00 */
[----:B------:R-:W-:Y:S01]  /*6810*/  IMAD.MOV R76, RZ, RZ, -R75 ;  /* 0x000000ffff4c7224 */ /* 0x000fe200078e0a4b */
[----:B------:R-:W-:Y:S01]  /*6820*/  IADD3 R69, R69, R79, RZ ;  /* 0x0000004f45457210 */ /* 0x000fe20007ffe0ff */
[----:B------:R-:W-:Y:S02]  /*6830*/  IMAD R70, R70, UR4, RZ ;  /* 0x0000000446467c24 */ /* 0x000fe4000f8e02ff */
[C-C-:B------:R-:W-:Y:S02]  /*6840*/  IMAD R73, R78.reuse, R73, R71.reuse ;  /* 0x000000494e497224 */ /* 0x140fe400078e0247 */
[----:B------:R-:W-:Y:S02]  /*6850*/  IMAD R71, R78, R76, R71 ;  /* 0x0000004c4e477224 */ /* 0x000fe400078e0247 */
[C---:B------:R-:W-:Y:S01]  /*6860*/  IMAD R77, R75.reuse, UR5, R70 ;  /* 0x000000054b4d7c24 */ /* 0x040fe2000f8e0246 */
[----:B------:R-:W-:Y:S01]  /*6870*/  SHF.R.S32.HI R70, RZ, 0x1f, R73 ;  /* 0x0000001fff467819 */ /* 0x000fe20000011449 */
[----:B------:R-:W-:Y:S01]  /*6880*/  IMAD.WIDE.U32 R68, R75, UR4, R68 ;  /* 0x000000044b447c25 */ /* 0x000fe2000f8e0044 */
[----:B------:R-:W-:Y:S01]  /*6890*/  SHF.R.S32.HI R74, RZ, 0x1f, R71 ;  /* 0x0000001fff4a7819 */ /* 0x000fe20000011447 */
[----:B------:R-:W0:Y:S01]  /*68a0*/  S2UR UR5, SR_CgaCtaId ;  /* 0x00000000000579c3 */ /* 0x000e220000008800 */
[----:B------:R-:W-:Y:S01]  /*68b0*/  UMOV UR4, 0x400 ;  /* 0x0000040000047882 */ /* 0x000fe20000000000 */
[----:B------:R-:W-:-:S02]  /*68c0*/  IMAD R70, R70, UR6, RZ ;  /* 0x0000000646467c24 */ /* 0x000fc4000f8e02ff */
[----:B------:R-:W-:Y:S02]  /*68d0*/  IMAD.IADD R69, R69, 0x1, R77 ;  /* 0x0000000145457824 */ /* 0x000fe400078e024d */
[----:B------:R-:W-:Y:S02]  /*68e0*/  IMAD R74, R74, UR8, RZ ;  /* 0x000000084a4a7c24 */ /* 0x000fe4000f8e02ff */
[C---:B------:R-:W-:Y:S02]  /*68f0*/  IMAD R75, R73.reuse, UR7, R70 ;  /* 0x00000007494b7c24 */ /* 0x040fe4000f8e0246 */
[----:B------:R-:W-:Y:S01]  /*6900*/  IMAD.WIDE.U32 R2, R73, UR6, R2 ;  /* 0x0000000649027c25 */ /* 0x000fe2000f8e0002 */
[----:B------:R-:W-:-:S03]  /*6910*/  ULDC.64 UR6, c[0x0][0xba8] ;  /* 0x0002ea0000067ab9 */ /* 0x000fc60000000a00 */
[C---:B------:R-:W-:Y:S01]  /*6920*/  IMAD R73, R71.reuse, UR9, R74 ;  /* 0x0000000947497c24 */ /* 0x040fe2000f8e024a */
[----:B------:R-:W-:Y:S01]  /*6930*/  LEA R74, P0, R2, UR6, 0x2 ;  /* 0x00000006024a7c11 */ /* 0x000fe2000f8010ff */
[----:B------:R-:W-:Y:S01]  /*6940*/  IMAD.WIDE.U32 R68, R71, UR8, R68 ;  /* 0x0000000847447c25 */ /* 0x000fe2000f8e0044 */
[----:B------:R-:W-:Y:S01]  /*6950*/  ULDC.64 UR8, c[0x0][0xb00] ;  /* 0x0002c00000087ab9 */ /* 0x000fe20000000a00 */
[----:B------:R-:W-:Y:S02]  /*6960*/  ULDC UR6, c[0x0][0xa88] ;  /* 0x0002a20000067ab9 */ /* 0x000fe40000000800 */
[----:B------:R-:W-:Y:S01]  /*6970*/  IMAD.IADD R71, R3, 0x1, R75 ;  /* 0x0000000103477824 */ /* 0x000fe200078e024b */
[----:B------:R-:W-:Y:S01]  /*6980*/  LEA R79, P1, R68, UR8, 0x2 ;  /* 0x00000008444f7c11 */ /* 0x000fe2000f8210ff */
[----:B------:R-:W-:Y:S01]  /*6990*/  IMAD.IADD R3, R69, 0x1, R73 ;  /* 0x0000000145037824 */ /* 0x000fe200078e0249 */
[----:B0-----:R-:W-:Y:S02]  /*69a0*/  ULEA UR4, UR5, UR4, 0x18 ;  /* 0x0000000405047291 */ /* 0x001fe4000f8ec03f */
[----:B------:R-:W-:Y:S01]  /*69b0*/  LEA.HI.X R75, R2, UR7, R71, 0x2, P0 ;  /* 0x00000007024b7c11 */ /* 0x000fe200080f1447 */
[----:B------:R-:W-:Y:S01]  /*69c0*/  IMAD R73, R78, UR6, RZ ;  /* 0x000000064e497c24 */ /* 0x000fe2000f8e02ff */
[----:B------:R-:W-:Y:S01]  /*69d0*/  LEA.HI.X R80, R68, UR9, R3, 0x2, P1 ;  /* 0x0000000944507c11 */ /* 0x000fe200088f1403 */
[----:B------:R-:W-:Y:S01]  /*69e0*/  SHFL.IDX PT, R2, R74, RZ, 0x1c1f ;  /* 0x001c1fff4a027589 */ /* 0x000fe200000e0000 */
[----:B------:R-:W-:Y:S01]  /*69f0*/  LOP3.LUT P0, RZ, R82, 0x3, RZ, 0xc0, !PT ;  /* 0x0000000352ff7812 */ /* 0x000fe2000780c0ff */
[C---:B------:R-:W-:Y:S01]  /*6a00*/  VIADD R72, R16.reuse, 0x8 ;  /* 0x0000000810487836 */ /* 0x040fe20000000000 */
[----:B------:R-:W-:Y:S01]  /*6a10*/  UIADD3 UR4, UR4, 0x28820, URZ ;  /* 0x0002882004047890 */ /* 0x000fe2000fffe03f */
[----:B------:R-:W0:Y:S01]  /*6a20*/  SHFL.IDX PT, R3, R75, RZ, 0x1c1f ;  /* 0x001c1fff4b037589 */ /* 0x000e2200000e0000 */
[----:B------:R-:W-:-:S02]  /*6a30*/  ISETP.GE.OR P1, PT, R16, R73, P0 ;  /* 0x000000491000720c */ /* 0x000fc40000726670 */
[-C--:B------:R-:W-:Y:S01]  /*6a40*/  ISETP.GE.OR P0, PT, R72, R73.reuse, P0 ;  /* 0x000000494800720c */ /* 0x080fe20000706670 */
[----:B------:R-:W-:Y:S01]  /*6a50*/  SHFL.IDX PT, R68, R74, 0x1, 0x1c1f ;  /* 0x003c1f004a447f89 */ /* 0x000fe200000e0000 */
[----:B------:R-:W-:Y:S01]  /*6a60*/  UPRMT UR4, URZ, 0x654, UR4 ;  /* 0x000006543f047896 */ /* 0x000fe20008000004 */
[----:B------:R-:W-:Y:S02]  /*6a70*/  ISETP.GE.AND P2, PT, R16, R73, PT ;  /* 0x000000491000720c */ /* 0x000fe40003f46270 */
[----:B------:R1:W2:Y:S04]  /*6a80*/  SHFL.IDX PT, R69, R75, 0x1, 0x1c1f ;  /* 0x003c1f004b457f89 */ /* 0x0002a800000e0000 */
[----:B------:R3:W4:Y:S02]  /*6a90*/  SHFL.IDX PT, R70, R79, RZ, 0x1c1f ;  /* 0x001c1fff4f467589 */ /* 0x00072400000e0000 */
[----:B------:R-:W-:Y:S01]  /*6aa0*/  SYNCS.ARRIVE.TRANS64.RED.A1T0 RZ, [UR4], RZ ;  /* 0x000000ffffff79a7 */ /* 0x000fe20008100404 */
[----:B-1----:R-:W-:Y:S01]  /*6ab0*/  LOP3.LUT R75, R84, 0x7ffffffc, RZ, 0xc0, !PT ;  /* 0x7ffffffc544b7812 */ /* 0x002fe200078ec0ff */
[----:B------:R3:W1:Y:S04]  /*6ac0*/  SHFL.IDX PT, R71, R80, RZ, 0x1c1f ;  /* 0x001c1fff50477589 */ /* 0x00066800000e0000 */
[----:B------:R-:W-:Y:S01]  /*6ad0*/  IMAD.IADD R75, R82, 0x1, -R75 ;  /* 0x00000001524b7824 */ /* 0x000fe200078e0a4b */
[----:B0-----:R3:W-:Y:S03]  /*6ae0*/  @!P1 ST.E desc[UR38][R2.64], R17 ;  /* 0x0000001102009985 */ /* 0x0017e6000c101926 */
[----:B------:R-:W-:Y:S01]  /*6af0*/  IMAD.SHL.U32 R75, R75, 0x2, RZ ;  /* 0x000000024b4b7824 */ /* 0x000fe200078e00ff */
[----:B--2---:R3:W-:Y:S01]  /*6b00*/  @!P0 ST.E desc[UR38][R68.64], R0 ;  /* 0x0000000044008985 */ /* 0x0047e2000c101926 */
[----:B------:R-:W-:Y:S05]  /*6b10*/  @P2 BRA `(.L_x_37) ;  /* 0x0000000400782947 */ /* 0x000fea0003800000 */
[C---:B---3--:R-:W-:Y:S01]  /*6b20*/  IADD3 R0, R75.reuse, 0x8, RZ ;  /* 0x000000084b007810 */ /* 0x048fe20007ffe0ff */
[----:B------:R-:W-:Y:S01]  /*6b30*/  ULDC UR4, c[0x0][0xac8] ;  /* 0x0002b20000047ab9 */ /* 0x000fe20000000800 */
[C---:B------:R-:W-:Y:S01]  /*6b40*/  VIADD R68, R75.reuse, 0x10 ;  /* 0x000000104b447836 */ /* 0x040fe20000000000 */
[C---:B------:R-:W-:Y:S01]  /*6b50*/  ISETP.GE.AND P2, PT, R75.reuse, UR4, PT ;  /* 0x000000044b007c0c */ /* 0x040fe2000bf46270 */
[C---:B------:R-:W-:Y:S01]  /*6b60*/  VIADD R69, R75.reuse, 0x18 ;  /* 0x000000184b457836 */ /* 0x040fe20000000000 */
[----:B------:R-:W-:Y:S01]  /*6b70*/  ISETP.GE.AND P3, PT, R0, UR4, PT ;  /* 0x0000000400007c0c */ /* 0x000fe2000bf66270 */
[C---:B------:R-:W-:Y:S01]  /*6b80*/  VIADD R76, R75.reuse, 0x30 ;  /* 0x000000304b4c7836 */ /* 0x040fe20000000000 */
[----:B------:R-:W-:Y:S01]  /*6b90*/  ISETP.GE.AND P0, PT, R68, UR4, PT ;  /* 0x0000000444007c0c */ /* 0x000fe2000bf06270 */
[C---:B------:R-:W-:Y:S01]  /*6ba0*/  VIADD R77, R75.reuse, 0x38 ;  /* 0x000000384b4d7836 */ /* 0x040fe20000000000 */
[C---:B------:R-:W-:Y:S01]  /*6bb0*/  IADD3 R74, R75.reuse, 0x28, RZ ;  /* 0x000000284b4a7810 */ /* 0x040fe20007ffe0ff */
[----:B------:R-:W-:Y:S01]  /*6bc0*/  VIADD R78, R75, 0x40 ;  /* 0x000000404b4e7836 */ /* 0x000fe20000000000 */
[----:B------:R-:W-:-:S02]  /*6bd0*/  ISETP.GE.AND P1, PT, R69, UR4, PT ;  /* 0x0000000445007c0c */ /* 0x000fc4000bf26270 */
[----:B------:R-:W-:Y:S02]  /*6be0*/  ISETP.GE.AND P4, PT, R76, UR4, PT ;  /* 0x000000044c007c0c */ /* 0x000fe4000bf86270 */
[----:B------:R-:W-:Y:S01]  /*6bf0*/  ISETP.GE.AND P5, PT, R77, UR4, PT ;  /* 0x000000044d007c0c */ /* 0x000fe2000bfa6270 */
[C---:B-1--4-:R-:W-:Y:S01]  /*6c00*/  @!P2 IMAD.WIDE R2, R75.reuse, 0x4, R70 ;  /* 0x000000044b02a825 */ /* 0x052fe200078e0246 */
[----:B------:R-:W-:Y:S02]  /*6c10*/  ISETP.GE.AND P6, PT, R78, UR4, PT ;  /* 0x000000044e007c0c */ /* 0x000fe4000bfc6270 */
[----:B------:R-:W-:Y:S02]  /*6c20*/  @!P3 LEA.HI R0, R0, R0, RZ, 0x1 ;  /* 0x000000000000b211 */ /* 0x000fe400078f08ff */
[----:B------:R0:W-:Y:S01]  /*6c30*/  @!P2 ST.E.64 desc[UR38][R2.64], R48 ;  /* 0x000000300200a985 */ /* 0x0001e2000c101b26 */
[----:B------:R-:W-:Y:S02]  /*6c40*/  @!P0 LEA.HI R68, R68, R68, RZ, 0x1 ;  /* 0x0000004444448211 */ /* 0x000fe400078f08ff */
[----:B------:R-:W-:Y:S01]  /*6c50*/  @!P3 LOP3.LUT R17, R0, 0xfffffffe, RZ, 0xc0, !PT ;  /* 0xfffffffe0011b812 */ /* 0x000fe200078ec0ff */
[----:B------:R-:W-:Y:S01]  /*6c60*/  VIADD R0, R75, 0x20 ;  /* 0x000000204b007836 */ /* 0x000fe20000000000 */
[----:B------:R-:W-:-:S02]  /*6c70*/  @!P1 LEA.HI R69, R69, R69, RZ, 0x1 ;  /* 0x0000004545459211 */ /* 0x000fc400078f08ff */
[----:B------:R-:W-:Y:S01]  /*6c80*/  @!P4 LEA.HI R76, R76, R76, RZ, 0x1 ;  /* 0x0000004c4c4cc211 */ /* 0x000fe200078f08ff */
[----:B------:R-:W-:Y:S01]  /*6c90*/  @!P3 IMAD.WIDE R16, R17, 0x4, R70 ;  /* 0x000000041110b825 */ /* 0x000fe200078e0246 */
[----:B------:R-:W-:Y:S02]  /*6ca0*/  ISETP.GE.AND P2, PT, R0, UR4, PT ;  /* 0x0000000400007c0c */ /* 0x000fe4000bf46270 */
[----:B------:R-:W-:Y:S02]  /*6cb0*/  @!P5 LEA.HI R77, R77, R77, RZ, 0x1 ;  /* 0x0000004d4d4dd211 */ /* 0x000fe400078f08ff */
[----:B------:R1:W-:Y:S01]  /*6cc0*/  @!P3 ST.E.64 desc[UR38][R16.64], R52 ;  /* 0x000000341000b985 */ /* 0x0003e2000c101b26 */
[----:B------:R-:W-:Y:S02]  /*6cd0*/  ISETP.GE.AND P3, PT, R74, UR4, PT ;  /* 0x000000044a007c0c */ /* 0x000fe4000bf66270 */
[----:B0-----:R-:W-:Y:S01]  /*6ce0*/  @!P0 LOP3.LUT R3, R68, 0xfffffffe, RZ, 0xc0, !PT ;  /* 0xfffffffe44038812 */ /* 0x001fe200078ec0ff */
[----:B------:R-:W-:Y:S01]  /*6cf0*/  VIADD R68, R75, 0x60 ;  /* 0x000000604b447836 */ /* 0x000fe20000000000 */
[----:B------:R-:W-:-:S03]  /*6d00*/  @!P6 LEA.HI R78, R78, R78, RZ, 0x1 ;  /* 0x0000004e4e4ee211 */ /* 0x000fc600078f08ff */
[----:B------:R-:W-:Y:S01]  /*6d10*/  @!P0 IMAD.WIDE R2, R3, 0x4, R70 ;  /* 0x0000000403028825 */ /* 0x000fe200078e0246 */
[----:B------:R-:W-:-:S04]  /*6d20*/  @!P2 LEA.HI R0, R0, R0, RZ, 0x1 ;  /* 0x000000000000a211 */ /* 0x000fc800078f08ff */
[----:B------:R-:W-:Y:S01]  /*6d30*/  @!P2 LOP3.LUT R49, R0, 0xfffffffe, RZ, 0xc0, !PT ;  /* 0xfffffffe0031a812 */ /* 0x000fe200078ec0ff */
[----:B------:R0:W-:Y:S01]  /*6d40*/  @!P0 ST.E.64 desc[UR38][R2.64], R44 ;  /* 0x0000002c02008985 */ /* 0x0001e2000c101b26 */
[----:B------:R-:W-:Y:S02]  /*6d50*/  @!P3 LEA.HI R74, R74, R74, RZ, 0x1 ;  /* 0x0000004a4a4ab211 */ /* 0x000fe400078f08ff */
[----:B-1----:R-:W-:Y:S01]  /*6d60*/  @!P1 LOP3.LUT R17, R69, 0xfffffffe, RZ, 0xc0, !PT ;  /* 0xfffffffe45119812 */ /* 0x002fe200078ec0ff */
[--C-:B------:R-:W-:Y:S01]  /*6d70*/  @!P2 IMAD.WIDE R48, R49, 0x4, R70.reuse ;  /* 0x000000043130a825 */ /* 0x100fe200078e0246 */
[----:B------:R-:W-:Y:S02]  /*6d80*/  @!P3 LOP3.LUT R53, R74, 0xfffffffe, RZ, 0xc0, !PT ;  /* 0xfffffffe4a35b812 */ /* 0x000fe400078ec0ff */
[----:B------:R-:W-:Y:S01]  /*6d90*/  @!P4 LOP3.LUT R69, R76, 0xfffffffe, RZ, 0xc0, !PT ;  /* 0xfffffffe4c45c812 */ /* 0x000fe200078ec0ff */
[----:B------:R-:W-:Y:S01]  /*6da0*/  @!P1 IMAD.WIDE R16, R17, 0x4, R70 ;  /* 0x0000000411109825 */ /* 0x000fe200078e0246 */
[----:B------:R-:W-:-:S04]  /*6db0*/  IADD3 R0, R75, 0x48, RZ ;  /* 0x000000484b007810 */ /* 0x000fc80007ffe0ff */
[----:B------:R1:W-:Y:S01]  /*6dc0*/  @!P1 ST.E.64 desc[UR38][R16.64], R56 ;  /* 0x0000003810009985 */ /* 0x0003e2000c101b26 */
[----:B0-----:R-:W-:Y:S01]  /*6dd0*/  @!P5 LOP3.LUT R45, R77, 0xfffffffe, RZ, 0xc0, !PT ;  /* 0xfffffffe4d2dd812 */ /* 0x001fe200078ec0ff */
[--C-:B------:R-:W-:Y:S01]  /*6de0*/  @!P3 IMAD.WIDE R2, R53, 0x4, R70.reuse ;  /* 0x000000043502b825 */ /* 0x100fe200078e0246 */
[----:B------:R-:W-:Y:S01]  /*6df0*/  @!P6 LOP3.LUT R53, R78, 0xfffffffe, RZ, 0xc0, !PT ;  /* 0xfffffffe4e35e812 */ /* 0x000fe200078ec0ff */
[----:B------:R0:W-:Y:S01]  /*6e00*/  @!P2 ST.E.64 desc[UR38][R48.64], R32 ;  /* 0x000000203000a985 */ /* 0x0001e2000c101b26 */
[----:B------:R-:W-:Y:S01]  /*6e10*/  ISETP.GE.AND P0, PT, R0, UR4, PT ;  /* 0x0000000400007c0c */ /* 0x000fe2000bf06270 */
[--C-:B------:R-:W-:Y:S02]  /*6e20*/  @!P5 IMAD.WIDE R44, R45, 0x4, R70.reuse ;  /* 0x000000042d2cd825 */ /* 0x100fe400078e0246 */
[----:B------:R2:W-:Y:S01]  /*6e30*/  @!P3 ST.E.64 desc[UR38][R2.64], R30 ;  /* 0x0000001e0200b985 */ /* 0x0005e2000c101b26 */
[----:B------:R-:W-:Y:S01]  /*6e40*/  ISETP.GE.AND P3, PT, R68, UR4, PT ;  /* 0x0000000444007c0c */ /* 0x000fe2000bf66270 */
[----:B------:R-:W-:-:S04]  /*6e50*/  @!P6 IMAD.WIDE R52, R53, 0x4, R70 ;  /* 0x000000043534e825 */ /* 0x000fc800078e0246 */
[----:B-1----:R-:W-:-:S04]  /*6e60*/  @!P4 IMAD.WIDE R16, R69, 0x4, R70 ;  /* 0x000000044510c825 */ /* 0x002fc800078e0246 */
[C---:B------:R-:W-:Y:S01]  /*6e70*/  VIADD R56, R75.reuse, 0x50 ;  /* 0x000000504b387836 */ /* 0x040fe20000000000 */
[----:B------:R1:W-:Y:S01]  /*6e80*/  @!P4 ST.E.64 desc[UR38][R16.64], R26 ;  /* 0x0000001a1000c985 */ /* 0x0003e2000c101b26 */
[C---:B------:R-:W-:Y:S01]  /*6e90*/  VIADD R57, R75.reuse, 0x58 ;  /* 0x000000584b397836 */ /* 0x040fe20000000000 */
[C---:B0-----:R-:W-:Y:S01]  /*6ea0*/  IADD3 R32, R75.reuse, 0x68, RZ ;  /* 0x000000684b207810 */ /* 0x041fe20007ffe0ff */
[C---:B--2---:R-:W-:Y:S01]  /*6eb0*/  VIADD R3, R75.reuse, 0x78 ;  /* 0x000000784b037836 */ /* 0x044fe20000000000 */
[----:B------:R0:W-:Y:S01]  /*6ec0*/  @!P5 ST.E.64 desc[UR38][R44.64], R40 ;  /* 0x000000282c00d985 */ /* 0x0001e2000c101b26 */
[----:B------:R-:W-:Y:S01]  /*6ed0*/  VIADD R33, R75, 0x70 ;  /* 0x000000704b217836 */ /* 0x000fe20000000000 */
[----:B------:R-:W-:Y:S02]  /*6ee0*/  ISETP.GE.AND P1, PT, R56, UR4, PT ;  /* 0x0000000438007c0c */ /* 0x000fe4000bf26270 */
[----:B------:R2:W-:Y:S01]  /*6ef0*/  @!P6 ST.E.64 desc[UR38][R52.64], R60 ;  /* 0x0000003c3400e985 */ /* 0x0005e2000c101b26 */
[----:B------:R-:W-:-:S02]  /*6f00*/  ISETP.GE.AND P2, PT, R57, UR4, PT ;  /* 0x0000000439007c0c */ /* 0x000fc4000bf46270 */
[----:B------:R-:W-:Y:S02]  /*6f10*/  ISETP.GE.AND P6, PT, R3, UR4, PT ;  /* 0x0000000403007c0c */ /* 0x000fe4000bfc6270 */
[----:B------:R-:W-:Y:S02]  /*6f20*/  ISETP.GE.AND P4, PT, R32, UR4, PT ;  /* 0x0000000420007c0c */ /* 0x000fe4000bf86270 */
[----:B------:R-:W-:Y:S02]  /*6f30*/  ISETP.GE.AND P5, PT, R33, UR4, PT ;  /* 0x0000000421007c0c */ /* 0x000fe4000bfa6270 */
[----:B------:R-:W-:Y:S02]  /*6f40*/  @!P0 LEA.HI R0, R0, R0, RZ, 0x1 ;  /* 0x0000000000008211 */ /* 0x000fe400078f08ff */
[----:B------:R-:W-:Y:S02]  /*6f50*/  @!P1 LEA.HI R56, R56, R56, RZ, 0x1 ;  /* 0x0000003838389211 */ /* 0x000fe400078f08ff */
[----:B------:R-:W-:-:S02]  /*6f60*/  @!P3 LEA.HI R68, R68, R68, RZ, 0x1 ;  /* 0x000000444444b211 */ /* 0x000fc400078f08ff */
[----:B------:R-:W-:Y:S02]  /*6f70*/  @!P2 LEA.HI R57, R57, R57, RZ, 0x1 ;  /* 0x000000393939a211 */ /* 0x000fe400078f08ff */
[----:B-1----:R-:W-:Y:S02]  /*6f80*/  @!P6 LEA.HI R16, R3, R3, RZ, 0x1 ;  /* 0x000000030310e211 */ /* 0x002fe400078f08ff */
[----:B------:R-:W-:Y:S02]  /*6f90*/  @!P4 LEA.HI R32, R32, R32, RZ, 0x1 ;  /* 0x000000202020c211 */ /* 0x000fe400078f08ff */
[----:B------:R-:W-:Y:S02]  /*6fa0*/  @!P5 LEA.HI R2, R33, R33, RZ, 0x1 ;  /* 0x000000212102d211 */ /* 0x000fe400078f08ff */
[----:B------:R-:W-:Y:S02]  /*6fb0*/  @!P0 LOP3.LUT R3, R0, 0xfffffffe, RZ, 0xc0, !PT ;  /* 0xfffffffe00038812 */ /* 0x000fe400078ec0ff */
[----:B------:R-:W-:-:S02]  /*6fc0*/  @!P1 LOP3.LUT R17, R56, 0xfffffffe, RZ, 0xc0, !PT ;  /* 0xfffffffe38119812 */ /* 0x000fc400078ec0ff */
[----:B------:R-:W-:Y:S02]  /*6fd0*/  @!P2 LOP3.LUT R27, R57, 0xfffffffe, RZ, 0xc0, !PT ;  /* 0xfffffffe391ba812 */ /* 0x000fe400078ec0ff */
[----:B------:R-:W-:Y:S02]  /*6fe0*/  @!P3 LOP3.LUT R31, R68, 0xfffffffe, RZ, 0xc0, !PT ;  /* 0xfffffffe441fb812 */ /* 0x000fe400078ec0ff */
[----:B------:R-:W-:Y:S01]  /*6ff0*/  @!P4 LOP3.LUT R33, R32, 0xfffffffe, RZ, 0xc0, !PT ;  /* 0xfffffffe2021c812 */ /* 0x000fe200078ec0ff */
[--C-:B------:R-:W-:Y:S01]  /*7000*/  @!P2 IMAD.WIDE R26, R27, 0x4, R70.reuse ;  /* 0x000000041b1aa825 */ /* 0x100fe200078e0246 */
[----:B0-----:R-:W-:Y:S02]  /*7010*/  @!P5 LOP3.LUT R41, R2, 0xfffffffe, RZ, 0xc0, !PT ;  /* 0xfffffffe0229d812 */ /* 0x001fe400078ec0ff */
[----:B------:R-:W-:Y:S01]  /*7020*/  @!P6 LOP3.LUT R45, R16, 0xfffffffe, RZ, 0xc0, !PT ;  /* 0xfffffffe102de812 */ /* 0x000fe200078ec0ff */
[----:B------:R-:W-:-:S04]  /*7030*/  @!P0 IMAD.WIDE R2, R3, 0x4, R70 ;  /* 0x0000000403028825 */ /* 0x000fc800078e0246 */
[--C-:B------:R-:W-:Y:S01]  /*7040*/  @!P1 IMAD.WIDE R16, R17, 0x4, R70.reuse ;  /* 0x0000000411109825 */ /* 0x100fe200078e0246 */
[----:B------:R2:W-:Y:S03]  /*7050*/  @!P0 ST.E.64 desc[UR38][R2.64], R4 ;  /* 0x0000000402008985 */ /* 0x0005e6000c101b26 */
[--C-:B------:R-:W-:Y:S01]  /*7060*/  @!P3 IMAD.WIDE R30, R31, 0x4, R70.reuse ;  /* 0x000000041f1eb825 */ /* 0x100fe200078e0246 */
[----:B------:R2:W-:Y:S03]  /*7070*/  @!P1 ST.E.64 desc[UR38][R16.64], R6 ;  /* 0x0000000610009985 */ /* 0x0005e6000c101b26 */
[--C-:B------:R-:W-:Y:S01]  /*7080*/  @!P4 IMAD.WIDE R32, R33, 0x4, R70.reuse ;  /* 0x000000042120c825 */ /* 0x100fe200078e0246 */
[----:B------:R2:W-:Y:S03]  /*7090*/  @!P2 ST.E.64 desc[UR38][R26.64], R8 ;  /* 0x000000081a00a985 */ /* 0x0005e6000c101b26 */
[--C-:B------:R-:W-:Y:S01]  /*70a0*/  @!P5 IMAD.WIDE R40, R41, 0x4, R70.reuse ;  /* 0x000000042928d825 */ /* 0x100fe200078e0246 */
[----:B------:R2:W-:Y:S03]  /*70b0*/  @!P3 ST.E.64 desc[UR38][R30.64], R14 ;  /* 0x0000000e1e00b985 */ /* 0x0005e6000c101b26 */
[----:B------:R-:W-:Y:S01]  /*70c0*/  @!P6 IMAD.WIDE R44, R45, 0x4, R70 ;  /* 0x000000042d2ce825 */ /* 0x000fe200078e0246 */
[----:B------:R2:W-:Y:S04]  /*70d0*/  @!P4 ST.E.64 desc[UR38][R32.64], R22 ;  /* 0x000000162000c985 */ /* 0x0005e8000c101b26 */
[----:B------:R2:W-:Y:S04]  /*70e0*/  @!P5 ST.E.64 desc[UR38][R40.64], R34 ;  /* 0x000000222800d985 */ /* 0x0005e8000c101b26 */
[----:B------:R2:W-:Y:S02]  /*70f0*/  @!P6 ST.E.64 desc[UR38][R44.64], R66 ;  /* 0x000000422c00e985 */ /* 0x0005e4000c101b26 */
.L_x_37:
[----:B------:R-:W-:Y:S05]  /*7100*/  BSYNC B0 ;  /* 0x0000000000007941 */ /* 0x000fea0003800000 */
.L_x_36:
[----:B------:R-:W-:Y:S01]  /*7110*/  ISETP.GE.AND P0, PT, R72, R73, PT ;  /* 0x000000494800720c */ /* 0x000fe20003f06270 */
[----:B--23--:R2:W3:Y:S04]  /*7120*/  SHFL.IDX PT, R17, R80, 0x1, 0x1c1f ;  /* 0x003c1f0050117f89 */ /* 0x00c4e800000e0000 */
[----:B------:R2:W0:Y:S08]  /*7130*/  SHFL.IDX PT, R16, R79, 0x1, 0x1c1f ;  /* 0x003c1f004f107f89 */ /* 0x00043000000e0000 */
[----:B--2---:R-:W-:Y:S05]  /*7140*/  @P0 BRA `(.L_x_8) ;  /* 0x0000004400400947 */ /* 0x004fea0003800000 */
[----:B------:R-:W-:Y:S01]  /*7150*/  ULDC UR4, c[0x0][0xac8] ;  /* 0x0002b20000047ab9 */ /* 0x000fe20000000800 */
[C---:B------:R-:W-:Y:S01]  /*7160*/  VIADD R0, R75.reuse, 0x8 ;  /* 0x000000084b007836 */ /* 0x040fe20000000000 */
[C---:B------:R-:W-:Y:S01]  /*7170*/  ISETP.GE.AND P0, PT, R75.reuse, UR4, PT ;  /* 0x000000044b007c0c */ /* 0x040fe2000bf06270 */
[C---:B------:R-:W-:Y:S01]  /*7180*/  VIADD R6, R75.reuse, 0x18 ;  /* 0x000000184b067836 */ /* 0x040fe20000000000 */
[C---:B------:R-:W-:Y:S01]  /*7190*/  IADD3 R4, R75.reuse, 0x10, RZ ;  /* 0x000000104b047810 */ /* 0x040fe20007ffe0ff */
[C---:B------:R-:W-:Y:S01]  /*71a0*/  VIADD R8, R75.reuse, 0x20 ;  /* 0x000000204b087836 */ /* 0x040fe20000000000 */
[----:B------:R-:W-:Y:S01]  /*71b0*/  ISETP.GE.AND P5, PT, R0, UR4, PT ;  /* 0x0000000400007c0c */ /* 0x000fe2000bfa6270 */
[C---:B------:R-:W-:Y:S01]  /*71c0*/  VIADD R9, R75.reuse, 0x28 ;  /* 0x000000284b097836 */ /* 0x040fe20000000000 */
[----:B------:R-:W-:Y:S01]  /*71d0*/  ISETP.GE.AND P6, PT, R4, UR4, PT ;  /* 0x0000000404007c0c */ /* 0x000fe2000bfc6270 */
[C---:B------:R-:W-:Y:S01]  /*71e0*/  VIADD R15, R75.reuse, 0x38 ;  /* 0x000000384b0f7836 */ /* 0x040fe20000000000 */
[C---:B------:R-:W-:Y:S01]  /*71f0*/  IADD3 R14, R75.reuse, 0x30, RZ ;  /* 0x000000304b0e7810 */ /* 0x040fe20007ffe0ff */
[C---:B------:R-:W-:Y:S01]  /*7200*/  VIADD R26, R75.reuse, 0x40 ;  /* 0x000000404b1a7836 */ /* 0x040fe20000000000 */
[----:B------:R-:W-:Y:S01]  /*7210*/  ISETP.GE.AND P4, PT, R8, UR4, PT ;  /* 0x0000000408007c0c */ /* 0x000fe2000bf86270 */
[----:B------:R-:W-:Y:S01]  /*7220*/  VIADD R30, R75, 0x48 ;  /* 0x000000484b1e7836 */ /* 0x000fe20000000000 */
[----:B------:R-:W-:Y:S01]  /*7230*/  ISETP.GE.AND P3, PT, R9, UR4, PT ;  /* 0x0000000409007c0c */ /* 0x000fe2000bf66270 */
[----:B0--3--:R-:W-:Y:S01]  /*7240*/  @!P0 IMAD.WIDE R2, R75, 0x4, R16 ;  /* 0x000000044b028825 */ /* 0x009fe200078e0210 */
[----:B------:R-:W-:-:S02]  /*7250*/  ISETP.GE.AND P2, PT, R14, UR4, PT ;  /* 0x000000040e007c0c */ /* 0x000fc4000bf46270 */
[----:B------:R-:W-:Y:S02]  /*7260*/  ISETP.GE.AND P1, PT, R15, UR4, PT ;  /* 0x000000040f007c0c */ /* 0x000fe4000bf26270 */
[----:B------:R0:W-:Y:S01]  /*7270*/  @!P0 ST.E.64 desc[UR38][R2.64], R50 ;  /* 0x0000003202008985 */ /* 0x0001e2000c101b26 */
[----:B------:R-:W-:Y:S02]  /*7280*/  ISETP.GE.AND P0, PT, R6, UR4, PT ;  /* 0x0000000406007c0c */ /* 0x000fe4000bf06270 */
[----:B------:R-:W-:Y:S02]  /*7290*/  @!P5 LEA.HI R0, R0, R0, RZ, 0x1 ;  /* 0x000000000000d211 */ /* 0x000fe400078f08ff */
[----:B------:R-:W-:Y:S02]  /*72a0*/  @!P6 LEA.HI R4, R4, R4, RZ, 0x1 ;  /* 0x000000040404e211 */ /* 0x000fe400078f08ff */
[----:B------:R-:W-:Y:S02]  /*72b0*/  @!P5 LOP3.LUT R5, R0, 0xfffffffe, RZ, 0xc0, !PT ;  /* 0xfffffffe0005d812 */ /* 0x000fe400078ec0ff */
[----:B------:R-:W-:-:S02]  /*72c0*/  @!P6 LOP3.LUT R7, R4, 0xfffffffe, RZ, 0xc0, !PT ;  /* 0xfffffffe0407e812 */ /* 0x000fc400078ec0ff */
[----:B------:R-:W-:Y:S02]  /*72d0*/  @!P4 LEA.HI R8, R8, R8, RZ, 0x1 ;  /* 0x000000080808c211 */ /* 0x000fe400078f08ff */
[----:B------:R-:W-:Y:S01]  /*72e0*/  @!P3 LEA.HI R0, R9, R9, RZ, 0x1 ;  /* 0x000000090900b211 */ /* 0x000fe200078f08ff */
[--C-:B0-----:R-:W-:Y:S01]  /*72f0*/  @!P5 IMAD.WIDE R2, R5, 0x4, R16.reuse ;  /* 0x000000040502d825 */ /* 0x101fe200078e0210 */
[----:B------:R-:W-:Y:S02]  /*7300*/  @!P0 LEA.HI R6, R6, R6, RZ, 0x1 ;  /* 0x0000000606068211 */ /* 0x000fe400078f08ff */
[----:B------:R-:W-:Y:S01]  /*7310*/  @!P2 LEA.HI R14, R14, R14, RZ, 0x1 ;  /* 0x0000000e0e0ea211 */ /* 0x000fe200078f08ff */
[----:B------:R-:W-:Y:S01]  /*7320*/  @!P6 IMAD.WIDE R4, R7, 0x4, R16 ;  /* 0x000000040704e825 */ /* 0x000fe200078e0210 */
[----:B------:R-:W-:Y:S01]  /*7330*/  @!P1 LEA.HI R22, R15, R15, RZ, 0x1 ;  /* 0x0000000f0f169211 */ /* 0x000fe200078f08ff */
[----:B------:R0:W-:Y:S01]  /*7340*/  @!P5 ST.E.64 desc[UR38][R2.64], R46 ;  /* 0x0000002e0200d985 */ /* 0x0001e2000c101b26 */
[----:B------:R-:W-:-:S02]  /*7350*/  @!P0 LOP3.LUT R7, R6, 0xfffffffe, RZ, 0xc0, !PT ;  /* 0xfffffffe06078812 */ /* 0x000fc400078ec0ff */
[----:B------:R-:W-:Y:S01]  /*7360*/  @!P4 LOP3.LUT R9, R8, 0xfffffffe, RZ, 0xc0, !PT ;  /* 0xfffffffe0809c812 */ /* 0x000fe200078ec0ff */
[----:B------:R2:W-:Y:S01]  /*7370*/  @!P6 ST.E.64 desc[UR38][R4.64], R54 ;  /* 0x000000360400e985 */ /* 0x0005e2000c101b26 */
[----:B------:R-:W-:Y:S02]  /*7380*/  @!P3 LOP3.LUT R15, R0, 0xfffffffe, RZ, 0xc0, !PT ;  /* 0xfffffffe000fb812 */ /* 0x000fe400078ec0ff */
[----:B------:R-:W-:Y:S02]  /*7390*/  @!P2 LOP3.LUT R23, R14, 0xfffffffe, RZ, 0xc0, !PT ;  /* 0xfffffffe0e17a812 */ /* 0x000fe400078ec0ff */
[----:B------:R-:W-:Y:S01]  /*73a0*/  @!P1 LOP3.LUT R27, R22, 0xfffffffe, RZ, 0xc0, !PT ;  /* 0xfffffffe161b9812 */ /* 0x000fe200078ec0ff */
[----:B------:R-:W-:Y:S01]  /*73b0*/  VIADD R22, R75, 0x58 ;  /* 0x000000584b167836 */ /* 0x000fe20000000000 */
[----:B------:R-:W-:Y:S02]  /*73c0*/  ISETP.GE.AND P5, PT, R26, UR4, PT ;  /* 0x000000041a007c0c */ /* 0x000fe4000bfa6270 */
[----:B------:R-:W-:Y:S01]  /*73d0*/  ISETP.GE.AND P6, PT, R30, UR4, PT ;  /* 0x000000041e007c0c */ /* 0x000fe2000bfc6270 */
[----:B0-----:R-:W-:Y:S01]  /*73e0*/  @!P0 IMAD.WIDE R2, R7, 0x4, R16 ;  /* 0x0000000407028825 */ /* 0x001fe200078e0210 */
[----:B------:R-:W-:-:S02]  /*73f0*/  IADD3 R0, R75, 0x50, RZ ;  /* 0x000000504b007810 */ /* 0x000fc40007ffe0ff */
[----:B------:R-:W-:Y:S01]  /*7400*/  IADD3 R31, R75, 0x70, RZ ;  /* 0x000000704b1f7810 */ /* 0x000fe20007ffe0ff */
[--C-:B--2---:R-:W-:Y:S01]  /*7410*/  @!P4 IMAD.WIDE R4, R9, 0x4, R16.reuse ;  /* 0x000000040904c825 */ /* 0x104fe200078e0210 */
[----:B------:R0:W-:Y:S01]  /*7420*/  @!P0 ST.E.64 desc[UR38][R2.64], R12 ;  /* 0x0000000c02008985 */ /* 0x0001e2000c101b26 */
[----:B------:R-:W-:Y:S02]  /*7430*/  ISETP.GE.AND P0, PT, R0, UR4, PT ;  /* 0x0000000400007c0c */ /* 0x000fe4000bf06270 */
[--C-:B------:R-:W-:Y:S01]  /*7440*/  @!P3 IMAD.WIDE R6, R15, 0x4, R16.reuse ;  /* 0x000000040f06b825 */ /* 0x100fe200078e0210 */
[----:B------:R2:W-:Y:S01]  /*7450*/  @!P4 ST.E.64 desc[UR38][R4.64], R20 ;  /* 0x000000140400c985 */ /* 0x0005e2000c101b26 */
[----:B------:R-:W-:Y:S02]  /*7460*/  ISETP.GE.AND P4, PT, R31, UR4, PT ;  /* 0x000000041f007c0c */ /* 0x000fe4000bf86270 */
[----:B------:R-:W-:Y:S01]  /*7470*/  @!P2 IMAD.WIDE R8, R23, 0x4, R16 ;  /* 0x000000041708a825 */ /* 0x000fe200078e0210 */
[----:B------:R3:W-:Y:S01]  /*7480*/  @!P3 ST.E.64 desc[UR38][R6.64], R28 ;  /* 0x0000001c0600b985 */ /* 0x0007e2000c101b26 */
[----:B------:R-:W-:-:S02]  /*7490*/  @!P5 LEA.HI R26, R26, R26, RZ, 0x1 ;  /* 0x0000001a1a1ad211 */ /* 0x000fc400078f08ff */
[----:B------:R-:W-:Y:S01]  /*74a0*/  @!P1 IMAD.WIDE R14, R27, 0x4, R16 ;  /* 0x000000041b0e9825 */ /* 0x000fe200078e0210 */
[----:B------:R5:W-:Y:S01]  /*74b0*/  @!P2 ST.E.64 desc[UR38][R8.64], R42 ;  /* 0x0000002a0800a985 */ /* 0x000be2000c101b26 */
[----:B------:R-:W-:Y:S02]  /*74c0*/  @!P6 LEA.HI R30, R30, R30, RZ, 0x1 ;  /* 0x0000001e1e1ee211 */ /* 0x000fe400078f08ff */
[C---:B------:R-:W-:Y:S01]  /*74d0*/  VIADD R23, R75.reuse, 0x60 ;  /* 0x000000604b177836 */ /* 0x040fe20000000000 */
[----:B------:R-:W-:Y:S01]  /*74e0*/  @!P1 ST.E.64 desc[UR38][R14.64], R58 ;  /* 0x0000003a0e009985 */ /* 0x000fe2000c101b26 */
[C---:B------:R-:W-:Y:S01]  /*74f0*/  VIADD R27, R75.reuse, 0x68 ;  /* 0x000000684b1b7836 */ /* 0x040fe20000000000 */
[----:B------:R-:W-:Y:S01]  /*7500*/  ISETP.GE.AND P1, PT, R22, UR4, PT ;  /* 0x0000000416007c0c */ /* 0x000fe2000bf26270 */
[----:B------:R-:W-:Y:S01]  /*7510*/  VIADD R75, R75, 0x78 ;  /* 0x000000784b4b7836 */ /* 0x000fe20000000000 */
[----:B------:R-:W-:Y:S02]  /*7520*/  ISETP.GE.AND P2, PT, R23, UR4, PT ;  /* 0x0000000417007c0c */ /* 0x000fe4000bf46270 */
[----:B------:R-:W-:-:S02]  /*7530*/  ISETP.GE.AND P3, PT, R27, UR4, PT ;  /* 0x000000041b007c0c */ /* 0x000fc4000bf66270 */
[----:B0-----:R-:W-:Y:S02]  /*7540*/  @!P5 LOP3.LUT R3, R26, 0xfffffffe, RZ, 0xc0, !PT ;  /* 0xfffffffe1a03d812 */ /* 0x001fe400078ec0ff */
[----:B--2---:R-:W-:Y:S02]  /*7550*/  @!P6 LOP3.LUT R5, R30, 0xfffffffe, RZ, 0xc0, !PT ;  /* 0xfffffffe1e05e812 */ /* 0x004fe400078ec0ff */
[----:B------:R-:W-:Y:S01]  /*7560*/  @!P0 LEA.HI R0, R0, R0, RZ, 0x1 ;  /* 0x0000000000008211 */ /* 0x000fe200078f08ff */
[--C-:B------:R-:W-:Y:S01]  /*7570*/  @!P5 IMAD.WIDE R2, R3, 0x4, R16.reuse ;  /* 0x000000040302d825 */ /* 0x100fe200078e0210 */
[----:B------:R-:W-:Y:S02]  /*7580*/  @!P4 LEA.HI R31, R31, R31, RZ, 0x1 ;  /* 0x0000001f1f1fc211 */ /* 0x000fe400078f08ff */
[----:B------:R-:W-:Y:S01]  /*7590*/  @!P1 LEA.HI R22, R22, R22, RZ, 0x1 ;  /* 0x0000001616169211 */ /* 0x000fe200078f08ff */
[----:B------:R-:W-:Y:S01]  /*75a0*/  @!P6 IMAD.WIDE R4, R5, 0x4, R16 ;  /* 0x000000040504e825 */ /* 0x000fe200078e0210 */
[----:B------:R-:W-:Y:S01]  /*75b0*/  @!P2 LEA.HI R23, R23, R23, RZ, 0x1 ;  /* 0x000000171717a211 */ /* 0x000fe200078f08ff */
[----:B------:R0:W-:Y:S01]  /*75c0*/  @!P5 ST.E.64 desc[UR38][R2.64], R38 ;  /* 0x000000260200d985 */ /* 0x0001e2000c101b26 */
[----:B------:R-:W-:-:S02]  /*75d0*/  @!P3 LEA.HI R27, R27, R27, RZ, 0x1 ;  /* 0x0000001b1b1bb211 */ /* 0x000fc400078f08ff */
[----:B---3--:R-:W-:Y:S01]  /*75e0*/  @!P0 LOP3.LUT R7, R0, 0xfffffffe, RZ, 0xc0, !PT ;  /* 0xfffffffe00078812 */ /* 0x008fe200078ec0ff */
[----:B------:R2:W-:Y:S01]  /*75f0*/  @!P6 ST.E.64 desc[UR38][R4.64], R62 ;  /* 0x0000003e0400e985 */ /* 0x0005e2000c101b26 */
[----:B-----5:R-:W-:Y:S02]  /*7600*/  @!P1 LOP3.LUT R9, R22, 0xfffffffe, RZ, 0xc0, !PT ;  /* 0xfffffffe16099812 */ /* 0x020fe400078ec0ff */
[----:B------:R-:W-:Y:S02]  /*7610*/  @!P2 LOP3.LUT R23, R23, 0xfffffffe, RZ, 0xc0, !PT ;  /* 0xfffffffe1717a812 */ /* 0x000fe400078ec0ff */
[----:B------:R-:W-:Y:S02]  /*7620*/  @!P3 LOP3.LUT R27, R27, 0xfffffffe, RZ, 0xc0, !PT ;  /* 0xfffffffe1b1bb812 */ /* 0x000fe400078ec0ff */
[----:B------:R-:W-:Y:S01]  /*7630*/  @!P4 LOP3.LUT R13, R31, 0xfffffffe, RZ, 0xc0, !PT ;  /* 0xfffffffe1f0dc812 */ /* 0x000fe200078ec0ff */
[----:B0-----:R-:W-:-:S04]  /*7640*/  @!P0 IMAD.WIDE R2, R7, 0x4, R16 ;  /* 0x0000000407028825 */ /* 0x001fc800078e0210 */
[--C-:B--2---:R-:W-:Y:S01]  /*7650*/  @!P1 IMAD.WIDE R4, R9, 0x4, R16.reuse ;  /* 0x0000000409049825 */ /* 0x104fe200078e0210 */
[----:B------:R2:W-:Y:S01]  /*7660*/  @!P0 ST.E.64 desc[UR38][R2.64], R10 ;  /* 0x0000000a02008985 */ /* 0x0005e2000c101b26 */
[----:B------:R-:W-:Y:S02]  /*7670*/  ISETP.GE.AND P0, PT, R75, UR4, PT ;  /* 0x000000044b007c0c */ /* 0x000fe4000bf06270 */
[--C-:B------:R-:W-:Y:S01]  /*7680*/  @!P2 IMAD.WIDE R6, R23, 0x4, R16.reuse ;  /* 0x000000041706a825 */ /* 0x100fe200078e0210 */
[----:B------:R2:W-:Y:S03]  /*7690*/  @!P1 ST.E.64 desc[UR38][R4.64], R18 ;  /* 0x0000001204009985 */ /* 0x0005e6000c101b26 */
[--C-:B------:R-:W-:Y:S01]  /*76a0*/  @!P3 IMAD.WIDE R8, R27, 0x4, R16.reuse ;  /* 0x000000041b08b825 */ /* 0x100fe200078e0210 */
[----:B------:R2:W-:Y:S03]  /*76b0*/  @!P2 ST.E.64 desc[UR38][R6.64], R24 ;  /* 0x000000180600a985 */ /* 0x0005e6000c101b26 */
[----:B------:R-:W-:Y:S01]  /*76c0*/  @!P4 IMAD.WIDE R12, R13, 0x4, R16 ;  /* 0x000000040d0cc825 */ /* 0x000fe200078e0210 */
[----:B------:R2:W-:Y:S04]  /*76d0*/  @!P3 ST.E.64 desc[UR38][R8.64], R36 ;  /* 0x000000240800b985 */ /* 0x0005e8000c101b26 */
[----:B------:R2:W-:Y:S01]  /*76e0*/  @!P4 ST.E.64 desc[UR38][R12.64], R64 ;  /* 0x000000400c00c985 */ /* 0x0005e2000c101b26 */
[----:B------:R-:W-:Y:S05]  /*76f0*/  @P0 BRA `(.L_x_8) ;  /* 0x0000003c00d40947 */ /* 0x000fea0003800000 */
[----:B------:R-:W-:-:S04]  /*7700*/  LEA.HI R75, R75, R75, RZ, 0x1 ;  /* 0x0000004b4b4b7211 */ /* 0x000fc800078f08ff */
[----:B--2---:R-:W-:-:S05]  /*7710*/  LOP3.LUT R3, R75, 0xfffffffe, RZ, 0xc0, !PT ;  /* 0xfffffffe4b037812 */ /* 0x004fca00078ec0ff */
[----:B------:R-:W-:-:S05]  /*7720*/  IMAD.WIDE R2, R3, 0x4, R16 ;  /* 0x0000000403027825 */ /* 0x000fca00078e0210 */
[----:B------:R0:W-:Y:S01]  /*7730*/  ST.E.64 desc[UR38][R2.64], R150 ;  /* 0x0000009602007985 */ /* 0x0001e2000c101b26 */
[----:B------:R-:W-:Y:S05]  /*7740*/  BRA `(.L_x_8) ;  /* 0x0000003c00c07947 */ /* 0x000fea0003800000 */
.L_x_35:
[----:B------:R-:W0:Y:S02]  /*7750*/  S2R R0, SR_TID.X ;  /* 0x0000000000007919 */ /* 0x000e240000002100 */
[----:B0-----:R-:W-:-:S05]  /*7760*/  VIADD R2, R0, 0xffffff80 ;  /* 0xffffff8000027836 */ /* 0x001fca0000000000 */
[----:B------:R-:W-:-:S13]  /*7770*/  ISETP.GT.AND P0, PT, R2, 0x7f, PT ;  /* 0x0000007f0200780c */ /* 0x000fda0003f04270 */
[----:B------:R-:W-:Y:S05]  /*7780*/  @P0 BRA `(.L_x_8) ;  /* 0x0000003c00b00947 */ /* 0x000fea0003800000 */
[----:B------:R-:W0:Y:S01]  /*7790*/  S2R R3, SR_CTAID.X ;  /* 0x0000000000037919 */ /* 0x000e220000002500 */
[----:B------:R-:W1:Y:S01]  /*77a0*/  LDC R6, c[0x0][0xbe8] ;  /* 0x0002fa00ff067b82 */ /* 0x000e620000000800 */
[----:B------:R-:W-:Y:S01]  /*77b0*/  ULDC UR4, c[0x0][0xa88] ;  /* 0x0002a20000047ab9 */ /* 0x000fe20000000800 */
[----:B0-----:R-:W-:Y:S02]  /*77c0*/  IMAD R0, R3, 0x80, R0 ;  /* 0x0000008003007824 */ /* 0x001fe400078e0200 */
[----:B-1----:R-:W-:-:S03]  /*77d0*/  IMAD R3, R6, UR4, RZ ;  /* 0x0000000406037c24 */ /* 0x002fc6000f8e02ff */
[----:B------:R-:W-:-:S04]  /*77e0*/  IADD3 R0, R0, -0x80, RZ ;  /* 0xffffff8000007810 */ /* 0x000fc80007ffe0ff */
[----:B------:R-:W-:-:S13]  /*77f0*/  ISETP.GE.AND P0, PT, R0, R3, PT ;  /* 0x000000030000720c */ /* 0x000fda0003f06270 */
[----:B------:R-:W-:Y:S05]  /*7800*/  @P0 BRA `(.L_x_8) ;  /* 0x0000003c00900947 */ /* 0x000fea0003800000 */
[----:B------:R-:W-:Y:S01]  /*7810*/  ISETP.NE.AND P0, PT, R6, 0x1, PT ;  /* 0x000000010600780c */ /* 0x000fe20003f05270 */
[----:B------:R-:W0:Y:S01]  /*7820*/  S2UR UR7, SR_CTAID.Z ;  /* 0x00000000000779c3 */ /* 0x000e220000002700 */
[----:B------:R-:W-:Y:S01]  /*7830*/  USHF.R.S32.HI UR6, URZ, 0x1f, UR37 ;  /* 0x0000001f3f067899 */ /* 0x000fe20008011425 */
[----:B------:R-:W-:Y:S01]  /*7840*/  IMAD.MOV.U32 R5, RZ, RZ, R0 ;  /* 0x000000ffff057224 */ /* 0x000fe200078e0000 */
[----:B------:R-:W-:Y:S02]  /*7850*/  ULDC.64 UR8, c[0x0][0xbd0] ;  /* 0x0002f40000087ab9 */ /* 0x000fe40000000a00 */
[----:B------:R-:W-:Y:S02]  /*7860*/  UIMAD UR6, UR6, UR8, URZ ;  /* 0x00000008060672a4 */ /* 0x000fe4000f8e023f */
[----:B------:R-:W-:Y:S01]  /*7870*/  UIMAD.WIDE.U32 UR4, UR37, UR8, URZ ;  /* 0x00000008250472a5 */ /* 0x000fe2000f8e003f */
[----:B------:R-:W1:Y:S01]  /*7880*/  LDC.64 R10, c[0x0][0xbd8] ;  /* 0x0002f600ff0a7b82 */ /* 0x000e620000000a00 */
[----:B------:R-:W-:-:S04]  /*7890*/  UIMAD UR6, UR37, UR9, UR6 ;  /* 0x00000009250672a4 */ /* 0x000fc8000f8e0206 */
[----:B------:R-:W-:Y:S02]  /*78a0*/  UIADD3 UR6, UR5, UR6, URZ ;  /* 0x0000000605067290 */ /* 0x000fe4000fffe03f */
[----:B------:R-:W-:Y:S01]  /*78b0*/  IMAD.U32 R3, RZ, RZ, UR5 ;  /* 0x00000005ff037e24 */ /* 0x000fe2000f8e00ff */
[----:B------:R-:W2:Y:S01]  /*78c0*/  @P0 LDC R7, c[0x0][0xbec] ;  /* 0x0002fb00ff070b82 */ /* 0x000ea20000000800 */
[----:B------:R-:W-:Y:S01]  /*78d0*/  IMAD.U32 R2, RZ, RZ, UR4 ;  /* 0x00000004ff027e24 */ /* 0x000fe2000f8e00ff */
[----:B------:R-:W-:Y:S01]  /*78e0*/  ULDC.64 UR4, c[0x0][0xbe0] ;  /* 0x0002f80000047ab9 */ /* 0x000fe20000000a00 */
[----:B------:R-:W-:-:S05]  /*78f0*/  MOV R3, UR6 ;  /* 0x0000000600037c02 */ /* 0x000fca0008000f00 */
[----:B------:R-:W3:Y:S01]  /*7900*/  @P0 LDC R9, c[0x0][0xbf0] ;  /* 0x0002fc00ff090b82 */ /* 0x000ee20000000800 */
[----:B0-----:R-:W-:-:S07]  /*7910*/  USHF.R.S32.HI UR8, URZ, 0x1f, UR7 ;  /* 0x0000001f3f087899 */ /* 0x001fce0008011407 */
[----:B------:R-:W0:Y:S01]  /*7920*/  S2UR UR10, SR_CTAID.Y ;  /* 0x00000000000a79c3 */ /* 0x000e220000002600 */
[C---:B-1----:R-:W-:Y:S02]  /*7930*/  IMAD R12, R10.reuse, UR8, RZ ;  /* 0x000000080a0c7c24 */ /* 0x042fe4000f8e02ff */
[----:B------:R-:W-:-:S04]  /*7940*/  IMAD.WIDE.U32 R2, R10, UR7, R2 ;  /* 0x000000070a027c25 */ /* 0x000fc8000f8e0002 */
[----:B------:R-:W-:Y:S01]  /*7950*/  IMAD R11, R11, UR7, R12 ;  /* 0x000000070b0b7c24 */ /* 0x000fe2000f8e020c */
[----:B------:R-:W0:Y:S01]  /*7960*/  LDC R8, c[0x0][0xc50] ;  /* 0x00031400ff087b82 */ /* 0x000e220000000800 */
[----:B--2---:R-:W-:-:S04]  /*7970*/  @P0 IMAD.HI.U32 R4, R0, R7, RZ ;  /* 0x0000000700040227 */ /* 0x004fc800078e00ff */
[----:B------:R-:W-:Y:S02]  /*7980*/  IMAD R7, RZ, RZ, -UR37 ;  /* 0x80000025ff077e24 */ /* 0x000fe4000f8e02ff */
[----:B------:R-:W-:Y:S01]  /*7990*/  IMAD.IADD R3, R11, 0x1, R3 ;  /* 0x000000010b037824 */ /* 0x000fe200078e0203 */
[----:B---3--:R-:W-:Y:S01]  /*79a0*/  @P0 SHF.R.U32.HI R5, RZ, R9, R4 ;  /* 0x00000009ff050219 */ /* 0x008fe20000011604 */
[----:B0-----:R-:W-:-:S04]  /*79b0*/  IMAD R9, R8, R7, UR10 ;  /* 0x0000000a08097e24 */ /* 0x001fc8000f8e0207 */
[----:B------:R-:W-:Y:S02]  /*79c0*/  IMAD.MOV R7, RZ, RZ, -R5 ;  /* 0x000000ffff077224 */ /* 0x000fe400078e0a05 */
[----:B------:R-:W-:Y:S01]  /*79d0*/  IMAD.WIDE.U32 R2, R9, UR4, R2 ;  /* 0x0000000409027c25 */ /* 0x000fe2000f8e0002 */
[----:B------:R-:W-:-:S03]  /*79e0*/  SHF.R.S32.HI R4, RZ, 0x1f, R9 ;  /* 0x0000001fff047819 */ /* 0x000fc60000011409 */
[----:B------:R-:W-:Y:S01]  /*79f0*/  IMAD R7, R6, R7, R0 ;  /* 0x0000000706077224 */ /* 0x000fe200078e0200 */
[----:B------:R-:W-:Y:S01]  /*7a00*/  IADD3 R2, P0, R5, R2, RZ ;  /* 0x0000000205027210 */ /* 0x000fe20007f1e0ff */
[----:B------:R-:W-:-:S03]  /*7a10*/  IMAD R4, R4, UR4, RZ ;  /* 0x0000000404047c24 */ /* 0x000fc6000f8e02ff */
[----:B------:R-:W-:Y:S01]  /*7a20*/  SHF.R.S32.HI R0, RZ, 0x1f, R7 ;  /* 0x0000001fff007819 */ /* 0x000fe20000011407 */
[----:B------:R-:W-:Y:S01]  /*7a30*/  IMAD R4, R9, UR5, R4 ;  /* 0x0000000509047c24 */ /* 0x000fe2000f8e0204 */
[----:B------:R-:W-:Y:S01]  /*7a40*/  SHF.R.S32.HI R9, RZ, 0x1f, R5 ;  /* 0x0000001fff097819 */ /* 0x000fe20000011405 */
[----:B------:R-:W-:Y:S02]  /*7a50*/  ULDC.64 UR4, c[0x0][0xbc8] ;  /* 0x0002f20000047ab9 */ /* 0x000fe40000000a00 */
[----:B------:R-:W-:Y:S01]  /*7a60*/  IMAD R0, R0, UR4, RZ ;  /* 0x0000000400007c24 */ /* 0x000fe2000f8e02ff */
[----:B------:R-:W-:-:S03]  /*7a70*/  IADD3.X R3, R9, R3, R4, P0, !PT ;  /* 0x0000000309037210 */ /* 0x000fc600007fe404 */
[C---:B------:R-:W-:Y:S02]  /*7a80*/  IMAD R5, R7.reuse, UR5, R0 ;  /* 0x0000000507057c24 */ /* 0x040fe4000f8e0200 */
[----:B------:R-:W-:Y:S01]  /*7a90*/  IMAD.WIDE.U32 R2, R7, UR4, R2 ;  /* 0x0000000407027c25 */ /* 0x000fe2000f8e0002 */
[----:B------:R-:W-:-:S04]  /*7aa0*/  ULDC.64 UR4, c[0x0][0xba8] ;  /* 0x0002ea0000047ab9 */ /* 0x000fc80000000a00 */
[----:B------:R-:W-:Y:S02]  /*7ab0*/  IADD3 R3, R3, R5, RZ ;  /* 0x0000000503037210 */ /* 0x000fe40007ffe0ff */
[----:B------:R-:W-:-:S04]  /*7ac0*/  LEA R4, P0, R2, UR4, 0x2 ;  /* 0x0000000402047c11 */ /* 0x000fc8000f8010ff */
[----:B------:R-:W-:Y:S01]  /*7ad0*/  LEA.HI.X R5, R2, UR5, R3, 0x2, P0 ;  /* 0x0000000502057c11 */ /* 0x000fe200080f1403 */
[----:B------:R-:W-:-:S05]  /*7ae0*/  IMAD.MOV.U32 R3, RZ, RZ, -0x800000 ;  /* 0xff800000ff037424 */ /* 0x000fca00078e00ff */
[----:B------:R0:W-:Y:S01]  /*7af0*/  STG.E desc[UR38][R4.64], R3 ;  /* 0x0000000304007986 */ /* 0x0001e2000c101926 */
[----:B------:R-:W-:Y:S05]  /*7b00*/  BRA `(.L_x_8) ;  /* 0x0000003800d07947 */ /* 0x000fea0003800000 */
.L_x_6:
[----:B------:R-:W-:-:S08]  /*7b10*/  NOP ;  /* 0x0000000000007918 */ /* 0x000fd00000000000 */
[----:B------:R-:W0:-:S00]  /*7b20*/  USETMAXREG.DEALLOC.CTAPOOL 0x28 ;  /* 0x00000028000079c8 */ /* 0x000e0000080e0500 */
[----:B0-----:R-:W-:Y:S01]  /*7b30*/  LOP3.LUT R17, R17, 0x3, RZ, 0xc0, !PT ;  /* 0x0000000311117812 */ /* 0x001fe200078ec0ff */
[----:B------:R-:W0:Y:S05]  /*7b40*/  S2R R34, SR_CTAID.Z ;  /* 0x0000000000227919 */ /* 0x000e2a0000002700 */
[----:B------:R-:W1:Y:S01]  /*7b50*/  S2UR UR6, SR_CTAID.Y ;  /* 0x00000000000679c3 */ /* 0x000e620000002600 */
[----:B------:R-:W2:Y:S02]  /*7b60*/  SHFL.IDX PT, R0, R17, RZ, 0x1f ;  /* 0x00001fff11007589 */ /* 0x000ea400000e0000 */
[----:B--2---:R-:W-:-:S13]  /*7b70*/  ISETP.NE.AND P0, PT, R0, RZ, PT ;  /* 0x000000ff0000720c */ /* 0x004fda0003f05270 */
[----:B01----:R-:W-:Y:S05]  /*7b80*/  @!P0 BRA `(.L_x_38) ;  /* 0x0000000000288947 */ /* 0x003fea0003800000 */
[----:B------:R-:W-:Y:S01]  /*7b90*/  ULDC UR7, c[0x0][0xc50] ;  /* 0x0003140000077ab9 */ /* 0x000fe20000000800 */
[----:B------:R-:W-:Y:S01]  /*7ba0*/  UMOV UR42, UR6 ;  /* 0x00000006002a7c82 */ /* 0x000fe20008000000 */
[----:B------:R-:W-:-:S06]  /*7bb0*/  UISETP.NE.AND UP0, UPT, UR7, 0x1, UPT ;  /* 0x000000010700788c */ /* 0x000fcc000bf05270 */
[----:B------:R-:W-:-:S13]  /*7bc0*/  PLOP3.LUT P0, PT, PT, PT, UP0, 0x80, 0x0 ;  /* 0x000000000000781c */ /* 0x000fda0003f0f008 */
[----:B------:R-:W-:Y:S05]  /*7bd0*/  @!P0 BRA `(.L_x_39) ;  /* 0x0000000000308947 */ /* 0x000fea0003800000 */
[----:B------:R-:W-:Y:S01]  /*7be0*/  ULDC UR4, c[0x0][0xc54] ;  /* 0x0003150000047ab9 */ /* 0x000fe20000000800 */
[----:B------:R-:W-:Y:S01]  /*7bf0*/  ULDC UR42, c[0x0][0xc58] ;  /* 0x00031600002a7ab9 */ /* 0x000fe20000000800 */
[----:B------:R-:W-:-:S04]  /*7c00*/  UIMAD.WIDE.U32 UR4, UR6, UR4, URZ ;  /* 0x00000004060472a5 */ /* 0x000fc8000f8e003f */
[----:B------:R-:W-:Y:S01]  /*7c10*/  USHF.R.U32.HI UR42, URZ, UR42, UR5 ;  /* 0x0000002a3f2a7299 */ /* 0x000fe20008011605 */
[----:B------:R-:W-:Y:S11]  /*7c20*/  BRA `(.L_x_39) ;  /* 0x00000000001c7947 */ /* 0x000ff60003800000 */
.L_x_38:
[----:B------:R-:W-:Y:S01]  /*7c30*/  ULDC UR7, c[0x0][0xc50] ;  /* 0x0003140000077ab9 */ /* 0x000fe20000000800 */
[----:B------:R-:W-:Y:S01]  /*7c40*/  UMOV UR42, UR6 ;  /* 0x00000006002a7c82 */ /* 0x000fe20008000000 */
[----:B------:R-:W-:-:S11]  /*7c50*/  UISETP.NE.AND UP0, UPT, UR7, 0x1, UPT ;  /* 0x000000010700788c */ /* 0x000fd6000bf05270 */
[----:B------:R-:W-:Y:S01]  /*7c60*/  @UP0 ULDC UR4, c[0x0][0xc54] ;  /* 0x0003150000040ab9 */ /* 0x000fe20000000800 */
[----:B------:R-:W-:Y:S01]  /*7c70*/  @UP0 ULDC UR8, c[0x0][0xc58] ;  /* 0x0003160000080ab9 */ /* 0x000fe20000000800 */
[----:B------:R-:W-:-:S04]  /*7c80*/  UIMAD.WIDE.U32 UR4, UR6, UR4, URZ ;  /* 0x00000004060472a5 */ /* 0x000fc8000f8e003f */
[----:B------:R-:W-:-:S12]  /*7c90*/  @UP0 USHF.R.U32.HI UR42, URZ, UR8, UR5 ;  /* 0x000000083f2a0299 */ /* 0x000fd80008011605 */
.L_x_39:
[----:B------:R-:W-:Y:S01]  /*7ca0*/  ISETP.GE.AND P0, PT, R34, RZ, PT ;  /* 0x000000ff2200720c */ /* 0x000fe20003f06270 */
[----:B------:R-:W-:Y:S01]  /*7cb0*/  UIADD3 UR4, -UR42, URZ, URZ ;  /* 0x0000003f2a047290 */ /* 0x000fe2000fffe13f */
[----:B------:R-:W-:Y:S01]  /*7cc0*/  IMAD.MOV.U32 R8, RZ, RZ, 0x1 ;  /* 0x00000001ff087424 */ /* 0x000fe200078e00ff */
[----:B------:R-:W-:Y:S01]  /*7cd0*/  MOV R9, 0x1 ;  /* 0x0000000100097802 */ /* 0x000fe20000000f00 */
[----:B------:R-:W-:Y:S01]  /*7ce0*/  IMAD.MOV.U32 R0, RZ, RZ, RZ ;  /* 0x000000ffff007224 */ /* 0x000fe200078e00ff */
[----:B------:R-:W-:-:S08]  /*7cf0*/  UIMAD UR4, UR7, UR4, UR6 ;  /* 0x00000004070472a4 */ /* 0x000fd0000f8e0206 */
[----:B------:R-:W-:Y:S05]  /*7d00*/  @!P0 BRA `(.L_x_40) ;  /* 0x00000034009c8947 */ /* 0x000fea0003800000 */
[----:B------:R-:W0:Y:S01]  /*7d10*/  LDC.64 R2, c[0x0][0xa28] ;  /* 0x00028a00ff027b82 */ /* 0x000e220000000a00 */
[----:B------:R-:W-:Y:S01]  /*7d20*/  ULDC.64 UR6, c[0x0][0x418] ;  /* 0x0001060000067ab9 */ /* 0x000fe20000000a00 */
[----:B------:R-:W-:Y:S01]  /*7d30*/  ULDC UR5, c[0x0][0x424] ;  /* 0x0001090000057ab9 */ /* 0x000fe20000000800 */
[----:B------:R-:W-:Y:S01]  /*7d40*/  ULDC UR43, c[0x0][0x2f0] ;  /* 0x0000bc00002b7ab9 */ /* 0x000fe20000000800 */
[----:B------:R-:W-:Y:S01]  /*7d50*/  IMAD.MOV.U32 R31, RZ, RZ, RZ ;  /* 0x000000ffff1f7224 */ /* 0x000fe200078e00ff */
[----:B0-----:R-:W-:-:S04]  /*7d60*/  ISETP.NE.U32.AND P0, PT, R2, RZ, PT ;  /* 0x000000ff0200720c */ /* 0x001fc80003f05070 */
[----:B------:R-:W-:Y:S01]  /*7d70*/  ISETP.NE.AND.EX P0, PT, R3, RZ, PT, P0 ;  /* 0x000000ff0300720c */ /* 0x000fe20003f05300 */
[----:B------:R-:W-:-:S12]  /*7d80*/  UISETP.NE.U32.AND UP0, UPT, UR6, URZ, UPT ;  /* 0x0000003f0600728c */ /* 0x000fd8000bf05070 */
[----:B------:R-:W0:Y:S01]  /*7d90*/  @P0 LDC.64 R2, c[0x0][0xa28] ;  /* 0x00028a00ff020b82 */ /* 0x000e220000000a00 */
[----:B------:R-:W-:-:S04]  /*7da0*/  UISETP.NE.AND.EX UP0, UPT, UR7, URZ, UPT, UP0 ;  /* 0x0000003f0700728c */ /* 0x000fc8000bf05300 */
[----:B------:R-:W-:-:S04]  /*7db0*/  USEL UR5, UR5, 0x1, UP0 ;  /* 0x0000000105057887 */ /* 0x000fc80008000000 */
[----:B------:R-:W-:Y:S01]  /*7dc0*/  UIMAD UR43, UR5, UR43, URZ ;  /* 0x0000002b052b72a4 */ /* 0x000fe2000f8e023f */
[----:B------:R-:W1:Y:S03]  /*7dd0*/  S2R R35, SR_CTAID.X ;  /* 0x0000000000237919 */ /* 0x000e660000002500 */
[----:B------:R-:W-:Y:S02]  /*7de0*/  UISETP.GE.AND UP0, UPT, UR43, 0x1, UPT ;  /* 0x000000012b00788c */ /* 0x000fe4000bf06270 */
[----:B------:R-:W-:Y:S01]  /*7df0*/  UIADD3 UR5, UR43, 0x7f, URZ ;  /* 0x0000007f2b057890 */ /* 0x000fe2000fffe03f */
[----:B0-----:R-:W-:-:S05]  /*7e00*/  @P0 IMAD.WIDE R2, R34, 0x4, R2 ;  /* 0x0000000422020825 */ /* 0x001fca00078e0202 */
[----:B------:R0:W5:Y:S01]  /*7e10*/  @P0 LDG.E R31, desc[UR38][R2.64] ;  /* 0x00000026021f0981 */ /* 0x000162000c1e1900 */
[----:B------:R-:W-:Y:S01]  /*7e20*/  PLOP3.LUT P0, PT, PT, PT, UP0, 0x80, 0x0 ;  /* 0x000000000000781c */ /* 0x000fe20003f0f008 */
[----:B------:R-:W-:Y:S02]  /*7e30*/  USHF.R.S32.HI UR6, URZ, 0x1f, UR5 ;  /* 0x0000001f3f067899 */ /* 0x000fe40008011405 */
[----:B------:R-:W-:Y:S02]  /*7e40*/  ULOP3.LUT UR47, UR4, 0xffff, URZ, 0xc0, !UPT ;  /* 0x0000ffff042f7892 */ /* 0x000fe4000f8ec03f */
[----:B------:R-:W-:Y:S01]  /*7e50*/  ULEA.HI UR6, UR6, UR5, URZ, 0x7 ;  /* 0x0000000506067291 */ /* 0x000fe2000f8f383f */
[----:B------:R-:W-:-:S03]  /*7e60*/  UMOV UR41, URZ ;  /* 0x0000003f00297c82 */ /* 0x000fc60008000000 */
[----:B------:R-:W-:-:S04]  /*7e70*/  USHF.R.S32.HI UR44, URZ, 0x7, UR6 ;  /* 0x000000073f2c7899 */ /* 0x000fc80008011406 */
[----:B01----:R-:W-:Y:S08]  /*7e80*/  @!P0 BRA `(.L_x_41) ;  /* 0x0000000000848947 */ /* 0x003ff00003800000 */
[----:B------:R-:W-:-:S03]  /*7e90*/  USHF.R.U32.HI UR6, URZ, 0x10, UR4 ;  /* 0x000000103f067899 */ /* 0x000fc60008011604 */
[----:B------:R-:W-:Y:S01]  /*7ea0*/  UMOV UR4, URZ ;  /* 0x0000003f00047c82 */ /* 0x000fe20008000000 */
[----:B------:R-:W-:-:S11]  /*7eb0*/  UISETP.NE.AND UP0, UPT, UR6, URZ, UPT ;  /* 0x0000003f0600728c */ /* 0x000fd6000bf05270 */
[----:B------:R-:W-:Y:S02]  /*7ec0*/  @!UP0 ULDC UR6, c[0x0][0x9f0] ;  /* 0x00027c0000068ab9 */ /* 0x000fe40000000800 */
[----:B------:R-:W-:Y:S01]  /*7ed0*/  IABS R0, UR6 ;  /* 0x0000000600007c13 */ /* 0x000fe20008000000 */
[----:B------:R-:W-:Y:S02]  /*7ee0*/  UIADD3 UR7, UR44, -0x1, UR6 ;  /* 0xffffffff2c077890 */ /* 0x000fe4000fffe006 */
[----:B------:R-:W-:Y:S02]  /*7ef0*/  IABS R4, UR6 ;  /* 0x0000000600047c13 */ /* 0x000fe40008000000 */
[----:B------:R-:W-:Y:S02]  /*7f00*/  R2UR UR10, R0 ;  /* 0x00000000000a72ca */ /* 0x000fe400000e0000 */
[----:B------:R-:W-:Y:S01]  /*7f10*/  IABS R3, UR7 ;  /* 0x0000000700037c13 */ /* 0x000fe20008000000 */
[----:B------:R-:W-:-:S03]  /*7f20*/  ULOP3.LUT UR7, UR7, UR6, URZ, 0x3c, !UPT ;  /* 0x0000000607077292 */ /* 0x000fc6000f8e3c3f */
[----:B------:R-:W-:-:S07]  /*7f30*/  R2UR UR9, R3 ;  /* 0x00000000030972ca */ /* 0x000fce00000e0000 */
[----:B------:R-:W0:Y:S08]  /*7f40*/  I2F.RP R0, UR10 ;  /* 0x0000000a00007d06 */ /* 0x000e300008209400 */
[----:B0-----:R-:W0:Y:S02]  /*7f50*/  MUFU.RCP R0, R0 ;  /* 0x0000000000007308 */ /* 0x001e240000001000 */
[----:B0-----:R-:W-:-:S02]  /*7f60*/  VIADD R2, R0, 0xffffffe ;  /* 0x0ffffffe00027836 */ /* 0x001fc40000000000 */
[----:B------:R-:W-:-:S04]  /*7f70*/  IMAD.MOV R0, RZ, RZ, -R4 ;  /* 0x000000ffff007224 */ /* 0x000fc800078e0a04 */
[----:B------:R-:W0:Y:S02]  /*7f80*/  F2I.FTZ.U32.TRUNC.NTZ R2, R2 ;  /* 0x0000000200027305 */ /* 0x000e24000021f000 */
[----:B0-----:R-:W-:-:S13]  /*7f90*/  R2UR UR5, R2 ;  /* 0x00000000020572ca */ /* 0x001fda00000e0000 */
[----:B------:R-:W-:-:S04]  /*7fa0*/  UIADD3 UR8, URZ, -UR5, URZ ;  /* 0x800000053f087290 */ /* 0x000fc8000fffe03f */
[----:B------:R-:W-:-:S04]  /*7fb0*/  UIMAD UR8, UR8, UR10, URZ ;  /* 0x0000000a080872a4 */ /* 0x000fc8000f8e023f */
[----:B------:R-:W-:-:S03]  /*7fc0*/  UIMAD.WIDE.U32 UR4, UR5, UR8, UR4 ;  /* 0x00000008050472a5 */ /* 0x000fc6000f8e0004 */
[----:B------:R-:W-:Y:S01]  /*7fd0*/  R2UR UR8, R0 ;  /* 0x00000000000872ca */ /* 0x000fe200000e0000 */
[----:B------:R-:W-:-:S12]  /*7fe0*/  UIMAD.WIDE.U32 UR4, UR5, UR9, URZ ;  /* 0x00000009050472a5 */ /* 0x000fd8000f8e003f */
[----:B------:R-:W-:-:S04]  /*7ff0*/  UIMAD UR4, UR5, UR8, UR9 ;  /* 0x00000008050472a4 */ /* 0x000fc8000f8e0209 */
[----:B------:R-:W-:-:S11]  /*8000*/  UISETP.GT.U32.AND UP0, UPT, UR10, UR4, UPT ;  /* 0x000000040a00728c */ /* 0x000fd6000bf04070 */
[----:B------:R-:W-:Y:S02]  /*8010*/  @!UP0 UIADD3 UR4, UR4, -UR10, URZ ;  /* 0x8000000a04048290 */ /* 0x000fe4000fffe03f */
[----:B------:R-:W-:Y:S02]  /*8020*/  @!UP0 UIADD3 UR5, UR5, 0x1, URZ ;  /* 0x0000000105058890 */ /* 0x000fe4000fffe03f */
[----:B------:R-:W-:Y:S02]  /*8030*/  UISETP.GE.U32.AND UP1, UPT, UR4, UR10, UPT ;  /* 0x0000000a0400728c */ /* 0x000fe4000bf26070 */
[----:B------:R-:W-:-:S09]  /*8040*/  UISETP.GE.AND UP0, UPT, UR7, URZ, UPT ;  /* 0x0000003f0700728c */ /* 0x000fd2000bf06270 */
[----:B------:R-:W-:Y:S02]  /*8050*/  @UP1 UIADD3 UR5, UR5, 0x1, URZ ;  /* 0x0000000105051890 */ /* 0x000fe4000fffe03f */
[----:B------:R-:W-:Y:S02]  /*8060*/  UISETP.NE.AND UP1, UPT, UR6, URZ, UPT ;  /* 0x0000003f0600728c */ /* 0x000fe4000bf25270 */
[----:B------:R-:W-:-:S09]  /*8070*/  @!UP0 UIADD3 UR5, -UR5, URZ, URZ ;  /* 0x0000003f05058290 */ /* 0x000fd2000fffe13f */
[----:B------:R-:W-:-:S07]  /*8080*/  @!UP1 ULOP3.LUT UR5, URZ, UR6, URZ, 0x33, !UPT ;  /* 0x000000063f059292 */ /* 0x000fce000f8e333f */
[----:B------:R-:W-:-:S05]  /*8090*/  UMOV UR41, UR5 ;  /* 0x0000000500297c82 */ /* 0x000fca0008000000 */
.L_x_41:
[----:B------:R-:W-:Y:S02]  /*80a0*/  UIMAD UR48, UR47, UR41, URZ ;  /* 0x000000292f3072a4 */ /* 0x000fe4000f8e023f */
[----:B------:R-:W-:Y:S01]  /*80b0*/  MOV R3, UR41 ;  /* 0x0000002900037c02 */ /* 0x000fe20008000f00 */
[----:B------:R-:W-:-:S03]  /*80c0*/  IMAD.MOV.U32 R9, RZ, RZ, 0x1 ;  /* 0x00000001ff097424 */ /* 0x000fc600078e00ff */
[----:B------:R-:W-:-:S05]  /*80d0*/  IMAD.U32 R0, RZ, RZ, UR48 ;  /* 0x00000030ff007e24 */ /* 0x000fca000f8e00ff */
[----:B------:R-:W-:-:S04]  /*80e0*/  VIADDMNMX R0, R0, R3, UR44, PT ;  /* 0x0000002c00007e46 */ /* 0x000fc8000b800103 */
[----:B------:R-:W-:Y:S01]  /*80f0*/  R2UR UR49, R0 ;  /* 0x00000000003172ca */ /* 0x000fe200000e0000 */
[----:B------:R-:W-:-:S12]  /*8100*/  IMAD.MOV.U32 R0, RZ, RZ, RZ ;  /* 0x000000ffff007224 */ /* 0x000fd800078e00ff */
[----:B------:R-:W-:-:S06]  /*8110*/  UISETP.GT.AND UP0, UPT, UR49, UR48, UPT ;  /* 0x000000303100728c */ /* 0x000fcc000bf04270 */
[----:B------:R-:W-:-:S13]  /*8120*/  PLOP3.LUT P0, PT, PT, PT, UP0, 0x80, 0x0 ;  /* 0x000000000000781c */ /* 0x000fda0003f0f008 */
[----:B------:R-:W-:Y:S05]  /*8130*/  @!P0 BRA `(.L_x_40) ;  /* 0x0000003000908947 */ /* 0x000fea0003800000 */
[----:B------:R-:W0:Y:S01]  /*8140*/  S2UR UR4, SR_CgaCtaId ;  /* 0x00000000000479c3 */ /* 0x000e220000008800 */
[----:B------:R-:W-:Y:S02]  /*8150*/  UMOV UR45, 0x400 ;  /* 0x00000400002d7882 */ /* 0x000fe40000000000 */
[----:B0-----:R-:W-:-:S04]  /*8160*/  ULEA UR45, UR4, UR45, 0x18 ;  /* 0x0000002d042d7291 */ /* 0x001fc8000f8ec03f */
[----:B------:R-:W-:-:S04]  /*8170*/  UIADD3 UR4, UR45, 0x18400, URZ ;  /* 0x000184002d047890 */ /* 0x000fc8000fffe03f */
[----:B------:R-:W-:-:S06]  /*8180*/  ULOP3.LUT UP0, URZ, UR4, 0x3ff, URZ, 0xc0, !UPT ;  /* 0x000003ff043f7892 */ /* 0x000fcc000f80c03f */
[----:B------:R-:W-:-:S13]  /*8190*/  PLOP3.LUT P0, PT, PT, PT, UP0, 0x80, 0x0 ;  /* 0x000000000000781c */ /* 0x000fda0003f0f008 */
[----:B------:R-:W-:Y:S05]  /*81a0*/  @!P0 BRA `(.L_x_42) ;  /* 0x0000000000408947 */ /* 0x000fea0003800000 */
[----:B------:R-:W-:Y:S01]  /*81b0*/  MOV R2, 0x0 ;  /* 0x0000000000027802 */ /* 0x000fe20000000f00 */
[----:B------:R-:W-:Y:S01]  /*81c0*/  ULDC.64 UR4, c[0x4][0x80] ;  /* 0x0100200000047ab9 */ /* 0x000fe20000000a00 */
[----:B------:R-:W-:Y:S01]  /*81d0*/  ULDC.64 UR6, c[0x4][0x88] ;  /* 0x0100220000067ab9 */ /* 0x000fe20000000a00 */
[----:B------:R-:W-:Y:S01]  /*81e0*/  MOV R4, UR4 ;  /* 0x0000000400047c02 */ /* 0x000fe20008000f00 */
[----:B------:R-:W-:Y:S01]  /*81f0*/  IMAD.U32 R5, RZ, RZ, UR5 ;  /* 0x00000005ff057e24 */ /* 0x000fe2000f8e00ff */
[----:B------:R-:W-:Y:S01]  /*8200*/  ULDC.64 UR4, c[0x4][0x8] ;  /* 0x0100020000047ab9 */ /* 0x000fe20000000a00 */
[----:B------:R-:W0:Y:S01]  /*8210*/  LDC.64 R2, c[0x4][R2] ;  /* 0x0100000002027b82 */ /* 0x000e220000000a00 */
[----:B------:R-:W-:Y:S01]  /*8220*/  IMAD.U32 R6, RZ, RZ, UR6 ;  /* 0x00000006ff067e24 */ /* 0x000fe2000f8e00ff */
[----:B------:R-:W-:Y:S01]  /*8230*/  MOV R10, UR4 ;  /* 0x00000004000a7c02 */ /* 0x000fe20008000f00 */
[----:B------:R-:W-:Y:S01]  /*8240*/  IMAD.U32 R7, RZ, RZ, UR7 ;  /* 0x00000007ff077e24 */ /* 0x000fe2000f8e00ff */
[----:B------:R-:W-:Y:S01]  /*8250*/  MOV R13, RZ ;  /* 0x000000ff000d7202 */ /* 0x000fe20000000f00 */
[----:B------:R-:W-:-:S02]  /*8260*/  IMAD.U32 R11, RZ, RZ, UR5 ;  /* 0x00000005ff0b7e24 */ /* 0x000fc4000f8e00ff */
[----:B------:R-:W-:Y:S02]  /*8270*/  IMAD.MOV.U32 R8, RZ, RZ, 0x70 ;  /* 0x00000070ff087424 */ /* 0x000fe400078e00ff */
[----:B------:R-:W-:-:S07]  /*8280*/  IMAD.MOV.U32 R12, RZ, RZ, 0x1 ;  /* 0x00000001ff0c7424 */ /* 0x000fce00078e00ff */
[----:B------:R-:W-:-:S07]  /*8290*/  LEPC R20, `(.L_x_42) ;  /* 0x000000001014794e */ /* 0x000fce0000000000 */
[----:B0----5:R-:W-:Y:S05]  /*82a0*/  CALL.ABS.NOINC R2 ;  /* 0x0000000002007343 */ /* 0x021fea0003c00000 */
.L_x_42:
[----:B------:R-:W-:-:S04]  /*82b0*/  UIADD3 UR4, UR45, 0x400, URZ ;  /* 0x000004002d047890 */ /* 0x000fc8000fffe03f */
[----:B------:R-:W-:-:S06]  /*82c0*/  ULOP3.LUT UP0, URZ, UR4, 0x3ff, URZ, 0xc0, !UPT ;  /* 0x000003ff043f7892 */ /* 0x000fcc000f80c03f */
[----:B------:R-:W-:-:S13]  /*82d0*/  PLOP3.LUT P0, PT, PT, PT, UP0, 0x80, 0x0 ;  /* 0x000000000000781c */ /* 0x000fda0003f0f008 */
[----:B------:R-:W-:Y:S05]  /*82e0*/  @!P0 BRA `(.L_x_43) ;  /* 0x00000000007c8947 */ /* 0x000fea0003800000 */
        /* <DEDUP_REMOVED lines=15> */
[----:B-1---5:R-:W-:Y:S05]  /*83e0*/  CALL.ABS.NOINC R2 ;  /* 0x0000000002007343 */ /* 0x022fea0003c00000 */
.L_x_44:
[----:B------:R0:W1:Y:S01]  /*83f0*/  LDC.64 R2, c[0x4][R16] ;  /* 0x0100000010027b82 */ /* 0x0000620000000a00 */
[----:B------:R-:W-:Y:S01]  /*8400*/  ULDC.64 UR4, c[0x4][0x80] ;  /* 0x0100200000047ab9 */ /* 0x000fe20000000a00 */
[----:B------:R-:W-:Y:S01]  /*8410*/  ULDC.64 UR6, c[0x4][0x88] ;  /* 0x0100220000067ab9 */ /* 0x000fe20000000a00 */
[----:B------:R-:W-:Y:S01]  /*8420*/  IMAD.U32 R4, RZ, RZ, UR4 ;  /* 0x00000004ff047e24 */ /* 0x000fe2000f8e00ff */
[----:B------:R-:W-:Y:S01]  /*8430*/  MOV R6, UR6 ;  /* 0x0000000600067c02 */ /* 0x000fe20008000f00 */
[----:B------:R-:W-:Y:S01]  /*8440*/  IMAD.U32 R5, RZ, RZ, UR5 ;  /* 0x00000005ff057e24 */ /* 0x000fe2000f8e00ff */
[----:B------:R-:W-:Y:S01]  /*8450*/  ULDC.64 UR4, c[0x4][0x18] ;  /* 0x0100060000047ab9 */ /* 0x000fe20000000a00 */
[----:B------:R-:W-:Y:S01]  /*8460*/  IMAD.U32 R7, RZ, RZ, UR7 ;  /* 0x00000007ff077e24 */ /* 0x000fe2000f8e00ff */
[----:B------:R-:W-:Y:S01]  /*8470*/  MOV R8, 0x70 ;  /* 0x0000007000087802 */ /* 0x000fe20000000f00 */
[----:B------:R-:W-:Y:S02]  /*8480*/  IMAD.U32 R10, RZ, RZ, UR4 ;  /* 0x00000004ff0a7e24 */ /* 0x000fe4000f8e00ff */
[----:B------:R-:W-:-:S02]  /*8490*/  IMAD.U32 R11, RZ, RZ, UR5 ;  /* 0x00000005ff0b7e24 */ /* 0x000fc4000f8e00ff */
[----:B------:R-:W-:Y:S02]  /*84a0*/  IMAD.MOV.U32 R12, RZ, RZ, 0x1 ;  /* 0x00000001ff0c7424 */ /* 0x000fe400078e00ff */
[----:B0-----:R-:W-:-:S07]  /*84b0*/  IMAD.MOV.U32 R13, RZ, RZ, RZ ;  /* 0x000000ffff0d7224 */ /* 0x001fce00078e00ff */
[----:B------:R-:W-:-:S07]  /*84c0*/  LEPC R20, `(.L_x_43) ;  /* 0x000000001014794e */ /* 0x000fce0000000000 */
[----:B-1----:R-:W-:Y:S05]  /*84d0*/  CALL.ABS.NOINC R2 ;  /* 0x0000000002007343 */ /* 0x002fea0003c00000 */
.L_x_43:
[----:B------:R-:W0:Y:S01]  /*84e0*/  LDC.64 R2, c[0x0][0x9f8] ;  /* 0x00027e00ff027b82 */ /* 0x000e220000000a00 */
[----:B------:R-:W-:-:S07]  /*84f0*/  IMAD.MOV.U32 R30, RZ, RZ, R34 ;  /* 0x000000ffff1e7224 */ /* 0x000fce00078e0022 */
[----:B------:R-:W1:Y:S01]  /*8500*/  LDC R29, c[0x0][0x430] ;  /* 0x00010c00ff1d7b82 */ /* 0x000e620000000800 */
[----:B------:R-:W-:Y:S02]  /*8510*/  MOV R22, UR49 ;  /* 0x0000003100167c02 */ /* 0x000fe40008000f00 */
[C---:B------:R-:W-:Y:S01]  /*8520*/  LOP3.LUT R0, R19.reuse, 0x7f, RZ, 0xc0, !PT ;  /* 0x0000007f13007812 */ /* 0x040fe200078ec0ff */
[----:B------:R-:W-:Y:S01]  /*8530*/  IMAD.SHL.U32 R33, R19, 0x10, RZ ;  /* 0x0000001013217824 */ /* 0x000fe200078e00ff */
[----:B------:R-:W-:Y:S01]  /*8540*/  LOP3.LUT R23, R23, 0xfffffff7, RZ, 0xc0, !PT ;  /* 0xfffffff717177812 */ /* 0x000fe200078ec0ff */
[----:B------:R-:W-:Y:S01]  /*8550*/  ULDC UR4, c[0x0][0x2f4] ;  /* 0x0000bd0000047ab9 */ /* 0x000fe20000000800 */
[----:B0-----:R-:W-:-:S04]  /*8560*/  ISETP.NE.U32.AND P0, PT, R2, RZ, PT ;  /* 0x000000ff0200720c */ /* 0x001fc80003f05070 */
[----:B------:R-:W-:-:S13]  /*8570*/  ISETP.NE.AND.EX P0, PT, R3, RZ, PT, P0 ;  /* 0x000000ff0300720c */ /* 0x000fda0003f05300 */
[----:B------:R-:W0:Y:S02]  /*8580*/  @P0 LDC.64 R2, c[0x0][0x9f8] ;  /* 0x00027e00ff020b82 */ /* 0x000e240000000a00 */
[----:B0-----:R-:W-:-:S05]  /*8590*/  @P0 IMAD.WIDE R2, R34, 0x4, R2 ;  /* 0x0000000422020825 */ /* 0x001fca00078e0202 */
[----:B------:R0:W2:Y:S01]  /*85a0*/  @P0 LDG.E R30, desc[UR38][R2.64] ;  /* 0x00000026021e0981 */ /* 0x0000a2000c1e1900 */
[----:B------:R-:W-:Y:S01]  /*85b0*/  SHF.R.U32.HI R28, RZ, 0x3, R0 ;  /* 0x00000003ff1c7819 */ /* 0x000fe20000011600 */
[----:B------:R-:W-:Y:S01]  /*85c0*/  VIADD R22, R22, 0xffffffff ;  /* 0xffffffff16167836 */ /* 0x000fe20000000000 */
[----:B------:R-:W-:Y:S02]  /*85d0*/  LOP3.LUT R33, R33, 0x70, RZ, 0xc0, !PT ;  /* 0x0000007021217812 */ /* 0x000fe400078ec0ff */
[----:B-1----:R-:W-:Y:S01]  /*85e0*/  ISETP.NE.AND P1, PT, R29, 0x1, PT ;  /* 0x000000011d00780c */ /* 0x002fe20003f25270 */
[----:B------:R-:W-:-:S05]  /*85f0*/  IMAD R4, R22, 0x80, R28 ;  /* 0x0000008016047824 */ /* 0x000fca00078e021c */
[----:B------:R-:W-:-:S04]  /*8600*/  IADD3 R8, R33, R4, RZ ;  /* 0x0000000421087210 */ /* 0x000fc80007ffe0ff */
[C---:B------:R-:W-:Y:S01]  /*8610*/  ISETP.GE.AND P0, PT, R8.reuse, UR43, PT ;  /* 0x0000002b08007c0c */ /* 0x040fe2000bf06270 */
[----:B-----5:R-:W-:Y:S02]  /*8620*/  IMAD.IADD R8, R8, 0x1, R31 ;  /* 0x0000000108087824 */ /* 0x020fe400078e021f */
[----:B0-----:R-:W0:Y:S01]  /*8630*/  @P1 LDC R3, c[0x0][0x434] ;  /* 0x00010d00ff031b82 */ /* 0x001e220000000800 */
[----:B------:R-:W-:Y:S01]  /*8640*/  @P1 LOP3.LUT R23, R23, 0x8, RZ, 0xfc, !PT ;  /* 0x0000000817171812 */ /* 0x000fe200078efcff */
[----:B------:R-:W-:-:S06]  /*8650*/  IMAD.MOV.U32 R9, RZ, RZ, R8 ;  /* 0x000000ffff097224 */ /* 0x000fcc00078e0008 */
[----:B------:R-:W1:Y:S08]  /*8660*/  @P1 LDC R11, c[0x0][0x438] ;  /* 0x00010e00ff0b1b82 */ /* 0x000e700000000800 */
[----:B------:R-:W3:Y:S08]  /*8670*/  @!P0 LDC.64 R4, c[0x0][0x428] ;  /* 0x00010a00ff048b82 */ /* 0x000ef00000000a00 */
[----:B------:R-:W4:Y:S01]  /*8680*/  @!P0 LDC.64 R6, c[0x0][0x418] ;  /* 0x00010600ff068b82 */ /* 0x000f220000000a00 */
[----:B0-----:R-:W-:-:S05]  /*8690*/  @P1 IMAD.HI.U32 R2, R8, R3, RZ ;  /* 0x0000000308021227 */ /* 0x001fca00078e00ff */
[----:B-1----:R-:W-:-:S04]  /*86a0*/  @P1 SHF.R.U32.HI R9, RZ, R11, R2 ;  /* 0x0000000bff091219 */ /* 0x002fc80000011602 */
[----:B------:R-:W-:Y:S02]  /*86b0*/  @!P0 SHF.R.S32.HI R3, RZ, 0x1f, R9 ;  /* 0x0000001fff038819 */ /* 0x000fe40000011409 */
[----:B------:R-:W-:Y:S01]  /*86c0*/  LOP3.LUT R23, R23, 0xfffffffe, RZ, 0xc0, !PT ;  /* 0xfffffffe17177812 */ /* 0x000fe200078ec0ff */
[----:B------:R-:W-:-:S03]  /*86d0*/  UMOV UR5, 0xffffffff ;  /* 0xffffffff00057882 */ /* 0x000fc60000000000 */
[----:B------:R-:W-:Y:S02]  /*86e0*/  LOP3.LUT R23, R23, 0xfffffffd, RZ, 0xc0, !PT ;  /* 0xfffffffd17177812 */ /* 0x000fe400078ec0ff */
[----:B--2---:R-:W-:-:S05]  /*86f0*/  SHF.R.S32.HI R27, RZ, 0x1f, R30 ;  /* 0x0000001fff1b7819 */ /* 0x004fca000001141e */
[----:B---3--:R-:W-:-:S04]  /*8700*/  @!P0 IMAD R2, R27, R4, RZ ;  /* 0x000000041b028224 */ /* 0x008fc800078e02ff */
[----:B------:R-:W-:Y:S02]  /*8710*/  @!P0 IMAD R11, R30, R5, R2 ;  /* 0x000000051e0b8224 */ /* 0x000fe400078e0202 */
[----:B------:R-:W-:-:S04]  /*8720*/  @!P0 IMAD.MOV.U32 R2, RZ, RZ, R9 ;  /* 0x000000ffff028224 */ /* 0x000fc800078e0009 */
[----:B------:R-:W-:-:S03]  /*8730*/  @!P0 IMAD.WIDE.U32 R4, R30, R4, R2 ;  /* 0x000000041e048225 */ /* 0x000fc600078e0002 */
[----:B----4-:R-:W-:Y:S01]  /*8740*/  @!P0 LEA R2, P1, R4, R6, 0x2 ;  /* 0x0000000604028211 */ /* 0x010fe200078210ff */
[----:B------:R-:W-:Y:S01]  /*8750*/  IMAD.SHL.U32 R6, R19, 0x8, RZ ;  /* 0x0000000813067824 */ /* 0x000fe200078e00ff */
[----:B------:R-:W-:-:S04]  /*8760*/  @!P0 IADD3 R3, R5, R11, RZ ;  /* 0x0000000b05038210 */ /* 0x000fc80007ffe0ff */
[----:B------:R-:W-:Y:S01]  /*8770*/  @!P0 LEA.HI.X R3, R4, R7, R3, 0x2, P1 ;  /* 0x0000000704038211 */ /* 0x000fe200008f1403 */
[----:B------:R-:W-:Y:S01]  /*8780*/  IMAD.MOV.U32 R7, RZ, RZ, RZ ;  /* 0x000000ffff077224 */ /* 0x000fe200078e00ff */
[----:B------:R-:W-:-:S04]  /*8790*/  LOP3.LUT R26, R6, 0x38, RZ, 0xc0, !PT ;  /* 0x00000038061a7812 */ /* 0x000fc800078ec0ff */
[C---:B------:R-:W-:Y:S01]  /*87a0*/  LOP3.LUT R25, R26.reuse, 0x40, RZ, 0xfc, !PT ;  /* 0x000000401a197812 */ /* 0x040fe200078efcff */
[----:B------:R0:W5:Y:S01]  /*87b0*/  @!P0 LDG.E R7, desc[UR38][R2.64] ;  /* 0x0000002602078981 */ /* 0x000162000c1e1900 */
[----:B------:R-:W-:Y:S02]  /*87c0*/  ISETP.GE.AND P1, PT, R26, UR4, PT ;  /* 0x000000041a007c0c */ /* 0x000fe4000bf26270 */
[----:B------:R-:W-:-:S11]  /*87d0*/  ISETP.GE.AND P0, PT, R25, UR4, PT ;  /* 0x0000000419007c0c */ /* 0x000fd6000bf06270 */
[----:B------:R-:W-:-:S04]  /*87e0*/  @P1 LOP3.LUT R23, R23, 0x2, RZ, 0xfc, !PT ;  /* 0x0000000217171812 */ /* 0x000fc800078efcff */
[----:B------:R-:W-:Y:S01]  /*87f0*/  @P0 LOP3.LUT R23, R23, 0x1, RZ, 0xfc, !PT ;  /* 0x0000000117170812 */ /* 0x000fe200078efcff */
[----:B0-----:R-:W-:Y:S06]  /*8800*/  BRA.DIV UR5, `(.L_x_45) ;  /* 0x0000003205107947 */ /* 0x001fec000b800000 */
.L_x_87:
[----:B------:R-:W-:Y:S01]  /*8810*/  ULOP3.LUT UR4, UR40, 0x2, URZ, 0xfc, !UPT ;  /* 0x0000000228047892 */ /* 0x000fe2000f8efc3f */
[----:B------:R-:W-:Y:S01]  /*8820*/  IADD3 R4, -R9, RZ, RZ ;  /* 0x000000ff09047210 */ /* 0x000fe20007ffe1ff */
[----:B------:R-:W-:Y:S01]  /*8830*/  IMAD.U32 R24, RZ, RZ, UR42 ;  /* 0x0000002aff187e24 */ /* 0x000fe2000f8e00ff */
[----:B------:R-:W-:-:S03]  /*8840*/  LOP3.LUT R23, R23, 0xfffffffb, RZ, 0xc0, !PT ;  /* 0xfffffffb17177812 */ /* 0x000fc600078ec0ff */
[----:B------:R-:W-:Y:S01]  /*8850*/  IMAD.U32 R18, RZ, RZ, UR4 ;  /* 0x00000004ff127e24 */ /* 0x000fe2000f8e00ff */
[----:B------:R-:W-:Y:S01]  /*8860*/  SHF.R.S32.HI R24, RZ, 0x1f, R24 ;  /* 0x0000001fff187819 */ /* 0x000fe20000011418 */
[----:B------:R-:W-:-:S03]  /*8870*/  IMAD R4, R29, R4, R8 ;  /* 0x000000041d047224 */ /* 0x000fc600078e0208 */
[----:B------:R-:W-:-:S13]  /*8880*/  ISETP.NE.AND P0, PT, R18, 0x3, PT ;  /* 0x000000031200780c */ /* 0x000fda0003f05270 */
[----:B------:R-:W-:Y:S01]  /*8890*/  @P0 LOP3.LUT R23, R23, 0x4, RZ, 0xfc, !PT ;  /* 0x0000000417170812 */ /* 0x000fe200078efcff */
[----:B------:R-:W-:Y:S06]  /*88a0*/  @!P0 BRA `(.L_x_46) ;  /* 0x0000000000048947 */ /* 0x000fec0003800000 */
[----:B------:R-:W-:Y:S01]  /*88b0*/  BPT.TRAP 0x1 ;  /* 0x000000040000795c */ /* 0x000fe20000300000 */
.L_x_46:
[----:B------:R-:W-:Y:S01]  /*88c0*/  SHF.R.S32.HI R5, RZ, 0x1f, R4 ;  /* 0x0000001fff057819 */ /* 0x000fe20000011404 */
[----:B------:R-:W-:Y:S01]  /*88d0*/  ULDC.64 UR4, c[0x0][0x328] ;  /* 0x0000ca0000047ab9 */ /* 0x000fe20000000a00 */
[----:B-----5:R-:W-:Y:S02]  /*88e0*/  SHF.R.S32.HI R8, RZ, 0x1f, R7 ;  /* 0x0000001fff087819 */ /* 0x020fe40000011407 */
[----:B------:R-:W-:Y:S01]  /*88f0*/  R2UR UR6, R24 ;  /* 0x00000000180672ca */ /* 0x000fe200000e0000 */
[----:B------:R-:W-:-:S04]  /*8900*/  IMAD R3, R5, UR4, RZ ;  /* 0x0000000405037c24 */ /* 0x000fc8000f8e02ff */
[C---:B------:R-:W-:Y:S02]  /*8910*/  IMAD R9, R4.reuse, UR5, R3 ;  /* 0x0000000504097c24 */ /* 0x040fe4000f8e0203 */
[----:B------:R-:W-:Y:S01]  /*8920*/  IMAD.WIDE.U32 R2, R4, UR4, RZ ;  /* 0x0000000404027c25 */ /* 0x000fe2000f8e00ff */
[----:B------:R-:W-:-:S03]  /*8930*/  ULDC.64 UR4, c[0x0][0x338] ;  /* 0x0000ce0000047ab9 */ /* 0x000fc60000000a00 */
[----:B------:R-:W-:Y:S02]  /*8940*/  IMAD.IADD R3, R3, 0x1, R9 ;  /* 0x0000000103037824 */ /* 0x000fe400078e0209 */
[----:B------:R-:W-:Y:S02]  /*8950*/  IMAD.MOV.U32 R9, RZ, RZ, 0x1 ;  /* 0x00000001ff097424 */ /* 0x000fe400078e00ff */
[----:B------:R-:W-:Y:S02]  /*8960*/  IMAD R10, R8, UR4, RZ ;  /* 0x00000004080a7c24 */ /* 0x000fe4000f8e02ff */
[----:B------:R-:W-:Y:S01]  /*8970*/  IMAD.WIDE.U32 R2, R7, UR4, R2 ;  /* 0x0000000407027c25 */ /* 0x000fe2000f8e0002 */
[----:B------:R-:W-:-:S03]  /*8980*/  SHF.L.U32 R9, R9, 0x1f, RZ ;  /* 0x0000001f09097819 */ /* 0x000fc600000006ff */
[----:B------:R-:W-:Y:S01]  /*8990*/  IMAD R11, R7, UR5, R10 ;  /* 0x00000005070b7c24 */ /* 0x000fe2000f8e020a */
[----:B------:R-:W0:Y:S01]  /*89a0*/  SYNCS.PHASECHK.TRANS64.TRYWAIT P0, [UR45+0x28840], R9 ;  /* 0x02884009ff0075a7 */ /* 0x000e22000800016d */
[----:B------:R-:W-:-:S03]  /*89b0*/  ULDC.64 UR4, c[0x0][0x330] ;  /* 0x0000cc0000047ab9 */ /* 0x000fc60000000a00 */
[----:B------:R-:W-:Y:S01]  /*89c0*/  IADD3 R3, R3, R11, RZ ;  /* 0x0000000b03037210 */ /* 0x000fe20007ffe0ff */
[----:B------:R-:W-:Y:S01]  /*89d0*/  IMAD.U32 R11, RZ, RZ, UR4 ;  /* 0x00000004ff0b7e24 */ /* 0x000fe2000f8e00ff */
[----:B------:R-:W-:-:S03]  /*89e0*/  UIMAD UR4, UR6, UR4, URZ ;  /* 0x00000004060472a4 */ /* 0x000fc6000f8e023f */
[----:B------:R-:W-:Y:S01]  /*89f0*/  IMAD.WIDE.U32 R2, R11, UR42, R2 ;  /* 0x0000002a0b027c25 */ /* 0x000fe2000f8e0002 */
[----:B------:R-:W-:Y:S01]  /*8a00*/  UIMAD UR4, UR42, UR5, UR4 ;  /* 0x000000052a0472a4 */ /* 0x000fe2000f8e0204 */
[----:B------:R-:W-:Y:S02]  /*8a10*/  ULDC.64 UR6, c[0x0][0x318] ;  /* 0x0000c60000067ab9 */ /* 0x000fe40000000a00 */
[----:B------:R-:W-:-:S03]  /*8a20*/  LEA R16, P1, R2, UR6, 0x1 ;  /* 0x0000000602107c11 */ /* 0x000fc6000f8208ff */
[----:B------:R-:W-:-:S05]  /*8a30*/  VIADD R3, R3, UR4 ;  /* 0x0000000403037c36 */ /* 0x000fca0008000000 */
[----:B------:R-:W-:Y:S01]  /*8a40*/  LEA.HI.X R2, R2, UR7, R3, 0x1, P1 ;  /* 0x0000000702027c11 */ /* 0x000fe200088f0c03 */
[----:B0-----:R-:W-:Y:S06]  /*8a50*/  @!P0 BRA `(.L_x_47) ;  /* 0x0000002c009c8947 */ /* 0x001fec0003800000 */
.L_x_88:
[----:B------:R-:W-:Y:S01]  /*8a60*/  ULDC.64 UR4, c[0x0][0x300] ;  /* 0x0000c00000047ab9 */ /* 0x000fe20000000a00 */
[----:B------:R-:W-:Y:S01]  /*8a70*/  R2UR UR6, R24 ;  /* 0x00000000180672ca */ /* 0x000fe200000e0000 */
[----:B------:R-:W-:Y:S01]  /*8a80*/  IMAD R5, R5, UR4, RZ ;  /* 0x0000000405057c24 */ /* 0x000fe2000f8e02ff */
[C---:B------:R-:W-:Y:S02]  /*8a90*/  LOP3.LUT P3, RZ, R23.reuse, 0x2, RZ, 0xc0, !PT ;  /* 0x0000000217ff7812 */ /* 0x040fe4000786c0ff */
[----:B------:R-:W-:Y:S01]  /*8aa0*/  LOP3.LUT P2, RZ, R23, 0x1, RZ, 0xc0, !PT ;  /* 0x0000000117ff7812 */ /* 0x000fe2000784c0ff */
[C---:B------:R-:W-:Y:S02]  /*8ab0*/  IMAD R3, R4.reuse, UR5, R5 ;  /* 0x0000000504037c24 */ /* 0x040fe4000f8e0205 */
[----:B------:R-:W-:Y:S01]  /*8ac0*/  IMAD.WIDE.U32 R4, R4, UR4, RZ ;  /* 0x0000000404047c25 */ /* 0x000fe2000f8e00ff */
[----:B------:R-:W-:-:S03]  /*8ad0*/  ULDC.64 UR4, c[0x0][0x310] ;  /* 0x0000c40000047ab9 */ /* 0x000fc60000000a00 */
[----:B------:R-:W-:Y:S01]  /*8ae0*/  IMAD.IADD R5, R5, 0x1, R3 ;  /* 0x0000000105057824 */ /* 0x000fe200078e0203 */
[----:B------:R-:W-:Y:S01]  /*8af0*/  LOP3.LUT R3, R6, 0x1c0, RZ, 0xc0, !PT ;  /* 0x000001c006037812 */ /* 0x000fe200078ec0ff */
[----:B------:R-:W-:Y:S02]  /*8b00*/  IMAD R8, R8, UR4, RZ ;  /* 0x0000000408087c24 */ /* 0x000fe4000f8e02ff */
[----:B------:R-:W-:Y:S01]  /*8b10*/  IMAD.WIDE.U32 R4, R7, UR4, R4 ;  /* 0x0000000407047c25 */ /* 0x000fe2000f8e0004 */
[----:B------:R-:W-:-:S03]  /*8b20*/  LOP3.LUT R6, R3, 0x38, R6, 0xf8, !PT ;  /* 0x0000003803067812 */ /* 0x000fc600078ef806 */
[----:B0-----:R-:W-:Y:S01]  /*8b30*/  IMAD R9, R7, UR5, R8 ;  /* 0x0000000507097c24 */ /* 0x001fe2000f8e0208 */
[----:B------:R-:W-:Y:S01]  /*8b40*/  ULDC.64 UR4, c[0x0][0x308] ;  /* 0x0000c20000047ab9 */ /* 0x000fe20000000a00 */
[----:B------:R-:W-:Y:S01]  /*8b50*/  IMAD.MOV.U32 R3, RZ, RZ, -0x80 ;  /* 0xffffff80ff037424 */ /* 0x000fe200078e00ff */
[----:B------:R-:W-:Y:S01]  /*8b60*/  LOP3.LUT R8, R6, 0x38, R19, 0x78, !PT ;  /* 0x0000003806087812 */ /* 0x000fe200078e7813 */
[----:B------:R-:W-:Y:S01]  /*8b70*/  IMAD.U32 R7, RZ, RZ, UR4 ;  /* 0x00000004ff077e24 */ /* 0x000fe2000f8e00ff */
[----:B------:R-:W-:Y:S01]  /*8b80*/  UIMAD UR4, UR6, UR4, URZ ;  /* 0x00000004060472a4 */ /* 0x000fe2000f8e023f */
[----:B------:R-:W-:Y:S01]  /*8b90*/  IADD3 R5, R5, R9, RZ ;  /* 0x0000000905057210 */ /* 0x000fe20007ffe0ff */
[----:B------:R-:W-:Y:S01]  /*8ba0*/  IMAD R3, R22, R3, UR43 ;  /* 0x0000002b16037e24 */ /* 0x000fe2000f8e0203 */
[----:B------:R-:W-:Y:S01]  /*8bb0*/  ULDC.64 UR6, c[0x0][0x2e8] ;  /* 0x0000ba0000067ab9 */ /* 0x000fe20000000a00 */
[----:B------:R-:W-:Y:S01]  /*8bc0*/  UIMAD UR4, UR42, UR5, UR4 ;  /* 0x000000052a0472a4 */ /* 0x000fe2000f8e0204 */
[----:B------:R-:W-:Y:S01]  /*8bd0*/  SHF.L.U32 R19, R0, 0x3, RZ ;  /* 0x0000000300137819 */ /* 0x000fe200000006ff */
[----:B------:R-:W-:-:S03]  /*8be0*/  IMAD.WIDE.U32 R4, R7, UR42, R4 ;  /* 0x0000002a07047c25 */ /* 0x000fc6000f8e0004 */
[----:B------:R-:W-:Y:S01]  /*8bf0*/  LOP3.LUT R19, R8, 0x200, R19, 0xf8, !PT ;  /* 0x0000020008137812 */ /* 0x000fe200078ef813 */
[----:B------:R-:W-:Y:S01]  /*8c00*/  IMAD.IADD R6, R3, 0x1, -R28 ;  /* 0x0000000103067824 */ /* 0x000fe200078e0a1c */
[----:B------:R-:W-:Y:S01]  /*8c10*/  LEA R0, P1, R4, UR6, 0x1 ;  /* 0x0000000604007c11 */ /* 0x000fe2000f8208ff */
[----:B------:R-:W-:Y:S01]  /*8c20*/  VIADD R3, R5, UR4 ;  /* 0x0000000405037c36 */ /* 0x000fe20008000000 */
[----:B------:R-:W-:Y:S02]  /*8c30*/  UMOV UR4, 0xffffffff ;  /* 0xffffffff00047882 */ /* 0x000fe40000000000 */
[----:B------:R-:W-:Y:S02]  /*8c40*/  ISETP.GE.AND P0, PT, R6, 0x1, PT ;  /* 0x000000010600780c */ /* 0x000fe40003f06270 */
[----:B------:R-:W-:Y:S01]  /*8c50*/  LEA.HI.X R3, R4, UR7, R3, 0x1, P1 ;  /* 0x0000000704037c11 */ /* 0x000fe200088f0c03 */
[----:B------:R-:W-:Y:S10]  /*8c60*/  BRA.DIV UR4, `(.L_x_48) ;  /* 0x0000002e04307947 */ /* 0x000ff4000b800000 */
[----:B------:R-:W-:Y:S01]  /*8c70*/  SHFL.IDX PT, R5, R3, RZ, 0x181f ;  /* 0x00181fff03057589 */ /* 0x000fe200000e0000 */
[----:B------:R-:W-:Y:S02]  /*8c80*/  @P0 LEA R9, R19, UR45, 0x1 ;  /* 0x0000002d13090c11 */ /* 0x000fe4000f8e08ff */
[----:B------:R-:W-:Y:S01]  /*8c90*/  ISETP.GE.AND P1, PT, R6, 0x21, PT ;  /* 0x000000210600780c */ /* 0x000fe20003f26270 */
[----:B------:R-:W0:Y:S04]  /*8ca0*/  SHFL.IDX PT, R4, R0, RZ, 0x181f ;  /* 0x00181fff00047589 */ /* 0x000e2800000e0000 */
[----:B------:R-:W-:Y:S04]  /*8cb0*/  SHFL.IDX PT, R8, R3, 0x1, 0x181f ;  /* 0x00381f0003087f89 */ /* 0x000fe800000e0000 */
[----:B------:R-:W1:Y:S04]  /*8cc0*/  SHFL.IDX PT, R14, R0, 0x1, 0x181f ;  /* 0x00381f00000e7f89 */ /* 0x000e6800000e0000 */
[----:B------:R-:W2:Y:S04]  /*8cd0*/  SHFL.IDX PT, R37, R0, 0x2, 0x181f ;  /* 0x00581f0000257f89 */ /* 0x000ea800000e0000 */
[----:B------:R-:W3:Y:S04]  /*8ce0*/  SHFL.IDX PT, R10, R3, 0x2, 0x181f ;  /* 0x00581f00030a7f89 */ /* 0x000ee800000e0000 */
[----:B------:R-:W-:Y:S01]  /*8cf0*/  SHFL.IDX PT, R7, R3, 0x3, 0x181f ;  /* 0x00781f0003077f89 */ /* 0x000fe200000e0000 */
[----:B0-----:R-:W-:-:S03]  /*8d00*/  @P0 IMAD.WIDE.U32 R4, R26, 0x2, R4 ;  /* 0x000000021a040825 */ /* 0x001fc600078e0004 */
[----:B------:R-:W0:Y:S04]  /*8d10*/  SHFL.IDX PT, R32, R0, 0x3, 0x181f ;  /* 0x00781f0000207f89 */ /* 0x000e2800000e0000 */
[----:B------:R-:W-:Y:S04]  /*8d20*/  @P0 LDGSTS.E.BYPASS.LTC128B.128 [R9+0x18400], desc[UR38][R4.64], !P3 ;  /* 0x1840000004090fae */ /* 0x000fe8000d901d66 */
[----:B------:R1:W-:Y:S01]  /*8d30*/  @P0 LDGSTS.E.BYPASS.LTC128B.128 [R9+0x1c400], desc[UR38][R4.64+0x80], !P2 ;  /* 0x1c40008004090fae */ /* 0x0003e2000d101d66 */
[----:B------:R-:W-:Y:S01]  /*8d40*/  ISETP.GE.AND P0, PT, R6, 0x11, PT ;  /* 0x000000110600780c */ /* 0x000fe20003f06270 */
[----:B-1----:R-:W-:-:S02]  /*8d50*/  IMAD.MOV.U32 R4, RZ, RZ, R14 ;  /* 0x000000ffff047224 */ /* 0x002fc400078e000e */
[----:B------:R-:W-:-:S10]  /*8d60*/  IMAD.MOV.U32 R5, RZ, RZ, R8 ;  /* 0x000000ffff057224 */ /* 0x000fd400078e0008 */
[C---:B------:R-:W-:Y:S01]  /*8d70*/  @P0 LEA R36, R19.reuse, UR45, 0x1 ;  /* 0x0000002d13240c11 */ /* 0x040fe2000f8e08ff */
[----:B------:R-:W1:Y:S01]  /*8d80*/  SHFL.IDX PT, R14, R0, 0x4, 0x181f ;  /* 0x00981f00000e7f89 */ /* 0x000e6200000e0000 */
[C---:B------:R-:W-:Y:S01]  /*8d90*/  @P0 IMAD.WIDE.U32 R20, R26.reuse, 0x2, R4 ;  /* 0x000000021a140825 */ /* 0x040fe200078e0004 */
[----:B--2---:R-:W-:Y:S02]  /*8da0*/  MOV R4, R37 ;  /* 0x0000002500047202 */ /* 0x004fe40000000f00 */
[----:B------:R-:W-:Y:S01]  /*8db0*/  @P1 LEA R37, R19, UR45, 0x1 ;  /* 0x0000002d13251c11 */ /* 0x000fe2000f8e08ff */
[----:B---3--:R-:W-:Y:S01]  /*8dc0*/  IMAD.MOV.U32 R5, RZ, RZ, R10 ;  /* 0x000000ffff057224 */ /* 0x008fe200078e000a */
[----:B------:R-:W-:Y:S01]  /*8dd0*/  @P0 LDGSTS.E.BYPASS.LTC128B.128 [R36+0x18c00], desc[UR38][R20.64], !P3 ;  /* 0x18c0000014240fae */ /* 0x000fe2000d901d66 */
[----:B------:R-:W-:-:S03]  /*8de0*/  @P1 IMAD.WIDE.U32 R8, R26, 0x2, R4 ;  /* 0x000000021a081825 */ /* 0x000fc600078e0004 */
[----:B------:R-:W-:Y:S01]  /*8df0*/  @P0 LDGSTS.E.BYPASS.LTC128B.128 [R36+0x1cc00], desc[UR38][R20.64+0x80], !P2 ;  /* 0x1cc0008014240fae */ /* 0x000fe2000d101d66 */
[----:B------:R-:W-:Y:S01]  /*8e00*/  ISETP.GE.AND P0, PT, R6, 0x31, PT ;  /* 0x000000310600780c */ /* 0x000fe20003f06270 */
[----:B0-----:R-:W-:Y:S02]  /*8e10*/  IMAD.MOV.U32 R4, RZ, RZ, R32 ;  /* 0x000000ffff047224 */ /* 0x001fe400078e0020 */
[----:B------:R-:W0:Y:S01]  /*8e20*/  SHFL.IDX PT, R10, R3, 0x4, 0x181f ;  /* 0x00981f00030a7f89 */ /* 0x000e2200000e0000 */
[----:B------:R-:W-:-:S03]  /*8e30*/  IMAD.MOV.U32 R5, RZ, RZ, R7 ;  /* 0x000000ffff057224 */ /* 0x000fc600078e0007 */
[----:B------:R-:W-:Y:S04]  /*8e40*/  @P1 LDGSTS.E.BYPASS.LTC128B.128 [R37+0x19400], desc[UR38][R8.64], !P3 ;  /* 0x1940000008251fae */ /* 0x000fe8000d901d66 */
[----:B------:R2:W-:Y:S01]  /*8e50*/  @P1 LDGSTS.E.BYPASS.LTC128B.128 [R37+0x1d400], desc[UR38][R8.64+0x80], !P2 ;  /* 0x1d40008008251fae */ /* 0x0005e2000d101d66 */
[----:B------:R-:W-:Y:S01]  /*8e60*/  ISETP.GE.AND P1, PT, R6, 0x51, PT ;  /* 0x000000510600780c */ /* 0x000fe20003f26270 */
[----:B------:R-:W-:Y:S01]  /*8e70*/  @P0 IMAD.WIDE.U32 R4, R26, 0x2, R4 ;  /* 0x000000021a040825 */ /* 0x000fe200078e0004 */
[----:B------:R-:W-:Y:S01]  /*8e80*/  @P0 LEA R7, R19, UR45, 0x1 ;  /* 0x0000002d13070c11 */ /* 0x000fe2000f8e08ff */
[----:B------:R-:W3:Y:S04]  /*8e90*/  SHFL.IDX PT, R32, R3, 0x5, 0x181f ;  /* 0x00b81f0003207f89 */ /* 0x000ee800000e0000 */
[----:B------:R-:W-:Y:S04]  /*8ea0*/  @P0 LDGSTS.E.BYPASS.LTC128B.128 [R7+0x19c00], desc[UR38][R4.64], !P3 ;  /* 0x19c0000004070fae */ /* 0x000fe8000d901d66 */
[----:B------:R4:W-:Y:S01]  /*8eb0*/  @P0 LDGSTS.E.BYPASS.LTC128B.128 [R7+0x1dc00], desc[UR38][R4.64+0x80], !P2 ;  /* 0x1dc0008004070fae */ /* 0x0009e2000d101d66 */
[----:B------:R-:W-:-:S03]  /*8ec0*/  ISETP.GE.AND P0, PT, R6, 0x41, PT ;  /* 0x000000410600780c */ /* 0x000fc60003f06270 */
[----:B--2---:R-:W2:Y:S04]  /*8ed0*/  SHFL.IDX PT, R37, R0, 0x5, 0x181f ;  /* 0x00b81f0000257f89 */ /* 0x004ea800000e0000 */
[----:B------:R-:W5:Y:S04]  /*8ee0*/  SHFL.IDX PT, R36, R0, 0x6, 0x181f ;  /* 0x00d81f0000247f89 */ /* 0x000f6800000e0000 */
[----:B----4-:R-:W4:Y:S01]  /*8ef0*/  SHFL.IDX PT, R7, R3, 0x6, 0x181f ;  /* 0x00d81f0003077f89 */ /* 0x010f2200000e0000 */
[----:B-1----:R-:W-:Y:S01]  /*8f00*/  MOV R4, R14 ;  /* 0x0000000e00047202 */ /* 0x002fe20000000f00 */
[----:B0-----:R-:W-:Y:S01]  /*8f10*/  IMAD.MOV.U32 R5, RZ, RZ, R10 ;  /* 0x000000ffff057224 */ /* 0x001fe200078e000a */
[----:B------:R-:W-:Y:S01]  /*8f20*/  @P0 LEA R10, R19, UR45, 0x1 ;  /* 0x0000002d130a0c11 */ /* 0x000fe2000f8e08ff */
[----:B------:R-:W0:Y:S02]  /*8f30*/  SHFL.IDX PT, R3, R3, 0x7, 0x181f ;  /* 0x00f81f0003037f89 */ /* 0x000e2400000e0000 */
[----:B------:R-:W-:-:S02]  /*8f40*/  @P0 IMAD.WIDE.U32 R20, R26, 0x2, R4 ;  /* 0x000000021a140825 */ /* 0x000fc400078e0004 */
[----:B------:R1:W0:Y:S02]  /*8f50*/  SHFL.IDX PT, R14, R0, 0x7, 0x181f ;  /* 0x00f81f00000e7f89 */ /* 0x00022400000e0000 */
[----:B---3--:R-:W-:Y:S02]  /*8f60*/  IMAD.MOV.U32 R5, RZ, RZ, R32 ;  /* 0x000000ffff057224 */ /* 0x008fe400078e0020 */
[----:B------:R1:W-:Y:S04]  /*8f70*/  @P0 LDGSTS.E.BYPASS.LTC128B.128 [R10+0x1a400], desc[UR38][R20.64], !P3 ;  /* 0x1a400000140a0fae */ /* 0x0003e8000d901d66 */
[----:B------:R1:W-:Y:S01]  /*8f80*/  @P0 LDGSTS.E.BYPASS.LTC128B.128 [R10+0x1e400], desc[UR38][R20.64+0x80], !P2 ;  /* 0x1e400080140a0fae */ /* 0x0003e2000d101d66 */
[----:B------:R-:W-:Y:S01]  /*8f90*/  ISETP.GE.AND P0, PT, R6, 0x61, PT ;  /* 0x000000610600780c */ /* 0x000fe20003f06270 */
[----:B--2---:R-:W-:Y:S01]  /*8fa0*/  IMAD.MOV.U32 R4, RZ, RZ, R37 ;  /* 0x000000ffff047224 */ /* 0x004fe200078e0025 */
[----:B------:R-:W-:-:S03]  /*8fb0*/  @P1 LEA R37, R19, UR45, 0x1 ;  /* 0x0000002d13251c11 */ /* 0x000fc6000f8e08ff */
[----:B------:R-:W-:Y:S01]  /*8fc0*/  @P1 IMAD.WIDE.U32 R8, R26, 0x2, R4 ;  /* 0x000000021a081825 */ /* 0x000fe200078e0004 */
[----:B-----5:R-:W-:-:S03]  /*8fd0*/  MOV R4, R36 ;  /* 0x0000002400047202 */ /* 0x020fc60000000f00 */
[----:B----4-:R-:W-:Y:S01]  /*8fe0*/  IMAD.MOV.U32 R5, RZ, RZ, R7 ;  /* 0x000000ffff057224 */ /* 0x010fe200078e0007 */
[----:B------:R1:W-:Y:S03]  /*8ff0*/  @P1 LDGSTS.E.BYPASS.LTC128B.128 [R37+0x1ac00], desc[UR38][R8.64], !P3 ;  /* 0x1ac0000008251fae */ /* 0x0003e6000d901d66 */
[----:B------:R-:W-:Y:S01]  /*9000*/  @P0 IMAD.WIDE.U32 R4, R26, 0x2, R4 ;  /* 0x000000021a040825 */ /* 0x000fe200078e0004 */
[----:B------:R-:W-:Y:S01]  /*9010*/  @P0 LEA R7, R19, UR45, 0x1 ;  /* 0x0000002d13070c11 */ /* 0x000fe2000f8e08ff */
[----:B------:R1:W-:Y:S04]  /*9020*/  @P1 LDGSTS.E.BYPASS.LTC128B.128 [R37+0x1ec00], desc[UR38][R8.64+0x80], !P2 ;  /* 0x1ec0008008251fae */ /* 0x0003e8000d101d66 */
[----:B------:R1:W-:Y:S04]  /*9030*/  @P0 LDGSTS.E.BYPASS.LTC128B.128 [R7+0x1b400], desc[UR38][R4.64], !P3 ;  /* 0x1b40000004070fae */ /* 0x0003e8000d901d66 */
[----:B0-----:R1:W-:Y:S02]  /*9040*/  @P0 LDGSTS.E.BYPASS.LTC128B.128 [R7+0x1f400], desc[UR38][R4.64+0x80], !P2 ;  /* 0x1f40008004070fae */ /* 0x0013e4000d101d66 */
.L_x_106:
[----:B------:R-:W-:Y:S01]  /*9050*/  ISETP.GE.AND P0, PT, R6, 0x71, PT ;  /* 0x000000710600780c */ /* 0x000fe20003f06270 */
[----:B-1----:R-:W-:Y:S02]  /*9060*/  IMAD.MOV.U32 R4, RZ, RZ, R14 ;  /* 0x000000ffff047224 */ /* 0x002fe400078e000e */
[----:B------:R-:W-:-:S10]  /*9070*/  IMAD.MOV.U32 R5, RZ, RZ, R3 ;  /* 0x000000ffff057224 */ /* 0x000fd400078e0003 */
[----:B------:R-:W-:Y:S01]  /*9080*/  @P0 IMAD.WIDE.U32 R4, R26, 0x2, R4 ;  /* 0x000000021a040825 */ /* 0x000fe200078e0004 */
[----:B------:R-:W-:-:S05]  /*9090*/  @P0 LEA R3, R19, UR45, 0x1 ;  /* 0x0000002d13030c11 */ /* 0x000fca000f8e08ff */
[----:B------:R-:W-:Y:S01]  /*90a0*/  @!PT LDS RZ, [RZ] ;  /* 0x00000000fffff984 */ /* 0x000fe20000000800 */
[----:B------:R-:W-:Y:S01]  /*90b0*/  @!PT LDS RZ, [RZ] ;  /* 0x00000000fffff984 */ /* 0x000fe20000000800 */
[----:B------:R-:W-:Y:S01]  /*90c0*/  @!PT LDS RZ, [RZ] ;  /* 0x00000000fffff984 */ /* 0x000fe20000000800 */
[----:B------:R0:W-:Y:S04]  /*90d0*/  @P0 LDGSTS.E.BYPASS.LTC128B.128 [R3+0x1bc00], desc[UR38][R4.64], !P3 ;  /* 0x1bc0000004030fae */ /* 0x0001e8000d901d66 */
[----:B------:R0:W-:Y:S01]  /*90e0*/  @P0 LDGSTS.E.BYPASS.LTC128B.128 [R3+0x1fc00], desc[UR38][R4.64+0x80], !P2 ;  /* 0x1fc0008004030fae */ /* 0x0001e2000d101d66 */
[----:B------:R-:W-:Y:S01]  /*90f0*/  NOP ;  /* 0x0000000000007918 */ /* 0x000fe20000000000 */
[----:B------:R-:W-:Y:S02]  /*9100*/  SYNCS.ARRIVE.TRANS64.RED.A0T1 RZ, [UR45+0x28830], RZ ;  /* 0x028830ffffff79a7 */ /* 0x000fe4000820042d */
[----:B------:R-:W-:Y:S01]  /*9110*/  ARRIVES.LDGSTSBAR.64.TRANSCNT [UR45+0x28830] ;  /* 0x02883000ff0079b0 */ /* 0x000fe20008000aad */
[----:B------:R-:W-:Y:S01]  /*9120*/  NOP ;  /* 0x0000000000007918 */ /* 0x000fe20000000000 */
[----:B------:R-:W-:-:S13]  /*9130*/  ISETP.NE.AND P1, PT, R18, 0x3, PT ;  /* 0x000000031200780c */ /* 0x000fda0003f25270 */
[----:B0-----:R-:W-:Y:S05]  /*9140*/  @!P1 BRA `(.L_x_49) ;  /* 0x0000000000049947 */ /* 0x001fea0003800000 */
[----:B------:R-:W-:Y:S01]  /*9150*/  BPT.TRAP 0x1 ;  /* 0x000000040000795c */ /* 0x000fe20000300000 */
.L_x_49:
[----:B------:R-:W-:Y:S01]  /*9160*/  SYNCS.ARRIVE.TRANS64.A1T0 RZ, [UR45+0x28830], RZ ;  /* 0x028830ffffff79a7 */ /* 0x000fe2000810002d */
[----:B------:R-:W-:Y:S05]  /*9170*/  WARPSYNC.ALL ;  /* 0x0000000000007948 */ /* 0x000fea0003800000 */
[----:B------:R-:W-:Y:S01]  /*9180*/  UIADD3 UR5, UR45, 0x10400, URZ ;  /* 0x000104002d057890 */ /* 0x000fe2000fffe03f */
[----:B------:R-:W-:Y:S01]  /*9190*/  R2UR UR4, R24 ;  /* 0x00000000180472ca */ /* 0x000fe200000e0000 */
[----:B------:R-:W-:Y:S01]  /*91a0*/  ULDC.64 UR6, c[0x0][0x2d8] ;  /* 0x0000b60000067ab9 */ /* 0x000fe20000000a00 */
[----:B------:R-:W-:Y:S01]  /*91b0*/  SHF.R.S32.HI R32, RZ, 0x1f, R34 ;  /* 0x0000001fff207819 */ /* 0x000fe20000011422 */
[----:B------:R-:W-:Y:S02]  /*91c0*/  ULOP3.LUT UP0, URZ, UR5, 0x3ff, URZ, 0xc0, !UPT ;  /* 0x000003ff053f7892 */ /* 0x000fe4000f80c03f */
[----:B------:R-:W-:Y:S01]  /*91d0*/  UIMAD.WIDE.U32 UR36, UR42, UR6, URZ ;  /* 0x000000062a2472a5 */ /* 0x000fe2000f8e003f */
[----:B------:R-:W-:Y:S03]  /*91e0*/  BAR.SYNC.DEFER_BLOCKING 0x8, 0x180 ;  /* 0x0206000000007b1d */ /* 0x000fe60000010000 */
[----:B------:R-:W-:-:S04]  /*91f0*/  PLOP3.LUT P0, PT, PT, PT, UP0, 0x80, 0x0 ;  /* 0x000000000000781c */ /* 0x000fc80003f0f008 */
[----:B------:R-:W-:-:S04]  /*9200*/  UIMAD UR4, UR4, UR6, URZ ;  /* 0x00000006040472a4 */ /* 0x000fc8000f8e023f */
[----:B------:R-:W-:-:S04]  /*9210*/  UIMAD UR4, UR42, UR7, UR4 ;  /* 0x000000072a0472a4 */ /* 0x000fc8000f8e0204 */
[----:B------:R-:W-:Y:S01]  /*9220*/  UIADD3 UR46, UR37, UR4, URZ ;  /* 0x00000004252e7290 */ /* 0x000fe2000fffe03f */
[----:B------:R-:W-:Y:S11]  /*9230*/  @!P0 BRA `(.L_x_50) ;  /* 0x0000000000408947 */ /* 0x000ff60003800000 */
[----:B------:R-:W-:Y:S01]  /*9240*/  MOV R14, 0x0 ;  /* 0x00000000000e7802 */ /* 0x000fe20000000f00 */
[----:B------:R-:W-:Y:S01]  /*9250*/  ULDC.64 UR4, c[0x4][0x80] ;  /* 0x0100200000047ab9 */ /* 0x000fe20000000a00 */
[----:B------:R-:W-:Y:S01]  /*9260*/  ULDC.64 UR6, c[0x4][0x88] ;  /* 0x0100220000067ab9 */ /* 0x000fe20000000a00 */
[----:B------:R-:W-:Y:S01]  /*9270*/  ULDC.64 UR8, c[0x4][0x20] ;  /* 0x0100080000087ab9 */ /* 0x000fe20000000a00 */
[----:B------:R-:W-:Y:S01]  /*9280*/  MOV R4, UR4 ;  /* 0x0000000400047c02 */ /* 0x000fe20008000f00 */
[----:B------:R-:W-:Y:S01]  /*9290*/  IMAD.U32 R5, RZ, RZ, UR5 ;  /* 0x00000005ff057e24 */ /* 0x000fe2000f8e00ff */
        /* <DEDUP_REMOVED lines=9> */
[----:B0-----:R-:W-:Y:S05]  /*9330*/  CALL.ABS.NOINC R14 ;  /* 0x000000000e007343 */ /* 0x001fea0003c00000 */
.L_x_50:
[----:B------:R-:W0:Y:S01]  /*9340*/  LDC R0, c[0x0][0x448] ;  /* 0x00011200ff007b82 */ /* 0x000e220000000800 */
[----:B------:R-:W-:Y:S01]  /*9350*/  IMAD.IADD R4, R33, 0x1, R28 ;  /* 0x0000000121047824 */ /* 0x000fe200078e021c */
[----:B------:R-:W-:Y:S01]  /*9360*/  ULDC.64 UR4, c[0x0][0x2e0] ;  /* 0x0000b80000047ab9 */ /* 0x000fe20000000a00 */
[----:B------:R-:W-:Y:S01]  /*9370*/  IMAD.U32 R7, RZ, RZ, UR46 ;  /* 0x0000002eff077e24 */ /* 0x000fe2000f8e00ff */
[----:B------:R-:W-:Y:S01]  /*9380*/  ULDC.64 UR6, c[0x0][0x2c8] ;  /* 0x0000b20000067ab9 */ /* 0x000fe20000000a00 */
[----:B------:R-:W-:Y:S01]  /*9390*/  IMAD R3, R35, 0x80, R4 ;  /* 0x0000008023037824 */ /* 0x000fe200078e0204 */
[----:B------:R-:W-:Y:S01]  /*93a0*/  MOV R4, UR36 ;  /* 0x0000002400047c02 */ /* 0x000fe20008000f00 */
[----:B------:R-:W-:Y:S02]  /*93b0*/  IMAD R9, R32, UR4, RZ ;  /* 0x0000000420097c24 */ /* 0x000fe4000f8e02ff */
[----:B------:R-:W-:Y:S02]  /*93c0*/  IMAD.U32 R5, RZ, RZ, UR37 ;  /* 0x00000025ff057e24 */ /* 0x000fe4000f8e00ff */
[----:B------:R-:W-:-:S02]  /*93d0*/  IMAD.MOV.U32 R6, RZ, RZ, R4 ;  /* 0x000000ffff067224 */ /* 0x000fc400078e0004 */
[C---:B------:R-:W-:Y:S02]  /*93e0*/  IMAD R5, R34.reuse, UR5, R9 ;  /* 0x0000000522057c24 */ /* 0x040fe4000f8e0209 */
[----:B------:R-:W-:Y:S02]  /*93f0*/  IMAD.MOV.U32 R9, RZ, RZ, R3 ;  /* 0x000000ffff097224 */ /* 0x000fe400078e0003 */
[----:B------:R-:W-:Y:S01]  /*9400*/  IMAD.WIDE.U32 R6, R34, UR4, R6 ;  /* 0x0000000422067c25 */ /* 0x000fe2000f8e0006 */
[----:B------:R-:W-:-:S04]  /*9410*/  ULDC.64 UR4, c[0x0][0x2d0] ;  /* 0x0000b40000047ab9 */ /* 0x000fc80000000a00 */
[----:B------:R-:W-:Y:S02]  /*9420*/  IADD3 R7, R7, R5, RZ ;  /* 0x0000000507077210 */ /* 0x000fe40007ffe0ff */
[----:B0-----:R-:W-:-:S13]  /*9430*/  ISETP.NE.AND P0, PT, R0, 0x1, PT ;  /* 0x000000010000780c */ /* 0x001fda0003f05270 */
[----:B------:R-:W0:Y:S08]  /*9440*/  @P0 LDC R8, c[0x0][0x44c] ;  /* 0x00011300ff080b82 */ /* 0x000e300000000800 */
[----:B------:R-:W1:Y:S01]  /*9450*/  @P0 LDC R11, c[0x0][0x450] ;  /* 0x00011400ff0b0b82 */ /* 0x000e620000000800 */
[----:B0-----:R-:W-:-:S05]  /*9460*/  @P0 IMAD.HI.U32 R4, R3, R8, RZ ;  /* 0x0000000803040227 */ /* 0x001fca00078e00ff */
[----:B-1----:R-:W-:-:S04]  /*9470*/  @P0 SHF.R.U32.HI R9, RZ, R11, R4 ;  /* 0x0000000bff090219 */ /* 0x002fc80000011604 */
[----:B------:R-:W-:-:S05]  /*9480*/  SHF.R.S32.HI R4, RZ, 0x1f, R9 ;  /* 0x0000001fff047819 */ /* 0x000fca0000011409 */
[----:B------:R-:W-:Y:S02]  /*9490*/  IMAD R8, R4, UR4, RZ ;  /* 0x0000000404087c24 */ /* 0x000fe4000f8e02ff */
[----:B------:R-:W-:Y:S01]  /*94a0*/  IMAD.WIDE.U32 R4, R9, UR4, R6 ;  /* 0x0000000409047c25 */ /* 0x000fe2000f8e0006 */
[----:B------:R-:W-:Y:S02]  /*94b0*/  ULDC UR4, c[0x0][0x2b8] ;  /* 0x0000ae0000047ab9 */ /* 0x000fe40000000800 */
[----:B------:R-:W-:Y:S01]  /*94c0*/  ISETP.GE.AND P0, PT, R26, UR4, PT ;  /* 0x000000041a007c0c */ /* 0x000fe2000bf06270 */
[----:B------:R-:W-:Y:S01]  /*94d0*/  IMAD.MOV R6, RZ, RZ, -R9 ;  /* 0x000000ffff067224 */ /* 0x000fe200078e0a09 */
[----:B------:R-:W-:Y:S01]  /*94e0*/  ISETP.GE.AND P1, PT, R25, UR4, PT ;  /* 0x0000000419007c0c */ /* 0x000fe2000bf26270 */
[----:B------:R-:W-:Y:S01]  /*94f0*/  IMAD R7, R9, UR5, R8 ;  /* 0x0000000509077c24 */ /* 0x000fe2000f8e0208 */
[----:B------:R-:W-:Y:S01]  /*9500*/  UMOV UR4, 0xffffffff ;  /* 0xffffffff00047882 */ /* 0x000fe20000000000 */
[----:B------:R-:W-:-:S02]  /*9510*/  IMAD R3, R0, R6, R3 ;  /* 0x0000000600037224 */ /* 0x000fc400078e0203 */
[----:B------:R-:W-:-:S03]  /*9520*/  IMAD.IADD R5, R5, 0x1, R7 ;  /* 0x0000000105057824 */ /* 0x000fc600078e0207 */
[----:B------:R-:W-:Y:S01]  /*9530*/  SHF.R.S32.HI R6, RZ, 0x1f, R3 ;  /* 0x0000001fff067819 */ /* 0x000fe20000011403 */
[----:B------:R-:W-:-:S04]  /*9540*/  IMAD.WIDE.U32 R4, R3, UR6, R4 ;  /* 0x0000000603047c25 */ /* 0x000fc8000f8e0004 */
[----:B------:R-:W-:-:S04]  /*9550*/  IMAD R6, R6, UR6, RZ ;  /* 0x0000000606067c24 */ /* 0x000fc8000f8e02ff */
[----:B------:R-:W-:Y:S01]  /*9560*/  IMAD R3, R3, UR7, R6 ;  /* 0x0000000703037c24 */ /* 0x000fe2000f8e0206 */
[----:B------:R-:W-:Y:S02]  /*9570*/  ULDC.64 UR6, c[0x0][0x280] ;  /* 0x0000a00000067ab9 */ /* 0x000fe40000000a00 */
[----:B------:R-:W-:Y:S01]  /*9580*/  LEA R6, P2, R4, UR6, 0x1 ;  /* 0x0000000604067c11 */ /* 0x000fe2000f8408ff */
[----:B------:R-:W-:-:S05]  /*9590*/  IMAD.IADD R3, R5, 0x1, R3 ;  /* 0x0000000105037824 */ /* 0x000fca00078e0203 */
[----:B------:R-:W-:Y:S01]  /*95a0*/  LEA.HI.X R3, R4, UR7, R3, 0x1, P2 ;  /* 0x0000000704037c11 */ /* 0x000fe200090f0c03 */
[----:B------:R-:W-:Y:S06]  /*95b0*/  BRA.DIV UR4, `(.L_x_51) ;  /* 0x0000002e045c7947 */ /* 0x000fec000b800000 */
[----:B------:R-:W-:Y:S01]  /*95c0*/  SHFL.IDX PT, R5, R3, RZ, 0x181f ;  /* 0x00181fff03057589 */ /* 0x000fe200000e0000 */
[----:B------:R-:W-:Y:S01]  /*95d0*/  ULDC UR4, c[0x0][0x288] ;  /* 0x0000a20000047ab9 */ /* 0x000fe20000000800 */
[----:B------:R-:W-:Y:S01]  /*95e0*/  LEA R35, R35, R28, 0x7 ;  /* 0x0000001c23237211 */ /* 0x000fe200078e38ff */
[----:B------:R-:W-:Y:S01]  /*95f0*/  IMAD R0, R0, UR4, RZ ;  /* 0x0000000400007c24 */ /* 0x000fe2000f8e02ff */
[----:B------:R-:W0:Y:S02]  /*9600*/  SHFL.IDX PT, R4, R6, RZ, 0x181f ;  /* 0x00181fff06047589 */ /* 0x000e2400000e0000 */
[C---:B------:R-:W-:Y:S01]  /*9610*/  IADD3 R11, R35.reuse, 0x20, RZ ;  /* 0x00000020230b7810 */ /* 0x040fe20007ffe0ff */
[C---:B------:R-:W-:Y:S01]  /*9620*/  VIADD R9, R35.reuse, 0x10 ;  /* 0x0000001023097836 */ /* 0x040fe20000000000 */
[----:B------:R-:W-:Y:S01]  /*9630*/  SHFL.IDX PT, R7, R3, 0x1, 0x181f ;  /* 0x00381f0003077f89 */ /* 0x000fe200000e0000 */
[----:B------:R-:W-:-:S03]  /*9640*/  ISETP.GE.AND P2, PT, R35, R0, PT ;  /* 0x000000002300720c */ /* 0x000fc60003f46270 */
[----:B------:R-:W1:Y:S10]  /*9650*/  SHFL.IDX PT, R14, R6, 0x1, 0x181f ;  /* 0x00381f00060e7f89 */ /* 0x000e7400000e0000 */
[----:B------:R-:W-:Y:S01]  /*9660*/  @!P2 LEA R21, R19, UR45, 0x1 ;  /* 0x0000002d1315ac11 */ /* 0x000fe2000f8e08ff */
[----:B0-----:R-:W-:-:S05]  /*9670*/  @!P2 IMAD.WIDE.U32 R4, R26, 0x2, R4 ;  /* 0x000000021a04a825 */ /* 0x001fca00078e0004 */
[----:B------:R-:W-:Y:S04]  /*9680*/  @!P2 LDGSTS.E.BYPASS.LTC128B.128 [R21+0x10400], desc[UR38][R4.64], !P0 ;  /* 0x104000000415afae */ /* 0x000fe8000c101d66 */
[----:B------:R1:W-:Y:S01]  /*9690*/  @!P2 LDGSTS.E.BYPASS.LTC128B.128 [R21+0x14400], desc[UR38][R4.64+0x80], !P1 ;  /* 0x144000800415afae */ /* 0x0003e2000c901d66 */
[-C--:B------:R-:W-:Y:S01]  /*96a0*/  ISETP.GE.AND P2, PT, R9, R0.reuse, PT ;  /* 0x000000000900720c */ /* 0x080fe20003f46270 */
[----:B-1----:R-:W-:Y:S02]  /*96b0*/  IMAD.MOV.U32 R4, RZ, RZ, R14 ;  /* 0x000000ffff047224 */ /* 0x002fe400078e000e */
[----:B------:R-:W-:Y:S01]  /*96c0*/  IMAD.MOV.U32 R5, RZ, RZ, R7 ;  /* 0x000000ffff057224 */ /* 0x000fe200078e0007 */
[----:B------:R-:W0:Y:S09]  /*96d0*/  SHFL.IDX PT, R14, R6, 0x2, 0x181f ;  /* 0x00581f00060e7f89 */ /* 0x000e3200000e0000 */
[----:B------:R-:W-:Y:S01]  /*96e0*/  @!P2 LEA R37, R19, UR45, 0x1 ;  /* 0x0000002d1325ac11 */ /* 0x000fe2000f8e08ff */
[----:B------:R-:W-:Y:S01]  /*96f0*/  @!P2 IMAD.WIDE.U32 R8, R26, 0x2, R4 ;  /* 0x000000021a08a825 */ /* 0x000fe200078e0004 */
[----:B------:R-:W1:Y:S04]  /*9700*/  SHFL.IDX PT, R7, R3, 0x2, 0x181f ;  /* 0x00581f0003077f89 */ /* 0x000e6800000e0000 */
[----:B------:R-:W-:Y:S04]  /*9710*/  @!P2 LDGSTS.E.BYPASS.LTC128B.128 [R37+0x10c00], desc[UR38][R8.64], !P0 ;  /* 0x10c000000825afae */ /* 0x000fe8000c101d66 */
[----:B------:R-:W-:Y:S01]  /*9720*/  @!P2 LDGSTS.E.BYPASS.LTC128B.128 [R37+0x14c00], desc[UR38][R8.64+0x80], !P1 ;  /* 0x14c000800825afae */ /* 0x000fe2000c901d66 */
[----:B------:R-:W-:Y:S01]  /*9730*/  ISETP.GE.AND P2, PT, R11, R0, PT ;  /* 0x000000000b00720c */ /* 0x000fe20003f46270 */
[----:B------:R-:W-:-:S02]  /*9740*/  VIADD R11, R35, 0x30 ;  /* 0x00000030230b7836 */ /* 0x000fc40000000000 */
[----:B0-----:R-:W-:Y:S02]  /*9750*/  IMAD.MOV.U32 R4, RZ, RZ, R14 ;  /* 0x000000ffff047224 */ /* 0x001fe400078e000e */
[----:B------:R-:W0:Y:S08]  /*9760*/  SHFL.IDX PT, R14, R6, 0x3, 0x181f ;  /* 0x00781f00060e7f89 */ /* 0x000e3000000e0000 */
[----:B------:R-:W-:Y:S01]  /*9770*/  @!P2 LEA R21, R19, UR45, 0x1 ;  /* 0x0000002d1315ac11 */ /* 0x000fe2000f8e08ff */
[----:B-1----:R-:W-:-:S02]  /*9780*/  IMAD.MOV.U32 R5, RZ, RZ, R7 ;  /* 0x000000ffff057224 */ /* 0x002fc400078e0007 */
[----:B------:R-:W1:Y:S01]  /*9790*/  SHFL.IDX PT, R7, R3, 0x3, 0x181f ;  /* 0x00781f0003077f89 */ /* 0x000e6200000e0000 */
[----:B------:R-:W-:-:S05]  /*97a0*/  @!P2 IMAD.WIDE.U32 R4, R26, 0x2, R4 ;  /* 0x000000021a04a825 */ /* 0x000fca00078e0004 */
[----:B------:R-:W-:Y:S04]  /*97b0*/  @!P2 LDGSTS.E.BYPASS.LTC128B.128 [R21+0x11400], desc[UR38][R4.64], !P0 ;  /* 0x114000000415afae */ /* 0x000fe8000c101d66 */
[----:B------:R0:W-:Y:S01]  /*97c0*/  @!P2 LDGSTS.E.BYPASS.LTC128B.128 [R21+0x15400], desc[UR38][R4.64+0x80], !P1 ;  /* 0x154000800415afae */ /* 0x0001e2000c901d66 */
[----:B------:R-:W-:Y:S01]  /*97d0*/  ISETP.GE.AND P2, PT, R11, R0, PT ;  /* 0x000000000b00720c */ /* 0x000fe20003f46270 */
[----:B------:R-:W-:Y:S01]  /*97e0*/  VIADD R11, R35, 0x40 ;  /* 0x00000040230b7836 */ /* 0x000fe20000000000 */
[----:B0-----:R-:W-:Y:S01]  /*97f0*/  MOV R4, R14 ;  /* 0x0000000e00047202 */ /* 0x001fe20000000f00 */
[----:B-1----:R-:W-:Y:S01]  /*9800*/  IMAD.MOV.U32 R5, RZ, RZ, R7 ;  /* 0x000000ffff057224 */ /* 0x002fe200078e0007 */
        /* <DEDUP_REMOVED lines=10> */
[----:B------:R-:W-:-:S02]  /*98b0*/  @!P2 LEA R21, R19, UR45, 0x1 ;  /* 0x0000002d1315ac11 */ /* 0x000fc4000f8e08ff */
[----:B-1----:R-:W-:Y:S02]  /*98c0*/  MOV R5, R7 ;  /* 0x0000000700057202 */ /* 0x002fe40000000f00 */
[----:B------:R-:W1:Y:S01]  /*98d0*/  SHFL.IDX PT, R7, R3, 0x5, 0x181f ;  /* 0x00b81f0003077f89 */ /* 0x000e6200000e0000 */
[----:B------:R-:W-:-:S05]  /*98e0*/  @!P2 IMAD.WIDE.U32 R4, R26, 0x2, R4 ;  /* 0x000000021a04a825 */ /* 0x000fca00078e0004 */
[----:B------:R-:W-:Y:S04]  /*98f0*/  @!P2 LDGSTS.E.BYPASS.LTC128B.128 [R21+0x12400], desc[UR38][R4.64], !P0 ;  /* 0x124000000415afae */ /* 0x000fe8000c101d66 */
[----:B------:R0:W-:Y:S01]  /*9900*/  @!P2 LDGSTS.E.BYPASS.LTC128B.128 [R21+0x16400], desc[UR38][R4.64+0x80], !P1 ;  /* 0x164000800415afae */ /* 0x0001e2000c901d66 */
[-C--:B------:R-:W-:Y:S02]  /*9910*/  ISETP.GE.AND P2, PT, R11, R0.reuse, PT ;  /* 0x000000000b00720c */ /* 0x080fe40003f46270 */
[----:B------:R-:W-:Y:S01]  /*9920*/  IADD3 R11, R35, 0x60, RZ ;  /* 0x00000060230b7810 */ /* 0x000fe20007ffe0ff */
[----:B0-----:R-:W-:Y:S02]  /*9930*/  IMAD.MOV.U32 R4, RZ, RZ, R14 ;  /* 0x000000ffff047224 */ /* 0x001fe400078e000e */
[----:B-1----:R-:W-:Y:S01]  /*9940*/  IMAD.MOV.U32 R5, RZ, RZ, R7 ;  /* 0x000000ffff057224 */ /* 0x002fe200078e0007 */
[----:B------:R-:W0:Y:S07]  /*9950*/  SHFL.IDX PT, R14, R6, 0x6, 0x181f ;  /* 0x00d81f00060e7f89 */ /* 0x000e2e00000e0000 */
[----:B------:R-:W-:Y:S01]  /*9960*/  @!P2 LEA R37, R19, UR45, 0x1 ;  /* 0x0000002d1325ac11 */ /* 0x000fe2000f8e08ff */
[----:B------:R-:W-:Y:S01]  /*9970*/  @!P2 IMAD.WIDE.U32 R8, R26, 0x2, R4 ;  /* 0x000000021a08a825 */ /* 0x000fe200078e0004 */
[----:B------:R-:W1:Y:S04]  /*9980*/  SHFL.IDX PT, R7, R3, 0x6, 0x181f ;  /* 0x00d81f0003077f89 */ /* 0x000e6800000e0000 */
[----:B------:R2:W-:Y:S04]  /*9990*/  @!P2 LDGSTS.E.BYPASS.LTC128B.128 [R37+0x12c00], desc[UR38][R8.64], !P0 ;  /* 0x12c000000825afae */ /* 0x0005e8000c101d66 */
[----:B------:R2:W-:Y:S01]  /*99a0*/  @!P2 LDGSTS.E.BYPASS.LTC128B.128 [R37+0x16c00], desc[UR38][R8.64+0x80], !P1 ;  /* 0x16c000800825afae */ /* 0x0005e2000c901d66 */
[----:B------:R-:W-:-:S03]  /*99b0*/  ISETP.GE.AND P2, PT, R11, R0, PT ;  /* 0x000000000b00720c */ /* 0x000fc60003f46270 */
[----:B------:R-:W3:Y:S01]  /*99c0*/  SHFL.IDX PT, R3, R3, 0x7, 0x181f ;  /* 0x00f81f0003037f89 */ /* 0x000ee200000e0000 */
[----:B0-----:R-:W-:-:S03]  /*99d0*/  IMAD.MOV.U32 R4, RZ, RZ, R14 ;  /* 0x000000ffff047224 */ /* 0x001fc600078e000e */
[----:B------:R2:W0:Y:S01]  /*99e0*/  SHFL.IDX PT, R14, R6, 0x7, 0x181f ;  /* 0x00f81f00060e7f89 */ /* 0x00042200000e0000 */
[----:B-1----:R-:W-:-:S05]  /*99f0*/  IMAD.MOV.U32 R5, RZ, RZ, R7 ;  /* 0x000000ffff057224 */ /* 0x002fca00078e0007 */
[----:B------:R-:W-:Y:S01]  /*9a00*/  @!P2 LEA R7, R19, UR45, 0x1 ;  /* 0x0000002d1307ac11 */ /* 0x000fe2000f8e08ff */
[----:B------:R-:W-:-:S05]  /*9a10*/  @!P2 IMAD.WIDE.U32 R4, R26, 0x2, R4 ;  /* 0x000000021a04a825 */ /* 0x000fca00078e0004 */
[----:B------:R2:W-:Y:S04]  /*9a20*/  @!P2 LDGSTS.E.BYPASS.LTC128B.128 [R7+0x13400], desc[UR38][R4.64], !P0 ;  /* 0x134000000407afae */ /* 0x0005e8000c101d66 */
[----:B---3--:R2:W-:Y:S02]  /*9a30*/  @!P2 LDGSTS.E.BYPASS.LTC128B.128 [R7+0x17400], desc[UR38][R4.64+0x80], !P1 ;  /* 0x174000800407afae */ /* 0x0085e4000c901d66 */
.L_x_123:
[----:B------:R-:W-:Y:S01]  /*9a40*/  VIADD R35, R35, 0x70 ;  /* 0x0000007023237836 */ /* 0x000fe20000000000 */
[----:B------:R-:W-:Y:S01]  /*9a50*/  BSSY B0, `(.L_x_52) ;  /* 0x000000e000007945 */ /* 0x000fe20003800000 */
[----:B0-2---:R-:W-:Y:S02]  /*9a60*/  IMAD.MOV.U32 R4, RZ, RZ, R14 ;  /* 0x000000ffff047224 */ /* 0x005fe400078e000e */
[----:B------:R-:W-:Y:S01]  /*9a70*/  IMAD.MOV.U32 R5, RZ, RZ, R3 ;  /* 0x000000ffff057224 */ /* 0x000fe200078e0003 */
[----:B------:R-:W-:Y:S02]  /*9a80*/  ISETP.GE.AND P2, PT, R35, R0, PT ;  /* 0x000000002300720c */ /* 0x000fe40003f46270 */
[----:B------:R-:W-:-:S04]  /*9a90*/  MOV R0, 0x1 ;  /* 0x0000000100007802 */ /* 0x000fc80000000f00 */
[----:B------:R-:W-:-:S07]  /*9aa0*/  SHF.L.U32 R0, R0, 0x1f, RZ ;  /* 0x0000001f00007819 */ /* 0x000fce00000006ff */
[----:B------:R-:W-:Y:S05]  /*9ab0*/  @P2 BRA `(.L_x_53) ;  /* 0x00000000001c2947 */ /* 0x000fea0003800000 */
[----:B------:R-:W-:Y:S01]  /*9ac0*/  IMAD.WIDE.U32 R4, R26, 0x2, R4 ;  /* 0x000000021a047825 */ /* 0x000fe200078e0004 */
[----:B------:R-:W-:-:S05]  /*9ad0*/  LEA R3, R19, UR45, 0x1 ;  /* 0x0000002d13037c11 */ /* 0x000fca000f8e08ff */
[----:B------:R-:W-:Y:S01]  /*9ae0*/  @!PT LDS RZ, [RZ] ;  /* 0x00000000fffff984 */ /* 0x000fe20000000800 */
[----:B------:R-:W-:Y:S01]  /*9af0*/  @!PT LDS RZ, [RZ] ;  /* 0x00000000fffff984 */ /* 0x000fe20000000800 */
[----:B------:R-:W-:Y:S01]  /*9b00*/  @!PT LDS RZ, [RZ] ;  /* 0x00000000fffff984 */ /* 0x000fe20000000800 */
[----:B------:R0:W-:Y:S04]  /*9b10*/  LDGSTS.E.BYPASS.LTC128B.128 [R3+0x13c00], desc[UR38][R4.64], !P0 ;  /* 0x13c0000004037fae */ /* 0x0001e8000c101d66 */
[----:B------:R0:W-:Y:S02]  /*9b20*/  LDGSTS.E.BYPASS.LTC128B.128 [R3+0x17c00], desc[UR38][R4.64+0x80], !P1 ;  /* 0x17c0008004037fae */ /* 0x0001e4000c901d66 */
.L_x_53:
[----:B------:R-:W-:Y:S05]  /*9b30*/  BSYNC B0 ;  /* 0x0000000000007941 */ /* 0x000fea0003800000 */
.L_x_52:
[----:B------:R-:W-:Y:S01]  /*9b40*/  NOP ;  /* 0x0000000000007918 */ /* 0x000fe20000000000 */
[----:B------:R-:W-:Y:S01]  /*9b50*/  SYNCS.ARRIVE.TRANS64.RED.A0T1 RZ, [UR45+0x28800], RZ ;  /* 0x028800ffffff79a7 */ /* 0x000fe2000820042d */
[----:B------:R-:W-:Y:S01]  /*9b60*/  ARRIVES.LDGSTSBAR.64.TRANSCNT [UR45+0x28800] ;  /* 0x02880000ff0079b0 */ /* 0x000fe20008000aad */
[----:B------:R-:W-:Y:S01]  /*9b70*/  NOP ;  /* 0x0000000000007918 */ /* 0x000fe20000000000 */
[----:B------:R-:W-:Y:S01]  /*9b80*/  SYNCS.ARRIVE.TRANS64.A1T0 RZ, [UR45+0x28800], RZ ;  /* 0x028800ffffff79a7 */ /* 0x000fe2000810002d */
[----:B------:R-:W1:Y:S02]  /*9b90*/  SYNCS.PHASECHK.TRANS64.TRYWAIT P0, [UR45+0x28820], R0 ;  /* 0x02882000ff0075a7 */ /* 0x000e64000800016d */
[----:B-1----:R-:W-:Y:S05]  /*9ba0*/  @!P0 BRA `(.L_x_54) ;  /* 0x0000003000648947 */ /* 0x002fea0003800000 */
.L_x_124:
[----:B------:R-:W-:Y:S01]  /*9bb0*/  UIADD3 UR4, UR49, -0x2, URZ ;  /* 0xfffffffe31047890 */ /* 0x000fe2000fffe03f */
[----:B------:R-:W-:Y:S01]  /*9bc0*/  IMAD.MOV.U32 R8, RZ, RZ, 0x1 ;  /* 0x00000001ff087424 */ /* 0x000fe200078e00ff */
[----:B------:R-:W-:Y:S02]  /*9bd0*/  MOV R10, RZ ;  /* 0x000000ff000a7202 */ /* 0x000fe40000000f00 */
[----:B------:R-:W-:-:S06]  /*9be0*/  UISETP.GE.AND UP0, UPT, UR4, UR48, UPT ;  /* 0x000000300400728c */ /* 0x000fcc000bf06270 */
[----:B------:R-:W-:-:S13]  /*9bf0*/  PLOP3.LUT P0, PT, PT, PT, UP0, 0x80, 0x0 ;  /* 0x000000000000781c */ /* 0x000fda0003f0f008 */
[----:B------:R-:W-:Y:S05]  /*9c00*/  @!P0 BRA `(.L_x_55) ;  /* 0x0000001000288947 */ /* 0x000fea0003800000 */
[----:B------:R-:W-:Y:S01]  /*9c10*/  UIADD3 UR4, UR47, 0x1, URZ ;  /* 0x000000012f047890 */ /* 0x000fe2000fffe03f */
[----:B0-----:R-:W-:Y:S01]  /*9c20*/  LOP3.LUT R3, RZ, UR44, RZ, 0x33, !PT ;  /* 0x0000002cff037c12 */ /* 0x001fe2000f8e33ff */
[----:B------:R-:W-:Y:S01]  /*9c30*/  BSSY B0, `(.L_x_55) ;  /* 0x0000107000007945 */ /* 0x000fe20003800000 */
[----:B------:R-:W-:Y:S01]  /*9c40*/  IADD3 R31, R33, R31, R28 ;  /* 0x0000001f211f7210 */ /* 0x000fe20007ffe01c */
[----:B------:R-:W-:Y:S01]  /*9c50*/  UIMAD UR4, UR4, UR41, URZ ;  /* 0x00000029040472a4 */ /* 0x000fe2000f8e023f */
[----:B------:R-:W-:Y:S01]  /*9c60*/  IMAD.MOV.U32 R9, RZ, RZ, 0x1 ;  /* 0x00000001ff097424 */ /* 0x000fe200078e00ff */
[----:B------:R-:W-:Y:S02]  /*9c70*/  MOV R20, RZ ;  /* 0x000000ff00147202 */ /* 0x000fe40000000f00 */
[----:B------:R-:W-:Y:S02]  /*9c80*/  VIADD R31, R31, 0xfffffe80 ;  /* 0xfffffe801f1f7836 */ /* 0x000fe40000000000 */
[----:B------:R-:W-:Y:S01]  /*9c90*/  LOP3.LUT R0, RZ, UR4, RZ, 0x33, !PT ;  /* 0x00000004ff007c12 */ /* 0x000fe2000f8e33ff */
[----:B------:R-:W-:-:S02]  /*9ca0*/  ULDC UR4, c[0x0][0x2f4] ;  /* 0x0000bd0000047ab9 */ /* 0x000fc40000000800 */
[----:B------:R-:W-:Y:S02]  /*9cb0*/  ISETP.GE.AND P2, PT, R26, UR4, PT ;  /* 0x000000041a007c0c */ /* 0x000fe4000bf46270 */
[----:B------:R-:W-:Y:S02]  /*9cc0*/  VIMNMX R0, R0, R3, !PT ;  /* 0x0000000300007248 */ /* 0x000fe40007fe0100 */
[----:B------:R-:W-:Y:S02]  /*9cd0*/  IADD3 R3, -R28, UR43, RZ ;  /* 0x0000002b1c037c10 */ /* 0x000fe4000fffe1ff */
[----:B------:R-:W-:Y:S01]  /*9ce0*/  ISETP.GE.AND P1, PT, R25, UR4, PT ;  /* 0x0000000419007c0c */ /* 0x000fe2000bf26270 */
[C---:B------:R-:W-:Y:S01]  /*9cf0*/  IMAD R21, R0.reuse, -0x80, R31 ;  /* 0xffffff8000157824 */ /* 0x040fe200078e021f */
[C---:B------:R-:W-:Y:S01]  /*9d00*/  IADD3 R22, -R0.reuse, -0x2, RZ ;  /* 0xfffffffe00167810 */ /* 0x040fe20007ffe1ff */
[----:B------:R-:W-:-:S04]  /*9d10*/  IMAD R3, R0, 0x80, R3 ;  /* 0x0000008000037824 */ /* 0x000fc800078e0203 */
[----:B------:R-:W-:-:S07]  /*9d20*/  VIADD R31, R3, 0x100 ;  /* 0x00000100031f7836 */ /* 0x000fce0000000000 */
.L_x_68:
[----:B------:R-:W-:Y:S01]  /*9d30*/  ISETP.NE.AND P0, PT, R29, 0x1, PT ;  /* 0x000000011d00780c */ /* 0x000fe20003f05270 */
[----:B------:R-:W-:-:S12]  /*9d40*/  ULDC.64 UR4, c[0x0][0x428] ;  /* 0x00010a0000047ab9 */ /* 0x000fd80000000a00 */
[----:B------:R-:W0:Y:S08]  /*9d50*/  @P0 LDC R0, c[0x0][0x434] ;  /* 0x00010d00ff000b82 */ /* 0x000e300000000800 */
[----:B------:R-:W1:Y:S01]  /*9d60*/  @P0 LDC R4, c[0x0][0x438] ;  /* 0x00010e00ff040b82 */ /* 0x000e620000000800 */
[----:B0-----:R-:W-:-:S04]  /*9d70*/  @P0 IMAD.HI.U32 R3, R21, R0, RZ ;  /* 0x0000000015030227 */ /* 0x001fc800078e00ff */
[----:B------:R-:W-:Y:S01]  /*9d80*/  IMAD.MOV.U32 R0, RZ, RZ, R21 ;  /* 0x000000ffff007224 */ /* 0x000fe200078e0015 */
[----:B-1----:R-:W-:Y:S01]  /*9d90*/  @P0 SHF.R.U32.HI R0, RZ, R4, R3 ;  /* 0x00000004ff000219 */ /* 0x002fe20000011603 */
[----:B------:R-:W-:-:S03]  /*9da0*/  IMAD R3, R27, UR4, RZ ;  /* 0x000000041b037c24 */ /* 0x000fc6000f8e02ff */
[--C-:B------:R-:W-:Y:S01]  /*9db0*/  SHF.R.S32.HI R5, RZ, 0x1f, R0.reuse ;  /* 0x0000001fff057819 */ /* 0x100fe20000011400 */
[----:B------:R-:W-:Y:S02]  /*9dc0*/  IMAD.MOV.U32 R4, RZ, RZ, R0 ;  /* 0x000000ffff047224 */ /* 0x000fe400078e0000 */
[C---:B------:R-:W-:Y:S02]  /*9dd0*/  IMAD R3, R30.reuse, UR5, R3 ;  /* 0x000000051e037c24 */ /* 0x040fe4000f8e0203 */
[----:B------:R-:W-:Y:S01]  /*9de0*/  IMAD.WIDE.U32 R6, R30, UR4, R4 ;  /* 0x000000041e067c25 */ /* 0x000fe2000f8e0004 */
[----:B------:R-:W-:-:S04]  /*9df0*/  ULDC.64 UR4, c[0x0][0x418] ;  /* 0x0001060000047ab9 */ /* 0x000fc80000000a00 */
[----:B------:R-:W-:Y:S02]  /*9e00*/  IADD3 R3, R3, R7, RZ ;  /* 0x0000000703037210 */ /* 0x000fe40007ffe0ff */
[----:B------:R-:W-:-:S04]  /*9e10*/  LEA R4, P0, R6, UR4, 0x2 ;  /* 0x0000000406047c11 */ /* 0x000fc8000f8010ff */
[----:B------:R-:W-:-:S05]  /*9e20*/  LEA.HI.X R5, R6, UR5, R3, 0x2, P0 ;  /* 0x0000000506057c11 */ /* 0x000fca00080f1403 */
[----:B--2---:R-:W2:Y:S01]  /*9e30*/  LDG.E R32, desc[UR38][R4.64] ;  /* 0x0000002604207981 */ /* 0x004ea2000c1e1900 */
[----:B------:R-:W-:Y:S01]  /*9e40*/  ISETP.NE.AND P3, PT, R18, 0x3, PT ;  /* 0x000000031200780c */ /* 0x000fe20003f65270 */
[----:B------:R-:W-:-:S05]  /*9e50*/  VIADD R10, R20, 0x1 ;  /* 0x00000001140a7836 */ /* 0x000fca0000000000 */
[----:B------:R-:W-:-:S04]  /*9e60*/  ISETP.NE.AND P0, PT, R10, 0x2, PT ;  /* 0x000000020a00780c */ /* 0x000fc80003f05270 */
[----:B------:R-:W-:Y:S02]  /*9e70*/  SEL R8, RZ, 0x1, P0 ;  /* 0x00000001ff087807 */ /* 0x000fe40000000000 */
[----:B------:R-:W-:Y:S02]  /*9e80*/  SEL R10, R10, RZ, P0 ;  /* 0x000000ff0a0a7207 */ /* 0x000fe40000000000 */
[----:B------:R-:W-:Y:S02]  /*9e90*/  LOP3.LUT R8, R9, R8, RZ, 0x3c, !PT ;  /* 0x0000000809087212 */ /* 0x000fe400078e3cff */
[----:B--2---:R-:W-:Y:S01]  /*9ea0*/  SHF.R.S32.HI R33, RZ, 0x1f, R32 ;  /* 0x0000001fff217819 */ /* 0x004fe20000011420 */
[----:B------:R-:W-:Y:S06]  /*9eb0*/  @!P3 BRA `(.L_x_56) ;  /* 0x000000000004b947 */ /* 0x000fec0003800000 */
[----:B------:R-:W-:Y:S01]  /*9ec0*/  BPT.TRAP 0x1 ;  /* 0x000000040000795c */ /* 0x000fe20000300000 */
.L_x_56:
[----:B------:R-:W-:Y:S01]  /*9ed0*/  LEA R34, R10, UR45, 0x3 ;  /* 0x0000002d0a227c11 */ /* 0x000fe2000f8e18ff */
[----:B------:R-:W-:Y:S01]  /*9ee0*/  BSSY B1, `(.L_x_57) ;  /* 0x0000004000017945 */ /* 0x000fe20003800000 */
[----:B------:R-:W-:-:S04]  /*9ef0*/  SHF.L.U32 R3, R8, 0x1f, RZ ;  /* 0x0000001f08037819 */ /* 0x000fc800000006ff */
[----:B------:R-:W0:Y:S02]  /*9f00*/  SYNCS.PHASECHK.TRANS64.TRYWAIT P0, [R34+URZ+0x28840], R3 ;  /* 0x02884003220075a7 */ /* 0x000e24000800017f */
[----:B0-----:R-:W-:Y:S05]  /*9f10*/  @!P0 BRA `(.L_x_58) ;  /* 0x0000002c00a08947 */ /* 0x001fea0003800000 */
.L_x_125:
[----:B------:R-:W-:Y:S05]  /*9f20*/  BSYNC B1 ;  /* 0x0000000000017941 */ /* 0x000fea0003800000 */
.L_x_57:
[----:B------:R-:W-:Y:S01]  /*9f30*/  ULDC UR4, c[0x0][0x430] ;  /* 0x00010c0000047ab9 */ /* 0x000fe20000000800 */
[----:B------:R-:W-:Y:S01]  /*9f40*/  R2UR UR6, R24 ;  /* 0x00000000180672ca */ /* 0x000fe200000e0000 */
[----:B------:R-:W-:Y:S01]  /*9f50*/  UIADD3 UR4, -UR4, URZ, URZ ;  /* 0x0000003f04047290 */ /* 0x000fe2000fffe13f */
[C---:B------:R-:W-:Y:S02]  /*9f60*/  LOP3.LUT P4, RZ, R23.reuse, 0x2, RZ, 0xc0, !PT ;  /* 0x0000000217ff7812 */ /* 0x040fe4000788c0ff */
[----:B------:R-:W-:-:S03]  /*9f70*/  LOP3.LUT P3, RZ, R23, 0x1, RZ, 0xc0, !PT ;  /* 0x0000000117ff7812 */ /* 0x000fc6000786c0ff */
[----:B------:R-:W-:Y:S01]  /*9f80*/  IMAD R35, R0, UR4, R21 ;  /* 0x0000000400237c24 */ /* 0x000fe2000f8e0215 */
[----:B------:R-:W-:-:S03]  /*9f90*/  ULDC.64 UR4, c[0x0][0x300] ;  /* 0x0000c00000047ab9 */ /* 0x000fc60000000a00 */
[----:B------:R-:W-:Y:S01]  /*9fa0*/  IMAD.WIDE.U32 R4, R35, UR4, RZ ;  /* 0x0000000423047c25 */ /* 0x000fe2000f8e00ff */
[----:B------:R-:W-:-:S05]  /*9fb0*/  SHF.R.S32.HI R36, RZ, 0x1f, R35 ;  /* 0x0000001fff247819 */ /* 0x000fca0000011423 */
[----:B------:R-:W-:-:S04]  /*9fc0*/  IMAD R0, R36, UR4, RZ ;  /* 0x0000000424007c24 */ /* 0x000fc8000f8e02ff */
[----:B0-----:R-:W-:Y:S01]  /*9fd0*/  IMAD R3, R35, UR5, R0 ;  /* 0x0000000523037c24 */ /* 0x001fe2000f8e0200 */
[----:B------:R-:W-:-:S03]  /*9fe0*/  ULDC.64 UR4, c[0x0][0x310] ;  /* 0x0000c40000047ab9 */ /* 0x000fc60000000a00 */
[----:B------:R-:W-:Y:S02]  /*9ff0*/  IMAD.IADD R5, R5, 0x1, R3 ;  /* 0x0000000105057824 */ /* 0x000fe400078e0203 */
[----:B------:R-:W-:Y:S02]  /*a000*/  IMAD R3, R33, UR4, RZ ;  /* 0x0000000421037c24 */ /* 0x000fe4000f8e02ff */
[----:B------:R-:W-:-:S04]  /*a010*/  IMAD.WIDE.U32 R4, R32, UR4, R4 ;  /* 0x0000000420047c25 */ /* 0x000fc8000f8e0004 */
[----:B------:R-:W-:Y:S01]  /*a020*/  IMAD R3, R32, UR5, R3 ;  /* 0x0000000520037c24 */ /* 0x000fe2000f8e0203 */
[----:B------:R-:W-:-:S03]  /*a030*/  ULDC.64 UR4, c[0x0][0x308] ;  /* 0x0000c20000047ab9 */ /* 0x000fc60000000a00 */
[----:B------:R-:W-:Y:S01]  /*a040*/  IMAD.IADD R5, R5, 0x1, R3 ;  /* 0x0000000105057824 */ /* 0x000fe200078e0203 */
[----:B------:R-:W-:Y:S01]  /*a050*/  MOV R3, UR4 ;  /* 0x0000000400037c02 */ /* 0x000fe20008000f00 */
[----:B------:R-:W-:-:S03]  /*a060*/  UIMAD UR4, UR6, UR4, URZ ;  /* 0x00000004060472a4 */ /* 0x000fc6000f8e023f */
[----:B------:R-:W-:Y:S01]  /*a070*/  ULDC.64 UR6, c[0x0][0x2e8] ;  /* 0x0000ba0000067ab9 */ /* 0x000fe20000000a00 */
[----:B------:R-:W-:Y:S02]  /*a080*/  UIMAD UR4, UR42, UR5, UR4 ;  /* 0x000000052a0472a4 */ /* 0x000fe4000f8e0204 */
[----:B------:R-:W-:-:S04]  /*a090*/  IMAD.WIDE.U32 R4, R3, UR42, R4 ;  /* 0x0000002a03047c25 */ /* 0x000fc8000f8e0004 */
[----:B------:R-:W-:Y:S01]  /*a0a0*/  VIADD R5, R5, UR4 ;  /* 0x0000000405057c36 */ /* 0x000fe20008000000 */
[----:B------:R-:W-:Y:S01]  /*a0b0*/  LEA R6, P0, R4, UR6, 0x1 ;  /* 0x0000000604067c11 */ /* 0x000fe2000f8008ff */
[----:B------:R-:W-:-:S03]  /*a0c0*/  UMOV UR4, 0xffffffff ;  /* 0xffffffff00047882 */ /* 0x000fc60000000000 */
[----:B------:R-:W-:Y:S01]  /*a0d0*/  LEA.HI.X R5, R4, UR7, R5, 0x1, P0 ;  /* 0x0000000704057c11 */ /* 0x000fe200080f0c05 */
[----:B------:R-:W-:Y:S01]  /*a0e0*/  IMAD R4, R10, 0x4000, R19 ;  /* 0x000040000a047824 */ /* 0x000fe200078e0213 */
[----:B------:R-:W-:Y:S07]  /*a0f0*/  BRA.DIV UR4, `(.L_x_59) ;  /* 0x0000002e043c7947 */ /* 0x000fee000b800000 */
[----:B------:R-:W0:Y:S01]  /*a100*/  SHFL.IDX PT, R14, R6, RZ, 0x181f ;  /* 0x00181fff060e7589 */ /* 0x000e2200000e0000 */
[----:B------:R-:W-:Y:S01]  /*a110*/  IMAD.SHL.U32 R3, R26, 0x2, RZ ;  /* 0x000000021a037824 */ /* 0x000fe200078e00ff */
[----:B------:R-:W-:Y:S02]  /*a120*/  LEA R4, R4, UR45, 0x1 ;  /* 0x0000002d04047c11 */ /* 0x000fe4000f8e08ff */
[----:B------:R-:W1:Y:S04]  /*a130*/  SHFL.IDX PT, R0, R5, RZ, 0x181f ;  /* 0x00181fff05007589 */ /* 0x000e6800000e0000 */
[----:B------:R-:W2:Y:S04]  /*a140*/  SHFL.IDX PT, R37, R6, 0x1, 0x181f ;  /* 0x00381f0006257f89 */ /* 0x000ea800000e0000 */
[----:B------:R-:W-:Y:S01]  /*a150*/  SHFL.IDX PT, R7, R5, 0x2, 0x181f ;  /* 0x00581f0005077f89 */ /* 0x000fe200000e0000 */
[----:B0-----:R-:W-:-:S04]  /*a160*/  IADD3 R14, P0, R14, R3, RZ ;  /* 0x000000030e0e7210 */ /* 0x001fc80007f1e0ff */
[----:B-1----:R-:W-:Y:S02]  /*a170*/  IADD3.X R15, RZ, R0, RZ, P0, !PT ;  /* 0x00000000ff0f7210 */ /* 0x002fe400007fe4ff */
[----:B------:R-:W0:Y:S01]  /*a180*/  SHFL.IDX PT, R0, R5, 0x1, 0x181f ;  /* 0x00381f0005007f89 */ /* 0x000e2200000e0000 */
[----:B--2---:R-:W-:-:S03]  /*a190*/  IADD3 R12, P0, R37, R3, RZ ;  /* 0x00000003250c7210 */ /* 0x004fc60007f1e0ff */
[----:B------:R-:W-:Y:S04]  /*a1a0*/  LDGSTS.E.BYPASS.LTC128B.128 [R4+0x18400], desc[UR38][R14.64], !P4 ;  /* 0x184000000e047fae */ /* 0x000fe8000e101d66 */
[----:B------:R1:W-:Y:S04]  /*a1b0*/  LDGSTS.E.BYPASS.LTC128B.128 [R4+0x1c400], desc[UR38][R14.64+0x80], !P3 ;  /* 0x1c4000800e047fae */ /* 0x0003e8000d901d66 */
[----:B------:R-:W-:Y:S04]  /*a1c0*/  SHFL.IDX PT, R37, R6, 0x3, 0x181f ;  /* 0x00781f0006257f89 */ /* 0x000fe800000e0000 */
[----:B-1----:R-:W1:Y:S01]  /*a1d0*/  SHFL.IDX PT, R14, R6, 0x2, 0x181f ;  /* 0x00581f00060e7f89 */ /* 0x002e6200000e0000 */
[----:B0-----:R-:W-:-:S03]  /*a1e0*/  IMAD.X R13, RZ, RZ, R0, P0 ;  /* 0x000000ffff0d7224 */ /* 0x001fc600000e0600 */
[----:B------:R-:W0:Y:S04]  /*a1f0*/  SHFL.IDX PT, R0, R5, 0x3, 0x181f ;  /* 0x00781f0005007f89 */ /* 0x000e2800000e0000 */
[----:B------:R-:W-:Y:S04]  /*a200*/  LDGSTS.E.BYPASS.LTC128B.128 [R4+0x18c00], desc[UR38][R12.64], !P4 ;  /* 0x18c000000c047fae */ /* 0x000fe8000e101d66 */
[----:B------:R1:W-:Y:S02]  /*a210*/  LDGSTS.E.BYPASS.LTC128B.128 [R4+0x1cc00], desc[UR38][R12.64+0x80], !P3 ;  /* 0x1cc000800c047fae */ /* 0x0003e4000d901d66 */
[----:B-1----:R-:W-:-:S05]  /*a220*/  IADD3 R12, P0, R14, R3, RZ ;  /* 0x000000030e0c7210 */ /* 0x002fca0007f1e0ff */
[----:B------:R-:W-:Y:S01]  /*a230*/  IMAD.X R13, RZ, RZ, R7, P0 ;  /* 0x000000ffff0d7224 */ /* 0x000fe200000e0607 */
[----:B------:R-:W-:Y:S01]  /*a240*/  IADD3 R14, P0, R37, R3, RZ ;  /* 0x00000003250e7210 */ /* 0x000fe20007f1e0ff */
[----:B------:R-:W-:Y:S04]  /*a250*/  SHFL.IDX PT, R7, R5, 0x5, 0x181f ;  /* 0x00b81f0005077f89 */ /* 0x000fe800000e0000 */
[----:B------:R-:W1:Y:S01]  /*a260*/  SHFL.IDX PT, R37, R6, 0x4, 0x181f ;  /* 0x00981f0006257f89 */ /* 0x000e6200000e0000 */
[----:B0-----:R-:W-:-:S03]  /*a270*/  IMAD.X R15, RZ, RZ, R0, P0 ;  /* 0x000000ffff0f7224 */ /* 0x001fc600000e0600 */
[----:B------:R-:W0:Y:S04]  /*a280*/  SHFL.IDX PT, R0, R5, 0x4, 0x181f ;  /* 0x00981f0005007f89 */ /* 0x000e2800000e0000 */
[----:B------:R-:W-:Y:S04]  /*a290*/  LDGSTS.E.BYPASS.LTC128B.128 [R4+0x19400], desc[UR38][R12.64], !P4 ;  /* 0x194000000c047fae */ /* 0x000fe8000e101d66 */
[----:B------:R1:W-:Y:S04]  /*a2a0*/  LDGSTS.E.BYPASS.LTC128B.128 [R4+0x1d400], desc[UR38][R12.64+0x80], !P3 ;  /* 0x1d4000800c047fae */ /* 0x0003e8000d901d66 */
[----:B------:R-:W-:Y:S04]  /*a2b0*/  LDGSTS.E.BYPASS.LTC128B.128 [R4+0x19c00], desc[UR38][R14.64], !P4 ;  /* 0x19c000000e047fae */ /* 0x000fe8000e101d66 */
[----:B------:R2:W-:Y:S01]  /*a2c0*/  LDGSTS.E.BYPASS.LTC128B.128 [R4+0x1dc00], desc[UR38][R14.64+0x80], !P3 ;  /* 0x1dc000800e047fae */ /* 0x0005e2000d901d66 */
[----:B-1----:R-:W-:-:S03]  /*a2d0*/  IADD3 R12, P0, R37, R3, RZ ;  /* 0x00000003250c7210 */ /* 0x002fc60007f1e0ff */
[----:B------:R-:W-:Y:S01]  /*a2e0*/  SHFL.IDX PT, R37, R6, 0x6, 0x181f ;  /* 0x00d81f0006257f89 */ /* 0x000fe200000e0000 */
[----:B0-----:R-:W-:-:S03]  /*a2f0*/  IADD3.X R13, RZ, R0, RZ, P0, !PT ;  /* 0x00000000ff0d7210 */ /* 0x001fc600007fe4ff */
[----:B------:R-:W-:Y:S04]  /*a300*/  SHFL.IDX PT, R0, R5, 0x6, 0x181f ;  /* 0x00d81f0005007f89 */ /* 0x000fe800000e0000 */
[----:B--2---:R-:W0:Y:S04]  /*a310*/  SHFL.IDX PT, R14, R6, 0x5, 0x181f ;  /* 0x00b81f00060e7f89 */ /* 0x004e2800000e0000 */
[----:B------:R-:W-:Y:S04]  /*a320*/  LDGSTS.E.BYPASS.LTC128B.128 [R4+0x1a400], desc[UR38][R12.64], !P4 ;  /* 0x1a4000000c047fae */ /* 0x000fe8000e101d66 */
[----:B------:R1:W-:Y:S04]  /*a330*/  LDGSTS.E.BYPASS.LTC128B.128 [R4+0x1e400], desc[UR38][R12.64+0x80], !P3 ;  /* 0x1e4000800c047fae */ /* 0x0003e8000d901d66 */
[----:B------:R-:W2:Y:S04]  /*a340*/  SHFL.IDX PT, R6, R6, 0x7, 0x181f ;  /* 0x00f81f0006067f89 */ /* 0x000ea800000e0000 */
[----:B------:R-:W3:Y:S01]  /*a350*/  SHFL.IDX PT, R5, R5, 0x7, 0x181f ;  /* 0x00f81f0005057f89 */ /* 0x000ee200000e0000 */
[----:B0-----:R-:W-:-:S05]  /*a360*/  IADD3 R14, P0, R14, R3, RZ ;  /* 0x000000030e0e7210 */ /* 0x001fca0007f1e0ff */
[----:B------:R-:W-:Y:S01]  /*a370*/  IMAD.X R15, RZ, RZ, R7, P0 ;  /* 0x000000ffff0f7224 */ /* 0x000fe200000e0607 */
[----:B-1----:R-:W-:-:S04]  /*a380*/  IADD3 R12, P0, R37, R3, RZ ;  /* 0x00000003250c7210 */ /* 0x002fc80007f1e0ff */
[----:B------:R0:W-:Y:S01]  /*a390*/  LDGSTS.E.BYPASS.LTC128B.128 [R4+0x1ac00], desc[UR38][R14.64], !P4 ;  /* 0x1ac000000e047fae */ /* 0x0001e2000e101d66 */
[----:B------:R-:W-:-:S03]  /*a3a0*/  IMAD.X R13, RZ, RZ, R0, P0 ;  /* 0x000000ffff0d7224 */ /* 0x000fc600000e0600 */
[----:B------:R0:W-:Y:S04]  /*a3b0*/  LDGSTS.E.BYPASS.LTC128B.128 [R4+0x1ec00], desc[UR38][R14.64+0x80], !P3 ;  /* 0x1ec000800e047fae */ /* 0x0001e8000d901d66 */
[----:B------:R0:W-:Y:S04]  /*a3c0*/  LDGSTS.E.BYPASS.LTC128B.128 [R4+0x1b400], desc[UR38][R12.64], !P4 ;  /* 0x1b4000000c047fae */ /* 0x0001e8000e101d66 */
[----:B--23--:R0:W-:Y:S02]  /*a3d0*/  LDGSTS.E.BYPASS.LTC128B.128 [R4+0x1f400], desc[UR38][R12.64+0x80], !P3 ;  /* 0x1f4000800c047fae */ /* 0x00c1e4000d901d66 */
.L_x_143:
[----:B------:R-:W-:-:S05]  /*a3e0*/  IADD3 R6, P0, R6, R3, RZ ;  /* 0x0000000306067210 */ /* 0x000fca0007f1e0ff */
[----:B------:R-:W-:Y:S01]  /*a3f0*/  IMAD.X R7, RZ, RZ, R5, P0 ;  /* 0x000000ffff077224 */ /* 0x000fe200000e0605 */
[----:B------:R-:W-:-:S04]  /*a400*/  PLOP3.LUT P0, PT, PT, PT, PT, 0x80, 0x0 ;  /* 0x000000000000781c */ /* 0x000fc80003f0f070 */
[----:B------:R-:W-:Y:S01]  /*a410*/  @!PT LDS RZ, [RZ] ;  /* 0x00000000fffff984 */ /* 0x000fe20000000800 */
[----:B------:R-:W-:Y:S01]  /*a420*/  @!PT LDS RZ, [RZ] ;  /* 0x00000000fffff984 */ /* 0x000fe20000000800 */
[----:B------:R-:W-:Y:S01]  /*a430*/  @!PT LDS RZ, [RZ] ;  /* 0x00000000fffff984 */ /* 0x000fe20000000800 */
[----:B------:R1:W-:Y:S04]  /*a440*/  LDGSTS.E.BYPASS.LTC128B.128 [R4+0x1bc00], desc[UR38][R6.64], !P4 ;  /* 0x1bc0000006047fae */ /* 0x0003e8000e101d66 */
[----:B------:R1:W-:Y:S01]  /*a450*/  LDGSTS.E.BYPASS.LTC128B.128 [R4+0x1fc00], desc[UR38][R6.64+0x80], !P3 ;  /* 0x1fc0008006047fae */ /* 0x0003e2000d901d66 */
[----:B------:R-:W-:-:S04]  /*a460*/  NOP ;  /* 0x0000000000007918 */ /* 0x000fc80000000000 */
.L_x_60:
[----:B------:R-:W-:Y:S02]  /*a470*/  PLOP3.LUT P3, PT, P3, P0, PT, 0xa2, 0x0 ;  /* 0x000000000000781c */ /* 0x000fe40001f61472 */
[----:B------:R-:W-:-:S08]  /*a480*/  @P0 R2UR P3, UR4, R34 ;  /* 0x00000000220402ca */ /* 0x000fd00000060000 */
[----:B------:R-:W-:-:S05]  /*a490*/  @P0 PLOP3.LUT P0, PT, P3, PT, PT, 0x80, 0x0 ;  /* 0x000000000000081c */ /* 0x000fca0001f0f070 */
[----:B------:R-:W-:Y:S01]  /*a4a0*/  @!P3 SYNCS.ARRIVE.TRANS64.RED.A0T1 RZ, [UR4+0x28830], RZ ;  /* 0x028830ffffffb9a7 */ /* 0x000fe20008200404 */
[----:B------:R-:W-:Y:S07]  /*a4b0*/  @!P3 ARRIVES.LDGSTSBAR.64.TRANSCNT [UR4+0x28830] ;  /* 0x02883000ff00b9b0 */ /* 0x000fee0008000a84 */
[----:B------:R-:W-:Y:S05]  /*a4c0*/  @P0 BRA.U.ANY `(.L_x_60) ;  /* 0xfffffffd00e80947 */ /* 0x000fea000393ffff */
[----:B------:R-:W-:Y:S01]  /*a4d0*/  NOP ;  /* 0x0000000000007918 */ /* 0x000fe20000000000 */
[----:B------:R-:W-:-:S13]  /*a4e0*/  ISETP.NE.AND P4, PT, R18, 0x3, PT ;  /* 0x000000031200780c */ /* 0x000fda0003f85270 */
[----:B------:R-:W-:Y:S05]  /*a4f0*/  @!P4 BRA `(.L_x_61) ;  /* 0x000000000004c947 */ /* 0x000fea0003800000 */
[----:B------:R-:W-:Y:S01]  /*a500*/  BPT.TRAP 0x1 ;  /* 0x000000040000795c */ /* 0x000fe20000300000 */
.L_x_61:
[----:B------:R2:W-:Y:S01]  /*a510*/  SYNCS.ARRIVE.TRANS64.A1T0 RZ, [R34+URZ+0x28830], RZ ;  /* 0x028830ff22ff79a7 */ /* 0x0005e2000810003f */
[----:B------:R-:W-:Y:S05]  /*a520*/  @!P4 BRA `(.L_x_62) ;  /* 0x000000000004c947 */ /* 0x000fea0003800000 */
[----:B------:R-:W-:Y:S01]  /*a530*/  BPT.TRAP 0x1 ;  /* 0x000000040000795c */ /* 0x000fe20000300000 */
.L_x_62:
[----:B------:R-:W-:Y:S01]  /*a540*/  SHF.L.U32 R5, R9, 0x1f, RZ ;  /* 0x0000001f09057819 */ /* 0x000fe200000006ff */
[----:B------:R-:W-:Y:S01]  /*a550*/  BSSY B1, `(.L_x_63) ;  /* 0x0000004000017945 */ /* 0x000fe20003800000 */
[----:B------:R-:W-:-:S04]  /*a560*/  LEA R0, R20, UR45, 0x3 ;  /* 0x0000002d14007c11 */ /* 0x000fc8000f8e18ff */
[----:B------:R-:W3:Y:S02]  /*a570*/  SYNCS.PHASECHK.TRANS64.TRYWAIT P0, [R0+URZ+0x28860], R5 ;  /* 0x02886005000075a7 */ /* 0x000ee4000800017f */
[----:B---3--:R-:W-:Y:S05]  /*a580*/  @!P0 BRA `(.L_x_64) ;  /* 0x0000003000748947 */ /* 0x008fea0003800000 */
.L_x_144:
[----:B------:R-:W-:Y:S05]  /*a590*/  BSYNC B1 ;  /* 0x0000000000017941 */ /* 0x000fea0003800000 */
.L_x_63:
[----:B------:R-:W-:Y:S01]  /*a5a0*/  UMOV UR4, 0xffffffff ;  /* 0xffffffff00047882 */ /* 0x000fe20000000000 */
[----:B-1----:R-:W-:Y:S02]  /*a5b0*/  LEA R7, R20, R19, 0xe ;  /* 0x0000001314077211 */ /* 0x002fe400078e70ff */
[----:B------:R-:W-:Y:S05]  /*a5c0*/  BRA.DIV UR4, `(.L_x_65) ;  /* 0x0000003204787947 */ /* 0x000fea000b800000 */
[----:B0-----:R-:W0:Y:S01]  /*a5d0*/  SHFL.IDX PT, R14, R16, RZ, 0x181f ;  /* 0x00181fff100e7589 */ /* 0x001e2200000e0000 */
[----:B------:R-:W-:-:S03]  /*a5e0*/  LEA R7, R7, UR45, 0x1 ;  /* 0x0000002d07077c11 */ /* 0x000fc6000f8e08ff */
[----:B---3--:R-:W1:Y:S04]  /*a5f0*/  SHFL.IDX PT, R5, R2, RZ, 0x181f ;  /* 0x00181fff02057589 */ /* 0x008e6800000e0000 */
[----:B------:R-:W-:Y:S01]  /*a600*/  SHFL.IDX PT, R6, R2, 0x1, 0x181f ;  /* 0x00381f0002067f89 */ /* 0x000fe200000e0000 */
[----:B0-----:R-:W-:-:S03]  /*a610*/  IADD3 R4, P0, R14, R3, RZ ;  /* 0x000000030e047210 */ /* 0x001fc60007f1e0ff */
[----:B------:R-:W0:Y:S02]  /*a620*/  SHFL.IDX PT, R14, R16, 0x1, 0x181f ;  /* 0x00381f00100e7f89 */ /* 0x000e2400000e0000 */
[----:B-1----:R-:W-:Y:S01]  /*a630*/  IMAD.X R5, RZ, RZ, R5, P0 ;  /* 0x000000ffff057224 */ /* 0x002fe200000e0605 */
[----:B------:R-:W-:-:S13]  /*a640*/  ISETP.LT.OR P0, PT, R31, 0x1, P2 ;  /* 0x000000011f00780c */ /* 0x000fda0001701670 */
[----:B------:R-:W-:Y:S01]  /*a650*/  LDGSTS.E.BYPASS.LTC128B.128 [R7+0x400], desc[UR38][R4.64], !P0 ;  /* 0x0040000004077fae */ /* 0x000fe2000c101d66 */
[----:B------:R-:W-:-:S13]  /*a660*/  ISETP.LT.OR P0, PT, R31, 0x1, P1 ;  /* 0x000000011f00780c */ /* 0x000fda0000f01670 */
[----:B------:R1:W-:Y:S01]  /*a670*/  LDGSTS.E.BYPASS.LTC128B.128 [R7+0x4400], desc[UR38][R4.64+0x80], !P0 ;  /* 0x0440008004077fae */ /* 0x0003e2000c101d66 */
[----:B0-----:R-:W-:-:S03]  /*a680*/  IADD3 R12, P0, R14, R3, RZ ;  /* 0x000000030e0c7210 */ /* 0x001fc60007f1e0ff */
[----:B------:R-:W1:Y:S02]  /*a690*/  SHFL.IDX PT, R14, R16, 0x2, 0x181f ;  /* 0x00581f00100e7f89 */ /* 0x000e6400000e0000 */
[----:B------:R-:W-:Y:S01]  /*a6a0*/  IMAD.X R13, RZ, RZ, R6, P0 ;  /* 0x000000ffff0d7224 */ /* 0x000fe200000e0606 */
[----:B------:R-:W-:Y:S01]  /*a6b0*/  ISETP.LT.OR P0, PT, R31, 0x11, P2 ;  /* 0x000000111f00780c */ /* 0x000fe20001701670 */
[----:B------:R-:W0:-:S12]  /*a6c0*/  SHFL.IDX PT, R6, R2, 0x2, 0x181f ;  /* 0x00581f0002067f89 */ /* 0x000e1800000e0000 */
[----:B------:R-:W-:Y:S01]  /*a6d0*/  LDGSTS.E.BYPASS.LTC128B.128 [R7+0xc00], desc[UR38][R12.64], !P0 ;  /* 0x00c000000c077fae */ /* 0x000fe2000c101d66 */
[----:B------:R-:W-:-:S13]  /*a6e0*/  ISETP.LT.OR P0, PT, R31, 0x11, P1 ;  /* 0x000000111f00780c */ /* 0x000fda0000f01670 */
[----:B------:R3:W-:Y:S01]  /*a6f0*/  LDGSTS.E.BYPASS.LTC128B.128 [R7+0x4c00], desc[UR38][R12.64+0x80], !P0 ;  /* 0x04c000800c077fae */ /* 0x0007e2000c101d66 */
[----:B-1----:R-:W-:-:S03]  /*a700*/  IADD3 R4, P0, R14, R3, RZ ;  /* 0x000000030e047210 */ /* 0x002fc60007f1e0ff */
[----:B------:R-:W3:Y:S02]  /*a710*/  SHFL.IDX PT, R14, R16, 0x3, 0x181f ;  /* 0x00781f00100e7f89 */ /* 0x000ee400000e0000 */
[----:B0-----:R-:W-:Y:S01]  /*a720*/  IMAD.X R5, RZ, RZ, R6, P0 ;  /* 0x000000ffff057224 */ /* 0x001fe200000e0606 */
[----:B------:R-:W-:Y:S01]  /*a730*/  ISETP.LT.OR P0, PT, R31, 0x21, P2 ;  /* 0x000000211f00780c */ /* 0x000fe20001701670 */
[----:B------:R-:W0:-:S12]  /*a740*/  SHFL.IDX PT, R6, R2, 0x3, 0x181f ;  /* 0x00781f0002067f89 */ /* 0x000e1800000e0000 */
[----:B------:R-:W-:Y:S01]  /*a750*/  LDGSTS.E.BYPASS.LTC128B.128 [R7+0x1400], desc[UR38][R4.64], !P0 ;  /* 0x0140000004077fae */ /* 0x000fe2000c101d66 */
[----:B------:R-:W-:-:S13]  /*a760*/  ISETP.LT.OR P0, PT, R31, 0x21, P1 ;  /* 0x000000211f00780c */ /* 0x000fda0000f01670 */
[----:B------:R1:W-:Y:S01]  /*a770*/  LDGSTS.E.BYPASS.LTC128B.128 [R7+0x5400], desc[UR38][R4.64+0x80], !P0 ;  /* 0x0540008004077fae */ /* 0x0003e2000c101d66 */
[----:B---3--:R-:W-:-:S03]  /*a780*/  IADD3 R12, P0, R14, R3, RZ ;  /* 0x000000030e0c7210 */ /* 0x008fc60007f1e0ff */
[----:B------:R-:W1:Y:S01]  /*a790*/  SHFL.IDX PT, R14, R16, 0x4, 0x181f ;  /* 0x00981f00100e7f89 */ /* 0x000e6200000e0000 */
[----:B0-----:R-:W-:Y:S02]  /*a7a0*/  IADD3.X R13, RZ, R6, RZ, P0, !PT ;  /* 0x00000006ff0d7210 */ /* 0x001fe400007fe4ff */
        /* <DEDUP_REMOVED lines=14> */
[----:B------:R-:W1:Y:S02]  /*a890*/  SHFL.IDX PT, R14, R16, 0x6, 0x181f ;  /* 0x00d81f00100e7f89 */ /* 0x000e6400000e0000 */
[----:B0-----:R-:W-:Y:S01]  /*a8a0*/  IMAD.X R13, RZ, RZ, R6, P0 ;  /* 0x000000ffff0d7224 */ /* 0x001fe200000e0606 */
[----:B------:R-:W-:Y:S01]  /*a8b0*/  ISETP.LT.OR P0, PT, R31, 0x51, P2 ;  /* 0x000000511f00780c */ /* 0x000fe20001701670 */
[----:B------:R-:W0:-:S12]  /*a8c0*/  SHFL.IDX PT, R6, R2, 0x6, 0x181f ;  /* 0x00d81f0002067f89 */ /* 0x000e1800000e0000 */
[----:B------:R3:W-:Y:S01]  /*a8d0*/  LDGSTS.E.BYPASS.LTC128B.128 [R7+0x2c00], desc[UR38][R12.64], !P0 ;  /* 0x02c000000c077fae */ /* 0x0007e2000c101d66 */
[----:B------:R-:W-:-:S13]  /*a8e0*/  ISETP.LT.OR P0, PT, R31, 0x51, P1 ;  /* 0x000000511f00780c */ /* 0x000fda0000f01670 */
[----:B------:R3:W-:Y:S01]  /*a8f0*/  LDGSTS.E.BYPASS.LTC128B.128 [R7+0x6c00], desc[UR38][R12.64+0x80], !P0 ;  /* 0x06c000800c077fae */ /* 0x0007e2000c101d66 */
[----:B-1----:R-:W-:-:S03]  /*a900*/  IADD3 R4, P0, R14, R3, RZ ;  /* 0x000000030e047210 */ /* 0x002fc60007f1e0ff */
[----:B------:R3:W1:Y:S02]  /*a910*/  SHFL.IDX PT, R14, R16, 0x7, 0x181f ;  /* 0x00f81f00100e7f89 */ /* 0x00066400000e0000 */
[----:B0-----:R-:W-:Y:S01]  /*a920*/  IMAD.X R5, RZ, RZ, R6, P0 ;  /* 0x000000ffff057224 */ /* 0x001fe200000e0606 */
[----:B------:R-:W-:Y:S01]  /*a930*/  ISETP.LT.OR P0, PT, R31, 0x61, P2 ;  /* 0x000000611f00780c */ /* 0x000fe20001701670 */
[----:B------:R3:W4:-:S12]  /*a940*/  SHFL.IDX PT, R6, R2, 0x7, 0x181f ;  /* 0x00f81f0002067f89 */ /* 0x00071800000e0000 */
[----:B------:R3:W-:Y:S01]  /*a950*/  LDGSTS.E.BYPASS.LTC128B.128 [R7+0x3400], desc[UR38][R4.64], !P0 ;  /* 0x0340000004077fae */ /* 0x0007e2000c101d66 */
[----:B------:R-:W-:-:S13]  /*a960*/  ISETP.LT.OR P0, PT, R31, 0x61, P1 ;  /* 0x000000611f00780c */ /* 0x000fda0000f01670 */
[----:B-1--4-:R3:W-:Y:S02]  /*a970*/  LDGSTS.E.BYPASS.LTC128B.128 [R7+0x7400], desc[UR38][R4.64+0x80], !P0 ;  /* 0x0740008004077fae */ /* 0x0127e4000c101d66 */
.L_x_162:
[----:B---3--:R-:W-:Y:S01]  /*a980*/  IADD3 R2, P0, R14, R3, RZ ;  /* 0x000000030e027210 */ /* 0x008fe20007f1e0ff */
[----:B------:R-:W-:Y:S02]  /*a990*/  ULDC.64 UR4, c[0x0][0x328] ;  /* 0x0000ca0000047ab9 */ /* 0x000fe40000000a00 */
[----:B------:R-:W-:Y:S01]  /*a9a0*/  IMAD R36, R36, UR4, RZ ;  /* 0x0000000424247c24 */ /* 0x000fe2000f8e02ff */
[----:B------:R-:W-:Y:S01]  /*a9b0*/  IADD3.X R3, RZ, R6, RZ, P0, !PT ;  /* 0x00000006ff037210 */ /* 0x000fe200007fe4ff */
[----:B0-----:R-:W-:Y:S01]  /*a9c0*/  IMAD.WIDE.U32 R4, R35, UR4, RZ ;  /* 0x0000000423047c25 */ /* 0x001fe2000f8e00ff */
[----:B------:R-:W-:-:S03]  /*a9d0*/  ISETP.LT.OR P0, PT, R31, 0x71, P2 ;  /* 0x000000711f00780c */ /* 0x000fc60001701670 */
[----:B------:R-:W-:Y:S01]  /*a9e0*/  IMAD R9, R35, UR5, R36 ;  /* 0x0000000523097c24 */ /* 0x000fe2000f8e0224 */
[----:B------:R-:W-:Y:S02]  /*a9f0*/  ULDC.64 UR4, c[0x0][0x338] ;  /* 0x0000ce0000047ab9 */ /* 0x000fe40000000a00 */
[----:B------:R-:W-:Y:S02]  /*aa00*/  IMAD R33, R33, UR4, RZ ;  /* 0x0000000421217c24 */ /* 0x000fe4000f8e02ff */
[----:B------:R-:W-:Y:S02]  /*aa10*/  IMAD.IADD R5, R5, 0x1, R9 ;  /* 0x0000000105057824 */ /* 0x000fe400078e0209 */
[C---:B------:R-:W-:Y:S02]  /*aa20*/  IMAD R33, R32.reuse, UR5, R33 ;  /* 0x0000000520217c24 */ /* 0x040fe4000f8e0221 */
[----:B------:R-:W-:Y:S01]  /*aa30*/  IMAD.WIDE.U32 R4, R32, UR4, R4 ;  /* 0x0000000420047c25 */ /* 0x000fe2000f8e0004 */
[----:B------:R-:W-:Y:S01]  /*aa40*/  @!PT LDS RZ, [RZ] ;  /* 0x00000000fffff984 */ /* 0x000fe20000000800 */
[----:B------:R-:W-:Y:S01]  /*aa50*/  @!PT LDS RZ, [RZ] ;  /* 0x00000000fffff984 */ /* 0x000fe20000000800 */
[----:B------:R-:W-:Y:S01]  /*aa60*/  @!PT LDS RZ, [RZ] ;  /* 0x00000000fffff984 */ /* 0x000fe20000000800 */
[----:B------:R0:W-:Y:S01]  /*aa70*/  LDGSTS.E.BYPASS.LTC128B.128 [R7+0x3c00], desc[UR38][R2.64], !P0 ;  /* 0x03c0000002077fae */ /* 0x0001e2000c101d66 */
[----:B------:R-:W-:-:S02]  /*aa80*/  ISETP.LT.OR P0, PT, R31, 0x71, P1 ;  /* 0x000000711f00780c */ /* 0x000fc40000f01670 */
[----:B------:R-:W-:-:S11]  /*aa90*/  IMAD.IADD R33, R5, 0x1, R33 ;  /* 0x0000000105217824 */ /* 0x000fd600078e0221 */
[----:B------:R0:W-:Y:S01]  /*aaa0*/  LDGSTS.E.BYPASS.LTC128B.128 [R7+0x7c00], desc[UR38][R2.64+0x80], !P0 ;  /* 0x07c0008002077fae */ /* 0x0001e2000c101d66 */
[----:B------:R-:W-:Y:S01]  /*aab0*/  PLOP3.LUT P0, PT, PT, PT, PT, 0x80, 0x0 ;  /* 0x000000000000781c */ /* 0x000fe20003f0f070 */
[----:B------:R-:W-:-:S12]  /*aac0*/  NOP ;  /* 0x0000000000007918 */ /* 0x000fd80000000000 */
.L_x_66:
        /* <DEDUP_REMOVED lines=10> */
.L_x_67:
[----:B------:R-:W-:Y:S01]  /*ab70*/  R2UR UR4, R24 ;  /* 0x00000000180472ca */ /* 0x000fe200000e0000 */
[----:B------:R-:W-:Y:S01]  /*ab80*/  ULDC.64 UR6, c[0x0][0x330] ;  /* 0x0000cc0000067ab9 */ /* 0x000fe20000000a00 */
[----:B------:R-:W-:Y:S01]  /*ab90*/  MOV R5, R33 ;  /* 0x0000002100057202 */ /* 0x000fe20000000f00 */
[----:B0-----:R-:W-:Y:S01]  /*aba0*/  IMAD.U32 R3, RZ, RZ, UR6 ;  /* 0x00000006ff037e24 */ /* 0x001fe2000f8e00ff */
[----:B------:R0:W-:Y:S01]  /*abb0*/  SYNCS.ARRIVE.TRANS64.A1T0 RZ, [R0+URZ+0x28850], RZ ;  /* 0x028850ff00ff79a7 */ /* 0x0001e2000810003f */
[----:B------:R-:W-:Y:S01]  /*abc0*/  VIADD R22, R22, 0xffffffff ;  /* 0xffffffff16167836 */ /* 0x000fe20000000000 */
[----:B------:R-:W-:Y:S01]  /*abd0*/  IADD3 R21, R21, -0x80, RZ ;  /* 0xffffff8015157810 */ /* 0x000fe20007ffe0ff */
[----:B------:R-:W-:-:S04]  /*abe0*/  IMAD.WIDE.U32 R4, R3, UR42, R4 ;  /* 0x0000002a03047c25 */ /* 0x000fc8000f8e0004 */
[----:B------:R-:W-:Y:S02]  /*abf0*/  VIADD R31, R31, 0x80 ;  /* 0x000000801f1f7836 */ /* 0x000fe40000000000 */
[----:B------:R-:W-:Y:S01]  /*ac00*/  UIMAD UR4, UR4, UR6, URZ ;  /* 0x00000006040472a4 */ /* 0x000fe2000f8e023f */
[----:B------:R-:W-:Y:S02]  /*ac10*/  IMAD.MOV.U32 R20, RZ, RZ, R10 ;  /* 0x000000ffff147224 */ /* 0x000fe400078e000a */
[----:B------:R-:W-:Y:S01]  /*ac20*/  IMAD.MOV.U32 R9, RZ, RZ, R8 ;  /* 0x000000ffff097224 */ /* 0x000fe200078e0008 */
[----:B------:R-:W-:-:S03]  /*ac30*/  UIMAD UR4, UR42, UR7, UR4 ;  /* 0x000000072a0472a4 */ /* 0x000fc6000f8e0204 */
[----:B------:R-:W-:Y:S02]  /*ac40*/  ULDC.64 UR6, c[0x0][0x318] ;  /* 0x0000c60000067ab9 */ /* 0x000fe40000000a00 */
[----:B------:R-:W-:Y:S01]  /*ac50*/  LEA R16, P0, R4, UR6, 0x1 ;  /* 0x0000000604107c11 */ /* 0x000fe2000f8008ff */
[----:B------:R-:W-:-:S05]  /*ac60*/  VIADD R3, R5, UR4 ;  /* 0x0000000405037c36 */ /* 0x000fca0008000000 */
[----:B------:R-:W-:Y:S02]  /*ac70*/  LEA.HI.X R2, R4, UR7, R3, 0x1, P0 ;  /* 0x0000000704027c11 */ /* 0x000fe400080f0c03 */
[----:B------:R-:W-:-:S13]  /*ac80*/  ISETP.GT.AND P0, PT, R22, UR48, PT ;  /* 0x0000003016007c0c */ /* 0x000fda000bf04270 */
[----:B0-----:R-:W-:Y:S05]  /*ac90*/  @P0 BRA `(.L_x_68) ;  /* 0xfffffff000240947 */ /* 0x001fea000383ffff */
[----:B------:R-:W-:Y:S05]  /*aca0*/  BSYNC B0 ;  /* 0x0000000000007941 */ /* 0x000fea0003800000 */
.L_x_55:
[----:B------:R-:W-:-:S13]  /*acb0*/  ISETP.NE.AND P0, PT, R18, 0x3, PT ;  /* 0x000000031200780c */ /* 0x000fda0003f05270 */
[----:B------:R-:W-:Y:S05]  /*acc0*/  @!P0 BRA `(.L_x_69) ;  /* 0x0000000000048947 */ /* 0x000fea0003800000 */
[----:B------:R-:W-:Y:S01]  /*acd0*/  BPT.TRAP 0x1 ;  /* 0x000000040000795c */ /* 0x000fe20000300000 */
.L_x_69:
[----:B0-----:R-:W-:Y:S01]  /*ace0*/  LEA R0, R10, UR45, 0x3 ;  /* 0x0000002d0a007c11 */ /* 0x001fe2000f8e18ff */
[----:B------:R-:W-:Y:S01]  /*acf0*/  IMAD.MOV.U32 R3, RZ, RZ, -0x80 ;  /* 0xffffff80ff037424 */ /* 0x000fe200078e00ff */
[----:B------:R-:W-:Y:S01]  /*ad00*/  SHF.L.U32 R5, R8, 0x1f, RZ ;  /* 0x0000001f08057819 */ /* 0x000fe200000006ff */
[----:B------:R-:W-:Y:S01]  /*ad10*/  BSSY B0, `(.L_x_70) ;  /* 0x0000006000007945 */ /* 0x000fe20003800000 */
[----:B------:R-:W-:Y:S01]  /*ad20*/  LEA R6, R10, R19, 0xe ;  /* 0x000000130a067211 */ /* 0x000fe200078e70ff */
[----:B------:R-:W-:Y:S01]  /*ad30*/  IMAD R3, R22, R3, UR43 ;  /* 0x0000002b16037e24 */ /* 0x000fe2000f8e0203 */
[----:B------:R-:W0:Y:S03]  /*ad40*/  SYNCS.PHASECHK.TRANS64.TRYWAIT P0, [R0+URZ+0x28860], R5 ;  /* 0x02886005000075a7 */ /* 0x000e26000800017f */
[----:B------:R-:W-:Y:S01]  /*ad50*/  IMAD.IADD R28, R3, 0x1, -R28 ;  /* 0x00000001031c7824 */ /* 0x000fe200078e0a1c */
[----:B0-----:R-:W-:Y:S06]  /*ad60*/  @!P0 BRA `(.L_x_71) ;  /* 0x0000003400448947 */ /* 0x001fec0003800000 */
.L_x_163:
[----:B------:R-:W-:Y:S05]  /*ad70*/  BSYNC B0 ;  /* 0x0000000000007941 */ /* 0x000fea0003800000 */
.L_x_70:
[----:B------:R-:W-:-:S03]  /*ad80*/  UMOV UR4, 0xffffffff ;  /* 0xffffffff00047882 */ /* 0x000fc60000000000 */
[----:B------:R-:W-:Y:S05]  /*ad90*/  BRA.DIV UR4, `(.L_x_72) ;  /* 0x00000036044c7947 */ /* 0x000fea000b800000 */
[----:B0-----:R-:W0:Y:S01]  /*ada0*/  SHFL.IDX PT, R5, R2, RZ, 0x181f ;  /* 0x00181fff02057589 */ /* 0x001e2200000e0000 */
[----:B------:R-:W-:Y:S01]  /*adb0*/  ULDC UR4, c[0x0][0x2f4] ;  /* 0x0000bd0000047ab9 */ /* 0x000fe20000000800 */
[----:B------:R-:W-:Y:S02]  /*adc0*/  LEA R3, R6, UR45, 0x1 ;  /* 0x0000002d06037c11 */ /* 0x000fe4000f8e08ff */
[----:B------:R-:W1:Y:S01]  /*add0*/  SHFL.IDX PT, R4, R16, RZ, 0x181f ;  /* 0x00181fff10047589 */ /* 0x000e6200000e0000 */
[----:B------:R-:W-:Y:S02]  /*ade0*/  ISETP.GE.AND P1, PT, R26, UR4, PT ;  /* 0x000000041a007c0c */ /* 0x000fe4000bf26270 */
[----:B------:R-:W-:Y:S01]  /*adf0*/  ISETP.GE.AND P0, PT, R25, UR4, PT ;  /* 0x0000000419007c0c */ /* 0x000fe2000bf06270 */
[----:B------:R-:W3:Y:S01]  /*ae00*/  SHFL.IDX PT, R14, R16, 0x1, 0x181f ;  /* 0x00381f00100e7f89 */ /* 0x000ee200000e0000 */
[C---:B------:R-:W-:Y:S02]  /*ae10*/  ISETP.LT.OR P4, PT, R28.reuse, 0x1, P1 ;  /* 0x000000011c00780c */ /* 0x040fe40000f81670 */
[C---:B------:R-:W-:Y:S01]  /*ae20*/  ISETP.LT.OR P5, PT, R28.reuse, 0x1, P0 ;  /* 0x000000011c00780c */ /* 0x040fe200007a1670 */
[----:B------:R-:W4:Y:S01]  /*ae30*/  SHFL.IDX PT, R19, R2, 0x1, 0x181f ;  /* 0x00381f0002137f89 */ /* 0x000f2200000e0000 */
[----:B------:R-:W-:-:S02]  /*ae40*/  ISETP.LT.OR P2, PT, R28, 0x11, P1 ;  /* 0x000000111c00780c */ /* 0x000fc40000f41670 */
[----:B------:R-:W-:Y:S01]  /*ae50*/  ISETP.LT.OR P3, PT, R28, 0x11, P0 ;  /* 0x000000111c00780c */ /* 0x000fe20000761670 */
[----:B------:R-:W-:Y:S04]  /*ae60*/  SHFL.IDX PT, R23, R2, 0x2, 0x181f ;  /* 0x00581f0002177f89 */ /* 0x000fe800000e0000 */
[----:B------:R-:W5:Y:S01]  /*ae70*/  SHFL.IDX PT, R22, R16, 0x2, 0x181f ;  /* 0x00581f0010167f89 */ /* 0x000f6200000e0000 */
[----:B0-----:R-:W-:-:S03]  /*ae80*/  IMAD.MOV.U32 R7, RZ, RZ, R5 ;  /* 0x000000ffff077224 */ /* 0x001fc600078e0005 */
[----:B------:R-:W0:Y:S01]  /*ae90*/  SHFL.IDX PT, R9, R2, 0x4, 0x181f ;  /* 0x00981f0002097f89 */ /* 0x000e2200000e0000 */
[----:B-1----:R-:W-:-:S03]  /*aea0*/  IMAD.MOV.U32 R6, RZ, RZ, R4 ;  /* 0x000000ffff067224 */ /* 0x002fc600078e0004 */
[----:B------:R-:W1:Y:S01]  /*aeb0*/  SHFL.IDX PT, R24, R16, 0x4, 0x181f ;  /* 0x00981f0010187f89 */ /* 0x000e6200000e0000 */
[----:B------:R-:W-:-:S03]  /*aec0*/  IMAD.WIDE.U32 R6, R26, 0x2, R6 ;  /* 0x000000021a067825 */ /* 0x000fc600078e0006 */
[----:B------:R-:W-:Y:S01]  /*aed0*/  SHFL.IDX PT, R21, R2, 0x3, 0x181f ;  /* 0x00781f0002157f89 */ /* 0x000fe200000e0000 */
[----:B---3--:R-:W-:Y:S01]  /*aee0*/  MOV R4, R14 ;  /* 0x0000000e00047202 */ /* 0x008fe20000000f00 */
[----:B----4-:R-:W-:Y:S02]  /*aef0*/  IMAD.MOV.U32 R5, RZ, RZ, R19 ;  /* 0x000000ffff057224 */ /* 0x010fe400078e0013 */
[----:B------:R-:W3:Y:S02]  /*af00*/  SHFL.IDX PT, R20, R16, 0x3, 0x181f ;  /* 0x00781f0010147f89 */ /* 0x000ee400000e0000 */
[----:B------:R-:W-:Y:S02]  /*af10*/  IMAD.WIDE.U32 R4, R26, 0x2, R4 ;  /* 0x000000021a047825 */ /* 0x000fe400078e0004 */
[----:B------:R-:W-:Y:S01]  /*af20*/  LDGSTS.E.BYPASS.LTC128B.128 [R3+0x400], desc[UR38][R6.64], !P4 ;  /* 0x0040000006037fae */ /* 0x000fe2000e101d66 */
[----:B------:R-:W-:Y:S01]  /*af30*/  ISETP.LT.OR P4, PT, R28, 0x21, P1 ;  /* 0x000000211c00780c */ /* 0x000fe20000f81670 */
[----:B-----5:R-:W-:-:S02]  /*af40*/  IMAD.WIDE.U32 R22, R26, 0x2, R22 ;  /* 0x000000021a167825 */ /* 0x020fc400078e0016 */
[----:B------:R4:W-:Y:S01]  /*af50*/  LDGSTS.E.BYPASS.LTC128B.128 [R3+0x4400], desc[UR38][R6.64+0x80], !P5 ;  /* 0x0440008006037fae */ /* 0x0009e2000e901d66 */
[----:B------:R-:W-:-:S03]  /*af60*/  ISETP.LT.OR P5, PT, R28, 0x21, P0 ;  /* 0x000000211c00780c */ /* 0x000fc600007a1670 */
[----:B------:R-:W4:Y:S01]  /*af70*/  SHFL.IDX PT, R14, R16, 0x5, 0x181f ;  /* 0x00b81f00100e7f89 */ /* 0x000f2200000e0000 */
[----:B0-----:R-:W-:Y:S01]  /*af80*/  IMAD.MOV.U32 R13, RZ, RZ, R9 ;  /* 0x000000ffff0d7224 */ /* 0x001fe200078e0009 */
[----:B------:R-:W-:Y:S02]  /*af90*/  MOV R9, RZ ;  /* 0x000000ff00097202 */ /* 0x000fe40000000f00 */
[----:B------:R-:W0:Y:S01]  /*afa0*/  SHFL.IDX PT, R19, R2, 0x5, 0x181f ;  /* 0x00b81f0002137f89 */ /* 0x000e2200000e0000 */
[----:B-1----:R-:W-:-:S03]  /*afb0*/  IMAD.MOV.U32 R12, RZ, RZ, R24 ;  /* 0x000000ffff0c7224 */ /* 0x002fc600078e0018 */
[----:B------:R-:W1:Y:S01]  /*afc0*/  SHFL.IDX PT, R25, R2, 0x6, 0x181f ;  /* 0x00d81f0002197f89 */ /* 0x000e6200000e0000 */
[----:B------:R-:W-:-:S03]  /*afd0*/  IMAD.WIDE.U32 R12, R26, 0x2, R12 ;  /* 0x000000021a0c7825 */ /* 0x000fc600078e000c */
[----:B------:R-:W5:Y:S01]  /*afe0*/  SHFL.IDX PT, R30, R16, 0x6, 0x181f ;  /* 0x00d81f00101e7f89 */ /* 0x000f6200000e0000 */
[----:B---3--:R-:W-:-:S03]  /*aff0*/  IMAD.WIDE.U32 R20, R26, 0x2, R20 ;  /* 0x000000021a147825 */ /* 0x008fc600078e0014 */
[----:B------:R-:W-:Y:S01]  /*b000*/  LDGSTS.E.BYPASS.LTC128B.128 [R3+0xc00], desc[UR38][R4.64], !P2 ;  /* 0x00c0000004037fae */ /* 0x000fe2000d101d66 */
[----:B------:R-:W-:-:S03]  /*b010*/  ISETP.LT.OR P2, PT, R28, 0x31, P1 ;  /* 0x000000311c00780c */ /* 0x000fc60000f41670 */
[----:B------:R1:W-:Y:S01]  /*b020*/  LDGSTS.E.BYPASS.LTC128B.128 [R3+0x4c00], desc[UR38][R4.64+0x80], !P3 ;  /* 0x04c0008004037fae */ /* 0x0003e2000d901d66 */
[----:B------:R-:W-:-:S03]  /*b030*/  ISETP.LT.OR P3, PT, R28, 0x31, P0 ;  /* 0x000000311c00780c */ /* 0x000fc60000761670 */
[----:B------:R3:W-:Y:S01]  /*b040*/  LDGSTS.E.BYPASS.LTC128B.128 [R3+0x1400], desc[UR38][R22.64], !P4 ;  /* 0x0140000016037fae */ /* 0x0007e2000e101d66 */
[C---:B------:R-:W-:Y:S02]  /*b050*/  ISETP.LT.OR P4, PT, R28.reuse, 0x41, P1 ;  /* 0x000000411c00780c */ /* 0x040fe40000f81670 */
[----:B----4-:R-:W-:Y:S01]  /*b060*/  MOV R6, R14 ;  /* 0x0000000e00067202 */ /* 0x010fe20000000f00 */
[----:B------:R3:W-:Y:S01]  /*b070*/  LDGSTS.E.BYPASS.LTC128B.128 [R3+0x5400], desc[UR38][R22.64+0x80], !P5 ;  /* 0x0540008016037fae */ /* 0x0007e2000e901d66 */
[C---:B------:R-:W-:Y:S01]  /*b080*/  ISETP.LT.OR P5, PT, R28.reuse, 0x41, P0 ;  /* 0x000000411c00780c */ /* 0x040fe200007a1670 */
[----:B0-----:R-:W-:Y:S02]  /*b090*/  IMAD.MOV.U32 R7, RZ, RZ, R19 ;  /* 0x000000ffff077224 */ /* 0x001fe400078e0013 */
[----:B------:R3:W-:Y:S01]  /*b0a0*/  LDGSTS.E.BYPASS.LTC128B.128 [R3+0x1c00], desc[UR38][R20.64], !P2 ;  /* 0x01c0000014037fae */ /* 0x0007e2000d101d66 */
[----:B------:R-:W-:Y:S01]  /*b0b0*/  ISETP.LT.OR P2, PT, R28, 0x51, P1 ;  /* 0x000000511c00780c */ /* 0x000fe20000f41670 */
[----:B-1----:R-:W-:-:S02]  /*b0c0*/  IMAD.MOV.U32 R5, RZ, RZ, R25 ;  /* 0x000000ffff057224 */ /* 0x002fc400078e0019 */
[----:B------:R3:W-:Y:S01]  /*b0d0*/  LDGSTS.E.BYPASS.LTC128B.128 [R3+0x5c00], desc[UR38][R20.64+0x80], !P3 ;  /* 0x05c0008014037fae */ /* 0x0007e2000d901d66 */
[C---:B------:R-:W-:Y:S01]  /*b0e0*/  ISETP.LT.OR P3, PT, R28.reuse, 0x51, P0 ;  /* 0x000000511c00780c */ /* 0x040fe20000761670 */
[----:B-----5:R-:W-:Y:S02]  /*b0f0*/  IMAD.MOV.U32 R4, RZ, RZ, R30 ;  /* 0x000000ffff047224 */ /* 0x020fe400078e001e */
[----:B------:R3:W-:Y:S01]  /*b100*/  LDGSTS.E.BYPASS.LTC128B.128 [R3+0x2400], desc[UR38][R12.64], !P4 ;  /* 0x024000000c037fae */ /* 0x0007e2000e101d66 */
[----:B------:R-:W-:Y:S01]  /*b110*/  ISETP.LT.OR P4, PT, R28, 0x61, P1 ;  /* 0x000000611c00780c */ /* 0x000fe20000f81670 */
[----:B------:R-:W-:Y:S02]  /*b120*/  IMAD.WIDE.U32 R6, R26, 0x2, R6 ;  /* 0x000000021a067825 */ /* 0x000fe400078e0006 */
[----:B------:R3:W-:Y:S01]  /*b130*/  LDGSTS.E.BYPASS.LTC128B.128 [R3+0x6400], desc[UR38][R12.64+0x80], !P5 ;  /* 0x064000800c037fae */ /* 0x0007e2000e901d66 */
[----:B------:R-:W-:Y:S01]  /*b140*/  ISETP.LT.OR P5, PT, R28, 0x61, P0 ;  /* 0x000000611c00780c */ /* 0x000fe200007a1670 */
[----:B------:R-:W-:-:S02]  /*b150*/  IMAD.WIDE.U32 R4, R26, 0x2, R4 ;  /* 0x000000021a047825 */ /* 0x000fc400078e0004 */
[----:B------:R3:W-:Y:S04]  /*b160*/  LDGSTS.E.BYPASS.LTC128B.128 [R3+0x2c00], desc[UR38][R6.64], !P2 ;  /* 0x02c0000006037fae */ /* 0x0007e8000d101d66 */
[----:B------:R3:W-:Y:S04]  /*b170*/  LDGSTS.E.BYPASS.LTC128B.128 [R3+0x6c00], desc[UR38][R6.64+0x80], !P3 ;  /* 0x06c0008006037fae */ /* 0x0007e8000d901d66 */
[----:B------:R3:W-:Y:S04]  /*b180*/  LDGSTS.E.BYPASS.LTC128B.128 [R3+0x3400], desc[UR38][R4.64], !P4 ;  /* 0x0340000004037fae */ /* 0x0007e8000e101d66 */
[----:B------:R-:W0:Y:S04]  /*b190*/  SHFL.IDX PT, R2, R2, 0x7, 0x181f ;  /* 0x00f81f0002027f89 */ /* 0x000e2800000e0000 */
[----:B------:R3:W1:Y:S04]  /*b1a0*/  SHFL.IDX PT, R14, R16, 0x7, 0x181f ;  /* 0x00f81f00100e7f89 */ /* 0x00066800000e0000 */
[----:B------:R3:W-:Y:S02]  /*b1b0*/  LDGSTS.E.BYPASS.LTC128B.128 [R3+0x7400], desc[UR38][R4.64+0x80], !P5 ;  /* 0x0740008004037fae */ /* 0x0007e4000e901d66 */
.L_x_181:
[C---:B------:R-:W-:Y:S01]  /*b1c0*/  ISETP.LT.OR P1, PT, R28.reuse, 0x71, P1 ;  /* 0x000000711c00780c */ /* 0x040fe20000f21670 */
[----:B-1-3--:R-:W-:Y:S01]  /*b1d0*/  IMAD.MOV.U32 R4, RZ, RZ, R14 ;  /* 0x000000ffff047224 */ /* 0x00afe200078e000e */
[----:B------:R-:W-:Y:S01]  /*b1e0*/  ISETP.LT.OR P0, PT, R28, 0x71, P0 ;  /* 0x000000711c00780c */ /* 0x000fe20000701670 */
[----:B0-----:R-:W-:Y:S02]  /*b1f0*/  IMAD.MOV.U32 R5, RZ, RZ, R2 ;  /* 0x000000ffff057224 */ /* 0x001fe400078e0002 */
[----:B------:R-:W-:-:S08]  /*b200*/  IMAD.WIDE.U32 R4, R26, 0x2, R4 ;  /* 0x000000021a047825 */ /* 0x000fd000078e0004 */
[----:B------:R-:W-:Y:S01]  /*b210*/  @!PT LDS RZ, [RZ] ;  /* 0x00000000fffff984 */ /* 0x000fe20000000800 */
[----:B------:R-:W-:Y:S01]  /*b220*/  @!PT LDS RZ, [RZ] ;  /* 0x00000000fffff984 */ /* 0x000fe20000000800 */
[----:B------:R-:W-:Y:S01]  /*b230*/  @!PT LDS RZ, [RZ] ;  /* 0x00000000fffff984 */ /* 0x000fe20000000800 */
[----:B------:R0:W-:Y:S04]  /*b240*/  LDGSTS.E.BYPASS.LTC128B.128 [R3+0x3c00], desc[UR38][R4.64], !P1 ;  /* 0x03c0000004037fae */ /* 0x0001e8000c901d66 */
[----:B------:R0:W-:Y:S01]  /*b250*/  LDGSTS.E.BYPASS.LTC128B.128 [R3+0x7c00], desc[UR38][R4.64+0x80], !P0 ;  /* 0x07c0008004037fae */ /* 0x0001e2000c101d66 */
[----:B------:R-:W-:Y:S01]  /*b260*/  PLOP3.LUT P0, PT, PT, PT, PT, 0x80, 0x0 ;  /* 0x000000000000781c */ /* 0x000fe20003f0f070 */
[----:B------:R-:W-:-:S12]  /*b270*/  NOP ;  /* 0x0000000000007918 */ /* 0x000fd80000000000 */
.L_x_73:
        /* <DEDUP_REMOVED lines=10> */
.L_x_74:
[----:B------:R1:W-:Y:S02]  /*b320*/  SYNCS.ARRIVE.TRANS64.A1T0 RZ, [R0+URZ+0x28850], RZ ;  /* 0x028850ff00ff79a7 */ /* 0x0003e4000810003f */
[----:B-1----:R-:W-:-:S05]  /*b330*/  VIADD R0, R10, 0x1 ;  /* 0x000000010a007836 */ /* 0x002fca0000000000 */
[----:B------:R-:W-:-:S04]  /*b340*/  ISETP.NE.AND P0, PT, R0, 0x2, PT ;  /* 0x000000020000780c */ /* 0x000fc80003f05270 */
[----:B0-----:R-:W-:Y:S02]  /*b350*/  SEL R3, RZ, 0x1, P0 ;  /* 0x00000001ff037807 */ /* 0x001fe40000000000 */
[----:B------:R-:W-:Y:S02]  /*b360*/  SEL R0, R0, RZ, P0 ;  /* 0x000000ff00007207 */ /* 0x000fe40000000000 */
[----:B------:R-:W-:-:S07]  /*b370*/  LOP3.LUT R8, R8, R3, RZ, 0x3c, !PT ;  /* 0x0000000308087212 */ /* 0x000fce00078e3cff */
.L_x_40:
[----:B------:R-:W0:Y:S01]  /*b380*/  S2R R3, SR_CgaCtaId ;  /* 0x0000000000037919 */ /* 0x000e220000008800 */
[----:B------:R-:W-:Y:S02]  /*b390*/  MOV R2, 0x400 ;  /* 0x0000040000027802 */ /* 0x000fe40000000f00 */
[----:B------:R-:W-:Y:S02]  /*b3a0*/  SHF.L.U32 R9, R9, 0x1f, RZ ;  /* 0x0000001f09097819 */ /* 0x000fe400000006ff */
[----:B0-----:R-:W-:-:S04]  /*b3b0*/  LEA R7, R3, R2, 0x18 ;  /* 0x0000000203077211 */ /* 0x001fc800078ec0ff */
[----:B------:R-:W0:Y:S02]  /*b3c0*/  SYNCS.PHASECHK.TRANS64.TRYWAIT P0, [R7+URZ+0x28820], R9 ;  /* 0x02882009070075a7 */ /* 0x000e24000800017f */
[----:B0-----:R-:W-:Y:S05]  /*b3d0*/  @!P0 BRA `(.L_x_75) ;  /* 0x0000003800548947 */ /* 0x001fea0003800000 */
.L_x_182:
[----:B------:R-:W-:-:S03]  /*b3e0*/  UMOV UR4, 0xffffffff ;  /* 0xffffffff00047882 */ /* 0x000fc60000000000 */
[----:B------:R-:W-:Y:S05]  /*b3f0*/  BRA.DIV UR4, `(.L_x_76) ;  /* 0x0000003a04607947 */ /* 0x000fea000b800000 */
[----:B------:R1:W3:Y:S02]  /*b400*/  SHFL.IDX PT, R14, R17, RZ, 0x1f ;  /* 0x00001fff110e7589 */ /* 0x0002e400000e0000 */
.L_x_185:
[----:B---3--:R-:W-:-:S13]  /*b410*/  ISETP.NE.AND P0, PT, R14, RZ, PT ;  /* 0x000000ff0e00720c */ /* 0x008fda0003f05270 */
[----:B------:R-:W-:Y:S05]  /*b420*/  @P0 BRA `(.L_x_8) ;  /* 0x0000000000880947 */ /* 0x000fea0003800000 */
[----:B------:R-:W-:-:S03]  /*b430*/  UMOV UR4, 0xffffffff ;  /* 0xffffffff00047882 */ /* 0x000fc60000000000 */
[----:B------:R-:W-:Y:S05]  /*b440*/  BRA.DIV UR4, `(.L_x_77) ;  /* 0x0000003a04747947 */ /* 0x000fea000b800000 */
[----:B------:R-:W-:-:S13]  /*b450*/  ELECT P6, URZ, PT ;  /* 0x00000000003f782f */ /* 0x000fda00038c0000 */
.L_x_188:
[----:B------:R-:W-:Y:S05]  /*b460*/  @!P6 BRA `(.L_x_8) ;  /* 0x000000000078e947 */ /* 0x000fea0003800000 */
[----:B------:R-:W-:-:S06]  /*b470*/  ULOP3.LUT UR4, UR40, 0x2, URZ, 0xfc, !UPT ;  /* 0x0000000228047892 */ /* 0x000fcc000f8efc3f */
[----:B------:R-:W-:-:S04]  /*b480*/  MOV R2, UR4 ;  /* 0x0000000400027c02 */ /* 0x000fc80008000f00 */
[----:B------:R-:W-:-:S13]  /*b490*/  ISETP.NE.AND P0, PT, R2, 0x3, PT ;  /* 0x000000030200780c */ /* 0x000fda0003f05270 */
[----:B------:R-:W-:Y:S05]  /*b4a0*/  @!P0 BRA `(.L_x_78) ;  /* 0x0000000000048947 */ /* 0x000fea0003800000 */
[----:B------:R-:W-:Y:S01]  /*b4b0*/  BPT.TRAP 0x1 ;  /* 0x000000040000795c */ /* 0x000fe20000300000 */
.L_x_78:
[----:B------:R-:W-:Y:S01]  /*b4c0*/  IMAD R5, R0, 0x8, R7 ;  /* 0x0000000800057824 */ /* 0x000fe200078e0207 */
[----:B------:R-:W-:Y:S01]  /*b4d0*/  SHF.L.U32 R2, R8, 0x1f, RZ ;  /* 0x0000001f08027819 */ /* 0x000fe200000006ff */
[----:B------:R-:W-:-:S03]  /*b4e0*/  VIADD R0, R0, 0x1 ;  /* 0x0000000100007836 */ /* 0x000fc60000000000 */
[----:B------:R-:W3:Y:S02]  /*b4f0*/  SYNCS.PHASECHK.TRANS64.TRYWAIT P1, [R5+URZ+0x28840], R2 ;  /* 0x02884002050075a7 */ /* 0x000ee4000802017f */
[----:B------:R-:W-:-:S04]  /*b500*/  ISETP.NE.AND P2, PT, R0, 0x2, PT ;  /* 0x000000020000780c */ /* 0x000fc80003f45270 */
[----:B------:R-:W-:Y:S01]  /*b510*/  SEL R3, RZ, 0x1, P2 ;  /* 0x00000001ff037807 */ /* 0x000fe20001000000 */
[----:B---3--:R-:W-:Y:S08]  /*b520*/  @!P1 BRA `(.L_x_79) ;  /* 0x00000038005c9947 */ /* 0x008ff00003800000 */
.L_x_189:
[----:B------:R-:W-:Y:S02]  /*b530*/  SEL R0, R0, RZ, P2 ;  /* 0x000000ff00007207 */ /* 0x000fe40001000000 */
[----:B------:R-:W-:Y:S01]  /*b540*/  LOP3.LUT R3, R8, R3, RZ, 0x3c, !PT ;  /* 0x0000000308037212 */ /* 0x000fe200078e3cff */
[----:B------:R-:W-:Y:S06]  /*b550*/  @!P0 BRA `(.L_x_80) ;  /* 0x0000000000048947 */ /* 0x000fec0003800000 */
[----:B------:R-:W-:Y:S01]  /*b560*/  BPT.TRAP 0x1 ;  /* 0x000000040000795c */ /* 0x000fe20000300000 */
.L_x_80:
[----:B0-----:R-:W-:Y:S01]  /*b570*/  IMAD R7, R0, 0x8, R7 ;  /* 0x0000000800077824 */ /* 0x001fe200078e0207 */
[----:B------:R-:W-:-:S04]  /*b580*/  SHF.L.U32 R0, R3, 0x1f, RZ ;  /* 0x0000001f03007819 */ /* 0x000fc800000006ff */
[----:B------:R-:W0:Y:S02]  /*b590*/  SYNCS.PHASECHK.TRANS64.TRYWAIT P1, [R7+URZ+0x28840], R0 ;  /* 0x02884000070075a7 */ /* 0x000e24000802017f */
[----:B0-----:R-:W-:Y:S05]  /*b5a0*/  @!P1 BRA `(.L_x_81) ;  /* 0x0000003800509947 */ /* 0x001fea0003800000 */
.L_x_190:
[----:B------:R-:W-:Y:S05]  /*b5b0*/  @!P0 BRA `(.L_x_82) ;  /* 0x0000000000048947 */ /* 0x000fea0003800000 */
[----:B------:R-:W-:Y:S01]  /*b5c0*/  BPT.TRAP 0x1 ;  /* 0x000000040000795c */ /* 0x000fe20000300000 */
.L_x_82:
[----:B------:R-:W4:Y:S02]  /*b5d0*/  SYNCS.PHASECHK.TRANS64.TRYWAIT P1, [R5+URZ+0x28860], R2 ;  /* 0x02886002050075a7 */ /* 0x000f24000802017f */
[----:B----4-:R-:W-:Y:S05]  /*b5e0*/  @!P1 BRA `(.L_x_83) ;  /* 0x0000003800549947 */ /* 0x010fea0003800000 */
.L_x_191:
[----:B------:R-:W-:Y:S05]  /*b5f0*/  @!P0 BRA `(.L_x_84) ;  /* 0x0000000000048947 */ /* 0x000fea0003800000 */
[----:B------:R-:W-:Y:S01]  /*b600*/  BPT.TRAP 0x1 ;  /* 0x000000040000795c */ /* 0x000fe20000300000 */
.L_x_84:
[----:B------:R0:W0:Y:S02]  /*b610*/  SYNCS.PHASECHK.TRANS64.TRYWAIT P0, [R7+URZ+0x28860], R0 ;  /* 0x02886000070075a7 */ /* 0x000024000800017f */
[----:B0-----:R-:W-:Y:S05]  /*b620*/  @!P0 NANOSLEEP.SYNCS 0x989680 ;  /* 0x009896800000895d */ /* 0x001fea0003900000 */
[----:B------:R-:W0:Y:S02]  /*b630*/  @!P0 SYNCS.PHASECHK.TRANS64 P0, [R7+URZ+0x28860], R0 ;  /* 0x02886000070085a7 */ /* 0x000e24000800007f */
[----:B0-----:R-:W-:Y:S05]  /*b640*/  @!P0 BRA `(.L_x_84) ;  /* 0xfffffffc00f08947 */ /* 0x001fea000383ffff */
.L_x_8:
[----:B------:R-:W-:Y:S05]  /*b650*/  BSYNC B6 ;  /* 0x0000000000067941 */ /* 0x000fea0003800000 */
.L_x_5:
[----:B------:R-:W-:Y:S05]  /*b660*/  EXIT ;  /* 0x000000000000794d */ /* 0x000fea0003800000 */
.L_x_12:
[----:B0-----:R-:W-:-:S04]  /*b670*/  MOV R0, UR36 ;  /* 0x0000002400007c02 */ /* 0x001fc80008000f00 */
[----:B------:R0:W1:Y:S03]  /*b680*/  SYNCS.PHASECHK.TRANS64.TRYWAIT P0, [R0+URZ+0x28800], R3 ;  /* 0x02880003000075a7 */ /* 0x000066000800017f */
[----:B-1----:R-:W-:Y:S05]  /*b690*/  @!P0 NANOSLEEP.SYNCS 0x989680 ;  /* 0x009896800000895d */ /* 0x002fea0003900000 */
[----:B------:R-:W1:Y:S02]  /*b6a0*/  @!P0 SYNCS.PHASECHK.TRANS64 P0, [R0+URZ+0x28800], R3 ;  /* 0x02880003000085a7 */ /* 0x000e64000800007f */
[----:B-1----:R-:W-:Y:S05]  /*b6b0*/  @!P0 BRA `(.L_x_12) ;  /* 0xfffffffc00ec8947 */ /* 0x002fea000383ffff */
[----:B------:R-:W-:Y:S05]  /*b6c0*/  BRA `(.L_x_85) ;  /* 0xffffff5800c07947 */ /* 0x000fea000383ffff */
.L_x_16:
[----:B-1----:R-:W-:-:S04]  /*b6d0*/  IMAD.U32 R4, RZ, RZ, UR36 ;  /* 0x00000024ff047e24 */ /* 0x002fc8000f8e00ff */
[----:B------:R1:W2:Y:S03]  /*b6e0*/  SYNCS.PHASECHK.TRANS64.TRYWAIT P1, [R4+URZ+0x28830], R3 ;  /* 0x02883003040075a7 */ /* 0x0002a6000802017f */
[----:B--2---:R-:W-:Y:S05]  /*b6f0*/  @!P1 NANOSLEEP.SYNCS 0x989680 ;  /* 0x009896800000995d */ /* 0x004fea0003900000 */
[----:B------:R-:W2:Y:S02]  /*b700*/  @!P1 SYNCS.PHASECHK.TRANS64 P1, [R4+URZ+0x28830], R3 ;  /* 0x02883003040095a7 */ /* 0x000ea4000802007f */
[----:B--2---:R-:W-:Y:S05]  /*b710*/  @!P1 BRA `(.L_x_16) ;  /* 0xfffffffc00ec9947 */ /* 0x004fea000383ffff */
[----:B------:R-:W-:Y:S05]  /*b720*/  BRA `(.L_x_15) ;  /* 0xffffff5800dc7947 */ /* 0x000fea000383ffff */
.L_x_22:
[----:B-1----:R-:W-:-:S04]  /*b730*/  IMAD.U32 R3, RZ, RZ, UR10 ;  /* 0x0000000aff037e24 */ /* 0x002fc8000f8e00ff */
[----:B------:R1:W2:Y:S03]  /*b740*/  SYNCS.PHASECHK.TRANS64.TRYWAIT P1, [R3+URZ+0x28830], R0 ;  /* 0x02883000030075a7 */ /* 0x0002a6000802017f */
[----:B--2---:R-:W-:Y:S05]  /*b750*/  @!P1 NANOSLEEP.SYNCS 0x989680 ;  /* 0x009896800000995d */ /* 0x004fea0003900000 */
[----:B------:R-:W2:Y:S02]  /*b760*/  @!P1 SYNCS.PHASECHK.TRANS64 P1, [R3+URZ+0x28830], R0 ;  /* 0x02883000030095a7 */ /* 0x000ea4000802007f */
[----:B--2---:R-:W-:Y:S05]  /*b770*/  @!P1 BRA `(.L_x_22) ;  /* 0xfffffffc00ec9947 */ /* 0x004fea000383ffff */
[----:B------:R-:W-:Y:S05]  /*b780*/  BRA `(.L_x_19) ;  /* 0xffffff8000587947 */ /* 0x000fea000383ffff */
.L_x_26:
[----:B-1----:R-:W-:-:S04]  /*b790*/  IMAD.U32 R6, RZ, RZ, UR10 ;  /* 0x0000000aff067e24 */ /* 0x002fc8000f8e00ff */
[----:B------:R1:W2:Y:S03]  /*b7a0*/  SYNCS.PHASECHK.TRANS64.TRYWAIT P1, [R6+URZ+0x28850], R3 ;  /* 0x02885003060075a7 */ /* 0x0002a6000802017f */
[----:B--2---:R-:W-:Y:S05]  /*b7b0*/  @!P1 NANOSLEEP.SYNCS 0x989680 ;  /* 0x009896800000995d */ /* 0x004fea0003900000 */
[----:B------:R-:W2:Y:S02]  /*b7c0*/  @!P1 SYNCS.PHASECHK.TRANS64 P1, [R6+URZ+0x28850], R3 ;  /* 0x02885003060095a7 */ /* 0x000ea4000802007f */
[----:B--2---:R-:W-:Y:S05]  /*b7d0*/  @!P1 BRA `(.L_x_26) ;  /* 0xfffffffc00ec9947 */ /* 0x004fea000383ffff */
[----:B------:R-:W-:Y:S05]  /*b7e0*/  BRA `(.L_x_23) ;  /* 0xffffff8400307947 */ /* 0x000fea000383ffff */
.L_x_33:
[----:B-1----:R-:W-:-:S04]  /*b7f0*/  MOV R5, UR5 ;  /* 0x0000000500057c02 */ /* 0x002fc80008000f00 */
[----:B------:R1:W2:Y:S03]  /*b800*/  SYNCS.PHASECHK.TRANS64.TRYWAIT P1, [R5+URZ+0x28850], R2 ;  /* 0x02885002050075a7 */ /* 0x0002a6000802017f */
[----:B--2---:R-:W-:Y:S05]  /*b810*/  @!P1 NANOSLEEP.SYNCS 0x989680 ;  /* 0x009896800000995d */ /* 0x004fea0003900000 */
[----:B------:R-:W2:Y:S02]  /*b820*/  @!P1 SYNCS.PHASECHK.TRANS64 P1, [R5+URZ+0x28850], R2 ;  /* 0x02885002050095a7 */ /* 0x000ea4000802007f */
[----:B--2---:R-:W-:Y:S05]  /*b830*/  @!P1 BRA `(.L_x_33) ;  /* 0xfffffffc00ec9947 */ /* 0x004fea000383ffff */
[----:B------:R-:W-:Y:S05]  /*b840*/  BRA `(.L_x_32) ;  /* 0xffffffa000247947 */ /* 0x000fea000383ffff */
.L_x_45:
[----:B------:R-:W-:Y:S01]  /*b850*/  IMAD.MOV.U32 R13, RZ, RZ, R17 ;  /* 0x000000ffff0d7224 */ /* 0x000fe200078e0011 */
[----:B------:R-:W-:Y:S01]  /*b860*/  MOV R15, 0xffffffff ;  /* 0xffffffff000f7802 */ /* 0x000fe20000000f00 */
[----:B------:R-:W-:Y:S02]  /*b870*/  IMAD.MOV.U32 R12, RZ, RZ, RZ ;  /* 0x000000ffff0c7224 */ /* 0x000fe400078e00ff */
[----:B------:R-:W-:-:S07]  /*b880*/  IMAD.MOV.U32 R11, RZ, RZ, 0x1f ;  /* 0x0000001fff0b7424 */ /* 0x000fce00078e00ff */
[----:B-----5:R-:W-:Y:S05]  /*b890*/  WARPSYNC.COLLECTIVE R15, `(.L_x_86) ;  /* 0x000000000f087348 */ /* 0x020fea0003c00000 */
[----:B------:R0:W1:Y:S02]  /*b8a0*/  SHFL.IDX P6, R14, R13, R12, R11 ;  /* 0x0000000c0d0e7389 */ /* 0x00006400000c000b */
[----:B01---5:R-:W-:Y:S01]  /*b8b0*/  ENDCOLLECTIVE ;  /* 0x000000000000791b */ /* 0x023fe20003800000 */
.L_x_86:
[----:B------:R-:W-:Y:S05]  /*b8c0*/  BRA `(.L_x_87) ;  /* 0xffffffcc00d07947 */ /* 0x000fea000383ffff */
.L_x_47:
[----:B0-----:R-:W-:-:S04]  /*b8d0*/  IMAD.U32 R10, RZ, RZ, UR45 ;  /* 0x0000002dff0a7e24 */ /* 0x001fc8000f8e00ff */
[----:B------:R0:W1:Y:S03]  /*b8e0*/  SYNCS.PHASECHK.TRANS64.TRYWAIT P0, [R10+URZ+0x28840], R9 ;  /* 0x028840090a0075a7 */ /* 0x000066000800017f */
[----:B-1----:R-:W-:Y:S05]  /*b8f0*/  @!P0 NANOSLEEP.SYNCS 0x989680 ;  /* 0x009896800000895d */ /* 0x002fea0003900000 */
[----:B------:R-:W1:Y:S02]  /*b900*/  @!P0 SYNCS.PHASECHK.TRANS64 P0, [R10+URZ+0x28840], R9 ;  /* 0x028840090a0085a7 */ /* 0x000e64000800007f */
[----:B-1----:R-:W-:Y:S05]  /*b910*/  @!P0 BRA `(.L_x_47) ;  /* 0xfffffffc00ec8947 */ /* 0x002fea000383ffff */
[----:B------:R-:W-:Y:S05]  /*b920*/  BRA `(.L_x_88) ;  /* 0xffffffd0004c7947 */ /* 0x000fea000383ffff */
.L_x_48:
[----:B------:R-:W-:Y:S01]  /*b930*/  BSSY B0, `(.L_x_89) ;  /* 0x0000008000007945 */ /* 0x000fe20003800000 */
[----:B------:R-:W-:Y:S01]  /*b940*/  IMAD.MOV.U32 R13, RZ, RZ, R3 ;  /* 0x000000ffff0d7224 */ /* 0x000fe200078e0003 */
[----:B------:R-:W-:Y:S01]  /*b950*/  MOV R11, 0x181f ;  /* 0x0000181f000b7802 */ /* 0x000fe20000000f00 */
[----:B------:R-:W-:Y:S02]  /*b960*/  IMAD.MOV.U32 R12, RZ, RZ, RZ ;  /* 0x000000ffff0c7224 */ /* 0x000fe400078e00ff */
[----:B------:R-:W-:-:S07]  /*b970*/  IMAD.MOV.U32 R15, RZ, RZ, -0x1 ;  /* 0xffffffffff0f7424 */ /* 0x000fce00078e00ff */
[----:B------:R-:W-:Y:S05]  /*b980*/  WARPSYNC.COLLECTIVE R15, `(.L_x_90) ;  /* 0x000000000f087348 */ /* 0x000fea0003c00000 */
[----:B------:R0:W1:Y:S02]  /*b990*/  SHFL.IDX P6, R14, R13, R12, R11 ;  /* 0x0000000c0d0e7389 */ /* 0x00006400000c000b */
[----:B01----:R-:W-:Y:S01]  /*b9a0*/  ENDCOLLECTIVE ;  /* 0x000000000000791b */ /* 0x003fe20003800000 */
.L_x_90:
[----:B------:R-:W-:Y:S05]  /*b9b0*/  BSYNC B0 ;  /* 0x0000000000007941 */ /* 0x000fea0003800000 */
.L_x_89:
[----:B------:R-:W-:Y:S01]  /*b9c0*/  IMAD.MOV.U32 R13, RZ, RZ, R0 ;  /* 0x000000ffff0d7224 */ /* 0x000fe200078e0000 */
[----:B------:R-:W-:Y:S01]  /*b9d0*/  MOV R12, RZ ;  /* 0x000000ff000c7202 */ /* 0x000fe20000000f00 */
[----:B------:R-:W-:Y:S01]  /*b9e0*/  IMAD.MOV.U32 R11, RZ, RZ, 0x181f ;  /* 0x0000181fff0b7424 */ /* 0x000fe200078e00ff */
[----:B------:R-:W-:Y:S01]  /*b9f0*/  @P0 LEA R9, R19, UR45, 0x1 ;  /* 0x0000002d13090c11 */ /* 0x000fe2000f8e08ff */
[----:B------:R-:W-:Y:S02]  /*ba00*/  IMAD.MOV.U32 R15, RZ, RZ, -0x1 ;  /* 0xffffffffff0f7424 */ /* 0x000fe400078e00ff */
[----:B------:R-:W-:-:S07]  /*ba10*/  IMAD.MOV.U32 R5, RZ, RZ, R14 ;  /* 0x000000ffff057224 */ /* 0x000fce00078e000e */
[----:B------:R-:W-:Y:S05]  /*ba20*/  WARPSYNC.COLLECTIVE R15, `(.L_x_91) ;  /* 0x000000000f087348 */ /* 0x000fea0003c00000 */
[----:B------:R0:W1:Y:S02]  /*ba30*/  SHFL.IDX P6, R14, R13, R12, R11 ;  /* 0x0000000c0d0e7389 */ /* 0x00006400000c000b */
[----:B01----:R-:W-:Y:S01]  /*ba40*/  ENDCOLLECTIVE ;  /* 0x000000000000791b */ /* 0x003fe20003800000 */
.L_x_91:
[----:B------:R-:W-:Y:S01]  /*ba50*/  MOV R13, R3 ;  /* 0x00000003000d7202 */ /* 0x000fe20000000f00 */
[----:B------:R-:W-:Y:S02]  /*ba60*/  IMAD.MOV.U32 R12, RZ, RZ, 0x1 ;  /* 0x00000001ff0c7424 */ /* 0x000fe400078e00ff */
[----:B------:R-:W-:-:S07]  /*ba70*/  IMAD.MOV.U32 R4, RZ, RZ, R14 ;  /* 0x000000ffff047224 */ /* 0x000fce00078e000e */
[----:B------:R-:W-:Y:S05]  /*ba80*/  WARPSYNC.COLLECTIVE R15, `(.L_x_92) ;  /* 0x000000000f087348 */ /* 0x000fea0003c00000 */
[----:B------:R0:W1:Y:S02]  /*ba90*/  SHFL.IDX P6, R14, R13, R12, R11 ;  /* 0x0000000c0d0e7389 */ /* 0x00006400000c000b */
[----:B01----:R-:W-:Y:S01]  /*baa0*/  ENDCOLLECTIVE ;  /* 0x000000000000791b */ /* 0x003fe20003800000 */
.L_x_92:
[----:B------:R-:W-:-:S05]  /*bab0*/  @P0 IMAD.WIDE.U32 R4, R26, 0x2, R4 ;  /* 0x000000021a040825 */ /* 0x000fca00078e0004 */
[----:B------:R-:W-:Y:S01]  /*bac0*/  @!PT LDS RZ, [RZ] ;  /* 0x00000000fffff984 */ /* 0x000fe20000000800 */
[----:B------:R-:W-:Y:S01]  /*bad0*/  @!PT LDS RZ, [RZ] ;  /* 0x00000000fffff984 */ /* 0x000fe20000000800 */
[----:B------:R-:W-:Y:S01]  /*bae0*/  @!PT LDS RZ, [RZ] ;  /* 0x00000000fffff984 */ /* 0x000fe20000000800 */
[----:B------:R0:W-:Y:S04]  /*baf0*/  @P0 LDGSTS.E.BYPASS.LTC128B.128 [R9+0x18400], desc[UR38][R4.64], !P3 ;  /* 0x1840000004090fae */ /* 0x0001e8000d901d66 */
[----:B------:R0:W-:Y:S01]  /*bb00*/  @P0 LDGSTS.E.BYPASS.LTC128B.128 [R9+0x1c400], desc[UR38][R4.64+0x80], !P2 ;  /* 0x1c40008004090fae */ /* 0x0001e2000d101d66 */
[----:B------:R-:W-:Y:S01]  /*bb10*/  ISETP.GE.AND P0, PT, R6, 0x11, PT ;  /* 0x000000110600780c */ /* 0x000fe20003f06270 */
[----:B------:R-:W-:Y:S02]  /*bb20*/  IMAD.MOV.U32 R13, RZ, RZ, R0 ;  /* 0x000000ffff0d7224 */ /* 0x000fe400078e0000 */
[----:B------:R-:W-:-:S10]  /*bb30*/  IMAD.MOV.U32 R8, RZ, RZ, R14 ;  /* 0x000000ffff087224 */ /* 0x000fd400078e000e */
[----:B0-----:R-:W-:-:S07]  /*bb40*/  @P0 LEA R36, R19, UR45, 0x1 ;  /* 0x0000002d13240c11 */ /* 0x001fce000f8e08ff */
[----:B------:R-:W-:Y:S05]  /*bb50*/  WARPSYNC.COLLECTIVE R15, `(.L_x_93) ;  /* 0x000000000f087348 */ /* 0x000fea0003c00000 */
[----:B------:R0:W1:Y:S02]  /*bb60*/  SHFL.IDX P6, R14, R13, R12, R11 ;  /* 0x0000000c0d0e7389 */ /* 0x00006400000c000b */
[----:B01----:R-:W-:Y:S01]  /*bb70*/  ENDCOLLECTIVE ;  /* 0x000000000000791b */ /* 0x003fe20003800000 */
.L_x_93:
[----:B------:R-:W-:Y:S02]  /*bb80*/  IMAD.MOV.U32 R5, RZ, RZ, R8 ;  /* 0x000000ffff057224 */ /* 0x000fe400078e0008 */
[----:B------:R-:W-:Y:S02]  /*bb90*/  IMAD.MOV.U32 R13, RZ, RZ, R3 ;  /* 0x000000ffff0d7224 */ /* 0x000fe400078e0003 */
[----:B------:R-:W-:Y:S01]  /*bba0*/  IMAD.MOV.U32 R12, RZ, RZ, 0x2 ;  /* 0x00000002ff0c7424 */ /* 0x000fe200078e00ff */
[----:B------:R-:W-:-:S07]  /*bbb0*/  MOV R4, R14 ;  /* 0x0000000e00047202 */ /* 0x000fce0000000f00 */
[----:B------:R-:W-:Y:S05]  /*bbc0*/  WARPSYNC.COLLECTIVE R15, `(.L_x_94) ;  /* 0x000000000f087348 */ /* 0x000fea0003c00000 */
[----:B------:R0:W1:Y:S02]  /*bbd0*/  SHFL.IDX P6, R14, R13, R12, R11 ;  /* 0x0000000c0d0e7389 */ /* 0x00006400000c000b */
[----:B01----:R-:W-:Y:S01]  /*bbe0*/  ENDCOLLECTIVE ;  /* 0x000000000000791b */ /* 0x003fe20003800000 */
.L_x_94:
[----:B------:R-:W-:-:S05]  /*bbf0*/  @P0 IMAD.WIDE.U32 R20, R26, 0x2, R4 ;  /* 0x000000021a140825 */ /* 0x000fca00078e0004 */
[----:B------:R-:W-:Y:S01]  /*bc00*/  @!PT LDS RZ, [RZ] ;  /* 0x00000000fffff984 */ /* 0x000fe20000000800 */
[----:B------:R-:W-:Y:S01]  /*bc10*/  @!PT LDS RZ, [RZ] ;  /* 0x00000000fffff984 */ /* 0x000fe20000000800 */
[----:B------:R-:W-:Y:S01]  /*bc20*/  @!PT LDS RZ, [RZ] ;  /* 0x00000000fffff984 */ /* 0x000fe20000000800 */
[----:B------:R0:W-:Y:S04]  /*bc30*/  @P0 LDGSTS.E.BYPASS.LTC128B.128 [R36+0x18c00], desc[UR38][R20.64], !P3 ;  /* 0x18c0000014240fae */ /* 0x0001e8000d901d66 */
[----:B------:R0:W-:Y:S01]  /*bc40*/  @P0 LDGSTS.E.BYPASS.LTC128B.128 [R36+0x1cc00], desc[UR38][R20.64+0x80], !P2 ;  /* 0x1cc0008014240fae */ /* 0x0001e2000d101d66 */
[----:B------:R-:W-:Y:S01]  /*bc50*/  ISETP.GE.AND P0, PT, R6, 0x21, PT ;  /* 0x000000210600780c */ /* 0x000fe20003f06270 */
[----:B------:R-:W-:Y:S01]  /*bc60*/  IMAD.MOV.U32 R13, RZ, RZ, R0 ;  /* 0x000000ffff0d7224 */ /* 0x000fe200078e0000 */
[----:B------:R-:W-:-:S11]  /*bc70*/  MOV R10, R14 ;  /* 0x0000000e000a7202 */ /* 0x000fd60000000f00 */
[----:B0-----:R-:W-:Y:S05]  /*bc80*/  WARPSYNC.COLLECTIVE R15, `(.L_x_95) ;  /* 0x000000000f087348 */ /* 0x001fea0003c00000 */
[----:B------:R1:W2:Y:S02]  /*bc90*/  SHFL.IDX P6, R14, R13, R12, R11 ;  /* 0x0000000c0d0e7389 */ /* 0x0002a400000c000b */
[----:B012---:R-:W-:Y:S01]  /*bca0*/  ENDCOLLECTIVE ;  /* 0x000000000000791b */ /* 0x007fe20003800000 */
.L_x_95:
[----:B------:R-:W-:Y:S01]  /*bcb0*/  MOV R5, R10 ;  /* 0x0000000a00057202 */ /* 0x000fe20000000f00 */
[----:B------:R-:W-:Y:S02]  /*bcc0*/  IMAD.MOV.U32 R13, RZ, RZ, R3 ;  /* 0x000000ffff0d7224 */ /* 0x000fe400078e0003 */
[----:B------:R-:W-:Y:S02]  /*bcd0*/  IMAD.MOV.U32 R12, RZ, RZ, 0x3 ;  /* 0x00000003ff0c7424 */ /* 0x000fe400078e00ff */
[----:B------:R-:W-:-:S07]  /*bce0*/  IMAD.MOV.U32 R37, RZ, RZ, R14 ;  /* 0x000000ffff257224 */ /* 0x000fce00078e000e */
[----:B------:R-:W-:Y:S05]  /*bcf0*/  WARPSYNC.COLLECTIVE R15, `(.L_x_96) ;  /* 0x000000000f087348 */ /* 0x000fea0003c00000 */
[----:B------:R0:W1:Y:S02]  /*bd00*/  SHFL.IDX P6, R14, R13, R12, R11 ;  /* 0x0000000c0d0e7389 */ /* 0x00006400000c000b */
[----:B01----:R-:W-:Y:S01]  /*bd10*/  ENDCOLLECTIVE ;  /* 0x000000000000791b */ /* 0x003fe20003800000 */
.L_x_96:
[----:B------:R-:W-:Y:S01]  /*bd20*/  IMAD.MOV.U32 R4, RZ, RZ, R37 ;  /* 0x000000ffff047224 */ /* 0x000fe200078e0025 */
[----:B------:R-:W-:-:S03]  /*bd30*/  @P0 LEA R37, R19, UR45, 0x1 ;  /* 0x0000002d13250c11 */ /* 0x000fc6000f8e08ff */
[----:B------:R-:W-:-:S05]  /*bd40*/  @P0 IMAD.WIDE.U32 R8, R26, 0x2, R4 ;  /* 0x000000021a080825 */ /* 0x000fca00078e0004 */
[----:B------:R-:W-:Y:S01]  /*bd50*/  @!PT LDS RZ, [RZ] ;  /* 0x00000000fffff984 */ /* 0x000fe20000000800 */
[----:B------:R-:W-:Y:S01]  /*bd60*/  @!PT LDS RZ, [RZ] ;  /* 0x00000000fffff984 */ /* 0x000fe20000000800 */
[----:B------:R-:W-:Y:S01]  /*bd70*/  @!PT LDS RZ, [RZ] ;  /* 0x00000000fffff984 */ /* 0x000fe20000000800 */
[----:B------:R0:W-:Y:S01]  /*bd80*/  @P0 LDGSTS.E.BYPASS.LTC128B.128 [R37+0x19400], desc[UR38][R8.64], !P3 ;  /* 0x1940000008250fae */ /* 0x0001e2000d901d66 */
[----:B------:R-:W-:-:S03]  /*bd90*/  MOV R13, R0 ;  /* 0x00000000000d7202 */ /* 0x000fc60000000f00 */
[----:B------:R0:W-:Y:S01]  /*bda0*/  @P0 LDGSTS.E.BYPASS.LTC128B.128 [R37+0x1d400], desc[UR38][R8.64+0x80], !P2 ;  /* 0x1d40008008250fae */ /* 0x0001e2000d101d66 */
[----:B------:R-:W-:Y:S01]  /*bdb0*/  ISETP.GE.AND P0, PT, R6, 0x31, PT ;  /* 0x000000310600780c */ /* 0x000fe20003f06270 */
[----:B------:R-:W-:-:S12]  /*bdc0*/  IMAD.MOV.U32 R7, RZ, RZ, R14 ;  /* 0x000000ffff077224 */ /* 0x000fd800078e000e */
[----:B0-----:R-:W-:Y:S05]  /*bdd0*/  WARPSYNC.COLLECTIVE R15, `(.L_x_97) ;  /* 0x000000000f087348 */ /* 0x001fea0003c00000 */
[----:B------:R1:W2:Y:S02]  /*bde0*/  SHFL.IDX P6, R14, R13, R12, R11 ;  /* 0x0000000c0d0e7389 */ /* 0x0002a400000c000b */
[----:B012---:R-:W-:Y:S01]  /*bdf0*/  ENDCOLLECTIVE ;  /* 0x000000000000791b */ /* 0x007fe20003800000 */
.L_x_97:
[----:B------:R-:W-:Y:S01]  /*be00*/  IMAD.MOV.U32 R5, RZ, RZ, R7 ;  /* 0x000000ffff057224 */ /* 0x000fe200078e0007 */
[----:B------:R-:W-:Y:S02]  /*be10*/  @P0 LEA R7, R19, UR45, 0x1 ;  /* 0x0000002d13070c11 */ /* 0x000fe4000f8e08ff */
[----:B------:R-:W-:Y:S01]  /*be20*/  MOV R13, R3 ;  /* 0x00000003000d7202 */ /* 0x000fe20000000f00 */
[----:B------:R-:W-:Y:S02]  /*be30*/  IMAD.MOV.U32 R12, RZ, RZ, 0x4 ;  /* 0x00000004ff0c7424 */ /* 0x000fe400078e00ff */
[----:B------:R-:W-:-:S07]  /*be40*/  IMAD.MOV.U32 R32, RZ, RZ, R14 ;  /* 0x000000ffff207224 */ /* 0x000fce00078e000e */
[----:B------:R-:W-:Y:S05]  /*be50*/  WARPSYNC.COLLECTIVE R15, `(.L_x_98) ;  /* 0x000000000f087348 */ /* 0x000fea0003c00000 */
[----:B------:R0:W1:Y:S02]  /*be60*/  SHFL.IDX P6, R14, R13, R12, R11 ;  /* 0x0000000c0d0e7389 */ /* 0x00006400000c000b */
[----:B01----:R-:W-:Y:S01]  /*be70*/  ENDCOLLECTIVE ;  /* 0x000000000000791b */ /* 0x003fe20003800000 */
.L_x_98:
[----:B------:R-:W-:-:S04]  /*be80*/  IMAD.MOV.U32 R4, RZ, RZ, R32 ;  /* 0x000000ffff047224 */ /* 0x000fc800078e0020 */
[----:B------:R-:W-:-:S05]  /*be90*/  @P0 IMAD.WIDE.U32 R4, R26, 0x2, R4 ;  /* 0x000000021a040825 */ /* 0x000fca00078e0004 */
[----:B------:R-:W-:Y:S01]  /*bea0*/  @!PT LDS RZ, [RZ] ;  /* 0x00000000fffff984 */ /* 0x000fe20000000800 */
[----:B------:R-:W-:Y:S01]  /*beb0*/  @!PT LDS RZ, [RZ] ;  /* 0x00000000fffff984 */ /* 0x000fe20000000800 */
[----:B------:R-:W-:Y:S01]  /*bec0*/  @!PT LDS RZ, [RZ] ;  /* 0x00000000fffff984 */ /* 0x000fe20000000800 */
[----:B------:R0:W-:Y:S01]  /*bed0*/  @P0 LDGSTS.E.BYPASS.LTC128B.128 [R7+0x19c00], desc[UR38][R4.64], !P3 ;  /* 0x19c0000004070fae */ /* 0x0001e2000d901d66 */
[----:B------:R-:W-:-:S03]  /*bee0*/  IMAD.MOV.U32 R13, RZ, RZ, R0 ;  /* 0x000000ffff0d7224 */ /* 0x000fc600078e0000 */
[----:B------:R0:W-:Y:S01]  /*bef0*/  @P0 LDGSTS.E.BYPASS.LTC128B.128 [R7+0x1dc00], desc[UR38][R4.64+0x80], !P2 ;  /* 0x1dc0008004070fae */ /* 0x0001e2000d101d66 */
[----:B------:R-:W-:Y:S01]  /*bf00*/  ISETP.GE.AND P0, PT, R6, 0x41, PT ;  /* 0x000000410600780c */ /* 0x000fe20003f06270 */
[----:B------:R-:W-:-:S12]  /*bf10*/  IMAD.MOV.U32 R10, RZ, RZ, R14 ;  /* 0x000000ffff0a7224 */ /* 0x000fd800078e000e */
[----:B0-----:R-:W-:Y:S05]  /*bf20*/  WARPSYNC.COLLECTIVE R15, `(.L_x_99) ;  /* 0x000000000f087348 */ /* 0x001fea0003c00000 */
[----:B------:R1:W2:Y:S02]  /*bf30*/  SHFL.IDX P6, R14, R13, R12, R11 ;  /* 0x0000000c0d0e7389 */ /* 0x0002a400000c000b */
[----:B012---:R-:W-:Y:S01]  /*bf40*/  ENDCOLLECTIVE ;  /* 0x000000000000791b */ /* 0x007fe20003800000 */
.L_x_99:
[----:B------:R-:W-:Y:S01]  /*bf50*/  IMAD.MOV.U32 R5, RZ, RZ, R10 ;  /* 0x000000ffff057224 */ /* 0x000fe200078e000a */
[----:B------:R-:W-:Y:S01]  /*bf60*/  @P0 LEA R10, R19, UR45, 0x1 ;  /* 0x0000002d130a0c11 */ /* 0x000fe2000f8e08ff */
[----:B------:R-:W-:Y:S02]  /*bf70*/  IMAD.MOV.U32 R13, RZ, RZ, R3 ;  /* 0x000000ffff0d7224 */ /* 0x000fe400078e0003 */
[----:B------:R-:W-:Y:S01]  /*bf80*/  IMAD.MOV.U32 R12, RZ, RZ, 0x5 ;  /* 0x00000005ff0c7424 */ /* 0x000fe200078e00ff */
[----:B------:R-:W-:-:S07]  /*bf90*/  MOV R4, R14 ;  /* 0x0000000e00047202 */ /* 0x000fce0000000f00 */
[----:B------:R-:W-:Y:S05]  /*bfa0*/  WARPSYNC.COLLECTIVE R15, `(.L_x_100) ;  /* 0x000000000f087348 */ /* 0x000fea0003c00000 */
[----:B------:R0:W1:Y:S02]  /*bfb0*/  SHFL.IDX P6, R14, R13, R12, R11 ;  /* 0x0000000c0d0e7389 */ /* 0x00006400000c000b */
[----:B01----:R-:W-:Y:S01]  /*bfc0*/  ENDCOLLECTIVE ;  /* 0x000000000000791b */ /* 0x003fe20003800000 */
.L_x_100:
        /* <DEDUP_REMOVED lines=12> */
.L_x_101:
[----:B------:R-:W-:Y:S01]  /*c090*/  MOV R5, R32 ;  /* 0x0000002000057202 */ /* 0x000fe20000000f00 */
[----:B------:R-:W-:Y:S02]  /*c0a0*/  IMAD.MOV.U32 R13, RZ, RZ, R3 ;  /* 0x000000ffff0d7224 */ /* 0x000fe400078e0003 */
[----:B------:R-:W-:Y:S02]  /*c0b0*/  IMAD.MOV.U32 R12, RZ, RZ, 0x6 ;  /* 0x00000006ff0c7424 */ /* 0x000fe400078e00ff */
[----:B------:R-:W-:-:S07]  /*c0c0*/  IMAD.MOV.U32 R37, RZ, RZ, R14 ;  /* 0x000000ffff257224 */ /* 0x000fce00078e000e */
[----:B------:R-:W-:Y:S05]  /*c0d0*/  WARPSYNC.COLLECTIVE R15, `(.L_x_102) ;  /* 0x000000000f087348 */ /* 0x000fea0003c00000 */
[----:B------:R0:W1:Y:S02]  /*c0e0*/  SHFL.IDX P6, R14, R13, R12, R11 ;  /* 0x0000000c0d0e7389 */ /* 0x00006400000c000b */
[----:B01----:R-:W-:Y:S01]  /*c0f0*/  ENDCOLLECTIVE ;  /* 0x000000000000791b */ /* 0x003fe20003800000 */
.L_x_102:
        /* <DEDUP_REMOVED lines=14> */
.L_x_103:
        /* <DEDUP_REMOVED lines=8> */
.L_x_104:
        /* <DEDUP_REMOVED lines=8> */
[----:B------:R-:W-:-:S07]  /*c2e0*/  IMAD.MOV.U32 R3, RZ, RZ, R14 ;  /* 0x000000ffff037224 */ /* 0x000fce00078e000e */
[----:B0-----:R-:W-:Y:S05]  /*c2f0*/  WARPSYNC.COLLECTIVE R15, `(.L_x_105) ;  /* 0x000000000f087348 */ /* 0x001fea0003c00000 */
[----:B------:R1:W2:Y:S02]  /*c300*/  SHFL.IDX P6, R14, R13, R12, R11 ;  /* 0x0000000c0d0e7389 */ /* 0x0002a400000c000b */
[----:B012---:R-:W-:Y:S01]  /*c310*/  ENDCOLLECTIVE ;  /* 0x000000000000791b */ /* 0x007fe20003800000 */
.L_x_105:
[----:B------:R-:W-:Y:S05]  /*c320*/  BRA `(.L_x_106) ;  /* 0xffffffcc00487947 */ /* 0x000fea000383ffff */
.L_x_51:
[----:B------:R-:W-:Y:S01]  /*c330*/  MOV R13, R3 ;  /* 0x00000003000d7202 */ /* 0x000fe20000000f00 */
[----:B------:R-:W-:Y:S02]  /*c340*/  IMAD.MOV.U32 R12, RZ, RZ, RZ ;  /* 0x000000ffff0c7224 */ /* 0x000fe400078e00ff */
[----:B------:R-:W-:Y:S02]  /*c350*/  IMAD.MOV.U32 R11, RZ, RZ, 0x181f ;  /* 0x0000181fff0b7424 */ /* 0x000fe400078e00ff */
[----:B------:R-:W-:Y:S02]  /*c360*/  IMAD.MOV.U32 R15, RZ, RZ, -0x1 ;  /* 0xffffffffff0f7424 */ /* 0x000fe400078e00ff */
[----:B------:R-:W-:-:S07]  /*c370*/  IMAD R35, R35, 0x80, R28 ;  /* 0x0000008023237824 */ /* 0x000fce00078e021c */
[----:B------:R-:W-:Y:S05]  /*c380*/  WARPSYNC.COLLECTIVE R15, `(.L_x_107) ;  /* 0x000000000f087348 */ /* 0x000fea0003c00000 */
[----:B------:R0:W1:Y:S02]  /*c390*/  SHFL.IDX P6, R14, R13, R12, R11 ;  /* 0x0000000c0d0e7389 */ /* 0x00006400000c000b */
[----:B01----:R-:W-:Y:S01]  /*c3a0*/  ENDCOLLECTIVE ;  /* 0x000000000000791b */ /* 0x003fe20003800000 */
.L_x_107:
[----:B------:R-:W-:Y:S01]  /*c3b0*/  IADD3 R7, R35, 0x10, RZ ;  /* 0x0000001023077810 */ /* 0x000fe20007ffe0ff */
[----:B------:R-:W-:Y:S01]  /*c3c0*/  IMAD.MOV.U32 R13, RZ, RZ, R6 ;  /* 0x000000ffff0d7224 */ /* 0x000fe200078e0006 */
[----:B------:R-:W-:-:S07]  /*c3d0*/  MOV R5, R14 ;  /* 0x0000000e00057202 */ /* 0x000fce0000000f00 */
[----:B------:R-:W-:Y:S05]  /*c3e0*/  WARPSYNC.COLLECTIVE R15, `(.L_x_108) ;  /* 0x000000000f087348 */ /* 0x000fea0003c00000 */
[----:B------:R0:W1:Y:S02]  /*c3f0*/  SHFL.IDX P6, R14, R13, R12, R11 ;  /* 0x0000000c0d0e7389 */ /* 0x00006400000c000b */
[----:B01----:R-:W-:Y:S01]  /*c400*/  ENDCOLLECTIVE ;  /* 0x000000000000791b */ /* 0x003fe20003800000 */
.L_x_108:
[----:B------:R-:W-:Y:S02]  /*c410*/  ULDC UR4, c[0x0][0x288] ;  /* 0x0000a20000047ab9 */ /* 0x000fe40000000800 */
[----:B------:R-:W-:-:S05]  /*c420*/  IMAD R0, R0, UR4, RZ ;  /* 0x0000000400007c24 */ /* 0x000fca000f8e02ff */
[----:B------:R-:W-:Y:S01]  /*c430*/  ISETP.GE.AND P2, PT, R35, R0, PT ;  /* 0x000000002300720c */ /* 0x000fe20003f46270 */
[----:B------:R-:W-:Y:S02]  /*c440*/  IMAD.MOV.U32 R13, RZ, RZ, R3 ;  /* 0x000000ffff0d7224 */ /* 0x000fe400078e0003 */
[----:B------:R-:W-:-:S10]  /*c450*/  IMAD.MOV.U32 R12, RZ, RZ, 0x1 ;  /* 0x00000001ff0c7424 */ /* 0x000fd400078e00ff */
[----:B------:R-:W-:Y:S01]  /*c460*/  @!P2 LEA R21, R19, UR45, 0x1 ;  /* 0x0000002d1315ac11 */ /* 0x000fe2000f8e08ff */
[----:B------:R-:W-:-:S07]  /*c470*/  IMAD.MOV.U32 R4, RZ, RZ, R14 ;  /* 0x000000ffff047224 */ /* 0x000fce00078e000e */
[----:B------:R-:W-:Y:S05]  /*c480*/  WARPSYNC.COLLECTIVE R15, `(.L_x_109) ;  /* 0x000000000f087348 */ /* 0x000fea0003c00000 */
[----:B------:R0:W1:Y:S02]  /*c490*/  SHFL.IDX P6, R14, R13, R12, R11 ;  /* 0x0000000c0d0e7389 */ /* 0x00006400000c000b */
[----:B01----:R-:W-:Y:S01]  /*c4a0*/  ENDCOLLECTIVE ;  /* 0x000000000000791b */ /* 0x003fe20003800000 */
.L_x_109:
[----:B------:R-:W-:-:S05]  /*c4b0*/  @!P2 IMAD.WIDE.U32 R4, R26, 0x2, R4 ;  /* 0x000000021a04a825 */ /* 0x000fca00078e0004 */
[----:B------:R-:W-:Y:S01]  /*c4c0*/  @!PT LDS RZ, [RZ] ;  /* 0x00000000fffff984 */ /* 0x000fe20000000800 */
[----:B------:R-:W-:Y:S01]  /*c4d0*/  @!PT LDS RZ, [RZ] ;  /* 0x00000000fffff984 */ /* 0x000fe20000000800 */
[----:B------:R-:W-:Y:S01]  /*c4e0*/  @!PT LDS RZ, [RZ] ;  /* 0x00000000fffff984 */ /* 0x000fe20000000800 */
[----:B------:R0:W-:Y:S04]  /*c4f0*/  @!P2 LDGSTS.E.BYPASS.LTC128B.128 [R21+0x10400], desc[UR38][R4.64], !P0 ;  /* 0x104000000415afae */ /* 0x0001e8000c101d66 */
[----:B------:R0:W-:Y:S01]  /*c500*/  @!P2 LDGSTS.E.BYPASS.LTC128B.128 [R21+0x14400], desc[UR38][R4.64+0x80], !P1 ;  /* 0x144000800415afae */ /* 0x0001e2000c901d66 */
[----:B------:R-:W-:Y:S02]  /*c510*/  ISETP.GE.AND P2, PT, R7, R0, PT ;  /* 0x000000000700720c */ /* 0x000fe40003f46270 */
[----:B------:R-:W-:Y:S01]  /*c520*/  MOV R13, R6 ;  /* 0x00000006000d7202 */ /* 0x000fe20000000f00 */
[----:B------:R-:W-:-:S10]  /*c530*/  IMAD.MOV.U32 R7, RZ, RZ, R14 ;  /* 0x000000ffff077224 */ /* 0x000fd400078e000e */
[----:B0-----:R-:W-:-:S07]  /*c540*/  @!P2 LEA R37, R19, UR45, 0x1 ;  /* 0x0000002d1325ac11 */ /* 0x001fce000f8e08ff */
[----:B------:R-:W-:Y:S05]  /*c550*/  WARPSYNC.COLLECTIVE R15, `(.L_x_110) ;  /* 0x000000000f087348 */ /* 0x000fea0003c00000 */
[----:B------:R0:W1:Y:S02]  /*c560*/  SHFL.IDX P6, R14, R13, R12, R11 ;  /* 0x0000000c0d0e7389 */ /* 0x00006400000c000b */
[----:B01----:R-:W-:Y:S01]  /*c570*/  ENDCOLLECTIVE ;  /* 0x000000000000791b */ /* 0x003fe20003800000 */
.L_x_110:
[----:B------:R-:W-:Y:S01]  /*c580*/  IMAD.MOV.U32 R5, RZ, RZ, R7 ;  /* 0x000000ffff057224 */ /* 0x000fe200078e0007 */
[----:B------:R-:W-:Y:S01]  /*c590*/  MOV R13, R3 ;  /* 0x00000003000d7202 */ /* 0x000fe20000000f00 */
[----:B------:R-:W-:Y:S02]  /*c5a0*/  IMAD.MOV.U32 R12, RZ, RZ, 0x2 ;  /* 0x00000002ff0c7424 */ /* 0x000fe400078e00ff */
[----:B------:R-:W-:-:S07]  /*c5b0*/  IMAD.MOV.U32 R4, RZ, RZ, R14 ;  /* 0x000000ffff047224 */ /* 0x000fce00078e000e */
[----:B------:R-:W-:Y:S05]  /*c5c0*/  WARPSYNC.COLLECTIVE R15, `(.L_x_111) ;  /* 0x000000000f087348 */ /* 0x000fea0003c00000 */
[----:B------:R0:W1:Y:S02]  /*c5d0*/  SHFL.IDX P6, R14, R13, R12, R11 ;  /* 0x0000000c0d0e7389 */ /* 0x00006400000c000b */
[----:B01----:R-:W-:Y:S01]  /*c5e0*/  ENDCOLLECTIVE ;  /* 0x000000000000791b */ /* 0x003fe20003800000 */
.L_x_111:
[----:B------:R-:W-:-:S04]  /*c5f0*/  @!P2 IMAD.WIDE.U32 R8, R26, 0x2, R4 ;  /* 0x000000021a08a825 */ /* 0x000fc800078e0004 */
[----:B------:R-:W-:Y:S01]  /*c600*/  VIADD R5, R35, 0x20 ;  /* 0x0000002023057836 */ /* 0x000fe20000000000 */
[----:B------:R-:W-:Y:S01]  /*c610*/  @!PT LDS RZ, [RZ] ;  /* 0x00000000fffff984 */ /* 0x000fe20000000800 */
[----:B------:R-:W-:Y:S01]  /*c620*/  @!PT LDS RZ, [RZ] ;  /* 0x00000000fffff984 */ /* 0x000fe20000000800 */
[----:B------:R-:W-:Y:S01]  /*c630*/  @!PT LDS RZ, [RZ] ;  /* 0x00000000fffff984 */ /* 0x000fe20000000800 */
[----:B------:R0:W-:Y:S04]  /*c640*/  @!P2 LDGSTS.E.BYPASS.LTC128B.128 [R37+0x10c00], desc[UR38][R8.64], !P0 ;  /* 0x10c000000825afae */ /* 0x0001e8000c101d66 */
[----:B------:R0:W-:Y:S01]  /*c650*/  @!P2 LDGSTS.E.BYPASS.LTC128B.128 [R37+0x14c00], desc[UR38][R8.64+0x80], !P1 ;  /* 0x14c000800825afae */ /* 0x0001e2000c901d66 */
[----:B------:R-:W-:Y:S01]  /*c660*/  ISETP.GE.AND P2, PT, R5, R0, PT ;  /* 0x000000000500720c */ /* 0x000fe20003f46270 */
[----:B------:R-:W-:Y:S02]  /*c670*/  IMAD.MOV.U32 R13, RZ, RZ, R6 ;  /* 0x000000ffff0d7224 */ /* 0x000fe400078e0006 */
[----:B------:R-:W-:-:S10]  /*c680*/  IMAD.MOV.U32 R7, RZ, RZ, R14 ;  /* 0x000000ffff077224 */ /* 0x000fd400078e000e */
[----:B0-----:R-:W-:-:S07]  /*c690*/  @!P2 LEA R21, R19, UR45, 0x1 ;  /* 0x0000002d1315ac11 */ /* 0x001fce000f8e08ff */
[----:B------:R-:W-:Y:S05]  /*c6a0*/  WARPSYNC.COLLECTIVE R15, `(.L_x_112) ;  /* 0x000000000f087348 */ /* 0x000fea0003c00000 */
[----:B------:R0:W1:Y:S02]  /*c6b0*/  SHFL.IDX P6, R14, R13, R12, R11 ;  /* 0x0000000c0d0e7389 */ /* 0x00006400000c000b */
[----:B01----:R-:W-:Y:S01]  /*c6c0*/  ENDCOLLECTIVE ;  /* 0x000000000000791b */ /* 0x003fe20003800000 */
.L_x_112:
[----:B------:R-:W-:Y:S02]  /*c6d0*/  IMAD.MOV.U32 R5, RZ, RZ, R7 ;  /* 0x000000ffff057224 */ /* 0x000fe400078e0007 */
[----:B------:R-:W-:Y:S02]  /*c6e0*/  VIADD R7, R35, 0x30 ;  /* 0x0000003023077836 */ /* 0x000fe40000000000 */
[----:B------:R-:W-:Y:S01]  /*c6f0*/  IMAD.MOV.U32 R13, RZ, RZ, R3 ;  /* 0x000000ffff0d7224 */ /* 0x000fe200078e0003 */
[----:B------:R-:W-:Y:S02]  /*c700*/  MOV R12, 0x3 ;  /* 0x00000003000c7802 */ /* 0x000fe40000000f00 */
[----:B------:R-:W-:-:S07]  /*c710*/  MOV R4, R14 ;  /* 0x0000000e00047202 */ /* 0x000fce0000000f00 */
[----:B------:R-:W-:Y:S05]  /*c720*/  WARPSYNC.COLLECTIVE R15, `(.L_x_113) ;  /* 0x000000000f087348 */ /* 0x000fea0003c00000 */
[----:B------:R0:W1:Y:S02]  /*c730*/  SHFL.IDX P6, R14, R13, R12, R11 ;  /* 0x0000000c0d0e7389 */ /* 0x00006400000c000b */
[----:B01----:R-:W-:Y:S01]  /*c740*/  ENDCOLLECTIVE ;  /* 0x000000000000791b */ /* 0x003fe20003800000 */
.L_x_113:
[----:B------:R-:W-:-:S05]  /*c750*/  @!P2 IMAD.WIDE.U32 R4, R26, 0x2, R4 ;  /* 0x000000021a04a825 */ /* 0x000fca00078e0004 */
        /* <DEDUP_REMOVED lines=8> */
[----:B0-----:R-:W-:Y:S05]  /*c7e0*/  WARPSYNC.COLLECTIVE R15, `(.L_x_114) ;  /* 0x000000000f087348 */ /* 0x001fea0003c00000 */
[----:B------:R1:W2:Y:S02]  /*c7f0*/  SHFL.IDX P6, R14, R13, R12, R11 ;  /* 0x0000000c0d0e7389 */ /* 0x0002a400000c000b */
[----:B012---:R-:W-:Y:S01]  /*c800*/  ENDCOLLECTIVE ;  /* 0x000000000000791b */ /* 0x007fe20003800000 */
.L_x_114:
[----:B------:R-:W-:Y:S02]  /*c810*/  @!P2 LEA R37, R19, UR45, 0x1 ;  /* 0x0000002d1325ac11 */ /* 0x000fe4000f8e08ff */
[----:B------:R-:W-:Y:S01]  /*c820*/  MOV R5, R7 ;  /* 0x0000000700057202 */ /* 0x000fe20000000f00 */
[----:B------:R-:W-:Y:S02]  /*c830*/  IMAD.MOV.U32 R13, RZ, RZ, R3 ;  /* 0x000000ffff0d7224 */ /* 0x000fe400078e0003 */
[----:B------:R-:W-:Y:S02]  /*c840*/  IMAD.MOV.U32 R12, RZ, RZ, 0x4 ;  /* 0x00000004ff0c7424 */ /* 0x000fe400078e00ff */
[----:B------:R-:W-:-:S07]  /*c850*/  IMAD.MOV.U32 R4, RZ, RZ, R14 ;  /* 0x000000ffff047224 */ /* 0x000fce00078e000e */
[----:B------:R-:W-:Y:S05]  /*c860*/  WARPSYNC.COLLECTIVE R15, `(.L_x_115) ;  /* 0x000000000f087348 */ /* 0x000fea0003c00000 */
[----:B------:R0:W1:Y:S02]  /*c870*/  SHFL.IDX P6, R14, R13, R12, R11 ;  /* 0x0000000c0d0e7389 */ /* 0x00006400000c000b */
[----:B01----:R-:W-:Y:S01]  /*c880*/  ENDCOLLECTIVE ;  /* 0x000000000000791b */ /* 0x003fe20003800000 */
.L_x_115:
        /* <DEDUP_REMOVED lines=8> */
[----:B------:R-:W-:Y:S01]  /*c910*/  IMAD.MOV.U32 R13, RZ, RZ, R6 ;  /* 0x000000ffff0d7224 */ /* 0x000fe200078e0006 */
[----:B------:R-:W-:-:S11]  /*c920*/  MOV R7, R14 ;  /* 0x0000000e00077202 */ /* 0x000fd60000000f00 */
[----:B0-----:R-:W-:Y:S05]  /*c930*/  WARPSYNC.COLLECTIVE R15, `(.L_x_116) ;  /* 0x000000000f087348 */ /* 0x001fea0003c00000 */
[----:B------:R1:W2:Y:S02]  /*c940*/  SHFL.IDX P6, R14, R13, R12, R11 ;  /* 0x0000000c0d0e7389 */ /* 0x0002a400000c000b */
[----:B012---:R-:W-:Y:S01]  /*c950*/  ENDCOLLECTIVE ;  /* 0x000000000000791b */ /* 0x007fe20003800000 */
.L_x_116:
[----:B------:R-:W-:Y:S01]  /*c960*/  @!P2 LEA R21, R19, UR45, 0x1 ;  /* 0x0000002d1315ac11 */ /* 0x000fe2000f8e08ff */
[----:B------:R-:W-:Y:S01]  /*c970*/  IMAD.MOV.U32 R5, RZ, RZ, R7 ;  /* 0x000000ffff057224 */ /* 0x000fe200078e0007 */
[----:B------:R-:W-:Y:S01]  /*c980*/  IADD3 R7, R35, 0x50, RZ ;  /* 0x0000005023077810 */ /* 0x000fe20007ffe0ff */
[----:B------:R-:W-:Y:S02]  /*c990*/  IMAD.MOV.U32 R13, RZ, RZ, R3 ;  /* 0x000000ffff0d7224 */ /* 0x000fe400078e0003 */
[----:B------:R-:W-:Y:S02]  /*c9a0*/  IMAD.MOV.U32 R12, RZ, RZ, 0x5 ;  /* 0x00000005ff0c7424 */ /* 0x000fe400078e00ff */
[----:B------:R-:W-:-:S07]  /*c9b0*/  IMAD.MOV.U32 R4, RZ, RZ, R14 ;  /* 0x000000ffff047224 */ /* 0x000fce00078e000e */
[----:B------:R-:W-:Y:S05]  /*c9c0*/  WARPSYNC.COLLECTIVE R15, `(.L_x_117) ;  /* 0x000000000f087348 */ /* 0x000fea0003c00000 */
[----:B------:R0:W1:Y:S02]  /*c9d0*/  SHFL.IDX P6, R14, R13, R12, R11 ;  /* 0x0000000c0d0e7389 */ /* 0x00006400000c000b */
[----:B01----:R-:W-:Y:S01]  /*c9e0*/  ENDCOLLECTIVE ;  /* 0x000000000000791b */ /* 0x003fe20003800000 */
.L_x_117:
        /* <DEDUP_REMOVED lines=13> */
.L_x_118:
[----:B------:R-:W-:Y:S01]  /*cac0*/  IMAD.MOV.U32 R5, RZ, RZ, R7 ;  /* 0x000000ffff057224 */ /* 0x000fe200078e0007 */
[----:B------:R-:W-:Y:S01]  /*cad0*/  MOV R13, R3 ;  /* 0x00000003000d7202 */ /* 0x000fe20000000f00 */
[----:B------:R-:W-:Y:S02]  /*cae0*/  IMAD.MOV.U32 R12, RZ, RZ, 0x6 ;  /* 0x00000006ff0c7424 */ /* 0x000fe400078e00ff */
[----:B------:R-:W-:-:S07]  /*caf0*/  IMAD.MOV.U32 R4, RZ, RZ, R14 ;  /* 0x000000ffff047224 */ /* 0x000fce00078e000e */
[----:B------:R-:W-:Y:S05]  /*cb00*/  WARPSYNC.COLLECTIVE R15, `(.L_x_119) ;  /* 0x000000000f087348 */ /* 0x000fea0003c00000 */
[----:B------:R0:W1:Y:S02]  /*cb10*/  SHFL.IDX P6, R14, R13, R12, R11 ;  /* 0x0000000c0d0e7389 */ /* 0x00006400000c000b */
[----:B01----:R-:W-:Y:S01]  /*cb20*/  ENDCOLLECTIVE ;  /* 0x000000000000791b */ /* 0x003fe20003800000 */
.L_x_119:
        /* <DEDUP_REMOVED lines=13> */
.L_x_120:
[----:B------:R-:W-:Y:S01]  /*cc00*/  IMAD.MOV.U32 R5, RZ, RZ, R7 ;  /* 0x000000ffff057224 */ /* 0x000fe200078e0007 */
[----:B------:R-:W-:Y:S01]  /*cc10*/  @!P2 LEA R7, R19, UR45, 0x1 ;  /* 0x0000002d1307ac11 */ /* 0x000fe2000f8e08ff */
[----:B------:R-:W-:Y:S02]  /*cc20*/  IMAD.MOV.U32 R13, RZ, RZ, R3 ;  /* 0x000000ffff0d7224 */ /* 0x000fe400078e0003 */
[----:B------:R-:W-:Y:S01]  /*cc30*/  IMAD.MOV.U32 R12, RZ, RZ, 0x7 ;  /* 0x00000007ff0c7424 */ /* 0x000fe200078e00ff */
[----:B------:R-:W-:-:S07]  /*cc40*/  MOV R4, R14 ;  /* 0x0000000e00047202 */ /* 0x000fce0000000f00 */
[----:B------:R-:W-:Y:S05]  /*cc50*/  WARPSYNC.COLLECTIVE R15, `(.L_x_121) ;  /* 0x000000000f087348 */ /* 0x000fea0003c00000 */
[----:B------:R0:W1:Y:S02]  /*cc60*/  SHFL.IDX P6, R14, R13, R12, R11 ;  /* 0x0000000c0d0e7389 */ /* 0x00006400000c000b */
[----:B01----:R-:W-:Y:S01]  /*cc70*/  ENDCOLLECTIVE ;  /* 0x000000000000791b */ /* 0x003fe20003800000 */
.L_x_121:
[----:B------:R-:W-:-:S05]  /*cc80*/  @!P2 IMAD.WIDE.U32 R4, R26, 0x2, R4 ;  /* 0x000000021a04a825 */ /* 0x000fca00078e0004 */
[----:B------:R-:W-:Y:S01]  /*cc90*/  @!PT LDS RZ, [RZ] ;  /* 0x00000000fffff984 */ /* 0x000fe20000000800 */
[----:B------:R-:W-:Y:S01]  /*cca0*/  @!PT LDS RZ, [RZ] ;  /* 0x00000000fffff984 */ /* 0x000fe20000000800 */
[----:B------:R-:W-:Y:S01]  /*ccb0*/  @!PT LDS RZ, [RZ] ;  /* 0x00000000fffff984 */ /* 0x000fe20000000800 */
[----:B------:R0:W-:Y:S04]  /*ccc0*/  @!P2 LDGSTS.E.BYPASS.LTC128B.128 [R7+0x13400], desc[UR38][R4.64], !P0 ;  /* 0x134000000407afae */ /* 0x0001e8000c101d66 */
[----:B------:R0:W-:Y:S01]  /*ccd0*/  @!P2 LDGSTS.E.BYPASS.LTC128B.128 [R7+0x17400], desc[UR38][R4.64+0x80], !P1 ;  /* 0x174000800407afae */ /* 0x0001e2000c901d66 */
[----:B------:R-:W-:Y:S01]  /*cce0*/  IMAD.MOV.U32 R13, RZ, RZ, R6 ;  /* 0x000000ffff0d7224 */ /* 0x000fe200078e0006 */
[----:B------:R-:W-:-:S07]  /*ccf0*/  MOV R3, R14 ;  /* 0x0000000e00037202 */ /* 0x000fce0000000f00 */
[----:B0-----:R-:W-:Y:S05]  /*cd00*/  WARPSYNC.COLLECTIVE R15, `(.L_x_122) ;  /* 0x000000000f087348 */ /* 0x001fea0003c00000 */
[----:B------:R1:W2:Y:S02]  /*cd10*/  SHFL.IDX P6, R14, R13, R12, R11 ;  /* 0x0000000c0d0e7389 */ /* 0x0002a400000c000b */
[----:B012---:R-:W-:Y:S01]  /*cd20*/  ENDCOLLECTIVE ;  /* 0x000000000000791b */ /* 0x007fe20003800000 */
.L_x_122:
[----:B------:R-:W-:Y:S05]  /*cd30*/  BRA `(.L_x_123) ;  /* 0xffffffcc00407947 */ /* 0x000fea000383ffff */
.L_x_54:
[----:B0-----:R-:W-:-:S04]  /*cd40*/  IMAD.U32 R3, RZ, RZ, UR45 ;  /* 0x0000002dff037e24 */ /* 0x001fc8000f8e00ff */
[----:B------:R0:W1:Y:S03]  /*cd50*/  SYNCS.PHASECHK.TRANS64.TRYWAIT P0, [R3+URZ+0x28820], R0 ;  /* 0x02882000030075a7 */ /* 0x000066000800017f */
[----:B-1----:R-:W-:Y:S05]  /*cd60*/  @!P0 NANOSLEEP.SYNCS 0x989680 ;  /* 0x009896800000895d */ /* 0x002fea0003900000 */
[----:B------:R-:W1:Y:S02]  /*cd70*/  @!P0 SYNCS.PHASECHK.TRANS64 P0, [R3+URZ+0x28820], R0 ;  /* 0x02882000030085a7 */ /* 0x000e64000800007f */
[----:B-1----:R-:W-:Y:S05]  /*cd80*/  @!P0 BRA `(.L_x_54) ;  /* 0xfffffffc00ec8947 */ /* 0x002fea000383ffff */
[----:B------:R-:W-:Y:S05]  /*cd90*/  BRA `(.L_x_124) ;  /* 0xffffffcc00847947 */ /* 0x000fea000383ffff */
.L_x_58:
[----:B0-----:R0:W1:Y:S02]  /*cda0*/  SYNCS.PHASECHK.TRANS64.TRYWAIT P0, [R34+URZ+0x28840], R3 ;  /* 0x02884003220075a7 */ /* 0x001064000800017f */
[----:B-1----:R-:W-:Y:S05]  /*cdb0*/  @!P0 NANOSLEEP.SYNCS 0x989680 ;  /* 0x009896800000895d */ /* 0x002fea0003900000 */
[----:B------:R-:W1:Y:S02]  /*cdc0*/  @!P0 SYNCS.PHASECHK.TRANS64 P0, [R34+URZ+0x28840], R3 ;  /* 0x02884003220085a7 */ /* 0x000e64000800007f */
[----:B-1----:R-:W-:Y:S05]  /*cdd0*/  @!P0 BRA `(.L_x_58) ;  /* 0xfffffffc00f08947 */ /* 0x002fea000383ffff */
[----:B------:R-:W-:Y:S05]  /*cde0*/  BRA `(.L_x_125) ;  /* 0xffffffd0004c7947 */ /* 0x000fea000383ffff */
.L_x_59:
[----:B------:R-:W-:Y:S01]  /*cdf0*/  BSSY B1, `(.L_x_126) ;  /* 0x0000008000017945 */ /* 0x000fe20003800000 */
[----:B------:R-:W-:Y:S01]  /*ce00*/  IMAD.MOV.U32 R13, RZ, RZ, R5 ;  /* 0x000000ffff0d7224 */ /* 0x000fe200078e0005 */
[----:B------:R-:W-:Y:S01]  /*ce10*/  MOV R12, RZ ;  /* 0x000000ff000c7202 */ /* 0x000fe20000000f00 */
[----:B------:R-:W-:Y:S02]  /*ce20*/  IMAD.MOV.U32 R11, RZ, RZ, 0x181f ;  /* 0x0000181fff0b7424 */ /* 0x000fe400078e00ff */
[----:B------:R-:W-:-:S07]  /*ce30*/  IMAD.MOV.U32 R15, RZ, RZ, -0x1 ;  /* 0xffffffffff0f7424 */ /* 0x000fce00078e00ff */
[----:B------:R-:W-:Y:S05]  /*ce40*/  WARPSYNC.COLLECTIVE R15, `(.L_x_127) ;  /* 0x000000000f087348 */ /* 0x000fea0003c00000 */
[----:B------:R0:W1:Y:S02]  /*ce50*/  SHFL.IDX P6, R14, R13, R12, R11 ;  /* 0x0000000c0d0e7389 */ /* 0x00006400000c000b */
[----:B01----:R-:W-:Y:S01]  /*ce60*/  ENDCOLLECTIVE ;  /* 0x000000000000791b */ /* 0x003fe20003800000 */
.L_x_127:
[----:B------:R-:W-:Y:S05]  /*ce70*/  BSYNC B1 ;  /* 0x0000000000017941 */ /* 0x000fea0003800000 */
.L_x_126:
[----:B------:R-:W-:Y:S01]  /*ce80*/  MOV R13, R6 ;  /* 0x00000006000d7202 */ /* 0x000fe20000000f00 */
[----:B------:R-:W-:Y:S01]  /*ce90*/  IMAD.MOV.U32 R12, RZ, RZ, RZ ;  /* 0x000000ffff0c7224 */ /* 0x000fe200078e00ff */
[----:B------:R-:W-:Y:S01]  /*cea0*/  SHF.L.U32 R3, R26, 0x1, RZ ;  /* 0x000000011a037819 */ /* 0x000fe200000006ff */
[----:B------:R-:W-:Y:S01]  /*ceb0*/  IMAD.MOV.U32 R11, RZ, RZ, 0x181f ;  /* 0x0000181fff0b7424 */ /* 0x000fe200078e00ff */
[----:B------:R-:W-:Y:S01]  /*cec0*/  LEA R4, R4, UR45, 0x1 ;  /* 0x0000002d04047c11 */ /* 0x000fe2000f8e08ff */
[----:B------:R-:W-:Y:S02]  /*ced0*/  IMAD.MOV.U32 R15, RZ, RZ, -0x1 ;  /* 0xffffffffff0f7424 */ /* 0x000fe400078e00ff */
[----:B------:R-:W-:-:S07]  /*cee0*/  IMAD.MOV.U32 R0, RZ, RZ, R14 ;  /* 0x000000ffff007224 */ /* 0x000fce00078e000e */
[----:B------:R-:W-:Y:S05]  /*cef0*/  WARPSYNC.COLLECTIVE R15, `(.L_x_128) ;  /* 0x000000000f087348 */ /* 0x000fea0003c00000 */
[----:B------:R0:W1:Y:S02]  /*cf00*/  SHFL.IDX P6, R14, R13, R12, R11 ;  /* 0x0000000c0d0e7389 */ /* 0x00006400000c000b */
[----:B01----:R-:W-:Y:S01]  /*cf10*/  ENDCOLLECTIVE ;  /* 0x000000000000791b */ /* 0x003fe20003800000 */
.L_x_128:
[----:B------:R-:W-:Y:S02]  /*cf20*/  IMAD.MOV.U32 R13, RZ, RZ, R5 ;  /* 0x000000ffff0d7224 */ /* 0x000fe400078e0005 */
[----:B------:R-:W-:Y:S01]  /*cf30*/  IMAD.MOV.U32 R12, RZ, RZ, 0x1 ;  /* 0x00000001ff0c7424 */ /* 0x000fe200078e00ff */
[----:B------:R-:W-:-:S05]  /*cf40*/  IADD3 R14, P0, R14, R3, RZ ;  /* 0x000000030e0e7210 */ /* 0x000fca0007f1e0ff */
[----:B------:R-:W-:-:S05]  /*cf50*/  IMAD.X R15, RZ, RZ, R0, P0 ;  /* 0x000000ffff0f7224 */ /* 0x000fca00000e0600 */
[----:B------:R-:W-:Y:S01]  /*cf60*/  @!PT LDS RZ, [RZ] ;  /* 0x00000000fffff984 */ /* 0x000fe20000000800 */
[----:B------:R-:W-:Y:S01]  /*cf70*/  @!PT LDS RZ, [RZ] ;  /* 0x00000000fffff984 */ /* 0x000fe20000000800 */
[----:B------:R-:W-:Y:S01]  /*cf80*/  @!PT LDS RZ, [RZ] ;  /* 0x00000000fffff984 */ /* 0x000fe20000000800 */
[----:B------:R-:W-:Y:S04]  /*cf90*/  LDGSTS.E.BYPASS.LTC128B.128 [R4+0x18400], desc[UR38][R14.64], !P4 ;  /* 0x184000000e047fae */ /* 0x000fe8000e101d66 */
[----:B------:R0:W-:Y:S02]  /*cfa0*/  LDGSTS.E.BYPASS.LTC128B.128 [R4+0x1c400], desc[UR38][R14.64+0x80], !P3 ;  /* 0x1c4000800e047fae */ /* 0x0001e4000d901d66 */
[----:B0-----:R-:W-:-:S07]  /*cfb0*/  MOV R15, 0xffffffff ;  /* 0xffffffff000f7802 */ /* 0x001fce0000000f00 */
[----:B------:R-:W-:Y:S05]  /*cfc0*/  WARPSYNC.COLLECTIVE R15, `(.L_x_129) ;  /* 0x000000000f087348 */ /* 0x000fea0003c00000 */
[----:B------:R0:W1:Y:S02]  /*cfd0*/  SHFL.IDX P6, R14, R13, R12, R11 ;  /* 0x0000000c0d0e7389 */ /* 0x00006400000c000b */
[----:B01----:R-:W-:Y:S01]  /*cfe0*/  ENDCOLLECTIVE ;  /* 0x000000000000791b */ /* 0x003fe20003800000 */
.L_x_129:
[----:B------:R-:W-:Y:S02]  /*cff0*/  IMAD.MOV.U32 R13, RZ, RZ, R6 ;  /* 0x000000ffff0d7224 */ /* 0x000fe400078e0006 */
[----:B------:R-:W-:-:S07]  /*d000*/  IMAD.MOV.U32 R0, RZ, RZ, R14 ;  /* 0x000000ffff007224 */ /* 0x000fce00078e000e */
[----:B------:R-:W-:Y:S05]  /*d010*/  WARPSYNC.COLLECTIVE R15, `(.L_x_130) ;  /* 0x000000000f087348 */ /* 0x000fea0003c00000 */
[----:B------:R0:W1:Y:S02]  /*d020*/  SHFL.IDX P6, R14, R13, R12, R11 ;  /* 0x0000000c0d0e7389 */ /* 0x00006400000c000b */
[----:B01----:R-:W-:Y:S01]  /*d030*/  ENDCOLLECTIVE ;  /* 0x000000000000791b */ /* 0x003fe20003800000 */
.L_x_130:
[----:B------:R-:W-:Y:S02]  /*d040*/  IMAD.MOV.U32 R13, RZ, RZ, R5 ;  /* 0x000000ffff0d7224 */ /* 0x000fe400078e0005 */
[----:B------:R-:W-:Y:S02]  /*d050*/  IMAD.MOV.U32 R12, RZ, RZ, 0x2 ;  /* 0x00000002ff0c7424 */ /* 0x000fe400078e00ff */
[----:B------:R-:W-:-:S05]  /*d060*/  IMAD.MOV.U32 R37, RZ, RZ, R14 ;  /* 0x000000ffff257224 */ /* 0x000fca00078e000e */
[----:B------:R-:W-:-:S04]  /*d070*/  IADD3 R14, P0, R37, R3, RZ ;  /* 0x00000003250e7210 */ /* 0x000fc80007f1e0ff */
[----:B------:R-:W-:-:S05]  /*d080*/  IADD3.X R15, RZ, R0, RZ, P0, !PT ;  /* 0x00000000ff0f7210 */ /* 0x000fca00007fe4ff */
[----:B------:R-:W-:Y:S01]  /*d090*/  @!PT LDS RZ, [RZ] ;  /* 0x00000000fffff984 */ /* 0x000fe20000000800 */
[----:B------:R-:W-:Y:S01]  /*d0a0*/  @!PT LDS RZ, [RZ] ;  /* 0x00000000fffff984 */ /* 0x000fe20000000800 */
[----:B------:R-:W-:Y:S01]  /*d0b0*/  @!PT LDS RZ, [RZ] ;  /* 0x00000000fffff984 */ /* 0x000fe20000000800 */
[----:B------:R-:W-:Y:S04]  /*d0c0*/  LDGSTS.E.BYPASS.LTC128B.128 [R4+0x18c00], desc[UR38][R14.64], !P4 ;  /* 0x18c000000e047fae */ /* 0x000fe8000e101d66 */
[----:B------:R0:W-:Y:S02]  /*d0d0*/  LDGSTS.E.BYPASS.LTC128B.128 [R4+0x1cc00], desc[UR38][R14.64+0x80], !P3 ;  /* 0x1cc000800e047fae */ /* 0x0001e4000d901d66 */
[----:B0-----:R-:W-:-:S07]  /*d0e0*/  IMAD.MOV.U32 R15, RZ, RZ, -0x1 ;  /* 0xffffffffff0f7424 */ /* 0x001fce00078e00ff */
[----:B------:R-:W-:Y:S05]  /*d0f0*/  WARPSYNC.COLLECTIVE R15, `(.L_x_131) ;  /* 0x000000000f087348 */ /* 0x000fea0003c00000 */
[----:B------:R0:W1:Y:S02]  /*d100*/  SHFL.IDX P6, R14, R13, R12, R11 ;  /* 0x0000000c0d0e7389 */ /* 0x00006400000c000b */
[----:B01----:R-:W-:Y:S01]  /*d110*/  ENDCOLLECTIVE ;  /* 0x000000000000791b */ /* 0x003fe20003800000 */
.L_x_131:
[----:B------:R-:W-:Y:S01]  /*d120*/  IMAD.MOV.U32 R13, RZ, RZ, R6 ;  /* 0x000000ffff0d7224 */ /* 0x000fe200078e0006 */
[----:B------:R-:W-:-:S07]  /*d130*/  MOV R7, R14 ;  /* 0x0000000e00077202 */ /* 0x000fce0000000f00 */
[----:B------:R-:W-:Y:S05]  /*d140*/  WARPSYNC.COLLECTIVE R15, `(.L_x_132) ;  /* 0x000000000f087348 */ /* 0x000fea0003c00000 */
[----:B------:R0:W1:Y:S02]  /*d150*/  SHFL.IDX P6, R14, R13, R12, R11 ;  /* 0x0000000c0d0e7389 */ /* 0x00006400000c000b */
[----:B01----:R-:W-:Y:S01]  /*d160*/  ENDCOLLECTIVE ;  /* 0x000000000000791b */ /* 0x003fe20003800000 */
.L_x_132:
[----:B------:R-:W-:Y:S01]  /*d170*/  IMAD.MOV.U32 R13, RZ, RZ, R5 ;  /* 0x000000ffff0d7224 */ /* 0x000fe200078e0005 */
[----:B------:R-:W-:Y:S02]  /*d180*/  MOV R12, 0x3 ;  /* 0x00000003000c7802 */ /* 0x000fe40000000f00 */
[----:B------:R-:W-:-:S05]  /*d190*/  IADD3 R14, P0, R14, R3, RZ ;  /* 0x000000030e0e7210 */ /* 0x000fca0007f1e0ff */
[----:B------:R-:W-:-:S05]  /*d1a0*/  IMAD.X R15, RZ, RZ, R7, P0 ;  /* 0x000000ffff0f7224 */ /* 0x000fca00000e0607 */
        /* <DEDUP_REMOVED lines=9> */
.L_x_133:
[----:B------:R-:W-:Y:S02]  /*d240*/  IMAD.MOV.U32 R13, RZ, RZ, R6 ;  /* 0x000000ffff0d7224 */ /* 0x000fe400078e0006 */
[----:B------:R-:W-:-:S07]  /*d250*/  IMAD.MOV.U32 R0, RZ, RZ, R14 ;  /* 0x000000ffff007224 */ /* 0x000fce00078e000e */
[----:B------:R-:W-:Y:S05]  /*d260*/  WARPSYNC.COLLECTIVE R15, `(.L_x_134) ;  /* 0x000000000f087348 */ /* 0x000fea0003c00000 */
[----:B------:R0:W1:Y:S02]  /*d270*/  SHFL.IDX P6, R14, R13, R12, R11 ;  /* 0x0000000c0d0e7389 */ /* 0x00006400000c000b */
[----:B01----:R-:W-:Y:S01]  /*d280*/  ENDCOLLECTIVE ;  /* 0x000000000000791b */ /* 0x003fe20003800000 */
.L_x_134:
[----:B------:R-:W-:Y:S02]  /*d290*/  IMAD.MOV.U32 R13, RZ, RZ, R5 ;  /* 0x000000ffff0d7224 */ /* 0x000fe400078e0005 */
[----:B------:R-:W-:Y:S01]  /*d2a0*/  IMAD.MOV.U32 R12, RZ, RZ, 0x4 ;  /* 0x00000004ff0c7424 */ /* 0x000fe200078e00ff */
[----:B------:R-:W-:-:S04]  /*d2b0*/  MOV R37, R14 ;  /* 0x0000000e00257202 */ /* 0x000fc80000000f00 */
        /* <DEDUP_REMOVED lines=11> */
.L_x_135:
[----:B------:R-:W-:Y:S02]  /*d370*/  IMAD.MOV.U32 R13, RZ, RZ, R6 ;  /* 0x000000ffff0d7224 */ /* 0x000fe400078e0006 */
[----:B------:R-:W-:-:S07]  /*d380*/  IMAD.MOV.U32 R0, RZ, RZ, R14 ;  /* 0x000000ffff007224 */ /* 0x000fce00078e000e */
[----:B------:R-:W-:Y:S05]  /*d390*/  WARPSYNC.COLLECTIVE R15, `(.L_x_136) ;  /* 0x000000000f087348 */ /* 0x000fea0003c00000 */
[----:B------:R0:W1:Y:S02]  /*d3a0*/  SHFL.IDX P6, R14, R13, R12, R11 ;  /* 0x0000000c0d0e7389 */ /* 0x00006400000c000b */
[----:B01----:R-:W-:Y:S01]  /*d3b0*/  ENDCOLLECTIVE ;  /* 0x000000000000791b */ /* 0x003fe20003800000 */
.L_x_136:
[----:B------:R-:W-:Y:S01]  /*d3c0*/  IMAD.MOV.U32 R13, RZ, RZ, R5 ;  /* 0x000000ffff0d7224 */ /* 0x000fe200078e0005 */
[----:B------:R-:W-:Y:S02]  /*d3d0*/  MOV R12, 0x5 ;  /* 0x00000005000c7802 */ /* 0x000fe40000000f00 */
        /* <DEDUP_REMOVED lines=12> */
.L_x_137:
[----:B------:R-:W-:Y:S01]  /*d4a0*/  MOV R13, R6 ;  /* 0x00000006000d7202 */ /* 0x000fe20000000f00 */
[----:B------:R-:W-:-:S07]  /*d4b0*/  IMAD.MOV.U32 R7, RZ, RZ, R14 ;  /* 0x000000ffff077224 */ /* 0x000fce00078e000e */
[----:B------:R-:W-:Y:S05]  /*d4c0*/  WARPSYNC.COLLECTIVE R15, `(.L_x_138) ;  /* 0x000000000f087348 */ /* 0x000fea0003c00000 */
[----:B------:R0:W1:Y:S02]  /*d4d0*/  SHFL.IDX P6, R14, R13, R12, R11 ;  /* 0x0000000c0d0e7389 */ /* 0x00006400000c000b */
[----:B01----:R-:W-:Y:S01]  /*d4e0*/  ENDCOLLECTIVE ;  /* 0x000000000000791b */ /* 0x003fe20003800000 */
.L_x_138:
        /* <DEDUP_REMOVED lines=13> */
.L_x_139:
[----:B------:R-:W-:Y:S01]  /*d5c0*/  MOV R13, R6 ;  /* 0x00000006000d7202 */ /* 0x000fe20000000f00 */
[----:B------:R-:W-:-:S07]  /*d5d0*/  IMAD.MOV.U32 R0, RZ, RZ, R14 ;  /* 0x000000ffff007224 */ /* 0x000fce00078e000e */
[----:B------:R-:W-:Y:S05]  /*d5e0*/  WARPSYNC.COLLECTIVE R15, `(.L_x_140) ;  /* 0x000000000f087348 */ /* 0x000fea0003c00000 */
[----:B------:R0:W1:Y:S02]  /*d5f0*/  SHFL.IDX P6, R14, R13, R12, R11 ;  /* 0x0000000c0d0e7389 */ /* 0x00006400000c000b */
[----:B01----:R-:W-:Y:S01]  /*d600*/  ENDCOLLECTIVE ;  /* 0x000000000000791b */ /* 0x003fe20003800000 */
.L_x_140:
[----:B------:R-:W-:Y:S01]  /*d610*/  MOV R13, R5 ;  /* 0x00000005000d7202 */ /* 0x000fe20000000f00 */
[----:B------:R-:W-:Y:S02]  /*d620*/  IMAD.MOV.U32 R12, RZ, RZ, 0x7 ;  /* 0x00000007ff0c7424 */ /* 0x000fe400078e00ff */
[----:B------:R-:W-:-:S05]  /*d630*/  IMAD.MOV.U32 R37, RZ, RZ, R14 ;  /* 0x000000ffff257224 */ /* 0x000fca00078e000e */
        /* <DEDUP_REMOVED lines=11> */
.L_x_141:
[----:B------:R-:W-:Y:S01]  /*d6f0*/  IMAD.MOV.U32 R13, RZ, RZ, R6 ;  /* 0x000000ffff0d7224 */ /* 0x000fe200078e0006 */
[----:B------:R-:W-:-:S07]  /*d700*/  MOV R5, R14 ;  /* 0x0000000e00057202 */ /* 0x000fce0000000f00 */
[----:B------:R-:W-:Y:S05]  /*d710*/  WARPSYNC.COLLECTIVE R15, `(.L_x_142) ;  /* 0x000000000f087348 */ /* 0x000fea0003c00000 */
[----:B------:R0:W1:Y:S02]  /*d720*/  SHFL.IDX P6, R14, R13, R12, R11 ;  /* 0x0000000c0d0e7389 */ /* 0x00006400000c000b */
[----:B01----:R-:W-:Y:S01]  /*d730*/  ENDCOLLECTIVE ;  /* 0x000000000000791b */ /* 0x003fe20003800000 */
.L_x_142:
[----:B------:R-:W-:Y:S01]  /*d740*/  IMAD.MOV.U32 R6, RZ, RZ, R14 ;  /* 0x000000ffff067224 */ /* 0x000fe200078e000e */
[----:B------:R-:W-:Y:S06]  /*d750*/  BRA `(.L_x_143) ;  /* 0xffffffcc00207947 */ /* 0x000fec000383ffff */
.L_x_64:
[----:B---3--:R3:W4:Y:S02]  /*d760*/  SYNCS.PHASECHK.TRANS64.TRYWAIT P0, [R0+URZ+0x28860], R5 ;  /* 0x02886005000075a7 */ /* 0x008724000800017f */
[----:B----4-:R-:W-:Y:S05]  /*d770*/  @!P0 NANOSLEEP.SYNCS 0x989680 ;  /* 0x009896800000895d */ /* 0x010fea0003900000 */
[----:B------:R-:W4:Y:S02]  /*d780*/  @!P0 SYNCS.PHASECHK.TRANS64 P0, [R0+URZ+0x28860], R5 ;  /* 0x02886005000085a7 */ /* 0x000f24000800007f */
[----:B----4-:R-:W-:Y:S05]  /*d790*/  @!P0 BRA `(.L_x_64) ;  /* 0xfffffffc00f08947 */ /* 0x010fea000383ffff */
[----:B------:R-:W-:Y:S05]  /*d7a0*/  BRA `(.L_x_144) ;  /* 0xffffffcc00787947 */ /* 0x000fea000383ffff */
.L_x_65:
[----:B------:R-:W-:Y:S01]  /*d7b0*/  BSSY B1, `(.L_x_145) ;  /* 0x0000008000017945 */ /* 0x000fe20003800000 */
[----:B0-----:R-:W-:Y:S01]  /*d7c0*/  MOV R13, R2 ;  /* 0x00000002000d7202 */ /* 0x001fe20000000f00 */
[----:B------:R-:W-:Y:S01]  /*d7d0*/  IMAD.MOV.U32 R12, RZ, RZ, RZ ;  /* 0x000000ffff0c7224 */ /* 0x000fe200078e00ff */
[----:B------:R-:W-:Y:S01]  /*d7e0*/  MOV R15, 0xffffffff ;  /* 0xffffffff000f7802 */ /* 0x000fe20000000f00 */
[----:B------:R-:W-:-:S07]  /*d7f0*/  IMAD.MOV.U32 R11, RZ, RZ, 0x181f ;  /* 0x0000181fff0b7424 */ /* 0x000fce00078e00ff */
[----:B--23--:R-:W-:Y:S05]  /*d800*/  WARPSYNC.COLLECTIVE R15, `(.L_x_146) ;  /* 0x000000000f087348 */ /* 0x00cfea0003c00000 */
[----:B------:R0:W1:Y:S02]  /*d810*/  SHFL.IDX P6, R14, R13, R12, R11 ;  /* 0x0000000c0d0e7389 */ /* 0x00006400000c000b */
[----:B0123--:R-:W-:Y:S01]  /*d820*/  ENDCOLLECTIVE ;  /* 0x000000000000791b */ /* 0x00ffe20003800000 */
.L_x_146:
[----:B------:R-:W-:Y:S05]  /*d830*/  BSYNC B1 ;  /* 0x0000000000017941 */ /* 0x000fea0003800000 */
.L_x_145:
[----:B------:R-:W-:Y:S01]  /*d840*/  IMAD.MOV.U32 R13, RZ, RZ, R16 ;  /* 0x000000ffff0d7224 */ /* 0x000fe200078e0010 */
[----:B------:R-:W-:Y:S01]  /*d850*/  MOV R12, RZ ;  /* 0x000000ff000c7202 */ /* 0x000fe20000000f00 */
[----:B------:R-:W-:Y:S01]  /*d860*/  IMAD.MOV.U32 R11, RZ, RZ, 0x181f ;  /* 0x0000181fff0b7424 */ /* 0x000fe200078e00ff */
[----:B------:R-:W-:Y:S01]  /*d870*/  LEA R7, R7, UR45, 0x1 ;  /* 0x0000002d07077c11 */ /* 0x000fe2000f8e08ff */
[----:B------:R-:W-:Y:S02]  /*d880*/  IMAD.MOV.U32 R15, RZ, RZ, -0x1 ;  /* 0xffffffffff0f7424 */ /* 0x000fe400078e00ff */
[----:B------:R-:W-:-:S07]  /*d890*/  IMAD.MOV.U32 R5, RZ, RZ, R14 ;  /* 0x000000ffff057224 */ /* 0x000fce00078e000e */
[----:B------:R-:W-:Y:S05]  /*d8a0*/  WARPSYNC.COLLECTIVE R15, `(.L_x_147) ;  /* 0x000000000f087348 */ /* 0x000fea0003c00000 */
[----:B------:R0:W1:Y:S02]  /*d8b0*/  SHFL.IDX P6, R14, R13, R12, R11 ;  /* 0x0000000c0d0e7389 */ /* 0x00006400000c000b */
[----:B01----:R-:W-:Y:S01]  /*d8c0*/  ENDCOLLECTIVE ;  /* 0x000000000000791b */ /* 0x003fe20003800000 */
.L_x_147:
[----:B------:R-:W-:Y:S02]  /*d8d0*/  IMAD.MOV.U32 R13, RZ, RZ, R2 ;  /* 0x000000ffff0d7224 */ /* 0x000fe400078e0002 */
[----:B------:R-:W-:Y:S01]  /*d8e0*/  IMAD.MOV.U32 R12, RZ, RZ, 0x1 ;  /* 0x00000001ff0c7424 */ /* 0x000fe200078e00ff */
[----:B------:R-:W-:-:S13]  /*d8f0*/  IADD3 R4, P0, R14, R3, RZ ;  /* 0x000000030e047210 */ /* 0x000fda0007f1e0ff */
[----:B------:R-:W-:Y:S05]  /*d900*/  WARPSYNC.COLLECTIVE R15, `(.L_x_148) ;  /* 0x000000000f087348 */ /* 0x000fea0003c00000 */
[----:B------:R0:W1:Y:S02]  /*d910*/  SHFL.IDX P6, R14, R13, R12, R11 ;  /* 0x0000000c0d0e7389 */ /* 0x00006400000c000b */
[----:B01----:R-:W-:Y:S01]  /*d920*/  ENDCOLLECTIVE ;  /* 0x000000000000791b */ /* 0x003fe20003800000 */
.L_x_148:
[----:B------:R-:W-:Y:S02]  /*d930*/  IADD3.X R5, RZ, R5, RZ, P0, !PT ;  /* 0x00000005ff057210 */ /* 0x000fe400007fe4ff */
[----:B------:R-:W-:Y:S01]  /*d940*/  ISETP.LT.OR P0, PT, R31, 0x1, P2 ;  /* 0x000000011f00780c */ /* 0x000fe20001701670 */
[----:B------:R-:W-:-:S12]  /*d950*/  IMAD.MOV.U32 R13, RZ, RZ, R16 ;  /* 0x000000ffff0d7224 */ /* 0x000fd800078e0010 */
[----:B------:R-:W-:Y:S01]  /*d960*/  @!PT LDS RZ, [RZ] ;  /* 0x00000000fffff984 */ /* 0x000fe20000000800 */
[----:B------:R-:W-:Y:S01]  /*d970*/  @!PT LDS RZ, [RZ] ;  /* 0x00000000fffff984 */ /* 0x000fe20000000800 */
[----:B------:R-:W-:Y:S01]  /*d980*/  @!PT LDS RZ, [RZ] ;  /* 0x00000000fffff984 */ /* 0x000fe20000000800 */
[----:B------:R0:W-:Y:S01]  /*d990*/  LDGSTS.E.BYPASS.LTC128B.128 [R7+0x400], desc[UR38][R4.64], !P0 ;  /* 0x0040000004077fae */ /* 0x0001e2000c101d66 */
[----:B------:R-:W-:Y:S02]  /*d9a0*/  ISETP.LT.OR P0, PT, R31, 0x1, P1 ;  /* 0x000000011f00780c */ /* 0x000fe40000f01670 */
[----:B------:R-:W-:-:S11]  /*d9b0*/  MOV R6, R14 ;  /* 0x0000000e00067202 */ /* 0x000fd60000000f00 */
[----:B0-----:R-:W-:Y:S05]  /*d9c0*/  WARPSYNC.COLLECTIVE R15, `(.L_x_149) ;  /* 0x000000000f087348 */ /* 0x001fea0003c00000 */
[----:B------:R1:W2:Y:S02]  /*d9d0*/  SHFL.IDX P6, R14, R13, R12, R11 ;  /* 0x0000000c0d0e7389 */ /* 0x0002a400000c000b */
[----:B012---:R-:W-:Y:S01]  /*d9e0*/  ENDCOLLECTIVE ;  /* 0x000000000000791b */ /* 0x007fe20003800000 */
.L_x_149:
[----:B------:R-:W-:Y:S01]  /*d9f0*/  @!PT LDS RZ, [RZ] ;  /* 0x00000000fffff984 */ /* 0x000fe20000000800 */
[----:B------:R-:W-:Y:S01]  /*da00*/  @!PT LDS RZ, [RZ] ;  /* 0x00000000fffff984 */ /* 0x000fe20000000800 */
[----:B------:R-:W-:Y:S01]  /*da10*/  @!PT LDS RZ, [RZ] ;  /* 0x00000000fffff984 */ /* 0x000fe20000000800 */
[----:B------:R0:W-:Y:S01]  /*da20*/  LDGSTS.E.BYPASS.LTC128B.128 [R7+0x4400], desc[UR38][R4.64+0x80], !P0 ;  /* 0x0440008004077fae */ /* 0x0001e2000c101d66 */
[----:B------:R-:W-:Y:S01]  /*da30*/  MOV R13, R2 ;  /* 0x00000002000d7202 */ /* 0x000fe20000000f00 */
[----:B------:R-:W-:Y:S01]  /*da40*/  IMAD.MOV.U32 R12, RZ, RZ, 0x2 ;  /* 0x00000002ff0c7424 */ /* 0x000fe200078e00ff */
[----:B0-----:R-:W-:-:S13]  /*da50*/  IADD3 R4, P0, R14, R3, RZ ;  /* 0x000000030e047210 */ /* 0x001fda0007f1e0ff */
[----:B------:R-:W-:Y:S05]  /*da60*/  WARPSYNC.COLLECTIVE R15, `(.L_x_150) ;  /* 0x000000000f087348 */ /* 0x000fea0003c00000 */
[----:B------:R0:W1:Y:S02]  /*da70*/  SHFL.IDX P6, R14, R13, R12, R11 ;  /* 0x0000000c0d0e7389 */ /* 0x00006400000c000b */
[----:B01----:R-:W-:Y:S01]  /*da80*/  ENDCOLLECTIVE ;  /* 0x000000000000791b */ /* 0x003fe20003800000 */
.L_x_150:
[----:B------:R-:W-:Y:S01]  /*da90*/  IMAD.X R5, RZ, RZ, R6, P0 ;  /* 0x000000ffff057224 */ /* 0x000fe200000e0606 */
[----:B------:R-:W-:Y:S02]  /*daa0*/  ISETP.LT.OR P0, PT, R31, 0x11, P2 ;  /* 0x000000111f00780c */ /* 0x000fe40001701670 */
[----:B------:R-:W-:-:S11]  /*dab0*/  MOV R13, R16 ;  /* 0x00000010000d7202 */ /* 0x000fd60000000f00 */
[----:B------:R-:W-:Y:S01]  /*dac0*/  @!PT LDS RZ, [RZ] ;  /* 0x00000000fffff984 */ /* 0x000fe20000000800 */
[----:B------:R-:W-:Y:S01]  /*dad0*/  @!PT LDS RZ, [RZ] ;  /* 0x00000000fffff984 */ /* 0x000fe20000000800 */
[----:B------:R-:W-:Y:S01]  /*dae0*/  @!PT LDS RZ, [RZ] ;  /* 0x00000000fffff984 */ /* 0x000fe20000000800 */
[----:B------:R0:W-:Y:S01]  /*daf0*/  LDGSTS.E.BYPASS.LTC128B.128 [R7+0xc00], desc[UR38][R4.64], !P0 ;  /* 0x00c0000004077fae */ /* 0x0001e2000c101d66 */
[----:B------:R-:W-:Y:S01]  /*db00*/  ISETP.LT.OR P0, PT, R31, 0x11, P1 ;  /* 0x000000111f00780c */ /* 0x000fe20000f01670 */
[----:B------:R-:W-:-:S12]  /*db10*/  IMAD.MOV.U32 R6, RZ, RZ, R14 ;  /* 0x000000ffff067224 */ /* 0x000fd800078e000e */
[----:B0-----:R-:W-:Y:S05]  /*db20*/  WARPSYNC.COLLECTIVE R15, `(.L_x_151) ;  /* 0x000000000f087348 */ /* 0x001fea0003c00000 */
[----:B------:R1:W2:Y:S02]  /*db30*/  SHFL.IDX P6, R14, R13, R12, R11 ;  /* 0x0000000c0d0e7389 */ /* 0x0002a400000c000b */
[----:B012---:R-:W-:Y:S01]  /*db40*/  ENDCOLLECTIVE ;  /* 0x000000000000791b */ /* 0x007fe20003800000 */
.L_x_151:
[----:B------:R-:W-:Y:S01]  /*db50*/  @!PT LDS RZ, [RZ] ;  /* 0x00000000fffff984 */ /* 0x000fe20000000800 */
[----:B------:R-:W-:Y:S01]  /*db60*/  @!PT LDS RZ, [RZ] ;  /* 0x00000000fffff984 */ /* 0x000fe20000000800 */
[----:B------:R-:W-:Y:S01]  /*db70*/  @!PT LDS RZ, [RZ] ;  /* 0x00000000fffff984 */ /* 0x000fe20000000800 */
[----:B------:R0:W-:Y:S01]  /*db80*/  LDGSTS.E.BYPASS.LTC128B.128 [R7+0x4c00], desc[UR38][R4.64+0x80], !P0 ;  /* 0x04c0008004077fae */ /* 0x0001e2000c101d66 */
[----:B------:R-:W-:Y:S01]  /*db90*/  IMAD.MOV.U32 R13, RZ, RZ, R2 ;  /* 0x000000ffff0d7224 */ /* 0x000fe200078e0002 */
[----:B------:R-:W-:Y:S02]  /*dba0*/  MOV R12, 0x3 ;  /* 0x00000003000c7802 */ /* 0x000fe40000000f00 */
[----:B0-----:R-:W-:-:S13]  /*dbb0*/  IADD3 R4, P0, R14, R3, RZ ;  /* 0x000000030e047210 */ /* 0x001fda0007f1e0ff */
[----:B------:R-:W-:Y:S05]  /*dbc0*/  WARPSYNC.COLLECTIVE R15, `(.L_x_152) ;  /* 0x000000000f087348 */ /* 0x000fea0003c00000 */
[----:B------:R0:W1:Y:S02]  /*dbd0*/  SHFL.IDX P6, R14, R13, R12, R11 ;  /* 0x0000000c0d0e7389 */ /* 0x00006400000c000b */
[----:B01----:R-:W-:Y:S01]  /*dbe0*/  ENDCOLLECTIVE ;  /* 0x000000000000791b */ /* 0x003fe20003800000 */
.L_x_152:
[----:B------:R-:W-:Y:S01]  /*dbf0*/  IMAD.X R5, RZ, RZ, R6, P0 ;  /* 0x000000ffff057224 */ /* 0x000fe200000e0606 */
[----:B------:R-:W-:Y:S01]  /*dc00*/  ISETP.LT.OR P0, PT, R31, 0x21, P2 ;  /* 0x000000211f00780c */ /* 0x000fe20001701670 */
[----:B------:R-:W-:-:S12]  /*dc10*/  IMAD.MOV.U32 R13, RZ, RZ, R16 ;  /* 0x000000ffff0d7224 */ /* 0x000fd800078e0010 */
        /* <DEDUP_REMOVED lines=9> */
.L_x_153:
[----:B------:R-:W-:Y:S01]  /*dcb0*/  @!PT LDS RZ, [RZ] ;  /* 0x00000000fffff984 */ /* 0x000fe20000000800 */
[----:B------:R-:W-:Y:S01]  /*dcc0*/  @!PT LDS RZ, [RZ] ;  /* 0x00000000fffff984 */ /* 0x000fe20000000800 */
[----:B------:R-:W-:Y:S01]  /*dcd0*/  @!PT LDS RZ, [RZ] ;  /* 0x00000000fffff984 */ /* 0x000fe20000000800 */
[----:B------:R0:W-:Y:S01]  /*dce0*/  LDGSTS.E.BYPASS.LTC128B.128 [R7+0x5400], desc[UR38][R4.64+0x80], !P0 ;  /* 0x0540008004077fae */ /* 0x0001e2000c101d66 */
[----:B------:R-:W-:Y:S02]  /*dcf0*/  IMAD.MOV.U32 R13, RZ, RZ, R2 ;  /* 0x000000ffff0d7224 */ /* 0x000fe400078e0002 */
[----:B------:R-:W-:Y:S01]  /*dd00*/  IMAD.MOV.U32 R12, RZ, RZ, 0x4 ;  /* 0x00000004ff0c7424 */ /* 0x000fe200078e00ff */
[----:B0-----:R-:W-:-:S13]  /*dd10*/  IADD3 R4, P0, R14, R3, RZ ;  /* 0x000000030e047210 */ /* 0x001fda0007f1e0ff */
[----:B------:R-:W-:Y:S05]  /*dd20*/  WARPSYNC.COLLECTIVE R15, `(.L_x_154) ;  /* 0x000000000f087348 */ /* 0x000fea0003c00000 */
[----:B------:R0:W1:Y:S02]  /*dd30*/  SHFL.IDX P6, R14, R13, R12, R11 ;  /* 0x0000000c0d0e7389 */ /* 0x00006400000c000b */
[----:B01----:R-:W-:Y:S01]  /*dd40*/  ENDCOLLECTIVE ;  /* 0x000000000000791b */ /* 0x003fe20003800000 */
.L_x_154:
        /* <DEDUP_REMOVED lines=12> */
.L_x_155:
        /* <DEDUP_REMOVED lines=10> */
.L_x_156:
        /* <DEDUP_REMOVED lines=12> */
.L_x_157:
        /* <DEDUP_REMOVED lines=10> */
.L_x_158:
        /* <DEDUP_REMOVED lines=12> */
.L_x_159:
        /* <DEDUP_REMOVED lines=10> */
.L_x_160:
        /* <DEDUP_REMOVED lines=12> */
.L_x_161:
[----:B------:R-:W-:Y:S01]  /*e230*/  @!PT LDS RZ, [RZ] ;  /* 0x00000000fffff984 */ /* 0x000fe20000000800 */
[----:B------:R-:W-:Y:S01]  /*e240*/  @!PT LDS RZ, [RZ] ;  /* 0x00000000fffff984 */ /* 0x000fe20000000800 */
[----:B------:R-:W-:Y:S01]  /*e250*/  @!PT LDS RZ, [RZ] ;  /* 0x00000000fffff984 */ /* 0x000fe20000000800 */
[----:B------:R0:W-:Y:S01]  /*e260*/  LDGSTS.E.BYPASS.LTC128B.128 [R7+0x7400], desc[UR38][R4.64+0x80], !P0 ;  /* 0x0740008004077fae */ /* 0x0001e2000c101d66 */
[----:B------:R-:W-:Y:S05]  /*e270*/  BRA `(.L_x_162) ;  /* 0xffffffc400c07947 */ /* 0x000fea000383ffff */
.L_x_71:
[----:B0-----:R0:W1:Y:S02]  /*e280*/  SYNCS.PHASECHK.TRANS64.TRYWAIT P0, [R0+URZ+0x28860], R5 ;  /* 0x02886005000075a7 */ /* 0x001064000800017f */
[----:B-1----:R-:W-:Y:S05]  /*e290*/  @!P0 NANOSLEEP.SYNCS 0x989680 ;  /* 0x009896800000895d */ /* 0x002fea0003900000 */
[----:B------:R-:W1:Y:S02]  /*e2a0*/  @!P0 SYNCS.PHASECHK.TRANS64 P0, [R0+URZ+0x28860], R5 ;  /* 0x02886005000085a7 */ /* 0x000e64000800007f */
[----:B-1----:R-:W-:Y:S05]  /*e2b0*/  @!P0 BRA `(.L_x_71) ;  /* 0xfffffffc00f08947 */ /* 0x002fea000383ffff */
[----:B------:R-:W-:Y:S05]  /*e2c0*/  BRA `(.L_x_163) ;  /* 0xffffffc800a87947 */ /* 0x000fea000383ffff */
.L_x_72:
[----:B------:R-:W-:Y:S01]  /*e2d0*/  BSSY B0, `(.L_x_164) ;  /* 0x0000008000007945 */ /* 0x000fe20003800000 */
[----:B------:R-:W-:Y:S01]  /*e2e0*/  IMAD.MOV.U32 R13, RZ, RZ, R2 ;  /* 0x000000ffff0d7224 */ /* 0x000fe200078e0002 */
[----:B------:R-:W-:Y:S01]  /*e2f0*/  MOV R12, RZ ;  /* 0x000000ff000c7202 */ /* 0x000fe20000000f00 */
[----:B------:R-:W-:Y:S02]  /*e300*/  IMAD.MOV.U32 R11, RZ, RZ, 0x181f ;  /* 0x0000181fff0b7424 */ /* 0x000fe400078e00ff */
[----:B------:R-:W-:-:S07]  /*e310*/  IMAD.MOV.U32 R15, RZ, RZ, -0x1 ;  /* 0xffffffffff0f7424 */ /* 0x000fce00078e00ff */
[----:B0-2---:R-:W-:Y:S05]  /*e320*/  WARPSYNC.COLLECTIVE R15, `(.L_x_165) ;  /* 0x000000000f087348 */ /* 0x005fea0003c00000 */
[----:B------:R1:W3:Y:S02]  /*e330*/  SHFL.IDX P6, R14, R13, R12, R11 ;  /* 0x0000000c0d0e7389 */ /* 0x0002e400000c000b */
[----:B0123--:R-:W-:Y:S01]  /*e340*/  ENDCOLLECTIVE ;  /* 0x000000000000791b */ /* 0x00ffe20003800000 */
.L_x_165:
[----:B------:R-:W-:Y:S05]  /*e350*/  BSYNC B0 ;  /* 0x0000000000007941 */ /* 0x000fea0003800000 */
.L_x_164:
[----:B------:R-:W-:Y:S01]  /*e360*/  IMAD.MOV.U32 R13, RZ, RZ, R16 ;  /* 0x000000ffff0d7224 */ /* 0x000fe200078e0010 */
[----:B------:R-:W-:Y:S01]  /*e370*/  MOV R11, 0x181f ;  /* 0x0000181f000b7802 */ /* 0x000fe20000000f00 */
[----:B------:R-:W-:Y:S01]  /*e380*/  IMAD.MOV.U32 R12, RZ, RZ, RZ ;  /* 0x000000ffff0c7224 */ /* 0x000fe200078e00ff */
[----:B------:R-:W-:Y:S01]  /*e390*/  MOV R5, R14 ;  /* 0x0000000e00057202 */ /* 0x000fe20000000f00 */
[----:B------:R-:W-:Y:S01]  /*e3a0*/  IMAD.MOV.U32 R15, RZ, RZ, -0x1 ;  /* 0xffffffffff0f7424 */ /* 0x000fe200078e00ff */
[----:B------:R-:W-:-:S07]  /*e3b0*/  LEA R3, R6, UR45, 0x1 ;  /* 0x0000002d06037c11 */ /* 0x000fce000f8e08ff */
[----:B------:R-:W-:Y:S05]  /*e3c0*/  WARPSYNC.COLLECTIVE R15, `(.L_x_166) ;  /* 0x000000000f087348 */ /* 0x000fea0003c00000 */
[----:B------:R0:W1:Y:S02]  /*e3d0*/  SHFL.IDX P6, R14, R13, R12, R11 ;  /* 0x0000000c0d0e7389 */ /* 0x00006400000c000b */
[----:B01----:R-:W-:Y:S01]  /*e3e0*/  ENDCOLLECTIVE ;  /* 0x000000000000791b */ /* 0x003fe20003800000 */
.L_x_166:
[----:B------:R-:W-:Y:S02]  /*e3f0*/  ULDC UR4, c[0x0][0x2f4] ;  /* 0x0000bd0000047ab9 */ /* 0x000fe40000000800 */
[----:B------:R-:W-:Y:S02]  /*e400*/  ISETP.GE.AND P0, PT, R25, UR4, PT ;  /* 0x0000000419007c0c */ /* 0x000fe4000bf06270 */
[----:B------:R-:W-:Y:S02]  /*e410*/  ISETP.GE.AND P1, PT, R26, UR4, PT ;  /* 0x000000041a007c0c */ /* 0x000fe4000bf26270 */
[C---:B------:R-:W-:Y:S02]  /*e420*/  ISETP.LT.OR P3, PT, R28.reuse, 0x1, P0 ;  /* 0x000000011c00780c */ /* 0x040fe40000761670 */
[----:B------:R-:W-:Y:S02]  /*e430*/  ISETP.LT.OR P2, PT, R28, 0x1, P1 ;  /* 0x000000011c00780c */ /* 0x000fe40000f41670 */
[----:B------:R-:W-:Y:S01]  /*e440*/  MOV R13, R2 ;  /* 0x00000002000d7202 */ /* 0x000fe20000000f00 */
[----:B------:R-:W-:-:S02]  /*e450*/  IMAD.MOV.U32 R12, RZ, RZ, 0x1 ;  /* 0x00000001ff0c7424 */ /* 0x000fc400078e00ff */
[----:B------:R-:W-:-:S08]  /*e460*/  IMAD.MOV.U32 R4, RZ, RZ, R14 ;  /* 0x000000ffff047224 */ /* 0x000fd000078e000e */
[----:B------:R-:W-:Y:S05]  /*e470*/  WARPSYNC.COLLECTIVE R15, `(.L_x_167) ;  /* 0x000000000f087348 */ /* 0x000fea0003c00000 */
[----:B------:R0:W1:Y:S02]  /*e480*/  SHFL.IDX P6, R14, R13, R12, R11 ;  /* 0x0000000c0d0e7389 */ /* 0x00006400000c000b */
[----:B01----:R-:W-:Y:S01]  /*e490*/  ENDCOLLECTIVE ;  /* 0x000000000000791b */ /* 0x003fe20003800000 */
.L_x_167:
[----:B------:R-:W-:-:S05]  /*e4a0*/  IMAD.WIDE.U32 R4, R26, 0x2, R4 ;  /* 0x000000021a047825 */ /* 0x000fca00078e0004 */
[----:B------:R-:W-:Y:S01]  /*e4b0*/  @!PT LDS RZ, [RZ] ;  /* 0x00000000fffff984 */ /* 0x000fe20000000800 */
[----:B------:R-:W-:Y:S01]  /*e4c0*/  @!PT LDS RZ, [RZ] ;  /* 0x00000000fffff984 */ /* 0x000fe20000000800 */
[----:B------:R-:W-:Y:S01]  /*e4d0*/  @!PT LDS RZ, [RZ] ;  /* 0x00000000fffff984 */ /* 0x000fe20000000800 */
[----:B------:R0:W-:Y:S01]  /*e4e0*/  LDGSTS.E.BYPASS.LTC128B.128 [R3+0x400], desc[UR38][R4.64], !P2 ;  /* 0x0040000004037fae */ /* 0x0001e2000d101d66 */
[----:B------:R-:W-:-:S03]  /*e4f0*/  ISETP.LT.OR P2, PT, R28, 0x11, P1 ;  /* 0x000000111c00780c */ /* 0x000fc60000f41670 */
[----:B------:R0:W-:Y:S01]  /*e500*/  LDGSTS.E.BYPASS.LTC128B.128 [R3+0x4400], desc[UR38][R4.64+0x80], !P3 ;  /* 0x0440008004037fae */ /* 0x0001e2000d901d66 */
[----:B------:R-:W-:Y:S02]  /*e510*/  ISETP.LT.OR P3, PT, R28, 0x11, P0 ;  /* 0x000000111c00780c */ /* 0x000fe40000761670 */
[----:B------:R-:W-:Y:S01]  /*e520*/  MOV R13, R16 ;  /* 0x00000010000d7202 */ /* 0x000fe20000000f00 */
[----:B------:R-:W-:-:S10]  /*e530*/  IMAD.MOV.U32 R19, RZ, RZ, R14 ;  /* 0x000000ffff137224 */ /* 0x000fd400078e000e */
[----:B0-----:R-:W-:Y:S05]  /*e540*/  WARPSYNC.COLLECTIVE R15, `(.L_x_168) ;  /* 0x000000000f087348 */ /* 0x001fea0003c00000 */
[----:B------:R1:W2:Y:S02]  /*e550*/  SHFL.IDX P6, R14, R13, R12, R11 ;  /* 0x0000000c0d0e7389 */ /* 0x0002a400000c000b */
[----:B012---:R-:W-:Y:S01]  /*e560*/  ENDCOLLECTIVE ;  /* 0x000000000000791b */ /* 0x007fe20003800000 */
.L_x_168:
[----:B------:R-:W-:Y:S01]  /*e570*/  IMAD.MOV.U32 R5, RZ, RZ, R19 ;  /* 0x000000ffff057224 */ /* 0x000fe200078e0013 */
[----:B------:R-:W-:Y:S01]  /*e580*/  MOV R13, R2 ;  /* 0x00000002000d7202 */ /* 0x000fe20000000f00 */
[----:B------:R-:W-:Y:S02]  /*e590*/  IMAD.MOV.U32 R12, RZ, RZ, 0x2 ;  /* 0x00000002ff0c7424 */ /* 0x000fe400078e00ff */
[----:B------:R-:W-:-:S07]  /*e5a0*/  IMAD.MOV.U32 R4, RZ, RZ, R14 ;  /* 0x000000ffff047224 */ /* 0x000fce00078e000e */
[----:B------:R-:W-:Y:S05]  /*e5b0*/  WARPSYNC.COLLECTIVE R15, `(.L_x_169) ;  /* 0x000000000f087348 */ /* 0x000fea0003c00000 */
[----:B------:R0:W1:Y:S02]  /*e5c0*/  SHFL.IDX P6, R14, R13, R12, R11 ;  /* 0x0000000c0d0e7389 */ /* 0x00006400000c000b */
[----:B01----:R-:W-:Y:S01]  /*e5d0*/  ENDCOLLECTIVE ;  /* 0x000000000000791b */ /* 0x003fe20003800000 */
.L_x_169:
        /* <DEDUP_REMOVED lines=13> */
.L_x_170:
[----:B------:R-:W-:Y:S01]  /*e6b0*/  MOV R5, R23 ;  /* 0x0000001700057202 */ /* 0x000fe20000000f00 */
[----:B------:R-:W-:Y:S02]  /*e6c0*/  IMAD.MOV.U32 R13, RZ, RZ, R2 ;  /* 0x000000ffff0d7224 */ /* 0x000fe400078e0002 */
[----:B------:R-:W-:Y:S02]  /*e6d0*/  IMAD.MOV.U32 R12, RZ, RZ, 0x3 ;  /* 0x00000003ff0c7424 */ /* 0x000fe400078e00ff */
[----:B------:R-:W-:-:S07]  /*e6e0*/  IMAD.MOV.U32 R22, RZ, RZ, R14 ;  /* 0x000000ffff167224 */ /* 0x000fce00078e000e */
[----:B------:R-:W-:Y:S05]  /*e6f0*/  WARPSYNC.COLLECTIVE R15, `(.L_x_171) ;  /* 0x000000000f087348 */ /* 0x000fea0003c00000 */
[----:B------:R0:W1:Y:S02]  /*e700*/  SHFL.IDX P6, R14, R13, R12, R11 ;  /* 0x0000000c0d0e7389 */ /* 0x00006400000c000b */
[----:B01----:R-:W-:Y:S01]  /*e710*/  ENDCOLLECTIVE ;  /* 0x000000000000791b */ /* 0x003fe20003800000 */
.L_x_171:
[----:B------:R-:W-:-:S04]  /*e720*/  IMAD.MOV.U32 R4, RZ, RZ, R22 ;  /* 0x000000ffff047224 */ /* 0x000fc800078e0016 */
[----:B------:R-:W-:-:S05]  /*e730*/  IMAD.WIDE.U32 R4, R26, 0x2, R4 ;  /* 0x000000021a047825 */ /* 0x000fca00078e0004 */
[----:B------:R-:W-:Y:S01]  /*e740*/  @!PT LDS RZ, [RZ] ;  /* 0x00000000fffff984 */ /* 0x000fe20000000800 */
[----:B------:R-:W-:Y:S01]  /*e750*/  @!PT LDS RZ, [RZ] ;  /* 0x00000000fffff984 */ /* 0x000fe20000000800 */
[----:B------:R-:W-:Y:S01]  /*e760*/  @!PT LDS RZ, [RZ] ;  /* 0x00000000fffff984 */ /* 0x000fe20000000800 */
[----:B------:R0:W-:Y:S01]  /*e770*/  LDGSTS.E.BYPASS.LTC128B.128 [R3+0x1400], desc[UR38][R4.64], !P2 ;  /* 0x0140000004037fae */ /* 0x0001e2000d101d66 */
[C---:B------:R-:W-:Y:S01]  /*e780*/  ISETP.LT.OR P2, PT, R28.reuse, 0x31, P1 ;  /* 0x000000311c00780c */ /* 0x040fe20000f41670 */
[----:B------:R-:W-:Y:S02]  /*e790*/  IMAD.MOV.U32 R13, RZ, RZ, R16 ;  /* 0x000000ffff0d7224 */ /* 0x000fe400078e0010 */
[----:B------:R0:W-:Y:S01]  /*e7a0*/  LDGSTS.E.BYPASS.LTC128B.128 [R3+0x5400], desc[UR38][R4.64+0x80], !P3 ;  /* 0x0540008004037fae */ /* 0x0001e2000d901d66 */
[----:B------:R-:W-:Y:S02]  /*e7b0*/  ISETP.LT.OR P3, PT, R28, 0x31, P0 ;  /* 0x000000311c00780c */ /* 0x000fe40000761670 */
[----:B------:R-:W-:-:S11]  /*e7c0*/  MOV R21, R14 ;  /* 0x0000000e00157202 */ /* 0x000fd60000000f00 */
[----:B0-----:R-:W-:Y:S05]  /*e7d0*/  WARPSYNC.COLLECTIVE R15, `(.L_x_172) ;  /* 0x000000000f087348 */ /* 0x001fea0003c00000 */
[----:B------:R1:W2:Y:S02]  /*e7e0*/  SHFL.IDX P6, R14, R13, R12, R11 ;  /* 0x0000000c0d0e7389 */ /* 0x0002a400000c000b */
[----:B012---:R-:W-:Y:S01]  /*e7f0*/  ENDCOLLECTIVE ;  /* 0x000000000000791b */ /* 0x007fe20003800000 */
.L_x_172:
[----:B------:R-:W-:Y:S02]  /*e800*/  IMAD.MOV.U32 R5, RZ, RZ, R21 ;  /* 0x000000ffff057224 */ /* 0x000fe400078e0015 */
[----:B------:R-:W-:Y:S01]  /*e810*/  IMAD.MOV.U32 R13, RZ, RZ, R2 ;  /* 0x000000ffff0d7224 */ /* 0x000fe200078e0002 */
[----:B------:R-:W-:Y:S01]  /*e820*/  MOV R12, 0x4 ;  /* 0x00000004000c7802 */ /* 0x000fe20000000f00 */
[----:B------:R-:W-:-:S07]  /*e830*/  IMAD.MOV.U32 R20, RZ, RZ, R14 ;  /* 0x000000ffff147224 */ /* 0x000fce00078e000e */
[----:B------:R-:W-:Y:S05]  /*e840*/  WARPSYNC.COLLECTIVE R15, `(.L_x_173) ;  /* 0x000000000f087348 */ /* 0x000fea0003c00000 */
[----:B------:R0:W1:Y:S02]  /*e850*/  SHFL.IDX P6, R14, R13, R12, R11 ;  /* 0x0000000c0d0e7389 */ /* 0x00006400000c000b */
[----:B01----:R-:W-:Y:S01]  /*e860*/  ENDCOLLECTIVE ;  /* 0x000000000000791b */ /* 0x003fe20003800000 */
.L_x_173:
[----:B------:R-:W-:-:S05]  /*e870*/  MOV R4, R20 ;  /* 0x0000001400047202 */ /* 0x000fca0000000f00 */
[----:B------:R-:W-:-:S05]  /*e880*/  IMAD.WIDE.U32 R4, R26, 0x2, R4 ;  /* 0x000000021a047825 */ /* 0x000fca00078e0004 */
[----:B------:R-:W-:Y:S01]  /*e890*/  @!PT LDS RZ, [RZ] ;  /* 0x00000000fffff984 */ /* 0x000fe20000000800 */
[----:B------:R-:W-:Y:S01]  /*e8a0*/  @!PT LDS RZ, [RZ] ;  /* 0x00000000fffff984 */ /* 0x000fe20000000800 */
[----:B------:R-:W-:Y:S01]  /*e8b0*/  @!PT LDS RZ, [RZ] ;  /* 0x00000000fffff984 */ /* 0x000fe20000000800 */
[----:B------:R0:W-:Y:S01]  /*e8c0*/  LDGSTS.E.BYPASS.LTC128B.128 [R3+0x1c00], desc[UR38][R4.64], !P2 ;  /* 0x01c0000004037fae */ /* 0x0001e2000d101d66 */
[----:B------:R-:W-:Y:S01]  /*e8d0*/  IMAD.MOV.U32 R13, RZ, RZ, R16 ;  /* 0x000000ffff0d7224 */ /* 0x000fe200078e0010 */
[C---:B------:R-:W-:Y:S02]  /*e8e0*/  ISETP.LT.OR P2, PT, R28.reuse, 0x41, P1 ;  /* 0x000000411c00780c */ /* 0x040fe40000f41670 */
[----:B------:R0:W-:Y:S01]  /*e8f0*/  LDGSTS.E.BYPASS.LTC128B.128 [R3+0x5c00], desc[UR38][R4.64+0x80], !P3 ;  /* 0x05c0008004037fae */ /* 0x0001e2000d901d66 */
[----:B------:R-:W-:Y:S01]  /*e900*/  ISETP.LT.OR P3, PT, R28, 0x41, P0 ;  /* 0x000000411c00780c */ /* 0x000fe20000761670 */
[----:B------:R-:W-:-:S12]  /*e910*/  IMAD.MOV.U32 R9, RZ, RZ, R14 ;  /* 0x000000ffff097224 */ /* 0x000fd800078e000e */
[----:B0-----:R-:W-:Y:S05]  /*e920*/  WARPSYNC.COLLECTIVE R15, `(.L_x_174) ;  /* 0x000000000f087348 */ /* 0x001fea0003c00000 */
[----:B------:R1:W2:Y:S02]  /*e930*/  SHFL.IDX P6, R14, R13, R12, R11 ;  /* 0x0000000c0d0e7389 */ /* 0x0002a400000c000b */
[----:B012---:R-:W-:Y:S01]  /*e940*/  ENDCOLLECTIVE ;  /* 0x000000000000791b */ /* 0x007fe20003800000 */
.L_x_174:
[----:B------:R-:W-:Y:S02]  /*e950*/  IMAD.MOV.U32 R5, RZ, RZ, R9 ;  /* 0x000000ffff057224 */ /* 0x000fe400078e0009 */
[----:B------:R-:W-:Y:S01]  /*e960*/  IMAD.MOV.U32 R9, RZ, RZ, RZ ;  /* 0x000000ffff097224 */ /* 0x000fe200078e00ff */
[----:B------:R-:W-:Y:S01]  /*e970*/  MOV R13, R2 ;  /* 0x00000002000d7202 */ /* 0x000fe20000000f00 */
[----:B------:R-:W-:Y:S01]  /*e980*/  IMAD.MOV.U32 R12, RZ, RZ, 0x5 ;  /* 0x00000005ff0c7424 */ /* 0x000fe200078e00ff */
[----:B------:R-:W-:-:S07]  /*e990*/  MOV R24, R14 ;  /* 0x0000000e00187202 */ /* 0x000fce0000000f00 */
[----:B------:R-:W-:Y:S05]  /*e9a0*/  WARPSYNC.COLLECTIVE R15, `(.L_x_175) ;  /* 0x000000000f087348 */ /* 0x000fea0003c00000 */
[----:B------:R0:W1:Y:S02]  /*e9b0*/  SHFL.IDX P6, R14, R13, R12, R11 ;  /* 0x0000000c0d0e7389 */ /* 0x00006400000c000b */
[----:B01----:R-:W-:Y:S01]  /*e9c0*/  ENDCOLLECTIVE ;  /* 0x000000000000791b */ /* 0x003fe20003800000 */
.L_x_175:
[----:B------:R-:W-:-:S04]  /*e9d0*/  IMAD.MOV.U32 R4, RZ, RZ, R24 ;  /* 0x000000ffff047224 */ /* 0x000fc800078e0018 */
[----:B------:R-:W-:-:S05]  /*e9e0*/  IMAD.WIDE.U32 R4, R26, 0x2, R4 ;  /* 0x000000021a047825 */ /* 0x000fca00078e0004 */
[----:B------:R-:W-:Y:S01]  /*e9f0*/  @!PT LDS RZ, [RZ] ;  /* 0x00000000fffff984 */ /* 0x000fe20000000800 */
[----:B------:R-:W-:Y:S01]  /*ea00*/  @!PT LDS RZ, [RZ] ;  /* 0x00000000fffff984 */ /* 0x000fe20000000800 */
[----:B------:R-:W-:Y:S01]  /*ea10*/  @!PT LDS RZ, [RZ] ;  /* 0x00000000fffff984 */ /* 0x000fe20000000800 */
[----:B------:R0:W-:Y:S01]  /*ea20*/  LDGSTS.E.BYPASS.LTC128B.128 [R3+0x2400], desc[UR38][R4.64], !P2 ;  /* 0x0240000004037fae */ /* 0x0001e2000d101d66 */
[C---:B------:R-:W-:Y:S02]  /*ea30*/  ISETP.LT.OR P2, PT, R28.reuse, 0x51, P1 ;  /* 0x000000511c00780c */ /* 0x040fe40000f41670 */
[----:B------:R-:W-:Y:S01]  /*ea40*/  MOV R13, R16 ;  /* 0x00000010000d7202 */ /* 0x000fe20000000f00 */
[----:B------:R0:W-:Y:S01]  /*ea50*/  LDGSTS.E.BYPASS.LTC128B.128 [R3+0x6400], desc[UR38][R4.64+0x80], !P3 ;  /* 0x0640008004037fae */ /* 0x0001e2000d901d66 */
[----:B------:R-:W-:Y:S01]  /*ea60*/  ISETP.LT.OR P3, PT, R28, 0x51, P0 ;  /* 0x000000511c00780c */ /* 0x000fe20000761670 */
[----:B------:R-:W-:-:S12]  /*ea70*/  IMAD.MOV.U32 R19, RZ, RZ, R14 ;  /* 0x000000ffff137224 */ /* 0x000fd800078e000e */
[----:B0-----:R-:W-:Y:S05]  /*ea80*/  WARPSYNC.COLLECTIVE R15, `(.L_x_176) ;  /* 0x000000000f087348 */ /* 0x001fea0003c00000 */
[----:B------:R1:W2:Y:S02]  /*ea90*/  SHFL.IDX P6, R14, R13, R12, R11 ;  /* 0x0000000c0d0e7389 */ /* 0x0002a400000c000b */
[----:B012---:R-:W-:Y:S01]  /*eaa0*/  ENDCOLLECTIVE ;  /* 0x000000000000791b */ /* 0x007fe20003800000 */
.L_x_176:
[----:B------:R-:W-:Y:S01]  /*eab0*/  IMAD.MOV.U32 R5, RZ, RZ, R19 ;  /* 0x000000ffff057224 */ /* 0x000fe200078e0013 */
[----:B------:R-:W-:Y:S01]  /*eac0*/  MOV R13, R2 ;  /* 0x00000002000d7202 */ /* 0x000fe20000000f00 */
[----:B------:R-:W-:Y:S02]  /*ead0*/  IMAD.MOV.U32 R12, RZ, RZ, 0x6 ;  /* 0x00000006ff0c7424 */ /* 0x000fe400078e00ff */
[----:B------:R-:W-:-:S07]  /*eae0*/  IMAD.MOV.U32 R4, RZ, RZ, R14 ;  /* 0x000000ffff047224 */ /* 0x000fce00078e000e */
[----:B------:R-:W-:Y:S05]  /*eaf0*/  WARPSYNC.COLLECTIVE R15, `(.L_x_177) ;  /* 0x000000000f087348 */ /* 0x000fea0003c00000 */
[----:B------:R0:W1:Y:S02]  /*eb00*/  SHFL.IDX P6, R14, R13, R12, R11 ;  /* 0x0000000c0d0e7389 */ /* 0x00006400000c000b */
[----:B01----:R-:W-:Y:S01]  /*eb10*/  ENDCOLLECTIVE ;  /* 0x000000000000791b */ /* 0x003fe20003800000 */
.L_x_177:
        /* <DEDUP_REMOVED lines=13> */
.L_x_178:
[----:B------:R-:W-:Y:S01]  /*ebf0*/  MOV R5, R25 ;  /* 0x0000001900057202 */ /* 0x000fe20000000f00 */
[----:B------:R-:W-:Y:S02]  /*ec00*/  IMAD.MOV.U32 R13, RZ, RZ, R2 ;  /* 0x000000ffff0d7224 */ /* 0x000fe400078e0002 */
[----:B------:R-:W-:Y:S02]  /*ec10*/  IMAD.MOV.U32 R12, RZ, RZ, 0x7 ;  /* 0x00000007ff0c7424 */ /* 0x000fe400078e00ff */
[----:B------:R-:W-:-:S07]  /*ec20*/  IMAD.MOV.U32 R30, RZ, RZ, R14 ;  /* 0x000000ffff1e7224 */ /* 0x000fce00078e000e */
[----:B------:R-:W-:Y:S05]  /*ec30*/  WARPSYNC.COLLECTIVE R15, `(.L_x_179) ;  /* 0x000000000f087348 */ /* 0x000fea0003c00000 */
[----:B------:R0:W1:Y:S02]  /*ec40*/  SHFL.IDX P6, R14, R13, R12, R11 ;  /* 0x0000000c0d0e7389 */ /* 0x00006400000c000b */
[----:B01----:R-:W-:Y:S01]  /*ec50*/  ENDCOLLECTIVE ;  /* 0x000000000000791b */ /* 0x003fe20003800000 */
.L_x_179:
[----:B------:R-:W-:-:S04]  /*ec60*/  IMAD.MOV.U32 R4, RZ, RZ, R30 ;  /* 0x000000ffff047224 */ /* 0x000fc800078e001e */
[----:B------:R-:W-:-:S05]  /*ec70*/  IMAD.WIDE.U32 R4, R26, 0x2, R4 ;  /* 0x000000021a047825 */ /* 0x000fca00078e0004 */
[----:B------:R-:W-:Y:S01]  /*ec80*/  @!PT LDS RZ, [RZ] ;  /* 0x00000000fffff984 */ /* 0x000fe20000000800 */
[----:B------:R-:W-:Y:S01]  /*ec90*/  @!PT LDS RZ, [RZ] ;  /* 0x00000000fffff984 */ /* 0x000fe20000000800 */
[----:B------:R-:W-:Y:S01]  /*eca0*/  @!PT LDS RZ, [RZ] ;  /* 0x00000000fffff984 */ /* 0x000fe20000000800 */
[----:B------:R0:W-:Y:S01]  /*ecb0*/  LDGSTS.E.BYPASS.LTC128B.128 [R3+0x3400], desc[UR38][R4.64], !P2 ;  /* 0x0340000004037fae */ /* 0x0001e2000d101d66 */
[----:B------:R-:W-:-:S03]  /*ecc0*/  IMAD.MOV.U32 R13, RZ, RZ, R16 ;  /* 0x000000ffff0d7224 */ /* 0x000fc600078e0010 */
[----:B------:R0:W-:Y:S01]  /*ecd0*/  LDGSTS.E.BYPASS.LTC128B.128 [R3+0x7400], desc[UR38][R4.64+0x80], !P3 ;  /* 0x0740008004037fae */ /* 0x0001e2000d901d66 */
[----:B------:R-:W-:-:S07]  /*ece0*/  MOV R2, R14 ;  /* 0x0000000e00027202 */ /* 0x000fce0000000f00 */
[----:B0-----:R-:W-:Y:S05]  /*ecf0*/  WARPSYNC.COLLECTIVE R15, `(.L_x_180) ;  /* 0x000000000f087348 */ /* 0x001fea0003c00000 */
[----:B------:R1:W2:Y:S02]  /*ed00*/  SHFL.IDX P6, R14, R13, R12, R11 ;  /* 0x0000000c0d0e7389 */ /* 0x0002a400000c000b */
[----:B012---:R-:W-:Y:S01]  /*ed10*/  ENDCOLLECTIVE ;  /* 0x000000000000791b */ /* 0x007fe20003800000 */
.L_x_180:
[----:B------:R-:W-:Y:S05]  /*ed20*/  BRA `(.L_x_181) ;  /* 0xffffffc400247947 */ /* 0x000fea000383ffff */
.L_x_75:
[----:B0-----:R0:W1:Y:S02]  /*ed30*/  SYNCS.PHASECHK.TRANS64.TRYWAIT P0, [R7+URZ+0x28820], R9 ;  /* 0x02882009070075a7 */ /* 0x001064000800017f */
[----:B-1----:R-:W-:Y:S05]  /*ed40*/  @!P0 NANOSLEEP.SYNCS 0x989680 ;  /* 0x009896800000895d */ /* 0x002fea0003900000 */
[----:B------:R-:W1:Y:S02]  /*ed50*/  @!P0 SYNCS.PHASECHK.TRANS64 P0, [R7+URZ+0x28820], R9 ;  /* 0x02882009070085a7 */ /* 0x000e64000800007f */
[----:B-1----:R-:W-:Y:S05]  /*ed60*/  @!P0 BRA `(.L_x_75) ;  /* 0xfffffffc00f08947 */ /* 0x002fea000383ffff */
[----:B------:R-:W-:Y:S05]  /*ed70*/  BRA `(.L_x_182) ;  /* 0xffffffc400987947 */ /* 0x000fea000383ffff */
.L_x_76:
[----:B------:R-:W-:Y:S01]  /*ed80*/  BSSY B0, `(.L_x_183) ;  /* 0x0000008000007945 */ /* 0x000fe20003800000 */
[----:B------:R-:W-:Y:S01]  /*ed90*/  MOV R13, R17 ;  /* 0x00000011000d7202 */ /* 0x000fe20000000f00 */
[----:B------:R-:W-:Y:S01]  /*eda0*/  IMAD.MOV.U32 R12, RZ, RZ, RZ ;  /* 0x000000ffff0c7224 */ /* 0x000fe200078e00ff */
[----:B------:R-:W-:Y:S01]  /*edb0*/  MOV R15, 0xffffffff ;  /* 0xffffffff000f7802 */ /* 0x000fe20000000f00 */
[----:B------:R-:W-:-:S07]  /*edc0*/  IMAD.MOV.U32 R11, RZ, RZ, 0x1f ;  /* 0x0000001fff0b7424 */ /* 0x000fce00078e00ff */
[----:B0-2--5:R-:W-:Y:S05]  /*edd0*/  WARPSYNC.COLLECTIVE R15, `(.L_x_184) ;  /* 0x000000000f087348 */ /* 0x025fea0003c00000 */
[----:B------:R1:W3:Y:S02]  /*ede0*/  SHFL.IDX P6, R14, R13, R12, R11 ;  /* 0x0000000c0d0e7389 */ /* 0x0002e400000c000b */
[----:B0123-5:R-:W-:Y:S01]  /*edf0*/  ENDCOLLECTIVE ;  /* 0x000000000000791b */ /* 0x02ffe20003800000 */
.L_x_184:
[----:B------:R-:W-:Y:S05]  /*ee00*/  BSYNC B0 ;  /* 0x0000000000007941 */ /* 0x000fea0003800000 */
.L_x_183:
[----:B------:R-:W-:Y:S05]  /*ee10*/  BRA `(.L_x_185) ;  /* 0xffffffc4007c7947 */ /* 0x000fea000383ffff */
.L_x_77:
[----:B------:R-:W-:Y:S01]  /*ee20*/  BSSY B0, `(.L_x_186) ;  /* 0x0000006000007945 */ /* 0x000fe20003800000 */
[----:B------:R-:W-:-:S07]  /*ee30*/  IMAD.MOV.U32 R15, RZ, RZ, -0x1 ;  /* 0xffffffffff0f7424 */ /* 0x000fce00078e00ff */
[----:B012--5:R-:W-:Y:S05]  /*ee40*/  WARPSYNC.COLLECTIVE R15, `(.L_x_187) ;  /* 0x000000000f0c7348 */ /* 0x027fea0003c00000 */
[----:B------:R-:W-:Y:S02]  /*ee50*/  ELECT P6, UR62, PT ;  /* 0x00000000003e782f */ /* 0x000fe400038c0000 */
[----:B------:R-:W-:Y:S01]  /*ee60*/  MOV R14, UR62 ;  /* 0x0000003e000e7c02 */ /* 0x000fe20008000f00 */
[----:B012--5:R-:W-:Y:S10]  /*ee70*/  ENDCOLLECTIVE ;  /* 0x000000000000791b */ /* 0x027ff40003800000 */
.L_x_187:
[----:B------:R-:W-:Y:S05]  /*ee80*/  BSYNC B0 ;  /* 0x0000000000007941 */ /* 0x000fea0003800000 */
.L_x_186:
[----:B------:R-:W-:Y:S05]  /*ee90*/  BRA `(.L_x_188) ;  /* 0xffffffc400707947 */ /* 0x000fea000383ffff */
.L_x_79:
[----:B---3--:R3:W4:Y:S02]  /*eea0*/  SYNCS.PHASECHK.TRANS64.TRYWAIT P1, [R5+URZ+0x28840], R2 ;  /* 0x02884002050075a7 */ /* 0x008724000802017f */
[----:B----4-:R-:W-:Y:S05]  /*eeb0*/  @!P1 NANOSLEEP.SYNCS 0x989680 ;  /* 0x009896800000995d */ /* 0x010fea0003900000 */
[----:B------:R-:W4:Y:S02]  /*eec0*/  @!P1 SYNCS.PHASECHK.TRANS64 P1, [R5+URZ+0x28840], R2 ;  /* 0x02884002050095a7 */ /* 0x000f24000802007f */
[----:B----4-:R-:W-:Y:S05]  /*eed0*/  @!P1 BRA `(.L_x_79) ;  /* 0xfffffffc00f09947 */ /* 0x010fea000383ffff */
[----:B------:R-:W-:Y:S05]  /*eee0*/  BRA `(.L_x_189) ;  /* 0xffffffc400907947 */ /* 0x000fea000383ffff */
.L_x_81:
[----:B0-----:R0:W4:Y:S02]  /*eef0*/  SYNCS.PHASECHK.TRANS64.TRYWAIT P1, [R7+URZ+0x28840], R0 ;  /* 0x02884000070075a7 */ /* 0x001124000802017f */
[----:B----4-:R-:W-:Y:S05]  /*ef00*/  @!P1 NANOSLEEP.SYNCS 0x989680 ;  /* 0x009896800000995d */ /* 0x010fea0003900000 */
[----:B------:R-:W4:Y:S02]  /*ef10*/  @!P1 SYNCS.PHASECHK.TRANS64 P1, [R7+URZ+0x28840], R0 ;  /* 0x02884000070095a7 */ /* 0x000f24000802007f */
[----:B----4-:R-:W-:Y:S05]  /*ef20*/  @!P1 BRA `(.L_x_81) ;  /* 0xfffffffc00f09947 */ /* 0x010fea000383ffff */
[----:B------:R-:W-:Y:S05]  /*ef30*/  BRA `(.L_x_190) ;  /* 0xffffffc4009c7947 */ /* 0x000fea000383ffff */
.L_x_83:
[----:B----4-:R4:W0:Y:S02]  /*ef40*/  SYNCS.PHASECHK.TRANS64.TRYWAIT P1, [R5+URZ+0x28860], R2 ;  /* 0x02886002050075a7 */ /* 0x010824000802017f */
[----:B0-----:R-:W-:Y:S05]  /*ef50*/  @!P1 NANOSLEEP.SYNCS 0x989680 ;  /* 0x009896800000995d */ /* 0x001fea0003900000 */
[----:B------:R-:W0:Y:S02]  /*ef60*/  @!P1 SYNCS.PHASECHK.TRANS64 P1, [R5+URZ+0x28860], R2 ;  /* 0x02886002050095a7 */ /* 0x000e24000802007f */
[----:B0-----:R-:W-:Y:S05]  /*ef70*/  @!P1 BRA `(.L_x_83) ;  /* 0xfffffffc00f09947 */ /* 0x001fea000383ffff */
[----:B------:R-:W-:Y:S05]  /*ef80*/  BRA `(.L_x_191) ;  /* 0xffffffc400987947 */ /* 0x000fea000383ffff */
.L_x_192:
[----:B------:R-:W-:-:S00]  /*ef90*/  BRA `(.L_x_192) ;  /* 0xfffffffc00fc7947 */ /* 0x000fc0000383ffff */
[----:B------:R-:W-:-:S00]  /*efa0*/  NOP ;  /* 0x0000000000007918 */ /* 0x000fc00000000000 */
        /* <DEDUP_REMOVED lines=13> */
.L_x_3542:


//--------------------- .text._ZN7cutlass13device_kernelIN5flash11enable_sm90INS1_16FlashAttnFwdSm90INS1_25CollectiveMainloopFwdSm90ILi2EN4cute5tupleIJNS5_1CILi1EEES8_S8_EEENS6_IJNS7_ILi128EEESA_SA_EEELi128ENS_6half_tEfNS_4arch4Sm90ELb0ELb0ELb0ELb1ELb1ELb0ELb0ELb1ELb1ELb1ELb1ELb0EEENS1_21CollectiveEpilogueFwdISB_S9_SC_SE_Li256ELb1ELb1ELb1ELb0EEENS1_36VarlenDynamicPersistentTileSchedulerILi128ELi128ELi256ELi128ELb1ELb1ELb1ELb0ELb1ELb1EEEEEEEEEvNT_6ParamsE --------------------------
	.section	.text._ZN7cutlass13device_kernelIN5flash11enable_sm90INS1_16FlashAttnFwdSm90INS1_25CollectiveMainloopFwdSm90ILi2EN4cute5tupleIJNS5_1CILi1EEES8_S8_EEENS6_IJNS7_ILi128EEESA_SA_EEELi128ENS_6half_tEfNS_4arch4Sm90ELb0ELb0ELb0ELb1ELb1ELb0ELb0ELb1ELb1ELb1ELb1ELb0EEENS1_21CollectiveEpilogueFwdISB_S9_SC_SE_Li256ELb1ELb1ELb1ELb0EEENS1_36VarlenDynamicPersistentTileSchedulerILi128ELi128ELi256ELi128ELb1ELb1ELb1ELb0ELb1ELb1EEEEEEEEEvNT_6ParamsE,"ax",@progbits
	.align	128
.text._ZN7cutlass13device_kernelIN5flash11enable_sm90INS1_16FlashAttnFwdSm90INS1_25CollectiveMainloopFwdSm90ILi2EN4cute5tupleIJNS5_1CILi1EEES8_S8_EEENS6_IJNS7_ILi128EEESA_SA_EEELi128ENS_6half_tEfNS_4arch4Sm90ELb0ELb0ELb0ELb1ELb1ELb0ELb0ELb1ELb1ELb1ELb1ELb0EEENS1_21CollectiveEpilogueFwdISB_S9_SC_SE_Li256ELb1ELb1ELb1ELb0EEENS1_36VarlenDynamicPersistentTileSchedulerILi128ELi128ELi256ELi128ELb1ELb1ELb1ELb0ELb1ELb1EEEEEEEEEvNT_6ParamsE:
        .type           _ZN7cutlass13device_kernelIN5flash11enable_sm90INS1_16FlashAttnFwdSm90INS1_25CollectiveMainloopFwdSm90ILi2EN4cute5tupleIJNS5_1CILi1EEES8_S8_EEENS6_IJNS7_ILi128EEESA_SA_EEELi128ENS_6half_tEfNS_4arch4Sm90ELb0ELb0ELb0ELb1ELb1ELb0ELb0ELb1ELb1ELb1ELb1ELb0EEENS1_21CollectiveEpilogueFwdISB_S9_SC_SE_Li256ELb1ELb1ELb1ELb0EEENS1_36VarlenDynamicPersistentTileSchedulerILi128ELi128ELi256ELi128ELb1ELb1ELb1ELb0ELb1ELb1EEEEEEEEEvNT_6ParamsE,@function
        .size           _ZN7cutlass13device_kernelIN5flash11enable_sm90INS1_16FlashAttnFwdSm90INS1_25CollectiveMainloopFwdSm90ILi2EN4cute5tupleIJNS5_1CILi1EEES8_S8_EEENS6_IJNS7_ILi128EEESA_SA_EEELi128ENS_6half_tEfNS_4arch4Sm90ELb0ELb0ELb0ELb1ELb1ELb0ELb0ELb1ELb1ELb1ELb1ELb0EEENS1_21CollectiveEpilogueFwdISB_S9_SC_SE_Li256ELb1ELb1ELb1ELb0EEENS1_36VarlenDynamicPersistentTileSchedulerILi128ELi128ELi256ELi128ELb1ELb1ELb1ELb0ELb1ELb1EEEEEEEEEvNT_6ParamsE,(.L_x_3543 - _ZN7cutlass13device_kernelIN5flash11enable_sm90INS1_16FlashAttnFwdSm90INS1_25CollectiveMainloopFwdSm90ILi2EN4cute5tupleIJNS5_1CILi1EEES8_S8_EEENS6_IJNS7_ILi128EEESA_SA_EEELi128ENS_6half_tEfNS_4arch4Sm90ELb0ELb0ELb0ELb1ELb1ELb0ELb0ELb1ELb1ELb1ELb1ELb0EEENS1_21CollectiveEpilogueFwdISB_S9_SC_SE_Li256ELb1ELb1ELb1ELb0EEENS1_36VarlenDynamicPersistentTileSchedulerILi128ELi128ELi256ELi128ELb1ELb1ELb1ELb0ELb1ELb1EEEEEEEEEvNT_6ParamsE)
        .other          _ZN7cutlass13device_kernelIN5flash11enable_sm90INS1_16FlashAttnFwdSm90INS1_25CollectiveMainloopFwdSm90ILi2EN4cute5tupleIJNS5_1CILi1EEES8_S8_EEENS6_IJNS7_ILi128EEESA_SA_EEELi128ENS_6half_tEfNS_4arch4Sm90ELb0ELb0ELb0ELb1ELb1ELb0ELb0ELb1ELb1ELb1ELb1ELb0EEENS1_21CollectiveEpilogueFwdISB_S9_SC_SE_Li256ELb1ELb1ELb1ELb0EEENS1_36VarlenDynamicPersistentTileSchedulerILi128ELi128ELi256ELi128ELb1ELb1ELb1ELb0ELb1ELb1EEEEEEEEEvNT_6ParamsE,@"STO_CUDA_ENTRY STV_DEFAULT"
_ZN7cutlass13device_kernelIN5flash11enable_sm90INS1_16FlashAttnFwdSm90INS1_25CollectiveMainloopFwdSm90ILi2EN4cute5tupleIJNS5_1CILi1EEES8_S8_EEENS6_IJNS7_ILi128EEESA_SA_EEELi128ENS_6half_tEfNS_4arch4Sm90ELb0ELb0ELb0ELb1ELb1ELb0ELb0ELb1ELb1ELb1ELb1ELb0EEENS1_21CollectiveEpilogueFwdISB_S9_SC_SE_Li256ELb1ELb1ELb1ELb0EEENS1_36VarlenDynamicPersistentTileSchedulerILi128ELi128ELi256ELi128ELb1ELb1ELb1ELb0ELb1ELb1EEEEEEEEEvNT_6ParamsE:
[----:B------:R-:W0:Y:S02]  /*0000*/  LDC R1, c[0x0][0x28] ;  /* 0x00000a00ff017b82 */ /* 0x000e240000000800 */
[----:B0-----:R-:W-:Y:S01]  /*0010*/  VIADD R1, R1, 0xffffffd8 ;  /* 0xffffffd801017836 */ /* 0x001fe20000000000 */
[----:B------:R-:W0:Y:S01]  /*0020*/  S2R R3, SR_TID.X ;  /* 0x0000000000037919 */ /* 0x000e220000002100 */
[----:B------:R-:W-:Y:S01]  /*0030*/  ELECT P0, URZ, PT ;  /* 0x00000000003f782f */ /* 0x000fe20003800000 */
[----:B------:R-:W-:Y:S01]  /*0040*/  UMOV UR4, 0x80 ;  /* 0x0000008000047882 */ /* 0x000fe20000000000 */
[----:B------:R-:W-:Y:S01]  /*0050*/  UMOV UR7, 0x100 ;  /* 0x0000010000077882 */ /* 0x000fe20000000000 */
[--C-:B0-----:R-:W-:Y:S02]  /*0060*/  SHF.R.U32.HI R0, RZ, 0x5, R3.reuse ;  /* 0x00000005ff007819 */ /* 0x101fe40000011603 */
[----:B------:R-:W-:-:S03]  /*0070*/  SHF.R.U32.HI R3, RZ, 0x7, R3 ;  /* 0x00000007ff037819 */ /* 0x000fc60000011603 */
[----:B------:R-:W0:Y:S02]  /*0080*/  SHFL.IDX PT, R2, R0, RZ, 0x1f ;  /* 0x00001fff00027589 */ /* 0x000e2400000e0000 */
[C---:B0-----:R-:W-:Y:S02]  /*0090*/  ISETP.NE.OR P0, PT, R2.reuse, RZ, !P0 ;  /* 0x000000ff0200720c */ /* 0x041fe40004705670 */
[----:B------:R-:W-:Y:S02]  /*00a0*/  ISETP.NE.AND P1, PT, R2, RZ, PT ;  /* 0x000000ff0200720c */ /* 0x000fe40003f25270 */
[----:B------:R0:W1:Y:S09]  /*00b0*/  SHFL.IDX PT, R2, R3, RZ, 0x1f ;  /* 0x00001fff03027589 */ /* 0x00007200000e0000 */
[----:B------:R-:W-:Y:S01]  /*00c0*/  VOTEU.ALL UP0, P0 ;  /* 0x00000000003f7886 */ /* 0x000fe20000000000 */
[----:B------:R-:W-:-:S04]  /*00d0*/  VOTEU.ALL UP1, P0 ;  /* 0x00000000003f7886 */ /* 0x000fc80000020000 */
[----:B------:R-:W2:Y:S01]  /*00e0*/  @!UP0 S2UR UR8, SR_CgaCtaId ;  /* 0x00000000000889c3 */ /* 0x000ea20000008800 */
[----:B------:R-:W-:Y:S01]  /*00f0*/  @!UP0 UMOV UR6, 0x400 ;  /* 0x0000040000068882 */ /* 0x000fe20000000000 */
[----:B------:R-:W-:-:S04]  /*0100*/  @!UP0 UIADD3 UR4, -UR4, 0x100000, URZ ;  /* 0x0010000004048890 */ /* 0x000fc8000fffe13f */
[----:B------:R-:W-:Y:S02]  /*0110*/  @!UP0 USHF.L.U32 UR5, UR4, 0xb, URZ ;  /* 0x0000000b04058899 */ /* 0x000fe4000800063f */
[----:B------:R-:W-:Y:S02]  /*0120*/  @!UP0 USHF.L.U32 UR4, UR4, 0x1, URZ ;  /* 0x0000000104048899 */ /* 0x000fe4000800063f */
[----:B--2---:R-:W-:Y:S02]  /*0130*/  @!UP0 ULEA UR8, UR8, UR6, 0x18 ;  /* 0x0000000608088291 */ /* 0x004fe4000f8ec03f */
[----:B------:R-:W-:-:S04]  /*0140*/  @!UP0 UIADD3 UR6, -UR7, 0x100000, URZ ;  /* 0x0010000007068890 */ /* 0x000fc8000fffe13f */
[----:B------:R-:W-:Y:S02]  /*0150*/  @!UP0 USHF.L.U32 UR7, UR6, 0xb, URZ ;  /* 0x0000000b06078899 */ /* 0x000fe4000800063f */
[----:B------:R-:W-:Y:S01]  /*0160*/  @!UP0 USHF.L.U32 UR6, UR6, 0x1, URZ ;  /* 0x0000000106068899 */ /* 0x000fe2000800063f */
[----:B------:R-:W-:-:S05]  /*0170*/  VOTEU.ALL UP0, P0 ;  /* 0x00000000003f7886 */ /* 0x000fca0000000000 */
[----:B------:R0:W2:Y:S06]  /*0180*/  @!UP0 SYNCS.EXCH.64 URZ, [UR8+0x28800], UR4 ;  /* 0x02880004083f85b2 */ /* 0x0000ac0008000100 */
[----:B------:R0:W3:Y:S02]  /*0190*/  @!UP1 SYNCS.EXCH.64 URZ, [UR8+0x28820], UR6 ;  /* 0x02882006083f95b2 */ /* 0x0000e40008000100 */
[----:B01----:R-:W-:Y:S05]  /*01a0*/  @P1 BRA `(.L_x_193) ;  /* 0x0000000000481947 */ /* 0x003fea0003800000 */
        /* <DEDUP_REMOVED lines=13> */
[----:B0-----:R0:W1:Y:S08]  /*0280*/  SYNCS.EXCH.64 URZ, [UR8+0x28830], UR4 ;  /* 0x02883004083f75b2 */ /* 0x0010700008000100 */
[----:B------:R0:W4:Y:S01]  /*0290*/  SYNCS.EXCH.64 URZ, [UR8+0x28840], UR6 ;  /* 0x02884006083f75b2 */ /* 0x0001220008000100 */
[----:B------:R0:W0:Y:S01]  /*02a0*/  SYNCS.EXCH.64 URZ, [UR8+0x28838], UR4 ;  /* 0x02883804083f75b2 */ /* 0x0000220008000100 */
[----:B------:R0:W0:Y:S01]  /*02b0*/  SYNCS.EXCH.64 URZ, [UR8+0x28848], UR6 ;  /* 0x02884806083f75b2 */ /* 0x0000220008000100 */
[----:B------:R-:W-:Y:S01]  /*02c0*/  NOP ;  /* 0x0000000000007918 */ /* 0x000fe20000000000 */
.L_x_193:
        /* <DEDUP_REMOVED lines=22> */
.L_x_194:
        /* <DEDUP_REMOVED lines=18> */
.L_x_195:
        /* <DEDUP_REMOVED lines=22> */
.L_x_196:
        /* <DEDUP_REMOVED lines=22> */
.L_x_197:
[----:B------:R-:W-:Y:S01]  /*0810*/  ISETP.NE.AND P0, PT, R2, RZ, PT ;  /* 0x000000ff0200720c */ /* 0x000fe20003f05270 */
[----:B------:R-:W-:Y:S01]  /*0820*/  IMAD.MOV.U32 R2, RZ, RZ, 0x1 ;  /* 0x00000001ff027424 */ /* 0x000fe200078e00ff */
[----:B------:R-:W-:Y:S01]  /*0830*/  NOP ;  /* 0x0000000000007918 */ /* 0x000fe20000000000 */
[----:B------:R-:W-:-:S03]  /*0840*/  ULDC.64 UR36, c[0x0][0x208] ;  /* 0x0000820000247ab9 */ /* 0x000fc60000000a00 */
[----:B------:R-:W-:-:S05]  /*0850*/  SEL R2, R2, 0x2, !P0 ;  /* 0x0000000202027807 */ /* 0x000fca0004000000 */
[----:B------:R0:W-:Y:S02]  /*0860*/  STL [R1+0x4], R2 ;  /* 0x0000040201007387 */ /* 0x0001e40000100800 */
[----:B01234-:R-:W-:Y:S06]  /*0870*/  BAR.SYNC.DEFER_BLOCKING 0x0 ;  /* 0x0000000000007b1d */ /* 0x01ffec0000010000 */
[----:B------:R-:W-:Y:S05]  /*0880*/  @!P0 BRA `(.L_x_198) ;  /* 0x0000008c00588947 */ /* 0x000fea0003800000 */
.L_x_199:
[----:B------:R-:W-:-:S08]  /*0890*/  NOP ;  /* 0x0000000000007918 */ /* 0x000fd00000000000 */
[----:B------:R-:W0:Y:S02]  /*08a0*/  USETMAXREG.TRY_ALLOC.CTAPOOL UP0, 0xe8 ;  /* 0x000000e8000079c8 */ /* 0x000e240008000600 */
[----:B0-----:R-:W-:-:S13]  /*08b0*/  PLOP3.LUT P0, PT, PT, PT, UP0, 0x80, 0x0 ;  /* 0x000000000000781c */ /* 0x001fda0003f0f008 */
[----:B------:R-:W-:Y:S05]  /*08c0*/  @!P0 BRA `(.L_x_199) ;  /* 0xfffffffc00f08947 */ /* 0x000fea000383ffff */
[----:B------:R-:W0:Y:S01]  /*08d0*/  S2R R2, SR_TID.X ;  /* 0x0000000000027919 */ /* 0x000e220000002100 */
[----:B------:R-:W1:Y:S01]  /*08e0*/  S2UR UR5, SR_CgaCtaId ;  /* 0x00000000000579c3 */ /* 0x000e620000008800 */
[----:B------:R-:W-:-:S07]  /*08f0*/  UMOV UR4, 0x400 ;  /* 0x0000040000047882 */ /* 0x000fce0000000000 */
[----:B------:R-:W-:Y:S06]  /*0900*/  BAR.ARV 0x8, 0x180 ;  /* 0x0206000000007b1d */ /* 0x000fec0000002000 */
[----:B-1----:R-:W-:Y:S01]  /*0910*/  ULEA UR4, UR5, UR4, 0x18 ;  /* 0x0000000405047291 */ /* 0x002fe2000f8ec03f */
[----:B0-----:R-:W-:-:S04]  /*0920*/  LOP3.LUT R0, R2, 0xffffff80, RZ, 0xc0, !PT ;  /* 0xffffff8002007812 */ /* 0x001fc800078ec0ff */
[----:B------:R-:W-:-:S13]  /*0930*/  ISETP.NE.AND P0, PT, R0, 0x80, PT ;  /* 0x000000800000780c */ /* 0x000fda0003f05270 */
[----:B------:R-:W-:Y:S08]  /*0940*/  @!P0 BAR.ARV 0x9, 0x100 ;  /* 0x0244000000008b1d */ /* 0x000ff00000002000 */
[----:B------:R-:W-:Y:S06]  /*0950*/  BAR.SYNC.DEFER_BLOCKING 0x5, 0x180 ;  /* 0x0146000000007b1d */ /* 0x000fec0000010000 */
[----:B------:R-:W0:Y:S01]  /*0960*/  LDS.128 R16, [UR4+0x288d0] ;  /* 0x0288d004ff107984 */ /* 0x000e220008000c00 */
[----:B------:R-:W-:Y:S01]  /*0970*/  ULDC UR4, c[0x0][0xc3c] ;  /* 0x00030f0000047ab9 */ /* 0x000fe20000000800 */
[----:B------:R-:W-:Y:S06]  /*0980*/  BAR.ARV 0x4, 0x180 ;  /* 0x0106000000007b1d */ /* 0x000fec0000002000 */
[----:B0-----:R-:W-:-:S13]  /*0990*/  ISETP.GE.AND P0, PT, R19, UR4, PT ;  /* 0x0000000413007c0c */ /* 0x001fda000bf06270 */
[----:B------:R-:W-:Y:S05]  /*09a0*/  @P0 EXIT ;  /* 0x000000000000094d */ /* 0x000fea0003800000 */
[----:B------:R-:W2:Y:S01]  /*09b0*/  LDL.LU R10, [R1+0x4] ;  /* 0x00000400010a7983 */ /* 0x000ea20000300800 */
[----:B------:R-:W-:-:S05]  /*09c0*/  VIADD R228, R2, 0xffffff80 ;  /* 0xffffff8002e47836 */ /* 0x000fca0000000000 */
[----:B------:R-:W-:-:S04]  /*09d0*/  SHF.R.S32.HI R3, RZ, 0x1f, R228 ;  /* 0x0000001fff037819 */ /* 0x000fc800000114e4 */
[----:B------:R-:W-:-:S04]  /*09e0*/  LEA.HI R5, R3, R228, RZ, 0x7 ;  /* 0x000000e403057211 */ /* 0x000fc800078f38ff */
[----:B------:R-:W-:-:S05]  /*09f0*/  LOP3.LUT R7, R5, 0xffffff80, RZ, 0xc0, !PT ;  /* 0xffffff8005077812 */ /* 0x000fca00078ec0ff */
[----:B------:R-:W-:-:S05]  /*0a00*/  IMAD.IADD R206, R228, 0x1, -R7 ;  /* 0x00000001e4ce7824 */ /* 0x000fca00078e0a07 */
[----:B------:R-:W-:-:S04]  /*0a10*/  SHF.R.S32.HI R11, RZ, 0x1f, R206 ;  /* 0x0000001fff0b7819 */ /* 0x000fc800000114ce */
[----:B------:R-:W-:-:S04]  /*0a20*/  LEA.HI R4, R11, R206, RZ, 0x2 ;  /* 0x000000ce0b047211 */ /* 0x000fc800078f10ff */
[--C-:B------:R-:W-:Y:S02]  /*0a30*/  SHF.R.S32.HI R6, RZ, 0x2, R4.reuse ;  /* 0x00000002ff067819 */ /* 0x100fe40000011404 */
[----:B------:R-:W-:Y:S02]  /*0a40*/  SHF.R.S32.HI R9, RZ, 0x1f, R4 ;  /* 0x0000001fff097819 */ /* 0x000fe40000011404 */
[----:B------:R-:W-:Y:S02]  /*0a50*/  LEA.HI R0, R3, R228, RZ, 0x4 ;  /* 0x000000e403007211 */ /* 0x000fe400078f20ff */
[----:B------:R-:W-:Y:S02]  /*0a60*/  LEA.HI R9, R9, R6, RZ, 0x3 ;  /* 0x0000000609097211 */ /* 0x000fe400078f18ff */
[----:B------:R-:W-:Y:S02]  /*0a70*/  LEA.HI R2, R3, R228, RZ, 0x5 ;  /* 0x000000e403027211 */ /* 0x000fe400078f28ff */
[----:B------:R-:W-:-:S02]  /*0a80*/  LOP3.LUT R13, R9, 0xfffffff8, RZ, 0xc0, !PT ;  /* 0xfffffff8090d7812 */ /* 0x000fc400078ec0ff */
[----:B------:R-:W-:Y:S01]  /*0a90*/  SHF.R.S32.HI R9, RZ, 0x4, R0 ;  /* 0x00000004ff097819 */ /* 0x000fe20000011400 */
[----:B------:R-:W-:Y:S01]  /*0aa0*/  IMAD.SHL.U32 R2, R2, 0x20, RZ ;  /* 0x0000002002027824 */ /* 0x000fe200078e00ff */
[C---:B------:R-:W-:Y:S02]  /*0ab0*/  LOP3.LUT R7, R0.reuse, 0x3fffff0, RZ, 0xc0, !PT ;  /* 0x03fffff000077812 */ /* 0x040fe400078ec0ff */
[----:B------:R-:W-:Y:S02]  /*0ac0*/  LEA.HI R0, R0, R9, RZ, 0x1 ;  /* 0x0000000900007211 */ /* 0x000fe400078f08ff */
[----:B------:R-:W-:Y:S01]  /*0ad0*/  LOP3.LUT R2, R2, 0xfffffc00, RZ, 0xc0, !PT ;  /* 0xfffffc0002027812 */ /* 0x000fe200078ec0ff */
[----:B------:R-:W-:Y:S01]  /*0ae0*/  IMAD.IADD R7, R228, 0x1, -R7 ;  /* 0x00000001e4077824 */ /* 0x000fe200078e0a07 */
[----:B------:R-:W-:Y:S02]  /*0af0*/  LOP3.LUT R0, R0, 0x1ffffffe, RZ, 0xc0, !PT ;  /* 0x1ffffffe00007812 */ /* 0x000fe400078ec0ff */
[CC--:B------:R-:W-:Y:S01]  /*0b00*/  LEA.HI R8, R3.reuse, R228.reuse, RZ, 0x2 ;  /* 0x000000e403087211 */ /* 0x0c0fe200078f10ff */
[----:B------:R-:W-:Y:S01]  /*0b10*/  IMAD.IADD R6, R6, 0x1, -R13 ;  /* 0x0000000106067824 */ /* 0x000fe200078e0a0d */
[----:B------:R-:W-:Y:S01]  /*0b20*/  LEA.HI R3, R3, R228, RZ, 0x3 ;  /* 0x000000e403037211 */ /* 0x000fe200078f18ff */
[----:B------:R-:W-:Y:S01]  /*0b30*/  IMAD R7, R7, 0x40, R2 ;  /* 0x0000004007077824 */ /* 0x000fe200078e0202 */
[----:B------:R-:W-:Y:S01]  /*0b40*/  LOP3.LUT R13, R8, 0xfffffffc, RZ, 0xc0, !PT ;  /* 0xfffffffc080d7812 */ /* 0x000fe200078ec0ff */
[----:B------:R-:W-:Y:S01]  /*0b50*/  IMAD.IADD R0, R9, 0x1, -R0 ;  /* 0x0000000109007824 */ /* 0x000fe200078e0a00 */
[----:B------:R-:W-:-:S02]  /*0b60*/  SHF.R.S32.HI R222, RZ, 0x7, R5 ;  /* 0x00000007ffde7819 */ /* 0x000fc40000011405 */
[----:B------:R-:W-:Y:S01]  /*0b70*/  LOP3.LUT R9, R4, 0x7ffffffc, RZ, 0xc0, !PT ;  /* 0x7ffffffc04097812 */ /* 0x000fe200078ec0ff */
[----:B------:R-:W-:Y:S01]  /*0b80*/  IMAD R225, R0, 0x8, R7 ;  /* 0x0000000800e17824 */ /* 0x000fe200078e0207 */
[----:B------:R-:W-:Y:S01]  /*0b90*/  LOP3.LUT R7, R3, 0xfffffff8, RZ, 0xc0, !PT ;  /* 0xfffffff803077812 */ /* 0x000fe200078ec0ff */
[C---:B------:R-:W-:Y:S01]  /*0ba0*/  IMAD.IADD R13, R228.reuse, 0x1, -R13 ;  /* 0x00000001e40d7824 */ /* 0x040fe200078e0a0d */
[----:B------:R-:W-:Y:S02]  /*0bb0*/  LEA.HI R11, R11, R206, RZ, 0x5 ;  /* 0x000000ce0b0b7211 */ /* 0x000fe400078f28ff */
[----:B------:R-:W-:Y:S01]  /*0bc0*/  LEA.HI R5, R5, R222, RZ, 0x1 ;  /* 0x000000de05057211 */ /* 0x000fe200078f08ff */
[----:B------:R-:W-:Y:S01]  /*0bd0*/  IMAD.IADD R154, R228, 0x1, -R7 ;  /* 0x00000001e49a7824 */ /* 0x000fe200078e0a07 */
[----:B------:R-:W-:Y:S01]  /*0be0*/  SHF.R.S32.HI R11, RZ, 0x5, R11 ;  /* 0x00000005ff0b7819 */ /* 0x000fe2000001140b */
[----:B------:R-:W-:Y:S01]  /*0bf0*/  IMAD.IADD R9, R206, 0x1, -R9 ;  /* 0x00000001ce097824 */ /* 0x000fe200078e0a09 */
[----:B------:R-:W-:-:S02]  /*0c00*/  LEA.HI R2, R13, R13, RZ, 0x1 ;  /* 0x0000000d0d027211 */ /* 0x000fc400078f08ff */
[----:B------:R-:W-:Y:S01]  /*0c10*/  LOP3.LUT R5, R5, 0x3fffffe, RZ, 0xc0, !PT ;  /* 0x03fffffe05057812 */ /* 0x000fe200078ec0ff */
[----:B------:R-:W-:Y:S01]  /*0c20*/  IMAD.SHL.U32 R153, R154, 0x8, RZ ;  /* 0x000000089a997824 */ /* 0x000fe200078e00ff */
[----:B------:R-:W-:Y:S01]  /*0c30*/  LOP3.LUT R2, R2, 0x1ffffffe, RZ, 0xc0, !PT ;  /* 0x1ffffffe02027812 */ /* 0x000fe200078ec0ff */
[----:B------:R-:W-:Y:S02]  /*0c40*/  IMAD.SHL.U32 R203, R9, 0x2, RZ ;  /* 0x0000000209cb7824 */ /* 0x000fe400078e00ff */
[----:B------:R-:W-:Y:S02]  /*0c50*/  IMAD R6, R11, 0x10, R6 ;  /* 0x000000100b067824 */ /* 0x000fe400078e0206 */
[----:B------:R-:W-:Y:S01]  /*0c60*/  IMAD.IADD R5, R222, 0x1, -R5 ;  /* 0x00000001de057824 */ /* 0x000fe200078e0a05 */
[----:B------:R-:W-:Y:S01]  /*0c70*/  IADD3 R193, R203, 0x40, RZ ;  /* 0x00000040cbc17810 */ /* 0x000fe20007ffe0ff */
[----:B------:R-:W-:Y:S02]  /*0c80*/  VIADD R23, R153, 0x40 ;  /* 0x0000004099177836 */ /* 0x000fe40000000000 */
[----:B------:R-:W-:-:S02]  /*0c90*/  VIADD R200, R203, 0x8 ;  /* 0x00000008cbc87836 */ /* 0x000fc40000000000 */
[C---:B------:R-:W-:Y:S02]  /*0ca0*/  VIADD R199, R203.reuse, 0x10 ;  /* 0x00000010cbc77836 */ /* 0x040fe40000000000 */
[C---:B------:R-:W-:Y:S02]  /*0cb0*/  VIADD R198, R203.reuse, 0x18 ;  /* 0x00000018cbc67836 */ /* 0x040fe40000000000 */
[C---:B------:R-:W-:Y:S02]  /*0cc0*/  VIADD R197, R203.reuse, 0x20 ;  /* 0x00000020cbc57836 */ /* 0x040fe40000000000 */
[C---:B------:R-:W-:Y:S02]  /*0cd0*/  VIADD R196, R203.reuse, 0x28 ;  /* 0x00000028cbc47836 */ /* 0x040fe40000000000 */
[C---:B------:R-:W-:Y:S02]  /*0ce0*/  VIADD R195, R203.reuse, 0x30 ;  /* 0x00000030cbc37836 */ /* 0x040fe40000000000 */
[----:B------:R-:W-:-:S02]  /*0cf0*/  VIADD R194, R203, 0x38 ;  /* 0x00000038cbc27836 */ /* 0x000fc40000000000 */
[C---:B------:R-:W-:Y:S02]  /*0d00*/  VIADD R192, R203.reuse, 0x48 ;  /* 0x00000048cbc07836 */ /* 0x040fe40000000000 */
[C---:B------:R-:W-:Y:S02]  /*0d10*/  VIADD R191, R203.reuse, 0x50 ;  /* 0x00000050cbbf7836 */ /* 0x040fe40000000000 */
[C---:B------:R-:W-:Y:S02]  /*0d20*/  VIADD R190, R203.reuse, 0x58 ;  /* 0x00000058cbbe7836 */ /* 0x040fe40000000000 */
[C---:B------:R-:W-:Y:S02]  /*0d30*/  VIADD R189, R203.reuse, 0x60 ;  /* 0x00000060cbbd7836 */ /* 0x040fe40000000000 */
[C---:B------:R-:W-:Y:S02]  /*0d40*/  VIADD R188, R203.reuse, 0x68 ;  /* 0x00000068cbbc7836 */ /* 0x040fe40000000000 */
[----:B------:R-:W-:-:S02]  /*0d50*/  VIADD R155, R203, 0x70 ;  /* 0x00000070cb9b7836 */ /* 0x000fc40000000000 */
[----:B------:R-:W-:Y:S02]  /*0d60*/  VIADD R22, R203, 0x78 ;  /* 0x00000078cb167836 */ /* 0x000fe40000000000 */
[----:B------:R-:W-:Y:S02]  /*0d70*/  IMAD.IADD R2, R13, 0x1, -R2 ;  /* 0x000000010d027824 */ /* 0x000fe400078e0a02 */
[----:B------:R-:W-:Y:S01]  /*0d80*/  IMAD R223, R5, 0x40, R6 ;  /* 0x0000004005df7824 */ /* 0x000fe200078e0206 */
[----:B------:R-:W-:Y:S01]  /*0d90*/  MOV R5, R17 ;  /* 0x0000001100057202 */ /* 0x000fe20000000f00 */
[----:B------:R-:W-:Y:S01]  /*0da0*/  IMAD.MOV.U32 R6, RZ, RZ, R18 ;  /* 0x000000ffff067224 */ /* 0x000fe200078e0012 */
[----:B------:R-:W-:Y:S01]  /*0db0*/  SHF.R.S32.HI R204, RZ, 0x3, R3 ;  /* 0x00000003ffcc7819 */ /* 0x000fe20000011403 */
[----:B------:R-:W-:Y:S01]  /*0dc0*/  IMAD.MOV.U32 R7, RZ, RZ, R19 ;  /* 0x000000ffff077224 */ /* 0x000fe200078e0013 */
[----:B------:R-:W-:Y:S01]  /*0dd0*/  SHF.R.S32.HI R227, RZ, 0x1f, R153 ;  /* 0x0000001fffe37819 */ /* 0x000fe20000011499 */
[----:B------:R-:W-:Y:S01]  /*0de0*/  IMAD.MOV.U32 R205, RZ, RZ, RZ ;  /* 0x000000ffffcd7224 */ /* 0x000fe200078e00ff */
[----:B------:R-:W-:Y:S01]  /*0df0*/  SHF.R.S32.HI R226, RZ, 0x1f, R23 ;  /* 0x0000001fffe27819 */ /* 0x000fe20000011417 */
[----:B------:R-:W-:Y:S01]  /*0e00*/  IMAD R224, R2, 0x8, R223 ;  /* 0x0000000802e07824 */ /* 0x000fe200078e02df */
[----:B------:R-:W-:-:S02]  /*0e10*/  SHF.R.S32.HI R221, RZ, 0x1f, R200 ;  /* 0x0000001fffdd7819 */ /* 0x000fc400000114c8 */
[----:B------:R-:W-:Y:S02]  /*0e20*/  SHF.R.S32.HI R220, RZ, 0x1f, R199 ;  /* 0x0000001fffdc7819 */ /* 0x000fe400000114c7 */
[----:B------:R-:W-:Y:S02]  /*0e30*/  SHF.R.S32.HI R219, RZ, 0x1f, R198 ;  /* 0x0000001fffdb7819 */ /* 0x000fe400000114c6 */
[----:B------:R-:W-:Y:S02]  /*0e40*/  SHF.R.S32.HI R218, RZ, 0x1f, R197 ;  /* 0x0000001fffda7819 */ /* 0x000fe400000114c5 */
[----:B------:R-:W-:Y:S02]  /*0e50*/  SHF.R.S32.HI R217, RZ, 0x1f, R196 ;  /* 0x0000001fffd97819 */ /* 0x000fe400000114c4 */
[----:B------:R-:W-:Y:S02]  /*0e60*/  SHF.R.S32.HI R216, RZ, 0x1f, R195 ;  /* 0x0000001fffd87819 */ /* 0x000fe400000114c3 */
        /* <DEDUP_REMOVED lines=8> */
[----:B------:R-:W-:Y:S01]  /*0ef0*/  SHF.R.S32.HI R207, RZ, 0x1f, R22 ;  /* 0x0000001fffcf7819 */ /* 0x000fe20000011416 */
[----:B------:R-:W-:Y:S01]  /*0f00*/  UMOV UR38, URZ ;  /* 0x0000003f00267c82 */ /* 0x000fe20008000000 */
[----:B------:R-:W-:Y:S01]  /*0f10*/  UMOV UR39, URZ ;  /* 0x0000003f00277c82 */ /* 0x000fe20008000000 */
[----:B--2---:R-:W-:-:S07]  /*0f20*/  LOP3.LUT R152, R10, 0x1, RZ, 0xfc, !PT ;  /* 0x000000010a987812 */ /* 0x004fce00078efcff */
.L_x_249:
[----:B0-2-4-:R-:W0:Y:S01]  /*0f30*/  LDC.64 R2, c[0x0][0xc88] ;  /* 0x00032200ff027b82 */ /* 0x015e220000000a00 */
[----:B------:R-:W-:-:S07]  /*0f40*/  ULDC.64 UR4, c[0x0][0xa28] ;  /* 0x00028a0000047ab9 */ /* 0x000fce0000000a00 */
[----:B------:R-:W1:Y:S08]  /*0f50*/  LDC.64 R10, c[0x0][0x418] ;  /* 0x00010600ff0a7b82 */ /* 0x000e700000000a00 */
[----:B------:R-:W2:Y:S01]  /*0f60*/  LDC R0, c[0x0][0x424] ;  /* 0x00010900ff007b82 */ /* 0x000ea20000000800 */
[----:B0-----:R-:W-:-:S07]  /*0f70*/  IMAD.WIDE R2, R7, 0x4, R2 ;  /* 0x0000000407027825 */ /* 0x001fce00078e0202 */
[----:B------:R-:W0:Y:S01]  /*0f80*/  LDC R13, c[0x0][0x2f0] ;  /* 0x0000bc00ff0d7b82 */ /* 0x000e220000000800 */
[----:B---3--:R-:W3:Y:S01]  /*0f90*/  LDG.E R19, desc[UR36][R2.64] ;  /* 0x0000002402137981 */ /* 0x008ee2000c1e1900 */
[----:B------:R-:W-:Y:S01]  /*0fa0*/  ISETP.NE.U32.AND P0, PT, RZ, UR4, PT ;  /* 0x00000004ff007c0c */ /* 0x000fe2000bf05070 */
[----:B------:R-:W-:-:S03]  /*0fb0*/  IMAD.MOV.U32 R7, RZ, RZ, RZ ;  /* 0x000000ffff077224 */ /* 0x000fc600078e00ff */
[----:B------:R-:W-:Y:S02]  /*0fc0*/  ISETP.NE.AND.EX P0, PT, RZ, UR5, PT, P0 ;  /* 0x00000005ff007c0c */ /* 0x000fe4000bf05300 */
[----:B---3--:R-:W-:-:S11]  /*0fd0*/  SHF.R.S32.HI R202, RZ, 0x1f, R19 ;  /* 0x0000001fffca7819 */ /* 0x008fd60000011413 */
[----:B------:R-:W-:-:S04]  /*0fe0*/  @P0 LEA R8, P1, R19, UR4, 0x2 ;  /* 0x0000000413080c11 */ /* 0x000fc8000f8210ff */
[----:B------:R-:W-:Y:S01]  /*0ff0*/  @P0 LEA.HI.X R9, R19, UR5, R202, 0x2, P1 ;  /* 0x0000000513090c11 */ /* 0x000fe200088f14ca */
[----:B------:R-:W-:Y:S02]  /*1000*/  ULDC.64 UR4, c[0x0][0xa20] ;  /* 0x0002880000047ab9 */ /* 0x000fe40000000a00 */
[----:B------:R-:W-:Y:S02]  /*1010*/  ISETP.NE.U32.AND P1, PT, RZ, UR4, PT ;  /* 0x00000004ff007c0c */ /* 0x000fe4000bf25070 */
[----:B------:R3:W5:Y:S01]  /*1020*/  @P0 LDG.E R7, desc[UR36][R8.64] ;  /* 0x0000002408070981 */ /* 0x000762000c1e1900 */
[----:B-1----:R-:W-:Y:S02]  /*1030*/  ISETP.NE.U32.AND P0, PT, R10, RZ, PT ;  /* 0x000000ff0a00720c */ /* 0x002fe40003f05070 */
[----:B------:R-:W-:Y:S02]  /*1040*/  ISETP.NE.AND.EX P1, PT, RZ, UR5, PT, P1 ;  /* 0x00000005ff007c0c */ /* 0x000fe4000bf25310 */
[----:B------:R-:W-:-:S04]  /*1050*/  ISETP.NE.AND.EX P0, PT, R11, RZ, PT, P0 ;  /* 0x000000ff0b00720c */ /* 0x000fc80003f05300 */
[----:B--2---:R-:W-:-:S05]  /*1060*/  SEL R0, R0, 0x1, P0 ;  /* 0x0000000100007807 */ /* 0x004fca0000000000 */
[----:B0-----:R-:W-:Y:S02]  /*1070*/  IMAD R98, R0, R13, RZ ;  /* 0x0000000d00627224 */ /* 0x001fe400078e02ff */
[----:B------:R-:W-:-:S04]  /*1080*/  @P1 LEA R2, P2, R19, UR4, 0x2 ;  /* 0x0000000413021c11 */ /* 0x000fc8000f8410ff */
[----:B------:R-:W-:-:S05]  /*1090*/  @P1 LEA.HI.X R3, R19, UR5, R202, 0x2, P2 ;  /* 0x0000000513031c11 */ /* 0x000fca00090f14ca */
[----:B------:R3:W5:Y:S01]  /*10a0*/  @P1 LDG.E R98, desc[UR36][R2.64] ;  /* 0x0000002402621981 */ /* 0x000762000c1e1900 */
[----:B------:R-:W-:Y:S05]  /*10b0*/  @P1 BRA `(.L_x_200) ;  /* 0x0000000000241947 */ /* 0x000fea0003800000 */
[----:B------:R-:W-:Y:S02]  /*10c0*/  ULDC.64 UR4, c[0x0][0xa08] ;  /* 0x0002820000047ab9 */ /* 0x000fe40000000a00 */
[----:B------:R-:W-:-:S04]  /*10d0*/  ISETP.NE.U32.AND P0, PT, RZ, UR4, PT ;  /* 0x00000004ff007c0c */ /* 0x000fc8000bf05070 */
[----:B------:R-:W-:-:S13]  /*10e0*/  ISETP.NE.AND.EX P0, PT, RZ, UR5, PT, P0 ;  /* 0x00000005ff007c0c */ /* 0x000fda000bf05300 */
[----:B------:R-:W-:Y:S05]  /*10f0*/  @!P0 BRA `(.L_x_200) ;  /* 0x0000000000148947 */ /* 0x000fea0003800000 */
[----:B---3--:R-:W0:Y:S02]  /*1100*/  LDC.64 R2, c[0x0][0xa08] ;  /* 0x00028200ff027b82 */ /* 0x008e240000000a00 */
[----:B0-----:R-:W-:-:S05]  /*1110*/  IMAD.WIDE R2, R19, 0x4, R2 ;  /* 0x0000000413027825 */ /* 0x001fca00078e0202 */
[----:B-----5:R-:W2:Y:S04]  /*1120*/  LDG.E R98, desc[UR36][R2.64] ;  /* 0x0000002402627981 */ /* 0x020ea8000c1e1900 */
[----:B------:R-:W2:Y:S02]  /*1130*/  LDG.E R9, desc[UR36][R2.64+0x4] ;  /* 0x0000042402097981 */ /* 0x000ea4000c1e1900 */
[----:B--2---:R-:W-:-:S07]  /*1140*/  IMAD.IADD R98, R9, 0x1, -R98 ;  /* 0x0000000109627824 */ /* 0x004fce00078e0a62 */
.L_x_200:
[----:B-----5:R-:W-:Y:S01]  /*1150*/  IMAD.IADD R98, R98, 0x1, -R7 ;  /* 0x0000000162627824 */ /* 0x020fe200078e0a07 */
[C---:B---3--:R-:W-:Y:S01]  /*1160*/  LOP3.LUT R2, R6.reuse, 0xff000000, RZ, 0xc0, !PT ;  /* 0xff00000006027812 */ /* 0x048fe200078ec0ff */
[----:B------:R-:W-:Y:S01]  /*1170*/  IMAD.MOV.U32 R88, RZ, RZ, RZ ;  /* 0x000000ffff587224 */ /* 0x000fe200078e00ff */
[----:B------:R-:W-:Y:S01]  /*1180*/  LOP3.LUT R0, R6, 0xff0000, RZ, 0xc0, !PT ;  /* 0x00ff000006007812 */ /* 0x000fe200078ec0ff */
[C---:B------:R-:W-:Y:S01]  /*1190*/  VIADD R4, R98.reuse, 0x7f ;  /* 0x0000007f62047836 */ /* 0x040fe20000000000 */
[----:B------:R-:W-:Y:S02]  /*11a0*/  ISETP.GE.AND P0, PT, R98, 0x1, PT ;  /* 0x000000016200780c */ /* 0x000fe40003f06270 */
[----:B------:R-:W-:Y:S02]  /*11b0*/  SHF.R.U32.HI R3, RZ, 0x8, R2 ;  /* 0x00000008ff037819 */ /* 0x000fe40000011602 */
[----:B------:R-:W-:Y:S02]  /*11c0*/  SHF.R.S32.HI R7, RZ, 0x1f, R4 ;  /* 0x0000001fff077819 */ /* 0x000fe40000011404 */
[----:B------:R-:W-:-:S02]  /*11d0*/  LEA.HI R0, R0, R3, RZ, 0x10 ;  /* 0x0000000300007211 */ /* 0x000fc400078f80ff */
[----:B------:R-:W-:Y:S02]  /*11e0*/  LEA.HI R7, R7, R4, RZ, 0x7 ;  /* 0x0000000407077211 */ /* 0x000fe400078f38ff */
[----:B------:R-:W-:Y:S02]  /*11f0*/  LOP3.LUT R201, R0, 0xff, RZ, 0xc0, !PT ;  /* 0x000000ff00c97812 */ /* 0x000fe400078ec0ff */
[----:B------:R-:W-:Y:S02]  /*1200*/  SHF.R.U32.HI R18, RZ, 0x10, R0 ;  /* 0x00000010ff127819 */ /* 0x000fe40000011600 */
[----:B------:R-:W-:Y:S01]  /*1210*/  SHF.R.S32.HI R8, RZ, 0x7, R7 ;  /* 0x00000007ff087819 */ /* 0x000fe20000011407 */
[----:B------:R-:W-:Y:S06]  /*1220*/  @!P0 BRA `(.L_x_201) ;  /* 0x0000000000788947 */ /* 0x000fec0003800000 */
[----:B------:R-:W0:Y:S01]  /*1230*/  LDC R3, c[0x0][0x9f0] ;  /* 0x00027c00ff037b82 */ /* 0x000e220000000800 */
[----:B------:R-:W-:-:S04]  /*1240*/  ISETP.NE.AND P0, PT, R18, RZ, PT ;  /* 0x000000ff1200720c */ /* 0x000fc80003f05270 */
[----:B0-----:R-:W-:-:S04]  /*1250*/  SEL R11, R18, R3, P0 ;  /* 0x00000003120b7207 */ /* 0x001fc80000000000 */
[-C--:B------:R-:W-:Y:S02]  /*1260*/  IABS R7, R11.reuse ;  /* 0x0000000b00077213 */ /* 0x080fe40000000000 */
[----:B------:R-:W-:Y:S02]  /*1270*/  IADD3 R0, R8, -0x1, R11 ;  /* 0xffffffff08007810 */ /* 0x000fe40007ffe00b */
[----:B------:R-:W0:Y:S01]  /*1280*/  I2F.RP R4, R7 ;  /* 0x0000000700047306 */ /* 0x000e220000209400 */
[----:B------:R-:W-:-:S04]  /*1290*/  IABS R12, R11 ;  /* 0x0000000b000c7213 */ /* 0x000fc80000000000 */
[----:B------:R-:W-:-:S03]  /*12a0*/  IADD3 R12, RZ, -R12, RZ ;  /* 0x8000000cff0c7210 */ /* 0x000fc60007ffe0ff */
[----:B0-----:R-:W0:Y:S02]  /*12b0*/  MUFU.RCP R4, R4 ;  /* 0x0000000400047308 */ /* 0x001e240000001000 */
[----:B0-----:R-:W-:Y:S01]  /*12c0*/  VIADD R2, R4, 0xffffffe ;  /* 0x0ffffffe04027836 */ /* 0x001fe20000000000 */
[----:B------:R-:W-:Y:S02]  /*12d0*/  IABS R4, R0 ;  /* 0x0000000000047213 */ /* 0x000fe40000000000 */
[----:B------:R-:W-:-:S03]  /*12e0*/  LOP3.LUT R0, R0, R11, RZ, 0x3c, !PT ;  /* 0x0000000b00007212 */ /* 0x000fc600078e3cff */
[----:B------:R0:W1:Y:S01]  /*12f0*/  F2I.FTZ.U32.TRUNC.NTZ R3, R2 ;  /* 0x0000000200037305 */ /* 0x000062000021f000 */
[----:B------:R-:W-:Y:S01]  /*1300*/  ISETP.GE.AND P2, PT, R0, RZ, PT ;  /* 0x000000ff0000720c */ /* 0x000fe20003f46270 */
[----:B0-----:R-:W-:Y:S02]  /*1310*/  IMAD.MOV.U32 R2, RZ, RZ, RZ ;  /* 0x000000ffff027224 */ /* 0x001fe400078e00ff */
[----:B-1----:R-:W-:-:S04]  /*1320*/  IMAD.MOV R10, RZ, RZ, -R3 ;  /* 0x000000ffff0a7224 */ /* 0x002fc800078e0a03 */
[----:B------:R-:W-:-:S04]  /*1330*/  IMAD R9, R10, R7, RZ ;  /* 0x000000070a097224 */ /* 0x000fc800078e02ff */
[----:B------:R-:W-:-:S04]  /*1340*/  IMAD.HI.U32 R3, R3, R9, R2 ;  /* 0x0000000903037227 */ /* 0x000fc800078e0002 */
[----:B------:R-:W-:Y:S02]  /*1350*/  IMAD.MOV.U32 R2, RZ, RZ, R12 ;  /* 0x000000ffff027224 */ /* 0x000fe400078e000c */
[----:B------:R-:W-:-:S04]  /*1360*/  IMAD.HI.U32 R3, R3, R4, RZ ;  /* 0x0000000403037227 */ /* 0x000fc800078e00ff */
[----:B------:R-:W-:-:S05]  /*1370*/  IMAD R2, R3, R2, R4 ;  /* 0x0000000203027224 */ /* 0x000fca00078e0204 */
[----:B------:R-:W-:-:S13]  /*1380*/  ISETP.GT.U32.AND P1, PT, R7, R2, PT ;  /* 0x000000020700720c */ /* 0x000fda0003f24070 */
[----:B------:R-:W-:Y:S02]  /*1390*/  @!P1 IMAD.IADD R2, R2, 0x1, -R7 ;  /* 0x0000000102029824 */ /* 0x000fe400078e0a07 */
[----:B------:R-:W-:Y:S01]  /*13a0*/  @!P1 VIADD R3, R3, 0x1 ;  /* 0x0000000103039836 */ /* 0x000fe20000000000 */
[----:B------:R-:W-:Y:S02]  /*13b0*/  ISETP.NE.AND P1, PT, R11, RZ, PT ;  /* 0x000000ff0b00720c */ /* 0x000fe40003f25270 */
[----:B------:R-:W-:-:S13]  /*13c0*/  ISETP.GE.U32.AND P0, PT, R2, R7, PT ;  /* 0x000000070200720c */ /* 0x000fda0003f06070 */
[----:B------:R-:W-:-:S04]  /*13d0*/  @P0 VIADD R3, R3, 0x1 ;  /* 0x0000000103030836 */ /* 0x000fc80000000000 */
[----:B------:R-:W-:Y:S01]  /*13e0*/  @!P2 IMAD.MOV R3, RZ, RZ, -R3 ;  /* 0x000000ffff03a224 */ /* 0x000fe200078e0a03 */
[----:B------:R-:W-:-:S05]  /*13f0*/  @!P1 LOP3.LUT R3, RZ, R11, RZ, 0x33, !PT ;  /* 0x0000000bff039212 */ /* 0x000fca00078e33ff */
[----:B------:R-:W-:-:S07]  /*1400*/  IMAD.MOV.U32 R88, RZ, RZ, R3 ;  /* 0x000000ffff587224 */ /* 0x000fce00078e0003 */
.L_x_201:
[-C--:B------:R-:W-:Y:S01]  /*1410*/  IMAD R17, R201, R88.reuse, RZ ;  /* 0x00000058c9117224 */ /* 0x080fe200078e02ff */
[----:B------:R-:W-:Y:S01]  /*1420*/  LOP3.LUT R2, R6, 0xffff, RZ, 0xc0, !PT ;  /* 0x0000ffff06027812 */ /* 0x000fe200078ec0ff */
[----:B------:R-:W-:Y:S01]  /*1430*/  IMAD.MOV.U32 R16, RZ, RZ, R5 ;  /* 0x000000ffff107224 */ /* 0x000fe200078e0005 */
[----:B------:R-:W-:Y:S02]  /*1440*/  PLOP3.LUT P0, PT, PT, PT, PT, 0x80, 0x0 ;  /* 0x000000000000781c */ /* 0x000fe40003f0f070 */
[----:B------:R-:W-:Y:S02]  /*1450*/  CS2R R156, SRZ ;  /* 0x00000000009c7805 */ /* 0x000fe4000001ff00 */
[----:B------:R-:W-:Y:S02]  /*1460*/  VIADDMNMX R88, R17, R88, R8, PT ;  /* 0x0000005811587246 */ /* 0x000fe40003800108 */
[----:B------:R-:W-:Y:S02]  /*1470*/  CS2R R150, SRZ ;  /* 0x0000000000967805 */ /* 0x000fe4000001ff00 */
[----:B------:R-:W-:-:S02]  /*1480*/  CS2R R64, SRZ ;  /* 0x0000000000407805 */ /* 0x000fc4000001ff00 */
[----:B------:R-:W-:Y:S02]  /*1490*/  CS2R R96, SRZ ;  /* 0x0000000000607805 */ /* 0x000fe4000001ff00 */
[----:B------:R-:W-:Y:S02]  /*14a0*/  ISETP.GT.AND P1, PT, R88, R17, PT ;  /* 0x000000115800720c */ /* 0x000fe40003f24270 */
        /* <DEDUP_REMOVED lines=30> */
[----:B------:R-:W0:Y:S01]  /*1690*/  SHFL.IDX PT, R0, R222, RZ, 0x1f ;  /* 0x00001fffde007589 */ /* 0x000e2200000e0000 */
[----:B------:R-:W1:Y:S01]  /*16a0*/  S2UR UR40, SR_CgaCtaId ;  /* 0x00000000002879c3 */ /* 0x000e620000008800 */
[----:B------:R-:W-:Y:S01]  /*16b0*/  UMOV UR5, 0x400 ;  /* 0x0000040000057882 */ /* 0x000fe20000000000 */
[----:B0-----:R-:W-:Y:S01]  /*16c0*/  R2UR UR41, R0 ;  /* 0x00000000002972ca */ /* 0x001fe200000e0000 */
[----:B-1----:R-:W-:-:S04]  /*16d0*/  ULEA UR42, UR40, UR5, 0x18 ;  /* 0x00000005282a7291 */ /* 0x002fc8000f8ec03f */
[----:B------:R-:W-:-:S04]  /*16e0*/  UIADD3 UR5, UR42, 0x10400, URZ ;  /* 0x000104002a057890 */ /* 0x000fc8000fffe03f */
[----:B------:R-:W-:-:S04]  /*16f0*/  ULOP3.LUT UP0, URZ, UR5, 0x3ff, URZ, 0xc0, !UPT ;  /* 0x000003ff053f7892 */ /* 0x000fc8000f80c03f */
[----:B------:R-:W-:Y:S02]  /*1700*/  ULEA.HI UR4, UR41, UR41, URZ, 0x1 ;  /* 0x0000002929047291 */ /* 0x000fe4000f8f083f */
[----:B------:R-:W-:Y:S02]  /*1710*/  PLOP3.LUT P0, PT, PT, PT, UP0, 0x80, 0x0 ;  /* 0x000000000000781c */ /* 0x000fe40003f0f008 */
        /* <DEDUP_REMOVED lines=14> */
[----:B------:R-:W-:Y:S01]  /*1800*/  MOV R12, 0x1 ;  /* 0x00000001000c7802 */ /* 0x000fe20000000f00 */
[----:B------:R-:W-:Y:S02]  /*1810*/  IMAD.U32 R6, RZ, RZ, UR4 ;  /* 0x00000004ff067e24 */ /* 0x000fe4000f8e00ff */
[----:B------:R-:W-:-:S02]  /*1820*/  IMAD.U32 R7, RZ, RZ, UR5 ;  /* 0x00000005ff077e24 */ /* 0x000fc4000f8e00ff */
[----:B------:R-:W-:Y:S02]  /*1830*/  IMAD.U32 R11, RZ, RZ, UR7 ;  /* 0x00000007ff0b7e24 */ /* 0x000fe4000f8e00ff */
[----:B------:R-:W-:Y:S02]  /*1840*/  IMAD.MOV.U32 R8, RZ, RZ, 0x70 ;  /* 0x00000070ff087424 */ /* 0x000fe400078e00ff */
[----:B0-----:R-:W-:-:S07]  /*1850*/  IMAD.MOV.U32 R13, RZ, RZ, RZ ;  /* 0x000000ffff0d7224 */ /* 0x001fce00078e00ff */
[----:B------:R-:W-:-:S07]  /*1860*/  LEPC R20, `(.L_x_203) ;  /* 0x000000001014794e */ /* 0x000fce0000000000 */
[----:B-1----:R-:W-:Y:S05]  /*1870*/  CALL.ABS.NOINC R14 ;  /* 0x000000000e007343 */ /* 0x002fea0003c00000 */
.L_x_203:
[----:B------:R-:W-:Y:S02]  /*1880*/  LEA.HI R0, R205, R205, RZ, 0x1 ;  /* 0x000000cdcd007211 */ /* 0x000fe400078f08ff */
[----:B------:R-:W-:Y:S02]  /*1890*/  ISETP.NE.AND P0, PT, R152, 0x3, PT ;  /* 0x000000039800780c */ /* 0x000fe40003f05270 */
[----:B------:R-:W-:-:S05]  /*18a0*/  LOP3.LUT R0, R0, 0xfffffffe, RZ, 0xc0, !PT ;  /* 0xfffffffe00007812 */ /* 0x000fca00078ec0ff */
[----:B------:R-:W-:-:S05]  /*18b0*/  IMAD.IADD R0, R205, 0x1, -R0 ;  /* 0x00000001cd007824 */ /* 0x000fca00078e0a00 */
[----:B------:R-:W-:-:S04]  /*18c0*/  SHF.L.U32 R0, R0, 0x1f, RZ ;  /* 0x0000001f00007819 */ /* 0x000fc800000006ff */
[----:B------:R-:W0:Y:S02]  /*18d0*/  SYNCS.PHASECHK.TRANS64.TRYWAIT P1, [UR42+0x28800], R0 ;  /* 0x02880000ff0075a7 */ /* 0x000e24000802016a */
[----:B0-----:R-:W-:Y:S05]  /*18e0*/  @!P1 BRA `(.L_x_204) ;  /* 0x000000d400e49947 */ /* 0x001fea0003800000 */
.L_x_334:
[----:B------:R-:W-:Y:S05]  /*18f0*/  @!P0 BRA `(.L_x_205) ;  /* 0x0000000000048947 */ /* 0x000fea0003800000 */
[----:B------:R-:W-:Y:S01]  /*1900*/  BPT.TRAP 0x1 ;  /* 0x000000040000795c */ /* 0x000fe20000300000 */
.L_x_205:
[----:B------:R-:W-:Y:S02]  /*1910*/  IMAD.U32 R4, RZ, RZ, UR39 ;  /* 0x00000027ff047e24 */ /* 0x000fe4000f8e00ff */
[----:B0-----:R-:W-:-:S03]  /*1920*/  IMAD.U32 R3, RZ, RZ, UR38 ;  /* 0x00000026ff037e24 */ /* 0x001fc6000f8e00ff */
[----:B------:R-:W-:Y:S02]  /*1930*/  LEA R4, R4, UR42, 0x3 ;  /* 0x0000002a04047c11 */ /* 0x000fe4000f8e18ff */
[----:B------:R-:W-:-:S04]  /*1940*/  SHF.L.U32 R3, R3, 0x1f, RZ ;  /* 0x0000001f03037819 */ /* 0x000fc800000006ff */
[----:B------:R0:W1:Y:S01]  /*1950*/  SYNCS.PHASECHK.TRANS64.TRYWAIT P1, [R4+URZ+0x28830], R3 ;  /* 0x02883003040075a7 */ /* 0x000062000802017f */
[----:B------:R-:W-:Y:S05]  /*1960*/  @!P0 BRA `(.L_x_206) ;  /* 0x0000000000048947 */ /* 0x000fea0003800000 */
[----:B------:R-:W-:Y:S01]  /*1970*/  BPT.TRAP 0x1 ;  /* 0x000000040000795c */ /* 0x000fe20000300000 */
.L_x_206:
[----:B------:R-:W-:Y:S01]  /*1980*/  IMAD.MOV.U32 R151, RZ, RZ, RZ ;  /* 0x000000ffff977224 */ /* 0x000fe200078e00ff */
[----:B-1----:R-:W-:Y:S06]  /*1990*/  @P1 BRA `(.L_x_207) ;  /* 0x0000000000081947 */ /* 0x002fec0003800000 */
[----:B------:R-:W1:Y:S02]  /*19a0*/  SYNCS.PHASECHK.TRANS64.TRYWAIT P1, [R4+URZ+0x28830], R3 ;  /* 0x02883003040075a7 */ /* 0x000e64000802017f */
[----:B-1----:R-:W-:Y:S05]  /*19b0*/  @!P1 BRA `(.L_x_208) ;  /* 0x000000d400c89947 */ /* 0x002fea0003800000 */
.L_x_207:
[----:B------:R-:W-:Y:S05]  /*19c0*/  WARPSYNC.ALL ;  /* 0x0000000000007948 */ /* 0x000fea0003800000 */
[----:B------:R-:W-:Y:S01]  /*19d0*/  UIADD3 UR4, UR42, 0x18400, URZ ;  /* 0x000184002a047890 */ /* 0x000fe2000fffe03f */
[----:B------:R-:W-:Y:S01]  /*19e0*/  WARPGROUP.ARRIVE ;  /* 0x00000000000079c5 */ /* 0x000fe20000000000 */
[----:B------:R-:W-:Y:S02]  /*19f0*/  ULOP3.LUT UR32, UR43, 0x10000, URZ, 0xfc, !UPT ;  /* 0x000100002b207892 */ /* 0x000fe4000f8efc3f */
[----:B------:R-:W-:Y:S01]  /*1a00*/  USHF.R.U32.HI UR4, URZ, 0x4, UR4 ;  /* 0x000000043f047899 */ /* 0x000fe20008011604 */
[----:B------:R-:W-:Y:S01]  /*1a10*/  UMOV UR33, 0x40000040 ;  /* 0x4000004000217882 */ /* 0x000fe20000000000 */
[----:B------:R-:W-:-:S02]  /*1a20*/  UMOV UR35, 0x40000040 ;  /* 0x4000004000237882 */ /* 0x000fc40000000000 */
[----:B------:R-:W-:Y:S01]  /*1a30*/  ULOP3.LUT UR4, UR4, 0x3fff, URZ, 0xc0, !UPT ;  /* 0x00003fff04047892 */ /* 0x000fe2000f8ec03f */
[----:B------:R-:W-:Y:S01]  /*1a40*/  UMOV UR5, 0x40000040 ;  /* 0x4000004000057882 */ /* 0x000fe20000000000 */
[----:B------:R-:W-:Y:S02]  /*1a50*/  UMOV UR7, 0x40000040 ;  /* 0x4000004000077882 */ /* 0x000fe40000000000 */
[----:B------:R-:W-:Y:S02]  /*1a60*/  ULOP3.LUT UR42, UR4, 0x10000, URZ, 0xfc, !UPT ;  /* 0x00010000042a7892 */ /* 0x000fe4000f8efc3f */
[----:B------:R-:W-:Y:S02]  /*1a70*/  UIADD3 UR4, UR32, 0x2, URZ ;  /* 0x0000000220047890 */ /* 0x000fe4000fffe03f */
[----:B------:R-:W-:Y:S02]  /*1a80*/  ULEA UR34, UR39, UR42, 0xb ;  /* 0x0000002a27227291 */ /* 0x000fe4000f8e583f */
[----:B------:R-:W-:-:S02]  /*1a90*/  UIADD3 UR8, UR32, 0x4, URZ ;  /* 0x0000000420087890 */ /* 0x000fc4000fffe03f */
[----:B------:R-:W-:Y:S02]  /*1aa0*/  UIADD3 UR6, UR34, 0x2, URZ ;  /* 0x0000000222067890 */ /* 0x000fe4000fffe03f */
[----:B------:R-:W-:Y:S01]  /*1ab0*/  UIADD3 UR10, UR34, 0x4, URZ ;  /* 0x00000004220a7890 */ /* 0x000fe2000fffe03f */
[----:B------:R-:W-:Y:S02]  /*1ac0*/  UMOV UR9, 0x40000040 ;  /* 0x4000004000097882 */ /* 0x000fe40000000000 */
[----:B------:R-:W-:Y:S01]  /*1ad0*/  HGMMA.64x128x16.F32 R24, gdesc[UR32], RZ, !UPT, gsb0 ;  /* 0x01e00000201879f0 */ /* 0x000fe2000c0008ff */
        /* <DEDUP_REMOVED lines=43> */
[----:B------:R-:W-:Y:S05]  /*1d90*/  @!P0 BRA `(.L_x_209) ;  /* 0x0000000000048947 */ /* 0x000fea0003800000 */
[----:B------:R-:W-:Y:S01]  /*1da0*/  BPT.TRAP 0x1 ;  /* 0x000000040000795c */ /* 0x000fe20000300000 */
.L_x_209:
[----:B01----:R-:W-:Y:S01]  /*1db0*/  IADD3 R3, R98, 0x80, -R203 ;  /* 0x0000008062037810 */ /* 0x003fe20007ffe8cb */
[----:B------:R-:W-:Y:S01]  /*1dc0*/  ULDC UR6, c[0x0][0x988] ;  /* 0x0002620000067ab9 */ /* 0x000fe20000000800 */
[----:B------:R-:W-:Y:S01]  /*1dd0*/  P2R R90, PR, RZ, 0x1 ;  /* 0x00000001ff5a7803 */ /* 0x000fe20000000000 */
[----:B------:R-:W-:Y:S01]  /*1de0*/  IMAD.MOV.U32 R150, RZ, RZ, R151 ;  /* 0x000000ffff967224 */ /* 0x000fe200078e0097 */
        /* <DEDUP_REMOVED lines=15> */
[--C-:B------:R-:W-:Y:S01]  /*1ee0*/  IMAD.MOV.U32 R143, RZ, RZ, R151.reuse ;  /* 0x000000ffff8f7224 */ /* 0x100fe200078e0097 */
[----:B------:R-:W-:Y:S01]  /*1ef0*/  ISETP.GT.AND P2, PT, R6, 0x9, PT ;  /* 0x000000090600780c */ /* 0x000fe20003f44270 */
[--C-:B------:R-:W-:Y:S01]  /*1f00*/  IMAD.MOV.U32 R141, RZ, RZ, R151.reuse ;  /* 0x000000ffff8d7224 */ /* 0x100fe200078e0097 */
[----:B------:R-:W-:Y:S01]  /*1f10*/  FSEL R127, R28, -INF , P1 ;  /* 0xff8000001c7f7808 */ /* 0x000fe20000800000 */
[--C-:B------:R-:W-:Y:S01]  /*1f20*/  IMAD.MOV.U32 R140, RZ, RZ, R151.reuse ;  /* 0x000000ffff8c7224 */ /* 0x100fe200078e0097 */
[----:B------:R-:W-:Y:S01]  /*1f30*/  FMNMX.FTZ R0, R113, R125, !PT ;  /* 0x0000007d71007209 */ /* 0x000fe20007810000 */
[--C-:B------:R-:W-:Y:S01]  /*1f40*/  IMAD.MOV.U32 R139, RZ, RZ, R151.reuse ;  /* 0x000000ffff8b7224 */ /* 0x100fe200078e0097 */
[C---:B------:R-:W-:Y:S01]  /*1f50*/  ISETP.GT.AND P6, PT, R6.reuse, 0x10, PT ;  /* 0x000000100600780c */ /* 0x040fe20003fc4270 */
[--C-:B------:R-:W-:Y:S01]  /*1f60*/  IMAD.MOV.U32 R138, RZ, RZ, R151.reuse ;  /* 0x000000ffff8a7224 */ /* 0x100fe200078e0097 */
[----:B------:R-:W-:Y:S01]  /*1f70*/  FSEL R129, R29, -INF , P2 ;  /* 0xff8000001d817808 */ /* 0x000fe20001000000 */
[--C-:B------:R-:W-:Y:S01]  /*1f80*/  IMAD.MOV.U32 R137, RZ, RZ, R151.reuse ;  /* 0x000000ffff897224 */ /* 0x100fe200078e0097 */
[----:B------:R-:W-:Y:S01]  /*1f90*/  FMNMX.FTZ R0, R127, R0, !PT ;  /* 0x000000007f007209 */ /* 0x000fe20007810000 */
[--C-:B------:R-:W-:Y:S01]  /*1fa0*/  IMAD.MOV.U32 R136, RZ, RZ, R151.reuse ;  /* 0x000000ffff887224 */ /* 0x100fe200078e0097 */
[----:B------:R-:W-:Y:S01]  /*1fb0*/  ISETP.GT.AND P5, PT, R6, 0x11, PT ;  /* 0x000000110600780c */ /* 0x000fe20003fa4270 */
[--C-:B------:R-:W-:Y:S01]  /*1fc0*/  IMAD.MOV.U32 R134, RZ, RZ, R151.reuse ;  /* 0x000000ffff867224 */ /* 0x100fe200078e0097 */
[----:B------:R-:W-:Y:S01]  /*1fd0*/  FSEL R131, R32, -INF , P6 ;  /* 0xff80000020837808 */ /* 0x000fe20003000000 */
[--C-:B------:R-:W-:Y:S01]  /*1fe0*/  IMAD.MOV.U32 R132, RZ, RZ, R151.reuse ;  /* 0x000000ffff847224 */ /* 0x100fe200078e0097 */
[----:B------:R-:W-:Y:S01]  /*1ff0*/  FMNMX.FTZ R0, R129, R0, !PT ;  /* 0x0000000081007209 */ /* 0x000fe20007810000 */
[--C-:B------:R-:W-:Y:S01]  /*2000*/  IMAD.MOV.U32 R130, RZ, RZ, R151.reuse ;  /* 0x000000ffff827224 */ /* 0x100fe200078e0097 */
[----:B------:R-:W-:Y:S01]  /*2010*/  FSEL R5, R26, -INF , P4 ;  /* 0xff8000001a057808 */ /* 0x000fe20002000000 */
[--C-:B------:R-:W-:Y:S01]  /*2020*/  IMAD.MOV.U32 R128, RZ, RZ, R151.reuse ;  /* 0x000000ffff807224 */ /* 0x100fe200078e0097 */
[C---:B------:R-:W-:Y:S01]  /*2030*/  ISETP.GT.AND P4, PT, R6.reuse, 0x18, PT ;  /* 0x000000180600780c */ /* 0x040fe20003f84270 */
[--C-:B------:R-:W-:Y:S01]  /*2040*/  IMAD.MOV.U32 R124, RZ, RZ, R151.reuse ;  /* 0x000000ffff7c7224 */ /* 0x100fe200078e0097 */
[----:B------:R-:W-:Y:S01]  /*2050*/  FSEL R133, R33, -INF , P5 ;  /* 0xff80000021857808 */ /* 0x000fe20002800000 */
[--C-:B------:R-:W-:Y:S01]  /*2060*/  IMAD.MOV.U32 R122, RZ, RZ, R151.reuse ;  /* 0x000000ffff7a7224 */ /* 0x100fe200078e0097 */
[----:B------:R-:W-:Y:S01]  /*2070*/  FMNMX.FTZ R0, R131, R0, !PT ;  /* 0x0000000083007209 */ /* 0x000fe20007810000 */
        /* <DEDUP_REMOVED lines=24> */
[----:B------:R-:W-:Y:S01]  /*2200*/  IMAD.MOV.U32 R92, RZ, RZ, R151 ;  /* 0x000000ffff5c7224 */ /* 0x000fe200078e0097 */
[----:B------:R-:W-:-:S02]  /*2210*/  FSEL R11, R34, -INF , P6 ;  /* 0xff800000220b7808 */ /* 0x000fc40003000000 */
[C---:B------:R-:W-:Y:S02]  /*2220*/  ISETP.GT.AND P6, PT, R6.reuse, 0x28, PT ;  /* 0x000000280600780c */ /* 0x040fe40003fc4270 */
[----:B------:R-:W-:Y:S02]  /*2230*/  FSEL R117, R41, -INF , P2 ;  /* 0xff80000029757808 */ /* 0x000fe40001000000 */
[----:B------:R-:W-:Y:S02]  /*2240*/  FMNMX.FTZ R0, R123, R0, !PT ;  /* 0x000000007b007209 */ /* 0x000fe40007810000 */
[----:B------:R-:W-:Y:S02]  /*2250*/  FSEL R35, R35, -INF , P5 ;  /* 0xff80000023237808 */ /* 0x000fe40002800000 */
[----:B------:R-:W-:Y:S02]  /*2260*/  ISETP.GT.AND P5, PT, R6, 0x29, PT ;  /* 0x000000290600780c */ /* 0x000fe40003fa4270 */
[----:B------:R-:W-:-:S02]  /*2270*/  FSEL R121, R44, -INF , P6 ;  /* 0xff8000002c797808 */ /* 0x000fc40003000000 */
[----:B------:R-:W-:Y:S02]  /*2280*/  FMNMX.FTZ R0, R117, R0, !PT ;  /* 0x0000000075007209 */ /* 0x000fe40007810000 */
[----:B------:R-:W-:Y:S02]  /*2290*/  FSEL R13, R38, -INF , P4 ;  /* 0xff800000260d7808 */ /* 0x000fe40002000000 */
[----:B------:R-:W-:Y:S02]  /*22a0*/  ISETP.GT.AND P4, PT, R6, 0x30, PT ;  /* 0x000000300600780c */ /* 0x000fe40003f84270 */
[----:B------:R-:W-:Y:S02]  /*22b0*/  FSEL R119, R45, -INF , P5 ;  /* 0xff8000002d777808 */ /* 0x000fe40002800000 */
[----:B------:R-:W-:Y:S02]  /*22c0*/  FMNMX.FTZ R0, R121, R0, !PT ;  /* 0x0000000079007209 */ /* 0x000fe40007810000 */
[----:B------:R-:W-:-:S02]  /*22d0*/  FSEL R39, R39, -INF , P3 ;  /* 0xff80000027277808 */ /* 0x000fc40001800000 */
[----:B------:R-:W-:Y:S02]  /*22e0*/  ISETP.GT.AND P3, PT, R6, 0x31, PT ;  /* 0x000000310600780c */ /* 0x000fe40003f64270 */
        /* <DEDUP_REMOVED lines=38> */
[----:B------:R-:W-:Y:S02]  /*2550*/  ISETP.GT.AND P0, PT, R6, 0x59, PT ;  /* 0x000000590600780c */ /* 0x000fe40003f04270 */
[----:B------:R-:W-:Y:S02]  /*2560*/  FSEL R89, R68, -INF , P6 ;  /* 0xff80000044597808 */ /* 0x000fe40003000000 */
[----:B------:R-:W-:-:S02]  /*2570*/  FMNMX.FTZ R0, R65, R0, !PT ;  /* 0x0000000041007209 */ /* 0x000fc40007810000 */
[----:B------:R-:W-:Y:S02]  /*2580*/  FSEL R59, R59, -INF , P5 ;  /* 0xff8000003b3b7808 */ /* 0x000fe40002800000 */
[C---:B------:R-:W-:Y:S02]  /*2590*/  ISETP.GT.AND P5, PT, R6.reuse, 0x60, PT ;  /* 0x000000600600780c */ /* 0x040fe40003fa4270 */
[----:B------:R-:W-:Y:S02]  /*25a0*/  FSEL R97, R69, -INF , P0 ;  /* 0xff80000045617808 */ /* 0x000fe40000000000 */
[----:B------:R-:W-:Y:S02]  /*25b0*/  FMNMX.FTZ R0, R89, R0, !PT ;  /* 0x0000000059007209 */ /* 0x000fe40007810000 */
        /* <DEDUP_REMOVED lines=12> */
[----:B------:R-:W-:Y:S02]  /*2680*/  FSEL R105, R77, -INF , P2 ;  /* 0xff8000004d697808 */ /* 0x000fe40001000000 */
[----:B------:R-:W-:-:S02]  /*2690*/  FMNMX.FTZ R0, R103, R0, !PT ;  /* 0x0000000067007209 */ /* 0x000fc40007810000 */
[----:B------:R-:W-:Y:S02]  /*26a0*/  ISETP.GT.AND P3, PT, R6, 0x70, PT ;  /* 0x000000700600780c */ /* 0x000fe40003f64270 */
[----:B------:R-:W-:Y:S02]  /*26b0*/  FSEL R37, R62, -INF , P4 ;  /* 0xff8000003e257808 */ /* 0x000fe40002000000 */
[----:B------:R-:W-:Y:S02]  /*26c0*/  FSEL R107, R80, -INF , P3 ;  /* 0xff800000506b7808 */ /* 0x000fe40001800000 */
[----:B------:R-:W-:Y:S02]  /*26d0*/  FMNMX.FTZ R0, R105, R0, !PT ;  /* 0x0000000069007209 */ /* 0x000fe40007810000 */
[----:B------:R-:W-:Y:S02]  /*26e0*/  ISETP.GT.AND P4, PT, R6, 0x71, PT ;  /* 0x000000710600780c */ /* 0x000fe40003f84270 */
[----:B------:R-:W-:-:S02]  /*26f0*/  FMNMX.FTZ R0, R107, R0, !PT ;  /* 0x000000006b007209 */ /* 0x000fc40007810000 */
[----:B------:R-:W-:Y:S02]  /*2700*/  FSEL R111, R81, -INF , P4 ;  /* 0xff800000516f7808 */ /* 0x000fe40002000000 */
[----:B------:R-:W-:Y:S02]  /*2710*/  ISETP.GT.AND P5, PT, R6, 0x78, PT ;  /* 0x000000780600780c */ /* 0x000fe40003fa4270 */
[----:B------:R-:W-:Y:S02]  /*2720*/  FMNMX.FTZ R0, R111, R0, !PT ;  /* 0x000000006f007209 */ /* 0x000fe40007810000 */
[----:B------:R-:W-:Y:S02]  /*2730*/  FSEL R109, R84, -INF , P5 ;  /* 0xff800000546d7808 */ /* 0x000fe40002800000 */
[----:B------:R-:W-:Y:S02]  /*2740*/  ISETP.GT.AND P6, PT, R6, 0x79, PT ;  /* 0x000000790600780c */ /* 0x000fe40003fc4270 */
[----:B------:R-:W-:-:S02]  /*2750*/  FMNMX.FTZ R0, R109, R0, !PT ;  /* 0x000000006d007209 */ /* 0x000fc40007810000 */
[----:B------:R-:W-:Y:S02]  /*2760*/  FSEL R85, R85, -INF , P6 ;  /* 0xff80000055557808 */ /* 0x000fe40003000000 */
[----:B------:R-:W-:Y:S02]  /*2770*/  P2R R20, PR, RZ, 0x4 ;  /* 0x00000004ff147803 */ /* 0x000fe40000000000 */
[----:B------:R-:W-:Y:S01]  /*2780*/  FMNMX.FTZ R8, R85, R0, !PT ;  /* 0x0000000055087209 */ /* 0x000fe20007810000 */
[----:B------:R-:W-:Y:S01]  /*2790*/  IMAD.U32 R0, RZ, RZ, UR6 ;  /* 0x00000006ff007e24 */ /* 0x000fe2000f8e00ff */
[C---:B------:R-:W-:Y:S02]  /*27a0*/  ISETP.GT.AND P2, PT, R6.reuse, 0x58, PT ;  /* 0x000000580600780c */ /* 0x040fe40003f44270 */
[----:B------:R-:W-:Y:S01]  /*27b0*/  P2R R24, PR, RZ, 0x2 ;  /* 0x00000002ff187803 */ /* 0x000fe20000000000 */
[----:B------:R-:W0:Y:S01]  /*27c0*/  SHFL.BFLY PT, R3, R8, 0x2, 0x1f ;  /* 0x0c401f0008037f89 */ /* 0x000e2200000e0000 */
[----:B------:R-:W-:-:S02]  /*27d0*/  ISETP.GT.AND P1, PT, R6, 0x59, PT ;  /* 0x000000590600780c */ /* 0x000fc40003f24270 */
[----:B------:R-:W-:Y:S02]  /*27e0*/  FSEL R69, R70, -INF , P2 ;  /* 0xff80000046457808 */ /* 0x000fe40001000000 */
[----:B------:R-:W-:Y:S02]  /*27f0*/  P2R R26, PR, RZ, 0x1 ;  /* 0x00000001ff1a7803 */ /* 0x000fe40000000000 */
[----:B------:R-:W-:Y:S02]  /*2800*/  ISETP.GT.AND P0, PT, R6, 0x60, PT ;  /* 0x000000600600780c */ /* 0x000fe40003f04270 */
[----:B------:R-:W-:Y:S02]  /*2810*/  FSEL R71, R71, -INF , P1 ;  /* 0xff80000047477808 */ /* 0x000fe40000800000 */
[----:B------:R-:W-:Y:S02]  /*2820*/  P2R R14, PR, RZ, 0x8 ;  /* 0x00000008ff0e7803 */ /* 0x000fe40000000000 */
[----:B------:R-:W-:-:S02]  /*2830*/  FSEL R73, R74, -INF , P0 ;  /* 0xff8000004a497808 */ /* 0x000fc40000000000 */
[----:B------:R-:W-:Y:S02]  /*2840*/  ISETP.NE.AND P0, PT, R26, RZ, PT ;  /* 0x000000ff1a00720c */ /* 0x000fe40003f05270 */
[----:B------:R-:W-:Y:S02]  /*2850*/  ISETP.NE.AND P1, PT, R24, RZ, PT ;  /* 0x000000ff1800720c */ /* 0x000fe40003f25270 */
[----:B------:R-:W-:Y:S02]  /*2860*/  FSEL R75, R75, -INF , P0 ;  /* 0xff8000004b4b7808 */ /* 0x000fe40000000000 */
[----:B------:R-:W-:Y:S02]  /*2870*/  ISETP.NE.AND P2, PT, R20, RZ, PT ;  /* 0x000000ff1400720c */ /* 0x000fe40003f45270 */
[----:B------:R-:W-:Y:S02]  /*2880*/  FSEL R83, R83, -INF , P4 ;  /* 0xff80000053537808 */ /* 0x000fe40002000000 */
[----:B0-----:R-:W-:-:S02]  /*2890*/  FMNMX.FTZ R10, R8, R3, !PT ;  /* 0x00000003080a7209 */ /* 0x001fc40007810000 */
[----:B------:R-:W-:Y:S02]  /*28a0*/  FMNMX.FTZ R8, R5, R27, !PT ;  /* 0x0000001b05087209 */ /* 0x000fe40007810000 */
[----:B------:R-:W-:Y:S01]  /*28b0*/  FSEL R79, R79, -INF , P2 ;  /* 0xff8000004f4f7808 */ /* 0x000fe20001000000 */
[----:B------:R-:W0:Y:S01]  /*28c0*/  SHFL.BFLY PT, R3, R10, 0x1, 0x1f ;  /* 0x0c201f000a037f89 */ /* 0x000e2200000e0000 */
[----:B------:R-:W-:Y:S02]  /*28d0*/  FMNMX.FTZ R8, R9, R8, !PT ;  /* 0x0000000809087209 */ /* 0x000fe40007810000 */
[----:B------:R-:W-:Y:S02]  /*28e0*/  FSEL R87, R87, -INF , P6 ;  /* 0xff80000057577808 */ /* 0x000fe40003000000 */
[----:B------:R-:W-:Y:S02]  /*28f0*/  FMNMX.FTZ R8, R31, R8, !PT ;  /* 0x000000081f087209 */ /* 0x000fe40007810000 */
[----:B------:R-:W-:-:S02]  /*2900*/  R2UR UR6, R4 ;  /* 0x00000000040672ca */ /* 0x000fc400000e0000 */
[----:B------:R-:W-:Y:S02]  /*2910*/  FMNMX.FTZ R8, R11, R8, !PT ;  /* 0x000000080b087209 */ /* 0x000fe40007810000 */
[----:B------:R-:W-:Y:S01]  /*2920*/  ISETP.NE.AND P0, PT, R90, RZ, PT ;  /* 0x000000ff5a00720c */ /* 0x000fe20003f05270 */
[----:B------:R-:W-:Y:S01]  /*2930*/  IMAD.MOV.U32 R90, RZ, RZ, R151 ;  /* 0x000000ffff5a7224 */ /* 0x000fe200078e0097 */
[----:B------:R-:W-:Y:S02]  /*2940*/  FMNMX.FTZ R8, R35, R8, !PT ;  /* 0x0000000823087209 */ /* 0x000fe40007810000 */
[----:B------:R-:W-:Y:S02]  /*2950*/  MOV R94, R151 ;  /* 0x00000097005e7202 */ /* 0x000fe40000000f00 */
[----:B------:R-:W-:-:S03]  /*2960*/  FMNMX.FTZ R8, R13, R8, !PT ;  /* 0x000000080d087209 */ /* 0x000fc60007810000 */
[----:B------:R-:W-:Y:S01]  /*2970*/  UIADD3 UR6, UR6, 0x28840, URZ ;  /* 0x0002884006067890 */ /* 0x000fe2000fffe03f */
[----:B------:R-:W-:Y:S02]  /*2980*/  FMNMX.FTZ R8, R39, R8, !PT ;  /* 0x0000000827087209 */ /* 0x000fe40007810000 */
[----:B0-----:R-:W-:Y:S01]  /*2990*/  FMNMX.FTZ R3, R10, R3, !PT ;  /* 0x000000030a037209 */ /* 0x001fe20007810000 */
[----:B------:R-:W-:Y:S01]  /*29a0*/  UPRMT UR6, UR40, 0x654, UR6 ;  /* 0x0000065428067896 */ /* 0x000fe20008000006 */
[----:B------:R-:W-:Y:S02]  /*29b0*/  FMNMX.FTZ R8, R15, R8, !PT ;  /* 0x000000080f087209 */ /* 0x000fe40007810000 */
[C---:B------:R-:W-:Y:S01]  /*29c0*/  FSETP.NEU.FTZ.AND P3, PT, R3.reuse, -INF , PT ;  /* 0xff8000000300780b */ /* 0x040fe20003f7d000 */
[----:B------:R-:W-:Y:S01]  /*29d0*/  FMUL.FTZ R12, R3, R0 ;  /* 0x00000000030c7220 */ /* 0x000fe20000410000 */
[----:B------:R-:W-:-:S04]  /*29e0*/  FMNMX.FTZ R8, R43, R8, !PT ;  /* 0x000000082b087209 */ /* 0x000fc80007810000 */
[----:B------:R-:W-:Y:S01]  /*29f0*/  FMNMX.FTZ R8, R21, R8, !PT ;  /* 0x0000000815087209 */ /* 0x000fe20007810000 */
[----:B------:R-:W-:Y:S01]  /*2a00*/  SYNCS.ARRIVE.TRANS64.RED.A1T0 RZ, [UR6], RZ ;  /* 0x000000ffffff79a7 */ /* 0x000fe20008100406 */
[----:B------:R-:W-:Y:S02]  /*2a10*/  FSEL R6, R12, RZ, P3 ;  /* 0x000000ff0c067208 */ /* 0x000fe40001800000 */
[----:B------:R-:W-:Y:S02]  /*2a20*/  FMNMX.FTZ R8, R47, R8, !PT ;  /* 0x000000082f087209 */ /* 0x000fe40007810000 */
[----:B------:R-:W-:Y:S01]  /*2a30*/  ISETP.NE.AND P3, PT, R14, RZ, PT ;  /* 0x000000ff0e00720c */ /* 0x000fe20003f65270 */
[--C-:B------:R-:W-:Y:S01]  /*2a40*/  FFMA.FTZ R170, R93, R0, -R6.reuse ;  /* 0x000000005daa7223 */ /* 0x100fe20000010806 */
        /* <DEDUP_REMOVED lines=27> */
[--C-:B------:R-:W-:Y:S01]  /*2c00*/  FFMA.FTZ R113, R133, R0, -R6.reuse ;  /* 0x0000000085717223 */ /* 0x100fe20000010806 */
[----:B------:R-:W-:Y:S01]  /*2c10*/  FMNMX.FTZ R8, R63, R8, !PT ;  /* 0x000000083f087209 */ /* 0x000fe20007810000 */
[----:B------:R-:W1:Y:S01]  /*2c20*/  MUFU.EX2 R158, R158 ;  /* 0x0000009e009e7308 */ /* 0x000e620000000800 */
[-CC-:B------:R-:W-:Y:S01]  /*2c30*/  FFMA.FTZ R162, R135, R0.reuse, -R6.reuse ;  /* 0x0000000087a27223 */ /* 0x180fe20000010806 */
[--C-:B------:R-:W-:Y:S01]  /*2c40*/  FFMA.FTZ R115, R115, R0, -R6.reuse ;  /* 0x0000000073737223 */ /* 0x100fe20000010806 */
[----:B------:R-:W-:Y:S01]  /*2c50*/  FMNMX.FTZ R8, R41, R8, !PT ;  /* 0x0000000829087209 */ /* 0x000fe20007810000 */
[-CC-:B------:R-:W-:Y:S01]  /*2c60*/  FFMA.FTZ R164, R123, R0.reuse, -R6.reuse ;  /* 0x000000007ba47223 */ /* 0x180fe20000010806 */
[-CC-:B------:R-:W-:Y:S01]  /*2c70*/  FFMA.FTZ R117, R117, R0.reuse, -R6.reuse ;  /* 0x0000000075757223 */ /* 0x180fe20000010806 */
[--C-:B------:R-:W-:Y:S01]  /*2c80*/  FFMA.FTZ R119, R119, R0, -R6.reuse ;  /* 0x0000000077777223 */ /* 0x100fe20000010806 */
[----:B------:R-:W-:Y:S01]  /*2c90*/  FMNMX.FTZ R8, R67, R8, !PT ;  /* 0x0000000843087209 */ /* 0x000fe20007810000 */
[----:B------:R-:W2:Y:S01]  /*2ca0*/  MUFU.EX2 R81, R81 ;  /* 0x0000005100517308 */ /* 0x000ea20000000800 */
[-CC-:B------:R-:W-:Y:S01]  /*2cb0*/  FFMA.FTZ R91, R91, R0.reuse, -R6.reuse ;  /* 0x000000005b5b7223 */ /* 0x180fe20000010806 */
[--C-:B------:R-:W-:Y:S01]  /*2cc0*/  FFMA.FTZ R53, R53, R0, -R6.reuse ;  /* 0x0000000035357223 */ /* 0x100fe20000010806 */
[----:B------:R-:W-:Y:S01]  /*2cd0*/  FMNMX.FTZ R8, R69, R8, !PT ;  /* 0x0000000845087209 */ /* 0x000fe20007810000 */
[-CC-:B------:R-:W-:Y:S01]  /*2ce0*/  FFMA.FTZ R180, R99, R0.reuse, -R6.reuse ;  /* 0x0000000063b47223 */ /* 0x180fe20000010806 */
        /* <DEDUP_REMOVED lines=8> */
[----:B------:R-:W-:Y:S01]  /*2d70*/  FFMA.FTZ R85, R85, R0, -R6 ;  /* 0x0000000055557223 */ /* 0x000fe20000010806 */
[----:B------:R-:W3:Y:S01]  /*2d80*/  MUFU.EX2 R160, R160 ;  /* 0x000000a000a07308 */ /* 0x000ee20000000800 */
[----:B------:R-:W-:Y:S01]  /*2d90*/  FMNMX.FTZ R8, R75, R8, !PT ;  /* 0x000000084b087209 */ /* 0x000fe20007810000 */
[----:B------:R-:W-:-:S02]  /*2da0*/  IMAD.MOV.U32 R135, RZ, RZ, R151 ;  /* 0x000000ffff877224 */ /* 0x000fc400078e0097 */
[--C-:B------:R-:W-:Y:S01]  /*2db0*/  IMAD.MOV.U32 R133, RZ, RZ, R151.reuse ;  /* 0x000000ffff857224 */ /* 0x100fe200078e0097 */
[----:B------:R-:W-:Y:S01]  /*2dc0*/  FMNMX.FTZ R8, R93, R8, !PT ;  /* 0x000000085d087209 */ /* 0x000fe20007810000 */
[--C-:B------:R-:W-:Y:S02]  /*2dd0*/  IMAD.MOV.U32 R131, RZ, RZ, R151.reuse ;  /* 0x000000ffff837224 */ /* 0x100fe400078e0097 */
[----:B------:R-:W4:Y:S01]  /*2de0*/  MUFU.EX2 R113, R113 ;  /* 0x0000007100717308 */ /* 0x000f220000000800 */
[----:B------:R-:W-:Y:S01]  /*2df0*/  FMNMX.FTZ R8, R79, R8, !PT ;  /* 0x000000084f087209 */ /* 0x000fe20007810000 */
[--C-:B------:R-:W-:Y:S02]  /*2e00*/  IMAD.MOV.U32 R129, RZ, RZ, R151.reuse ;  /* 0x000000ffff817224 */ /* 0x100fe400078e0097 */
[--C-:B------:R-:W-:Y:S01]  /*2e10*/  IMAD.MOV.U32 R127, RZ, RZ, R151.reuse ;  /* 0x000000ffff7f7224 */ /* 0x100fe200078e0097 */
[----:B------:R-:W-:Y:S01]  /*2e20*/  FMNMX.FTZ R8, R95, R8, !PT ;  /* 0x000000085f087209 */ /* 0x000fe20007810000 */
[----:B------:R-:W-:-:S02]  /*2e30*/  IMAD.MOV.U32 R125, RZ, RZ, R151 ;  /* 0x000000ffff7d7224 */ /* 0x000fc400078e0097 */
[----:B------:R-:W5:Y:S01]  /*2e40*/  MUFU.EX2 R162, R162 ;  /* 0x000000a200a27308 */ /* 0x000f620000000800 */
[----:B------:R-:W-:Y:S01]  /*2e50*/  FMNMX.FTZ R8, R83, R8, !PT ;  /* 0x0000000853087209 */ /* 0x000fe20007810000 */
[--C-:B------:R-:W-:Y:S02]  /*2e60*/  IMAD.MOV.U32 R123, RZ, RZ, R151.reuse ;  /* 0x000000ffff7b7224 */ /* 0x100fe400078e0097 */
[--C-:B------:R-:W-:Y:S01]  /*2e70*/  IMAD.MOV.U32 R111, RZ, RZ, R151.reuse ;  /* 0x000000ffff6f7224 */ /* 0x100fe200078e0097 */
[----:B------:R-:W-:Y:S01]  /*2e80*/  FMNMX.FTZ R8, R121, R8, !PT ;  /* 0x0000000879087209 */ /* 0x000fe20007810000 */
[--C-:B------:R-:W-:Y:S02]  /*2e90*/  IMAD.MOV.U32 R109, RZ, RZ, R151.reuse ;  /* 0x000000ffff6d7224 */ /* 0x100fe400078e0097 */
[----:B------:R-:W5:Y:S01]  /*2ea0*/  MUFU.EX2 R115, R115 ;  /* 0x0000007300737308 */ /* 0x000f620000000800 */
[----:B------:R-:W-:Y:S01]  /*2eb0*/  FMNMX.FTZ R8, R87, R8, !PT ;  /* 0x0000000857087209 */ /* 0x000fe20007810000 */
[----:B------:R-:W-:-:S02]  /*2ec0*/  IMAD.MOV.U32 R107, RZ, RZ, R151 ;  /* 0x000000ffff6b7224 */ /* 0x000fc400078e0097 */
[--C-:B------:R-:W-:Y:S02]  /*2ed0*/  IMAD.MOV.U32 R105, RZ, RZ, R151.reuse ;  /* 0x000000ffff697224 */ /* 0x100fe400078e0097 */
[----:B------:R-:W0:Y:S01]  /*2ee0*/  SHFL.BFLY PT, R7, R8, 0x2, 0x1f ;  /* 0x0c401f0008077f89 */ /* 0x000e2200000e0000 */
[--C-:B------:R-:W-:Y:S01]  /*2ef0*/  IMAD.MOV.U32 R103, RZ, RZ, R151.reuse ;  /* 0x000000ffff677224 */ /* 0x100fe200078e0097 */
[----:B------:R-:W-:Y:S01]  /*2f00*/  MUFU.EX2 R164, R164 ;  /* 0x000000a400a47308 */ /* 0x000fe20000000800 */
[--C-:B------:R-:W-:Y:S02]  /*2f10*/  IMAD.MOV.U32 R101, RZ, RZ, R151.reuse ;  /* 0x000000ffff657224 */ /* 0x100fe400078e0097 */
[----:B------:R-:W-:-:S05]  /*2f20*/  IMAD.MOV.U32 R99, RZ, RZ, R151 ;  /* 0x000000ffff637224 */ /* 0x000fca00078e0097 */
[----:B------:R-:W-:Y:S08]  /*2f30*/  MUFU.EX2 R117, R117 ;  /* 0x0000007500757308 */ /* 0x000ff00000000800 */
[----:B------:R-:W-:Y:S01]  /*2f40*/  MUFU.EX2 R166, R166 ;  /* 0x000000a600a67308 */ /* 0x000fe20000000800 */
[----:B0-----:R-:W-:-:S07]  /*2f50*/  FMNMX.FTZ R10, R8, R7, !PT ;  /* 0x00000007080a7209 */ /* 0x001fce0007810000 */
[----:B------:R-:W-:Y:S01]  /*2f60*/  MUFU.EX2 R119, R119 ;  /* 0x0000007700777308 */ /* 0x000fe20000000800 */
[----:B------:R-:W0:Y:S07]  /*2f70*/  SHFL.BFLY PT, R7, R10, 0x1, 0x1f ;  /* 0x0c201f000a077f89 */ /* 0x000e2e00000e0000 */
[----:B------:R-:W-:Y:S08]  /*2f80*/  MUFU.EX2 R168, R168 ;  /* 0x000000a800a87308 */ /* 0x000ff00000000800 */
[----:B------:R-:W-:Y:S08]  /*2f90*/  MUFU.EX2 R91, R91 ;  /* 0x0000005b005b7308 */ /* 0x000ff00000000800 */
[----:B------:R-:W-:Y:S01]  /*2fa0*/  MUFU.EX2 R170, R170 ;  /* 0x000000aa00aa7308 */ /* 0x000fe20000000800 */
[----:B0-----:R-:W-:-:S04]  /*2fb0*/  FMNMX.FTZ R7, R10, R7, !PT ;  /* 0x000000070a077209 */ /* 0x001fc80007810000 */
[C---:B------:R-:W-:Y:S01]  /*2fc0*/  FSETP.NEU.FTZ.AND P1, PT, R7.reuse, -INF , PT ;  /* 0xff8000000700780b */ /* 0x040fe20003f3d000 */
[----:B------:R-:W-:Y:S02]  /*2fd0*/  FMUL.FTZ R8, R7, R0 ;  /* 0x0000000007087220 */ /* 0x000fe40000410000 */
[----:B------:R-:W-:Y:S03]  /*2fe0*/  MUFU.EX2 R53, R53 ;  /* 0x0000003500357308 */ /* 0x000fe60000000800 */
[----:B------:R-:W-:-:S05]  /*2ff0*/  FSEL R30, R8, RZ, P1 ;  /* 0x000000ff081e7208 */ /* 0x000fca0000800000 */
[----:B------:R-:W-:Y:S01]  /*3000*/  MUFU.EX2 R172, R172 ;  /* 0x000000ac00ac7308 */ /* 0x000fe20000000800 */
[-CC-:B------:R-:W-:Y:S01]  /*3010*/  FFMA.FTZ R157, R5, R0.reuse, -R30.reuse ;  /* 0x00000000059d7223 */ /* 0x180fe2000001081e */
[-CC-:B------:R-:W-:Y:S01]  /*3020*/  FFMA.FTZ R6, R27, R0.reuse, -R30.reuse ;  /* 0x000000001b067223 */ /* 0x180fe2000001081e */
[-CC-:B------:R-:W-:Y:S01]  /*3030*/  FFMA.FTZ R159, R9, R0.reuse, -R30.reuse ;  /* 0x00000000099f7223 */ /* 0x180fe2000001081e */
[----:B------:R-:W-:Y:S01]  /*3040*/  FADD.FTZ R5, R156, R77 ;  /* 0x0000004d9c057221 */ /* 0x000fe20000010000 */
[-CC-:B------:R-:W-:Y:S01]  /*3050*/  FFMA.FTZ R8, R31, R0.reuse, -R30.reuse ;  /* 0x000000001f087223 */ /* 0x180fe2000001081e */
[-CC-:B------:R-:W-:Y:S01]  /*3060*/  FFMA.FTZ R161, R11, R0.reuse, -R30.reuse ;  /* 0x000000000ba17223 */ /* 0x180fe2000001081e */
[-CC-:B------:R-:W-:Y:S01]  /*3070*/  FFMA.FTZ R10, R35, R0.reuse, -R30.reuse ;  /* 0x00000000230a7223 */ /* 0x180fe2000001081e */
[----:B------:R-:W-:Y:S01]  /*3080*/  MUFU.EX2 R157, R157 ;  /* 0x0000009d009d7308 */ /* 0x000fe20000000800 */
[----:B-1----:R-:W-:Y:S01]  /*3090*/  FADD.FTZ R28, R158, R5 ;  /* 0x000000059e1c7221 */ /* 0x002fe20000010000 */
[-CC-:B------:R-:W-:Y:S01]  /*30a0*/  FFMA.FTZ R163, R13, R0.reuse, -R30.reuse ;  /* 0x000000000da37223 */ /* 0x180fe2000001081e */
[-CC-:B------:R-:W-:Y:S01]  /*30b0*/  FFMA.FTZ R12, R39, R0.reuse, -R30.reuse ;  /* 0x00000000270c7223 */ /* 0x180fe2000001081e */
[-C--:B------:R-:W-:Y:S01]  /*30c0*/  FFMA.FTZ R165, R15, R0.reuse, -R30 ;  /* 0x000000000fa57223 */ /* 0x080fe2000001081e */
[----:B--2---:R-:W-:Y:S01]  /*30d0*/  FADD.FTZ R5, R81, R28 ;  /* 0x0000001c51057221 */ /* 0x004fe20000010000 */
[-CC-:B------:R-:W-:Y:S01]  /*30e0*/  FFMA.FTZ R14, R43, R0.reuse, -R30.reuse ;  /* 0x000000002b0e7223 */ /* 0x180fe2000001081e */
[-CC-:B------:R-:W-:Y:S01]  /*30f0*/  FFMA.FTZ R167, R21, R0.reuse, -R30.reuse ;  /* 0x0000000015a77223 */ /* 0x180fe2000001081e */
[----:B------:R-:W0:Y:S01]  /*3100*/  MUFU.EX2 R6, R6 ;  /* 0x0000000600067308 */ /* 0x000e220000000800 */
[----:B---3--:R-:W-:Y:S01]  /*3110*/  FADD.FTZ R32, R160, R5 ;  /* 0x00000005a0207221 */ /* 0x008fe20000010000 */
[-CC-:B------:R-:W-:Y:S01]  /*3120*/  FFMA.FTZ R20, R47, R0.reuse, -R30.reuse ;  /* 0x000000002f147223 */ /* 0x180fe2000001081e */
[-CC-:B------:R-:W-:Y:S01]  /*3130*/  FFMA.FTZ R169, R25, R0.reuse, -R30.reuse ;  /* 0x0000000019a97223 */ /* 0x180fe2000001081e */
[-C--:B------:R-:W-:Y:S01]  /*3140*/  FFMA.FTZ R24, R51, R0.reuse, -R30 ;  /* 0x0000000033187223 */ /* 0x080fe2000001081e */
[----:B----4-:R-:W-:Y:S01]  /*3150*/  FADD.FTZ R5, R113, R32 ;  /* 0x0000002071057221 */ /* 0x010fe20000010000 */
[-CC-:B------:R-:W-:Y:S01]  /*3160*/  FFMA.FTZ R171, R29, R0.reuse, -R30.reuse ;  /* 0x000000001dab7223 */ /* 0x180fe2000001081e */
[-CC-:B------:R-:W-:Y:S01]  /*3170*/  FFMA.FTZ R26, R55, R0.reuse, -R30.reuse ;  /* 0x00000000371a7223 */ /* 0x180fe2000001081e */
[----:B------:R-:W1:Y:S01]  /*3180*/  MUFU.EX2 R159, R159 ;  /* 0x0000009f009f7308 */ /* 0x000e620000000800 */
[----:B-----5:R-:W-:Y:S01]  /*3190*/  FADD.FTZ R34, R162, R5 ;  /* 0x00000005a2227221 */ /* 0x020fe20000010000 */
[-CC-:B------:R-:W-:Y:S01]  /*31a0*/  FFMA.FTZ R173, R33, R0.reuse, -R30.reuse ;  /* 0x0000000021ad7223 */ /* 0x180fe2000001081e */
[-CC-:B------:R-:W-:Y:S01]  /*31b0*/  FFMA.FTZ R28, R59, R0.reuse, -R30.reuse ;  /* 0x000000003b1c7223 */ /* 0x180fe2000001081e */
[-C--:B------:R-:W-:Y:S01]  /*31c0*/  FFMA.FTZ R175, R37, R0.reuse, -R30 ;  /* 0x0000000025af7223 */ /* 0x080fe2000001081e */
[----:B------:R-:W-:Y:S01]  /*31d0*/  FADD.FTZ R9, R115, R34 ;  /* 0x0000002273097221 */ /* 0x000fe20000010000 */
[-CC-:B------:R-:W-:Y:S01]  /*31e0*/  FFMA.FTZ R63, R63, R0.reuse, -R30.reuse ;  /* 0x000000003f3f7223 */ /* 0x180fe2000001081e */
[-C--:B------:R-:W-:Y:S01]  /*31f0*/  FFMA.FTZ R41, R41, R0.reuse, -R30 ;  /* 0x0000000029297223 */ /* 0x080fe2000001081e */
[----:B------:R-:W2:Y:S01]  /*3200*/  MUFU.EX2 R8, R8 ;  /* 0x0000000800087308 */ /* 0x000ea20000000800 */
[----:B0-----:R-:W-:Y:S01]  /*3210*/  FADD.FTZ R32, R157, R6 ;  /* 0x000000069d207221 */ /* 0x001fe20000010000 */
[----:B------:R-:W-:Y:S01]  /*3220*/  FADD.FTZ R36, R164, R9 ;  /* 0x00000009a4247221 */ /* 0x000fe20000010000 */
[-CC-:B------:R-:W-:Y:S01]  /*3230*/  FFMA.FTZ R67, R67, R0.reuse, -R30.reuse ;  /* 0x0000000043437223 */ /* 0x180fe2000001081e */
[-CC-:B------:R-:W-:Y:S01]  /*3240*/  FFMA.FTZ R69, R69, R0.reuse, -R30.reuse ;  /* 0x0000000045457223 */ /* 0x180fe2000001081e */
[-C--:B------:R-:W-:Y:S01]  /*3250*/  FFMA.FTZ R71, R71, R0.reuse, -R30 ;  /* 0x0000000047477223 */ /* 0x080fe2000001081e */
[----:B------:R-:W-:Y:S01]  /*3260*/  FADD.FTZ R9, R117, R36 ;  /* 0x0000002475097221 */ /* 0x000fe20000010000 */
[-C--:B------:R-:W-:Y:S01]  /*3270*/  FFMA.FTZ R73, R73, R0.reuse, -R30 ;  /* 0x0000000049497223 */ /* 0x080fe2000001081e */
[----:B------:R-:W0:Y:S01]  /*3280*/  MUFU.EX2 R161, R161 ;  /* 0x000000a100a17308 */ /* 0x000e220000000800 */
[----:B-1----:R-:W-:Y:S01]  /*3290*/  FADD.FTZ R5, R159, R32 ;  /* 0x000000209f057221 */ /* 0x002fe20000010000 */
[----:B------:R-:W-:Y:S01]  /*32a0*/  FADD.FTZ R36, R166, R9 ;  /* 0x00000009a6247221 */ /* 0x000fe20000010000 */
[-CC-:B------:R-:W-:Y:S01]  /*32b0*/  FFMA.FTZ R75, R75, R0.reuse, -R30.reuse ;  /* 0x000000004b4b7223 */ /* 0x180fe2000001081e */
[-CC-:B------:R-:W-:Y:S01]  /*32c0*/  FFMA.FTZ R93, R93, R0.reuse, -R30.reuse ;  /* 0x000000005d5d7223 */ /* 0x180fe2000001081e */
[-C--:B------:R-:W-:Y:S01]  /*32d0*/  FFMA.FTZ R79, R79, R0.reuse, -R30 ;  /* 0x000000004f4f7223 */ /* 0x080fe2000001081e */
[----:B------:R-:W-:Y:S01]  /*32e0*/  FADD.FTZ R9, R119, R36 ;  /* 0x0000002477097221 */ /* 0x000fe20000010000 */
[-CC-:B------:R-:W-:Y:S01]  /*32f0*/  FFMA.FTZ R95, R95, R0.reuse, -R30.reuse ;  /* 0x000000005f5f7223 */ /* 0x180fe2000001081e */
[----:B------:R-:W1:Y:S01]  /*3300*/  MUFU.EX2 R10, R10 ;  /* 0x0000000a000a7308 */ /* 0x000e620000000800 */
[----:B--2---:R-:W-:Y:S01]  /*3310*/  FADD.FTZ R34, R8, R5 ;  /* 0x0000000508227221 */ /* 0x004fe20000010000 */
[----:B------:R-:W-:Y:S01]  /*3320*/  FADD.FTZ R38, R168, R9 ;  /* 0x00000009a8267221 */ /* 0x000fe20000010000 */
[-CC-:B------:R-:W-:Y:S01]  /*3330*/  FFMA.FTZ R83, R83, R0.reuse, -R30.reuse ;  /* 0x0000000053537223 */ /* 0x180fe2000001081e */
[-CC-:B------:R-:W-:Y:S01]  /*3340*/  FFMA.FTZ R121, R121, R0.reuse, -R30.reuse ;  /* 0x0000000079797223 */ /* 0x180fe2000001081e */
[----:B------:R-:W-:Y:S01]  /*3350*/  FFMA.FTZ R87, R87, R0, -R30 ;  /* 0x0000000057577223 */ /* 0x000fe2000001081e */
[----:B------:R-:W-:Y:S01]  /*3360*/  FADD.FTZ R9, R91, R38 ;  /* 0x000000265b097221 */ /* 0x000fe20000010000 */
[----:B------:R-:W-:Y:S01]  /*3370*/  F2FP.F16.F32.PACK_AB R159, R8, R159 ;  /* 0x0000009f089f723e */ /* 0x000fe200000000ff */
[----:B------:R-:W2:Y:S01]  /*3380*/  MUFU.EX2 R163, R163 ;  /* 0x000000a300a37308 */ /* 0x000ea20000000800 */
[----:B0-----:R-:W-:Y:S01]  /*3390*/  FADD.FTZ R5, R161, R34 ;  /* 0x00000022a1057221 */ /* 0x001fe20000010000 */
[----:B------:R-:W-:-:S02]  /*33a0*/  F2FP.F16.F32.PACK_AB R157, R6, R157 ;  /* 0x0000009d069d723e */ /* 0x000fc400000000ff */
[----:B------:R-:W-:Y:S01]  /*33b0*/  F2FP.F16.F32.PACK_AB R160, R113, R160 ;  /* 0x000000a071a0723e */ /* 0x000fe200000000ff */
[--C-:B------:R-:W-:Y:S01]  /*33c0*/  IMAD.MOV.U32 R113, RZ, RZ, R151.reuse ;  /* 0x000000ffff717224 */ /* 0x100fe200078e0097 */
[----:B------:R-:W-:Y:S01]  /*33d0*/  F2FP.F16.F32.PACK_AB R162, R115, R162 ;  /* 0x000000a273a2723e */ /* 0x000fe200000000ff */
[----:B------:R-:W-:Y:S01]  /*33e0*/  IMAD.MOV.U32 R115, RZ, RZ, R151 ;  /* 0x000000ffff737224 */ /* 0x000fe200078e0097 */
[----:B------:R-:W0:Y:S01]  /*33f0*/  MUFU.EX2 R12, R12 ;  /* 0x0000000c000c7308 */ /* 0x000e220000000800 */
[----:B-1----:R-:W-:Y:S01]  /*3400*/  FADD.FTZ R34, R10, R5 ;  /* 0x000000050a227221 */ /* 0x002fe20000010000 */
[----:B------:R-:W-:Y:S01]  /*3410*/  F2FP.F16.F32.PACK_AB R164, R117, R164 ;  /* 0x000000a475a4723e */ /* 0x000fe200000000ff */
[--C-:B------:R-:W-:Y:S01]  /*3420*/  IMAD.MOV.U32 R117, RZ, RZ, R151.reuse ;  /* 0x000000ffff757224 */ /* 0x100fe200078e0097 */
[----:B------:R-:W-:Y:S01]  /*3430*/  F2FP.F16.F32.PACK_AB R166, R119, R166 ;  /* 0x000000a677a6723e */ /* 0x000fe200000000ff */
[--C-:B------:R-:W-:Y:S01]  /*3440*/  IMAD.MOV.U32 R119, RZ, RZ, R151.reuse ;  /* 0x000000ffff777224 */ /* 0x100fe200078e0097 */
[----:B------:R-:W-:Y:S01]  /*3450*/  F2FP.F16.F32.PACK_AB R168, R91, R168 ;  /* 0x000000a85ba8723e */ /* 0x000fe200000000ff */
[----:B------:R-:W-:Y:S01]  /*3460*/  IMAD.MOV.U32 R91, RZ, RZ, R151 ;  /* 0x000000ffff5b7224 */ /* 0x000fe200078e0097 */
[----:B------:R-:W1:Y:S01]  /*3470*/  MUFU.EX2 R165, R165 ;  /* 0x000000a500a57308 */ /* 0x000e620000000800 */
[----:B--2---:R-:W-:Y:S01]  /*3480*/  FADD.FTZ R5, R163, R34 ;  /* 0x00000022a3057221 */ /* 0x004fe20000010000 */
[----:B------:R-:W-:-:S02]  /*3490*/  F2FP.F16.F32.PACK_AB R156, R77, R156 ;  /* 0x0000009c4d9c723e */ /* 0x000fc400000000ff */
[----:B------:R-:W-:Y:S02]  /*34a0*/  F2FP.F16.F32.PACK_AB R158, R81, R158 ;  /* 0x0000009e519e723e */ /* 0x000fe400000000ff */
[----:B------:R-:W-:Y:S02]  /*34b0*/  F2FP.F16.F32.PACK_AB R161, R10, R161 ;  /* 0x000000a10aa1723e */ /* 0x000fe400000000ff */
[----:B------:R-:W2:Y:S01]  /*34c0*/  MUFU.EX2 R14, R14 ;  /* 0x0000000e000e7308 */ /* 0x000ea20000000800 */
[C---:B0-----:R-:W-:Y:S01]  /*34d0*/  FADD.FTZ R36, R12.reuse, R5 ;  /* 0x000000050c247221 */ /* 0x041fe20000010000 */
[----:B------:R-:W-:-:S06]  /*34e0*/  F2FP.F16.F32.PACK_AB R163, R12, R163 ;  /* 0x000000a30ca3723e */ /* 0x000fcc00000000ff */
[----:B------:R-:W0:Y:S01]  /*34f0*/  MUFU.EX2 R167, R167 ;  /* 0x000000a700a77308 */ /* 0x000e220000000800 */
[----:B-1----:R-:W-:Y:S01]  /*3500*/  FADD.FTZ R5, R165, R36 ;  /* 0x00000024a5057221 */ /* 0x002fe20000010000 */
[----:B------:R-:W-:Y:S01]  /*3510*/  FADD.FTZ R36, R170, R9 ;  /* 0x00000009aa247221 */ /* 0x000fe20000010000 */
[----:B------:R-:W-:-:S03]  /*3520*/  F2FP.F16.F32.PACK_AB R170, R53, R170 ;  /* 0x000000aa35aa723e */ /* 0x000fc600000000ff */
[----:B------:R-:W-:Y:S02]  /*3530*/  FADD.FTZ R9, R53, R36 ;  /* 0x0000002435097221 */ /* 0x000fe40000010000 */
[----:B------:R-:W1:Y:S01]  /*3540*/  MUFU.EX2 R20, R20 ;  /* 0x0000001400147308 */ /* 0x000e620000000800 */
[----:B--2---:R-:W-:Y:S01]  /*3550*/  FADD.FTZ R4, R14, R5 ;  /* 0x000000050e047221 */ /* 0x004fe20000010000 */
[----:B------:R-:W-:Y:S01]  /*3560*/  FADD.FTZ R38, R172, R9 ;  /* 0x00000009ac267221 */ /* 0x000fe20000010000 */
[----:B------:R-:W-:-:S05]  /*3570*/  F2FP.F16.F32.PACK_AB R165, R14, R165 ;  /* 0x000000a50ea5723e */ /* 0x000fca00000000ff */
[----:B------:R-:W2:Y:S01]  /*3580*/  MUFU.EX2 R169, R169 ;  /* 0x000000a900a97308 */ /* 0x000ea20000000800 */
[----:B0-----:R-:W-:-:S07]  /*3590*/  FADD.FTZ R5, R167, R4 ;  /* 0x00000004a7057221 */ /* 0x001fce0000010000 */
[----:B------:R-:W0:Y:S01]  /*35a0*/  MUFU.EX2 R49, R49 ;  /* 0x0000003100317308 */ /* 0x000e220000000800 */
[C---:B-1----:R-:W-:Y:S01]  /*35b0*/  FADD.FTZ R36, R20.reuse, R5 ;  /* 0x0000000514247221 */ /* 0x042fe20000010000 */
[----:B------:R-:W-:-:S06]  /*35c0*/  F2FP.F16.F32.PACK_AB R167, R20, R167 ;  /* 0x000000a714a7723e */ /* 0x000fcc00000000ff */
[----:B------:R-:W1:Y:S01]  /*35d0*/  MUFU.EX2 R24, R24 ;  /* 0x0000001800187308 */ /* 0x000e620000000800 */
[----:B--2---:R-:W-:-:S07]  /*35e0*/  FADD.FTZ R5, R169, R36 ;  /* 0x00000024a9057221 */ /* 0x004fce0000010000 */
        /* <DEDUP_REMOVED lines=25> */
[----:B------:R-:W-:-:S06]  /*3780*/  F2FP.F16.F32.PACK_AB R173, R28, R173 ;  /* 0x000000ad1cad723e */ /* 0x000fcc00000000ff */
[----:B------:R-:W0:Y:S01]  /*3790*/  MUFU.EX2 R61, R61 ;  /* 0x0000003d003d7308 */ /* 0x000e220000000800 */
[----:B-1----:R-:W-:-:S07]  /*37a0*/  FADD.FTZ R38, R178, R9 ;  /* 0x00000009b2267221 */ /* 0x002fce0000010000 */
        /* <DEDUP_REMOVED lines=24> */
[----:B------:R-:W-:Y:S01]  /*3930*/  F2FP.F16.F32.PACK_AB R182, R89, R182 ;  /* 0x000000b659b6723e */ /* 0x000fe200000000ff */
[----:B------:R-:W-:-:S05]  /*3940*/  IMAD.MOV.U32 R89, RZ, RZ, R151 ;  /* 0x000000ffff597224 */ /* 0x000fca00078e0097 */
        /* <DEDUP_REMOVED lines=9> */
[----:B------:R-:W-:Y:S01]  /*39e0*/  F2FP.F16.F32.PACK_AB R184, R97, R184 ;  /* 0x000000b861b8723e */ /* 0x000fe200000000ff */
[----:B------:R-:W-:-:S05]  /*39f0*/  IMAD.MOV.U32 R97, RZ, RZ, R151 ;  /* 0x000000ffff617224 */ /* 0x000fca00078e0097 */
        /* <DEDUP_REMOVED lines=9> */
[----:B------:R-:W-:Y:S01]  /*3a90*/  F2FP.F16.F32.PACK_AB R183, R36, R93 ;  /* 0x0000005d24b7723e */ /* 0x000fe200000000ff */
[----:B------:R-:W-:-:S05]  /*3aa0*/  IMAD.MOV.U32 R93, RZ, RZ, R151 ;  /* 0x000000ffff5d7224 */ /* 0x000fca00078e0097 */
[----:B------:R-:W1:Y:S01]  /*3ab0*/  MUFU.EX2 R121, R121 ;  /* 0x0000007900797308 */ /* 0x000e620000000800 */
[----:B--2---:R-:W-:-:S07]  /*3ac0*/  FADD.FTZ R9, R95, R8 ;  /* 0x000000085f097221 */ /* 0x004fce0000010000 */
[----:B------:R-:W2:Y:S01]  /*3ad0*/  MUFU.EX2 R6, R87 ;  /* 0x0000005700067308 */ /* 0x000ea20000000800 */
[C---:B0-----:R-:W-:Y:S01]  /*3ae0*/  FADD.FTZ R8, R38.reuse, R9 ;  /* 0x0000000926087221 */ /* 0x041fe20000010000 */
[----:B------:R-:W-:Y:S01]  /*3af0*/  F2FP.F16.F32.PACK_AB R185, R38, R95 ;  /* 0x0000005f26b9723e */ /* 0x000fe200000000ff */
[----:B------:R-:W-:-:S05]  /*3b00*/  IMAD.MOV.U32 R95, RZ, RZ, R151 ;  /* 0x000000ffff5f7224 */ /* 0x000fca00078e0097 */
[----:B------:R-:W0:Y:S01]  /*3b10*/  MUFU.EX2 R85, R85 ;  /* 0x0000005500557308 */ /* 0x000e220000000800 */
[----:B-1----:R-:W-:Y:S01]  /*3b20*/  FADD.FTZ R9, R121, R8 ;  /* 0x0000000879097221 */ /* 0x002fe20000010000 */
[----:B------:R-:W-:Y:S02]  /*3b30*/  VIADD R8, R88, 0xfffffffe ;  /* 0xfffffffe58087836 */ /* 0x000fe40000000000 */
[----:B------:R-:W-:-:S03]  /*3b40*/  IMAD.MOV.U32 R88, RZ, RZ, R151 ;  /* 0x000000ffff587224 */ /* 0x000fc600078e0097 */
[----:B------:R-:W-:Y:S02]  /*3b50*/  ISETP.GE.AND P1, PT, R8, R17, PT ;  /* 0x000000110800720c */ /* 0x000fe40003f26270 */
[C---:B--2---:R-:W-:Y:S01]  /*3b60*/  F2FP.F16.F32.PACK_AB R187, R6.reuse, R121 ;  /* 0x0000007906bb723e */ /* 0x044fe200000000ff */
[----:B------:R-:W-:Y:S01]  /*3b70*/  FADD.FTZ R4, R6, R9 ;  /* 0x0000000906047221 */ /* 0x000fe20000010000 */
[----:B------:R-:W-:Y:S02]  /*3b80*/  IMAD.MOV.U32 R121, RZ, RZ, R151 ;  /* 0x000000ffff797224 */ /* 0x000fe400078e0097 */
[C---:B0-----:R-:W-:Y:S01]  /*3b90*/  FADD.FTZ R5, R85.reuse, R42 ;  /* 0x0000002a55057221 */ /* 0x041fe20000010000 */
[----:B------:R-:W-:-:S06]  /*3ba0*/  F2FP.F16.F32.PACK_AB R186, R85, R186 ;  /* 0x000000ba55ba723e */ /* 0x000fcc00000000ff */
[----:B------:R-:W-:Y:S05]  /*3bb0*/  @!P1 BRA `(.L_x_210) ;  /* 0x0000002000c49947 */ /* 0x000fea0003800000 */
[----:B------:R-:W-:Y:S01]  /*3bc0*/  IMAD.MOV.U32 R9, RZ, RZ, R7 ;  /* 0x000000ffff097224 */ /* 0x000fe200078e0007 */
[----:B------:R-:W-:Y:S01]  /*3bd0*/  CS2R R150, SRZ ;  /* 0x0000000000967805 */ /* 0x000fe2000001ff00 */
        /* <DEDUP_REMOVED lines=31> */
[----:B------:R-:W-:Y:S01]  /*3dd0*/  CS2R R88, SRZ ;  /* 0x0000000000587805 */ /* 0x000fe2000001ff00 */
[----:B------:R-:W-:Y:S01]  /*3de0*/  UMOV UR43, UR38 ;  /* 0x00000026002b7c82 */ /* 0x000fe20008000000 */
[----:B------:R-:W-:-:S05]  /*3df0*/  UMOV UR40, UR39 ;  /* 0x0000002700287c82 */ /* 0x000fca0008000000 */
.L_x_221:
[----:B------:R-:W-:Y:S01]  /*3e00*/  ISETP.NE.AND P2, PT, RZ, UR41, PT ;  /* 0x00000029ff007c0c */ /* 0x000fe2000bf45270 */
[----:B------:R-:W-:-:S04]  /*3e10*/  UISETP.NE.AND UP0, UPT, UR40, 0x1, UPT ;  /* 0x000000012800788c */ /* 0x000fc8000bf05270 */
[----:B------:R-:W-:-:S04]  /*3e20*/  USEL UR38, URZ, 0x1, UP0 ;  /* 0x000000013f267887 */ /* 0x000fc80008000000 */
[----:B------:R-:W-:-:S04]  /*3e30*/  ULOP3.LUT UR38, UR43, UR38, URZ, 0x3c, !UPT ;  /* 0x000000262b267292 */ /* 0x000fc8000f8e3c3f */
[----:B------:R-:W-:Y:S08]  /*3e40*/  @P2 BRA `(.L_x_211) ;  /* 0x0000000000442947 */ /* 0x000ff00003800000 */
[----:B------:R-:W-:Y:S05]  /*3e50*/  @!P0 BRA `(.L_x_212) ;  /* 0x0000000000048947 */ /* 0x000fea0003800000 */
[----:B------:R-:W-:Y:S01]  /*3e60*/  BPT.TRAP 0x1 ;  /* 0x000000040000795c */ /* 0x000fe20000300000 */
.L_x_212:
[----:B------:R-:W0:Y:S01]  /*3e70*/  S2UR UR10, SR_CgaCtaId ;  /* 0x00000000000a79c3 */ /* 0x000e220000008800 */
[----:B------:R-:W-:Y:S01]  /*3e80*/  UIADD3 UR6, UR40, 0x1, URZ ;  /* 0x0000000128067890 */ /* 0x000fe2000fffe03f */
[----:B------:R-:W-:Y:S01]  /*3e90*/  IMAD.U32 R0, RZ, RZ, UR38 ;  /* 0x00000026ff007e24 */ /* 0x000fe2000f8e00ff */
[----:B------:R-:W-:Y:S02]  /*3ea0*/  UMOV UR7, 0x400 ;  /* 0x0000040000077882 */ /* 0x000fe40000000000 */
[----:B------:R-:W-:Y:S02]  /*3eb0*/  UISETP.NE.AND UP0, UPT, UR6, 0x2, UPT ;  /* 0x000000020600788c */ /* 0x000fe4000bf05270 */
[----:B------:R-:W-:Y:S02]  /*3ec0*/  SHF.L.U32 R0, R0, 0x1f, RZ ;  /* 0x0000001f00007819 */ /* 0x000fe400000006ff */
[----:B------:R-:W-:Y:S02]  /*3ed0*/  USEL UR6, UR6, URZ, UP0 ;  /* 0x0000003f06067287 */ /* 0x000fe40008000000 */
[----:B0-----:R-:W-:-:S04]  /*3ee0*/  ULEA UR7, UR10, UR7, 0x18 ;  /* 0x000000070a077291 */ /* 0x001fc8000f8ec03f */
[----:B------:R-:W-:-:S09]  /*3ef0*/  ULEA UR6, UR6, UR7, 0x3 ;  /* 0x0000000706067291 */ /* 0x000fd2000f8e183f */
[----:B------:R0:W1:Y:S01]  /*3f00*/  SYNCS.PHASECHK.TRANS64.TRYWAIT P1, [UR6+0x28830], R0 ;  /* 0x02883000ff0075a7 */ /* 0x0000620008020146 */
[----:B------:R-:W-:Y:S05]  /*3f10*/  @!P0 BRA `(.L_x_213) ;  /* 0x0000000000048947 */ /* 0x000fea0003800000 */
[----:B------:R-:W-:Y:S01]  /*3f20*/  BPT.TRAP 0x1 ;  /* 0x000000040000795c */ /* 0x000fe20000300000 */
.L_x_213:
[----:B-1----:R-:W-:Y:S05]  /*3f30*/  @P1 BRA `(.L_x_211) ;  /* 0x0000000000081947 */ /* 0x002fea0003800000 */
[----:B------:R-:W1:Y:S02]  /*3f40*/  SYNCS.PHASECHK.TRANS64.TRYWAIT P1, [UR6+0x28830], R0 ;  /* 0x02883000ff0075a7 */ /* 0x000e640008020146 */
[----:B-1----:R-:W-:Y:S05]  /*3f50*/  @!P1 BRA `(.L_x_214) ;  /* 0x000000b000749947 */ /* 0x002fea0003800000 */
.L_x_211:
[----:B-1----:R-:W1:Y:S01]  /*3f60*/  S2R R3, SR_TID.X ;  /* 0x0000000000037919 */ /* 0x002e620000002100 */
[----:B------:R-:W-:Y:S01]  /*3f70*/  UIADD3 UR39, UR40, 0x1, URZ ;  /* 0x0000000128277890 */ /* 0x000fe2000fffe03f */
[----:B------:R-:W-:Y:S01]  /*3f80*/  UMOV UR35, 0x40000040 ;  /* 0x4000004000237882 */ /* 0x000fe20000000000 */
[----:B------:R-:W-:Y:S02]  /*3f90*/  UMOV UR7, 0x40000040 ;  /* 0x4000004000077882 */ /* 0x000fe40000000000 */
[----:B------:R-:W-:Y:S01]  /*3fa0*/  UISETP.NE.AND UP0, UPT, UR39, 0x2, UPT ;  /* 0x000000022700788c */ /* 0x000fe2000bf05270 */
[----:B------:R-:W-:Y:S01]  /*3fb0*/  UMOV UR11, 0x40000040 ;  /* 0x40000040000b7882 */ /* 0x000fe20000000000 */
[----:B------:R-:W-:Y:S02]  /*3fc0*/  UMOV UR15, 0x40000040 ;  /* 0x40000040000f7882 */ /* 0x000fe40000000000 */
[----:B------:R-:W-:Y:S01]  /*3fd0*/  USEL UR39, UR39, URZ, UP0 ;  /* 0x0000003f27277287 */ /* 0x000fe20008000000 */
[----:B------:R-:W-:Y:S01]  /*3fe0*/  UMOV UR19, 0x40000040 ;  /* 0x4000004000137882 */ /* 0x000fe20000000000 */
[----:B------:R-:W-:-:S02]  /*3ff0*/  UMOV UR23, 0x40000040 ;  /* 0x4000004000177882 */ /* 0x000fc40000000000 */
[----:B------:R-:W-:Y:S01]  /*4000*/  ULEA UR34, UR39, UR42, 0xb ;  /* 0x0000002a27227291 */ /* 0x000fe2000f8e583f */
[----:B------:R-:W-:Y:S01]  /*4010*/  UMOV UR27, 0x40000040 ;  /* 0x40000040001b7882 */ /* 0x000fe20000000000 */
[----:B------:R-:W-:Y:S02]  /*4020*/  UMOV UR31, 0x40000040 ;  /* 0x40000040001f7882 */ /* 0x000fe40000000000 */
[----:B------:R-:W-:Y:S02]  /*4030*/  UIADD3 UR6, UR34, 0x2, URZ ;  /* 0x0000000222067890 */ /* 0x000fe4000fffe03f */
[----:B------:R-:W-:Y:S02]  /*4040*/  UIADD3 UR10, UR34, 0x4, URZ ;  /* 0x00000004220a7890 */ /* 0x000fe4000fffe03f */
[----:B------:R-:W-:Y:S02]  /*4050*/  UIADD3 UR14, UR34, 0x6, URZ ;  /* 0x00000006220e7890 */ /* 0x000fe4000fffe03f */
[----:B------:R-:W-:-:S02]  /*4060*/  UIADD3 UR18, UR34, 0x400, URZ ;  /* 0x0000040022127890 */ /* 0x000fc4000fffe03f */
[----:B------:R-:W-:Y:S02]  /*4070*/  UIADD3 UR22, UR34, 0x402, URZ ;  /* 0x0000040222167890 */ /* 0x000fe4000fffe03f */
[----:B------:R-:W-:Y:S02]  /*4080*/  UIADD3 UR26, UR34, 0x404, URZ ;  /* 0x00000404221a7890 */ /* 0x000fe4000fffe03f */
[----:B------:R-:W-:Y:S01]  /*4090*/  UIADD3 UR30, UR34, 0x406, URZ ;  /* 0x00000406221e7890 */ /* 0x000fe2000fffe03f */
[----:B-1----:R-:W-:-:S05]  /*40a0*/  SHF.R.U32.HI R3, RZ, 0x7, R3 ;  /* 0x00000007ff037819 */ /* 0x002fca0000011603 */
[----:B0-----:R-:W-:-:S05]  /*40b0*/  VIADD R0, R3, 0x8 ;  /* 0x0000000803007836 */ /* 0x001fca0000000000 */
[----:B------:R0:W-:Y:S06]  /*40c0*/  BAR.SYNC.DEFER_BLOCKING R0, 0x100 ;  /* 0x000400000000751d */ /* 0x0001ec0000010000 */
[----:B------:R-:W-:-:S06]  /*40d0*/  WARPGROUP.ARRIVE ;  /* 0x00000000000079c5 */ /* 0x000fcc0000000000 */
[----:B------:R-:W-:Y:S03]  /*40e0*/  HGMMA.64x128x16.F32 R24, gdesc[UR32], RZ, !UPT, gsb0 ;  /* 0x01e00000201879f0 */ /* 0x000fe6000c0008ff */
        /* <DEDUP_REMOVED lines=22> */
[----:B0-----:R-:W-:Y:S05]  /*4250*/  @P2 BRA `(.L_x_215) ;  /* 0x0000000000382947 */ /* 0x001fea0003800000 */
[----:B------:R-:W-:Y:S05]  /*4260*/  @!P0 BRA `(.L_x_216) ;  /* 0x0000000000048947 */ /* 0x000fea0003800000 */
[----:B------:R-:W-:Y:S01]  /*4270*/  BPT.TRAP 0x1 ;  /* 0x000000040000795c */ /* 0x000fe20000300000 */
.L_x_216:
[----:B------:R-:W0:Y:S01]  /*4280*/  S2UR UR7, SR_CgaCtaId ;  /* 0x00000000000779c3 */ /* 0x000e220000008800 */
[----:B------:R-:W-:Y:S01]  /*4290*/  UMOV UR6, 0x400 ;  /* 0x0000040000067882 */ /* 0x000fe20000000000 */
[----:B------:R-:W-:-:S05]  /*42a0*/  IMAD.U32 R0, RZ, RZ, UR43 ;  /* 0x0000002bff007e24 */ /* 0x000fca000f8e00ff */
[----:B------:R-:W-:Y:S01]  /*42b0*/  SHF.L.U32 R0, R0, 0x1f, RZ ;  /* 0x0000001f00007819 */ /* 0x000fe200000006ff */
[----:B0-----:R-:W-:-:S04]  /*42c0*/  ULEA UR6, UR7, UR6, 0x18 ;  /* 0x0000000607067291 */ /* 0x001fc8000f8ec03f */
[----:B------:R-:W-:-:S09]  /*42d0*/  ULEA UR6, UR40, UR6, 0x3 ;  /* 0x0000000628067291 */ /* 0x000fd2000f8e183f */
[----:B------:R0:W1:Y:S01]  /*42e0*/  SYNCS.PHASECHK.TRANS64.TRYWAIT P1, [UR6+0x28850], R0 ;  /* 0x02885000ff0075a7 */ /* 0x0000620008020146 */
[----:B------:R-:W-:Y:S05]  /*42f0*/  @!P0 BRA `(.L_x_217) ;  /* 0x0000000000048947 */ /* 0x000fea0003800000 */
[----:B------:R-:W-:Y:S01]  /*4300*/  BPT.TRAP 0x1 ;  /* 0x000000040000795c */ /* 0x000fe20000300000 */
.L_x_217:
[----:B-1----:R-:W-:Y:S05]  /*4310*/  @P1 BRA `(.L_x_215) ;  /* 0x0000000000081947 */ /* 0x002fea0003800000 */
[----:B------:R-:W1:Y:S02]  /*4320*/  SYNCS.PHASECHK.TRANS64.TRYWAIT P1, [UR6+0x28850], R0 ;  /* 0x02885000ff0075a7 */ /* 0x000e640008020146 */
[----:B-1----:R-:W-:Y:S05]  /*4330*/  @!P1 BRA `(.L_x_218) ;  /* 0x000000ac00949947 */ /* 0x002fea0003800000 */
.L_x_215:
[----:B------:R-:W2:Y:S01]  /*4340*/  S2UR UR6, SR_CgaCtaId ;  /* 0x00000000000679c3 */ /* 0x000ea20000008800 */
[----:B------:R-:W-:Y:S01]  /*4350*/  UMOV UR7, 0x400 ;  /* 0x0000040000077882 */ /* 0x000fe20000000000 */
[----:B------:R-:W-:Y:S01]  /*4360*/  WARPGROUP.ARRIVE ;  /* 0x00000000000079c5 */ /* 0x000fe20000000000 */
[----:B------:R-:W-:-:S05]  /*4370*/  UMOV UR15, 0x40000040 ;  /* 0x40000040000f7882 */ /* 0x000fca0000000000 */
[----:B-1----:R-:W1:Y:S01]  /*4380*/  S2R R3, SR_TID.X ;  /* 0x0000000000037919 */ /* 0x002e620000002100 */
[----:B--2---:R-:W-:-:S04]  /*4390*/  ULEA UR11, UR6, UR7, 0x18 ;  /* 0x00000007060b7291 */ /* 0x004fc8000f8ec03f */
[----:B------:R-:W-:-:S04]  /*43a0*/  UIADD3 UR7, UR11, 0x400, URZ ;  /* 0x000004000b077890 */ /* 0x000fc8000fffe03f */
[----:B------:R-:W-:-:S04]  /*43b0*/  USHF.R.U32.HI UR7, URZ, 0x4, UR7 ;  /* 0x000000043f077899 */ /* 0x000fc80008011607 */
[----:B------:R-:W-:Y:S01]  /*43c0*/  ULOP3.LUT UR7, UR7, 0x3fff, URZ, 0xc0, !UPT ;  /* 0x00003fff07077892 */ /* 0x000fe2000f8ec03f */
[----:B-1----:R-:W-:-:S03]  /*43d0*/  SHF.R.U32.HI R3, RZ, 0x7, R3 ;  /* 0x00000007ff037819 */ /* 0x002fc60000011603 */
[----:B------:R-:W-:Y:S01]  /*43e0*/  ULOP3.LUT UR7, UR7, 0x4000000, URZ, 0xfc, !UPT ;  /* 0x0400000007077892 */ /* 0x000fe2000f8efc3f */
[----:B0-----:R-:W-:-:S03]  /*43f0*/  IADD3 R0, -R3, 0xb, RZ ;  /* 0x0000000b03007810 */ /* 0x001fc60007ffe1ff */
        /* <DEDUP_REMOVED lines=43> */
.L_x_219:
[----:B0-----:R-:W-:Y:S01]  /*46b0*/  FMNMX.FTZ R0, R24, R6, !PT ;  /* 0x0000000618007209 */ /* 0x001fe20007810000 */
[----:B------:R-:W-:Y:S01]  /*46c0*/  ULEA UR7, UR39, UR11, 0x3 ;  /* 0x0000000b27077291 */ /* 0x000fe2000f8e183f */
[----:B------:R-:W-:Y:S02]  /*46d0*/  FMNMX.FTZ R10, R26, R9, !PT ;  /* 0x000000091a0a7209 */ /* 0x000fe40007810000 */
[----:B------:R-:W-:Y:S01]  /*46e0*/  FMNMX.FTZ R3, R25, R0, !PT ;  /* 0x0000000019037209 */ /* 0x000fe20007810000 */
[----:B------:R-:W-:Y:S01]  /*46f0*/  UIADD3 UR7, UR7, 0x28840, URZ ;  /* 0x0002884007077890 */ /* 0x000fe2000fffe03f */
[----:B------:R-:W-:Y:S02]  /*4700*/  FMNMX.FTZ R7, R27, R10, !PT ;  /* 0x0000000a1b077209 */ /* 0x000fe40007810000 */
[----:B------:R-:W-:Y:S01]  /*4710*/  FMNMX.FTZ R0, R28, R3, !PT ;  /* 0x000000031c007209 */ /* 0x000fe20007810000 */
[----:B------:R-:W-:Y:S01]  /*4720*/  UPRMT UR7, UR6, 0x654, UR7 ;  /* 0x0000065406077896 */ /* 0x000fe20008000007 */
[----:B------:R-:W-:-:S02]  /*4730*/  FMNMX.FTZ R10, R30, R7, !PT ;  /* 0x000000071e0a7209 */ /* 0x000fc40007810000 */
[----:B------:R-:W-:Y:S02]  /*4740*/  FMNMX.FTZ R3, R29, R0, !PT ;  /* 0x000000001d037209 */ /* 0x000fe40007810000 */
[----:B------:R-:W-:Y:S02]  /*4750*/  FMNMX.FTZ R7, R31, R10, !PT ;  /* 0x0000000a1f077209 */ /* 0x000fe40007810000 */
[----:B------:R-:W-:Y:S02]  /*4760*/  FMNMX.FTZ R0, R32, R3, !PT ;  /* 0x0000000320007209 */ /* 0x000fe40007810000 */
[----:B------:R-:W-:Y:S01]  /*4770*/  FMNMX.FTZ R10, R34, R7, !PT ;  /* 0x00000007220a7209 */ /* 0x000fe20007810000 */
[----:B------:R-:W-:Y:S01]  /*4780*/  SYNCS.ARRIVE.TRANS64.RED.A1T0 RZ, [UR7], RZ ;  /* 0x000000ffffff79a7 */ /* 0x000fe20008100407 */
        /* <DEDUP_REMOVED lines=53> */
[----:B------:R-:W-:-:S03]  /*4ae0*/  FMNMX.FTZ R10, R87, R10, !PT ;  /* 0x0000000a570a7209 */ /* 0x000fc60007810000 */
[----:B------:R-:W0:Y:S04]  /*4af0*/  SHFL.BFLY PT, R0, R11, 0x2, 0x1f ;  /* 0x0c401f000b007f89 */ /* 0x000e2800000e0000 */
[----:B------:R-:W1:Y:S01]  /*4b00*/  SHFL.BFLY PT, R3, R10, 0x2, 0x1f ;  /* 0x0c401f000a037f89 */ /* 0x000e6200000e0000 */
[----:B0-----:R-:W-:Y:S02]  /*4b10*/  FMNMX.FTZ R12, R11, R0, !PT ;  /* 0x000000000b0c7209 */ /* 0x001fe40007810000 */
[----:B------:R-:W0:Y:S01]  /*4b20*/  LDC R0, c[0x0][0x988] ;  /* 0x00026200ff007b82 */ /* 0x000e220000000800 */
[----:B-1----:R-:W-:Y:S02]  /*4b30*/  FMNMX.FTZ R13, R10, R3, !PT ;  /* 0x000000030a0d7209 */ /* 0x002fe40007810000 */
[----:B------:R-:W1:Y:S04]  /*4b40*/  SHFL.BFLY PT, R3, R12, 0x1, 0x1f ;  /* 0x0c201f000c037f89 */ /* 0x000e6800000e0000 */
[----:B------:R-:W2:Y:S01]  /*4b50*/  SHFL.BFLY PT, R14, R13, 0x1, 0x1f ;  /* 0x0c201f000d0e7f89 */ /* 0x000ea200000e0000 */
[----:B-1----:R-:W-:-:S02]  /*4b60*/  FMNMX.FTZ R3, R12, R3, !PT ;  /* 0x000000030c037209 */ /* 0x002fc40007810000 */
[----:B--2---:R-:W-:-:S03]  /*4b70*/  FMNMX.FTZ R7, R13, R14, !PT ;  /* 0x0000000e0d077209 */ /* 0x004fc60007810000 */
[C---:B0-----:R-:W-:Y:S01]  /*4b80*/  FMUL.FTZ R157, R3.reuse, R0 ;  /* 0x00000000039d7220 */ /* 0x041fe20000410000 */
[----:B------:R-:W-:-:S03]  /*4b90*/  FADD.FTZ R15, -R3, R6 ;  /* 0x00000006030f7221 */ /* 0x000fc60000010100 */
[-CC-:B------:R-:W-:Y:S01]  /*4ba0*/  FFMA.FTZ R165, R41, R0.reuse, -R157.reuse ;  /* 0x0000000029a57223 */ /* 0x180fe2000001089d */
[-C--:B------:R-:W-:Y:S01]  /*4bb0*/  FFMA.FTZ R41, R53, R0.reuse, -R157 ;  /* 0x0000000035297223 */ /* 0x080fe2000001089d */
[C---:B------:R-:W-:Y:S01]  /*4bc0*/  FADD.FTZ R9, -R7.reuse, R9 ;  /* 0x0000000907097221 */ /* 0x040fe20000010100 */
[-C--:B------:R-:W-:Y:S01]  /*4bd0*/  FMUL.FTZ R53, R7, R0.reuse ;  /* 0x0000000007357220 */ /* 0x080fe20000410000 */
[-C--:B------:R-:W-:Y:S01]  /*4be0*/  FMUL.FTZ R6, R15, R0.reuse ;  /* 0x000000000f067220 */ /* 0x080fe20000410000 */
[-C--:B------:R-:W-:Y:S01]  /*4bf0*/  FFMA.FTZ R11, R24, R0.reuse, -R157 ;  /* 0x00000000180b7223 */ /* 0x080fe2000001089d */
[-C--:B------:R-:W-:Y:S01]  /*4c00*/  FMUL.FTZ R9, R9, R0.reuse ;  /* 0x0000000009097220 */ /* 0x080fe20000410000 */
[-C--:B------:R-:W-:Y:S01]  /*4c10*/  FFMA.FTZ R10, R26, R0.reuse, -R53 ;  /* 0x000000001a0a7223 */ /* 0x080fe20000010835 */
[-CC-:B------:R-:W-:Y:S01]  /*4c20*/  FFMA.FTZ R167, R45, R0.reuse, -R157.reuse ;  /* 0x000000002da77223 */ /* 0x180fe2000001089d */
        /* <DEDUP_REMOVED lines=27> */
[-C--:B------:R-:W-:Y:S01]  /*4de0*/  FFMA.FTZ R49, R85, R0.reuse, -R157 ;  /* 0x0000000055317223 */ /* 0x080fe2000001089d */
        /* <DEDUP_REMOVED lines=26> */
[----:B0-----:R-:W-:Y:S01]  /*4f90*/  FFMA.FTZ R5, R6, R5, R11 ;  /* 0x0000000506057223 */ /* 0x001fe2000001000b */
[-CC-:B------:R-:W-:Y:S01]  /*4fa0*/  FFMA.FTZ R183, R78, R0.reuse, -R53.reuse ;  /* 0x000000004eb77223 */ /* 0x180fe20000010835 */
[-CC-:B------:R-:W-:Y:S01]  /*4fb0*/  FFMA.FTZ R185, R82, R0.reuse, -R53.reuse ;  /* 0x0000000052b97223 */ /* 0x180fe20000010835 */
[----:B------:R-:W-:-:S04]  /*4fc0*/  FFMA.FTZ R187, R86, R0, -R53 ;  /* 0x0000000056bb7223 */ /* 0x000fc80000010835 */
[----:B------:R-:W0:Y:S08]  /*4fd0*/  MUFU.EX2 R156, R156 ;  /* 0x0000009c009c7308 */ /* 0x000e300000000800 */
[----:B------:R-:W2:Y:S01]  /*4fe0*/  MUFU.EX2 R157, R157 ;  /* 0x0000009d009d7308 */ /* 0x000ea20000000800 */
[----:B-1----:R-:W-:-:S07]  /*4ff0*/  FFMA.FTZ R4, R9, R4, R10 ;  /* 0x0000000409047223 */ /* 0x002fce000001000a */
        /* <DEDUP_REMOVED lines=20> */
[----:B------:R-:W-:-:S06]  /*5140*/  FFMA.FTZ R36, R67, R0, -R53 ;  /* 0x0000000043247223 */ /* 0x000fcc0000010835 */
        /* <DEDUP_REMOVED lines=16> */
[----:B------:R-:W-:-:S06]  /*5250*/  FFMA.FTZ R38, R71, R0, -R53 ;  /* 0x0000000047267223 */ /* 0x000fcc0000010835 */
        /* <DEDUP_REMOVED lines=47> */
[----:B--2---:R-:W-:Y:S01]  /*5550*/  FADD.FTZ R47, R29, R44 ;  /* 0x0000002c1d2f7221 */ /* 0x004fe20000010000 */
[----:B------:R-:W-:-:S06]  /*5560*/  FFMA.FTZ R44, R83, R0, -R53 ;  /* 0x00000000532c7223 */ /* 0x000fcc0000010835 */
        /* <DEDUP_REMOVED lines=39> */
[----:B0-----:R-:W-:-:S03]  /*57e0*/  FADD.FTZ R5, R49, R48 ;  /* 0x0000003031057221 */ /* 0x001fc60000010000 */
[----:B--2---:R-:W-:Y:S01]  /*57f0*/  FADD.FTZ R4, R46, R47 ;  /* 0x0000002f2e047221 */ /* 0x004fe20000010000 */
[----:B------:R-:W-:Y:S06]  /*5800*/  @!P0 BRA `(.L_x_220) ;  /* 0x0000000000048947 */ /* 0x000fec0003800000 */
[----:B------:R-:W-:Y:S01]  /*5810*/  BPT.TRAP 0x1 ;  /* 0x000000040000795c */ /* 0x000fe20000300000 */
.L_x_220:
[----:B------:R-:W-:Y:S01]  /*5820*/  ULEA UR7, UR40, UR11, 0x3 ;  /* 0x0000000b28077291 */ /* 0x000fe2000f8e183f */
[----:B------:R-:W-:Y:S01]  /*5830*/  ISETP.GT.AND P1, PT, R8, R17, PT ;  /* 0x000000110800720c */ /* 0x000fe20003f24270 */
[----:B------:R-:W-:Y:S01]  /*5840*/  UMOV UR43, UR38 ;  /* 0x00000026002b7c82 */ /* 0x000fe20008000000 */
[----:B------:R-:W-:Y:S01]  /*5850*/  UMOV UR40, UR39 ;  /* 0x0000002700287c82 */ /* 0x000fe20008000000 */
[----:B------:R-:W-:Y:S01]  /*5860*/  UIADD3 UR7, UR7, 0x28860, URZ ;  /* 0x0002886007077890 */ /* 0x000fe2000fffe03f */
[----:B------:R-:W-:Y:S01]  /*5870*/  F2FP.F16.F32.PACK_AB R158, R159, R158 ;  /* 0x0000009e9f9e723e */ /* 0x000fe200000000ff */
[----:B------:R-:W-:Y:S01]  /*5880*/  FMUL.FTZ R88, R88, R6 ;  /* 0x0000000658587220 */ /* 0x000fe20000410000 */
[----:B------:R-:W-:Y:S01]  /*5890*/  F2FP.F16.F32.PACK_AB R160, R161, R160 ;  /* 0x000000a0a1a0723e */ /* 0x000fe200000000ff */
[----:B------:R-:W-:Y:S01]  /*58a0*/  UPRMT UR7, UR6, 0x654, UR7 ;  /* 0x0000065406077896 */ /* 0x000fe20008000007 */
        /* <DEDUP_REMOVED lines=67> */
[----:B------:R-:W-:Y:S01]  /*5ce0*/  F2FP.F16.F32.PACK_AB R156, R156, R11 ;  /* 0x0000000b9c9c723e */ /* 0x000fe200000000ff */
[----:B------:R-:W-:Y:S01]  /*5cf0*/  VIADD R8, R8, 0xffffffff ;  /* 0xffffffff08087836 */ /* 0x000fe20000000000 */
[----:B------:R-:W-:Y:S01]  /*5d00*/  F2FP.F16.F32.PACK_AB R157, R157, R10 ;  /* 0x0000000a9d9d723e */ /* 0x000fe200000000ff */
[----:B------:R-:W-:Y:S01]  /*5d10*/  IMAD.MOV.U32 R9, RZ, RZ, R7 ;  /* 0x000000ffff097224 */ /* 0x000fe200078e0007 */
[----:B------:R-:W-:Y:S01]  /*5d20*/  F2FP.F16.F32.PACK_AB R159, R27, R12 ;  /* 0x0000000c1b9f723e */ /* 0x000fe200000000ff */
[----:B------:R-:W-:Y:S01]  /*5d30*/  IMAD.MOV.U32 R6, RZ, RZ, R3 ;  /* 0x000000ffff067224 */ /* 0x000fe200078e0003 */
[----:B------:R-:W-:-:S02]  /*5d40*/  F2FP.F16.F32.PACK_AB R161, R31, R14 ;  /* 0x0000000e1fa1723e */ /* 0x000fc400000000ff */
[----:B------:R-:W-:Y:S02]  /*5d50*/  F2FP.F16.F32.PACK_AB R163, R35, R20 ;  /* 0x0000001423a3723e */ /* 0x000fe400000000ff */
[----:B------:R-:W-:Y:S02]  /*5d60*/  F2FP.F16.F32.PACK_AB R165, R39, R24 ;  /* 0x0000001827a5723e */ /* 0x000fe400000000ff */
[----:B------:R-:W-:Y:S02]  /*5d70*/  F2FP.F16.F32.PACK_AB R167, R43, R26 ;  /* 0x0000001a2ba7723e */ /* 0x000fe400000000ff */
[----:B------:R-:W-:Y:S02]  /*5d80*/  F2FP.F16.F32.PACK_AB R168, R45, R168 ;  /* 0x000000a82da8723e */ /* 0x000fe400000000ff */
[----:B------:R-:W-:Y:S02]  /*5d90*/  F2FP.F16.F32.PACK_AB R169, R28, R169 ;  /* 0x000000a91ca9723e */ /* 0x000fe400000000ff */
        /* <DEDUP_REMOVED lines=17> */
[----:B------:R-:W-:Y:S01]  /*5eb0*/  F2FP.F16.F32.PACK_AB R187, R46, R187 ;  /* 0x000000bb2ebb723e */ /* 0x000fe200000000ff */
[----:B------:R-:W-:Y:S06]  /*5ec0*/  @P1 BRA `(.L_x_221) ;  /* 0xffffffdc00cc1947 */ /* 0x000fec000383ffff */
.L_x_210:
[----:B------:R-:W-:Y:S06]  /*5ed0*/  BAR.ARV 0x8, 0x180 ;  /* 0x0206000000007b1d */ /* 0x000fec0000002000 */
[----:B------:R-:W-:Y:S05]  /*5ee0*/  @!P0 BRA `(.L_x_222) ;  /* 0x0000000000048947 */ /* 0x000fea0003800000 */
[----:B------:R-:W-:Y:S01]  /*5ef0*/  BPT.TRAP 0x1 ;  /* 0x000000040000795c */ /* 0x000fe20000300000 */
.L_x_222:
        /* <DEDUP_REMOVED lines=9> */
.L_x_223:
[----:B-1----:R-:W-:Y:S05]  /*5f90*/  @P1 BRA `(.L_x_224) ;  /* 0x0000000000081947 */ /* 0x002fea0003800000 */
[----:B------:R-:W1:Y:S02]  /*5fa0*/  SYNCS.PHASECHK.TRANS64.TRYWAIT P1, [UR5+0x28850], R6 ;  /* 0x02885006ff0075a7 */ /* 0x000e640008020145 */
[----:B-1----:R-:W-:Y:S05]  /*5fb0*/  @!P1 BRA `(.L_x_225) ;  /* 0x00000090008c9947 */ /* 0x002fea0003800000 */
.L_x_224:
[----:B------:R-:W-:Y:S01]  /*5fc0*/  UIADD3 UR4, UR4, 0x400, URZ ;  /* 0x0000040004047890 */ /* 0x000fe2000fffe03f */
[----:B------:R-:W-:Y:S01]  /*5fd0*/  WARPGROUP.ARRIVE ;  /* 0x00000000000079c5 */ /* 0x000fe20000000000 */
[----:B------:R-:W-:Y:S01]  /*5fe0*/  UMOV UR11, 0x40000040 ;  /* 0x40000040000b7882 */ /* 0x000fe20000000000 */
[----:B01----:R-:W0:Y:S01]  /*5ff0*/  SHFL.BFLY PT, R6, R5, 0x2, 0x1f ;  /* 0x0c401f0005067f89 */ /* 0x003e2200000e0000 */
[----:B------:R-:W-:Y:S01]  /*6000*/  USHF.R.U32.HI UR4, URZ, 0x4, UR4 ;  /* 0x000000043f047899 */ /* 0x000fe20008011604 */
[----:B------:R-:W-:Y:S02]  /*6010*/  MOV R65, RZ ;  /* 0x000000ff00417202 */ /* 0x000fe40000000f00 */
[----:B------:R-:W1:Y:S01]  /*6020*/  SHFL.BFLY PT, R9, R4, 0x2, 0x1f ;  /* 0x0c401f0004097f89 */ /* 0x000e6200000e0000 */
[----:B------:R-:W-:-:S04]  /*6030*/  ULOP3.LUT UR4, UR4, 0x3fff, URZ, 0xc0, !UPT ;  /* 0x00003fff04047892 */ /* 0x000fc8000f8ec03f */
[----:B------:R-:W-:-:S04]  /*6040*/  ULOP3.LUT UR4, UR4, 0x4000000, URZ, 0xfc, !UPT ;  /* 0x0400000004047892 */ /* 0x000fc8000f8efc3f */
[----:B------:R-:W-:-:S04]  /*6050*/  ULEA UR4, UR39, UR4, 0xb ;  /* 0x0000000427047291 */ /* 0x000fc8000f8e583f */
[----:B------:R-:W-:-:S03]  /*6060*/  UIADD3 UR6, UR4, 0x80, URZ ;  /* 0x0000008004067890 */ /* 0x000fc6000fffe03f */
[----:B------:R-:W-:Y:S02]  /*6070*/  UMOV UR10, UR4 ;  /* 0x00000004000a7c82 */ /* 0x000fe40008000000 */
[----:B------:R-:W-:Y:S01]  /*6080*/  HGMMA.64x128x16.F32 R88, R156, gdesc[UR8].tnspB, R88, gsb0 ;  /* 0x41e000089c587df0 */ /* 0x000fe20008000858 */
[----:B------:R-:W-:Y:S01]  /*6090*/  UMOV UR11, 0x40000040 ;  /* 0x40000040000b7882 */ /* 0x000fe20000000000 */
[----:B------:R-:W-:Y:S01]  /*60a0*/  UMOV UR10, UR6 ;  /* 0x00000006000a7c82 */ /* 0x000fe20008000000 */
[----:B------:R-:W-:Y:S01]  /*60b0*/  UIADD3 UR6, UR4, 0x100, URZ ;  /* 0x0000010004067890 */ /* 0x000fe2000fffe03f */
[----:B0-----:R-:W-:Y:S01]  /*60c0*/  FADD.FTZ R6, R6, R5 ;  /* 0x0000000506067221 */ /* 0x001fe20000010000 */
[----:B-1----:R-:W-:-:S04]  /*60d0*/  FADD.FTZ R8, R9, R4 ;  /* 0x0000000409087221 */ /* 0x002fc80000010000 */
[----:B------:R-:W0:Y:S04]  /*60e0*/  SHFL.BFLY PT, R9, R6, 0x1, 0x1f ;  /* 0x0c201f0006097f89 */ /* 0x000e2800000e0000 */
[----:B------:R-:W1:Y:S01]  /*60f0*/  SHFL.BFLY PT, R11, R8, 0x1, 0x1f ;  /* 0x0c201f00080b7f89 */ /* 0x000e6200000e0000 */
[----:B0-----:R-:W-:Y:S01]  /*6100*/  FADD.FTZ R12, R6, R9 ;  /* 0x00000009060c7221 */ /* 0x001fe20000010000 */
[----:B------:R-:W-:Y:S02]  /*6110*/  IMAD.MOV.U32 R9, RZ, RZ, RZ ;  /* 0x000000ffff097224 */ /* 0x000fe400078e00ff */
[----:B-1----:R-:W-:Y:S02]  /*6120*/  FADD.FTZ R11, R8, R11 ;  /* 0x0000000b080b7221 */ /* 0x002fe40000010000 */
[----:B------:R-:W-:-:S03]  /*6130*/  FSETP.NE.FTZ.AND P1, PT, R12, RZ, PT ;  /* 0x000000ff0c00720b */ /* 0x000fc60003f35000 */
[----:B------:R-:W-:-:S10]  /*6140*/  FSETP.NE.FTZ.AND P2, PT, R11, RZ, PT ;  /* 0x000000ff0b00720b */ /* 0x000fd40003f55000 */
[----:B------:R-:W0:Y:S01]  /*6150*/  @P1 MUFU.LG2 R5, R12 ;  /* 0x0000000c00051308 */ /* 0x000e220000000c00 */
[C---:B------:R-:W-:Y:S02]  /*6160*/  @P1 FMUL.FTZ R4, R0.reuse, 0.69314718246459960938 ;  /* 0x3f31721800041820 */ /* 0x040fe40000410000 */
[----:B------:R-:W-:-:S05]  /*6170*/  @P2 FMUL.FTZ R13, R0, 0.69314718246459960938 ;  /* 0x3f317218000d2820 */ /* 0x000fca0000410000 */
[----:B------:R-:W1:Y:S08]  /*6180*/  @P2 MUFU.LG2 R10, R11 ;  /* 0x0000000b000a2308 */ /* 0x000e700000000c00 */
[----:B------:R2:W3:Y:S01]  /*6190*/  @P1 MUFU.RCP R65, R12 ;  /* 0x0000000c00411308 */ /* 0x0004e20000001000 */
[----:B0-----:R-:W-:-:S07]  /*61a0*/  @P1 FMUL.FTZ R5, R5, 0.69314718246459960938 ;  /* 0x3f31721805051820 */ /* 0x001fce0000410000 */
[----:B------:R2:W0:Y:S01]  /*61b0*/  @P2 MUFU.RCP R9, R11 ;  /* 0x0000000b00092308 */ /* 0x0004220000001000 */
[----:B-1----:R-:W-:Y:S01]  /*61c0*/  @P2 FMUL.FTZ R10, R10, 0.69314718246459960938 ;  /* 0x3f3172180a0a2820 */ /* 0x002fe20000410000 */
[----:B------:R-:W-:Y:S02]  /*61d0*/  WARPGROUP.DEPBAR.LE gsb0, 0x0 ;  /* 0x00008000000079c5 */ /* 0x000fe40000010000 */
[----:B------:R-:W-:Y:S01]  /*61e0*/  WARPGROUP.ARRIVE ;  /* 0x00000000000079c5 */ /* 0x000fe20000000000 */
[----:B------:R-:W-:Y:S02]  /*61f0*/  IMAD.MOV.U32 R156, RZ, RZ, -0x800000 ;  /* 0xff800000ff9c7424 */ /* 0x000fe400078e00ff */
[----:B------:R-:W-:Y:S01]  /*6200*/  @P1 FFMA.FTZ R156, R4, R3, R5 ;  /* 0x00000003049c1223 */ /* 0x000fe20000010005 */
[----:B------:R-:W-:Y:S02]  /*6210*/  IMAD.MOV.U32 R157, RZ, RZ, -0x800000 ;  /* 0xff800000ff9d7424 */ /* 0x000fe400078e00ff */
[----:B------:R-:W-:Y:S01]  /*6220*/  @P2 FFMA.FTZ R157, R13, R7, R10 ;  /* 0x000000070d9d2223 */ /* 0x000fe2000001000a */
[----:B------:R-:W-:Y:S01]  /*6230*/  HGMMA.64x128x16.F32 R88, R160, gdesc[UR8].tnspB, R88, gsb0 ;  /* 0x41e00008a0587df0 */ /* 0x000fe20008000858 */
[----:B------:R-:W-:Y:S01]  /*6240*/  UMOV UR10, UR6 ;  /* 0x00000006000a7c82 */ /* 0x000fe20008000000 */
[----:B------:R-:W-:Y:S01]  /*6250*/  UMOV UR11, 0x40000040 ;  /* 0x40000040000b7882 */ /* 0x000fe20000000000 */
[----:B------:R-:W-:Y:S01]  /*6260*/  UIADD3 UR6, UR4, 0x180, URZ ;  /* 0x0000018004067890 */ /* 0x000fe2000fffe03f */
[----:B------:R-:W-:-:S02]  /*6270*/  WARPGROUP.DEPBAR.LE gsb0, 0x0 ;  /* 0x00008000000079c5 */ /* 0x000fc40000010000 */
        /* <DEDUP_REMOVED lines=34> */
.L_x_226:
[----:B------:R-:W-:Y:S01]  /*64a0*/  UIADD3 UR4, UR5, 0x28860, URZ ;  /* 0x0002886005047890 */ /* 0x000fe2000fffe03f */
[-C--:B------:R-:W-:Y:S01]  /*64b0*/  FMUL.FTZ R20, R88, R65.reuse ;  /* 0x0000004158147220 */ /* 0x080fe20000410000 */
[----:B------:R-:W-:Y:S01]  /*64c0*/  UIADD3 UR39, UR39, 0x1, URZ ;  /* 0x0000000127277890 */ /* 0x000fe2000fffe03f */
[-C--:B------:R-:W-:Y:S01]  /*64d0*/  FMUL.FTZ R21, R89, R65.reuse ;  /* 0x0000004159157220 */ /* 0x080fe20000410000 */
[----:B------:R-:W-:Y:S01]  /*64e0*/  UPRMT UR4, UR7, 0x654, UR4 ;  /* 0x0000065407047896 */ /* 0x000fe20008000004 */
[-C--:B------:R-:W-:Y:S01]  /*64f0*/  FMUL.FTZ R36, R92, R65.reuse ;  /* 0x000000415c247220 */ /* 0x080fe20000410000 */
[----:B------:R-:W-:Y:S01]  /*6500*/  UISETP.NE.AND UP0, UPT, UR39, 0x2, UPT ;  /* 0x000000022700788c */ /* 0x000fe2000bf05270 */
        /* <DEDUP_REMOVED lines=32> */
[----:B------:R-:W-:Y:S01]  /*6710*/  FMUL.FTZ R69, R95, R9 ;  /* 0x000000095f457220 */ /* 0x000fe20000410000 */
[----:B------:R-:W-:Y:S01]  /*6720*/  USEL UR4, URZ, 0x1, UP0 ;  /* 0x000000013f047887 */ /* 0x000fe20008000000 */
        /* <DEDUP_REMOVED lines=30> */
[----:B------:R-:W-:Y:S01]  /*6910*/  VIADD R205, R205, 0x1 ;  /* 0x00000001cdcd7836 */ /* 0x000fe20000000000 */
[----:B------:R-:W-:-:S02]  /*6920*/  USEL UR39, UR39, URZ, UP0 ;  /* 0x0000003f27277287 */ /* 0x000fc40008000000 */
[----:B------:R-:W-:-:S12]  /*6930*/  ULOP3.LUT UR38, UR38, UR4, URZ, 0x3c, !UPT ;  /* 0x0000000426267292 */ /* 0x000fd8000f8e3c3f */
.L_x_202:
[----:B------:R-:W0:Y:S01]  /*6940*/  S2R R3, SR_CgaCtaId ;  /* 0x0000000000037919 */ /* 0x000e220000008800 */
[----:B------:R-:W-:Y:S01]  /*6950*/  MOV R0, 0x400 ;  /* 0x0000040000007802 */ /* 0x000fe20000000f00 */
[----:B------:R-:W-:Y:S01]  /*6960*/  BSSY B0, `(.L_x_227) ;  /* 0x00002c4000007945 */ /* 0x000fe20003800000 */
[----:B------:R-:W-:Y:S02]  /*6970*/  BAR.SYNC.DEFER_BLOCKING 0x5, 0x180 ;  /* 0x0146000000007b1d */ /* 0x000fe40000010000 */
[----:B0-----:R-:W-:-:S05]  /*6980*/  LEA R0, R3, R0, 0x18 ;  /* 0x0000000003007211 */ /* 0x001fca00078ec0ff */
[----:B------:R0:W1:Y:S01]  /*6990*/  LDS.128 R4, [R0+0x288d0] ;  /* 0x0288d00000047984 */ /* 0x0000620000000c00 */
[----:B------:R-:W-:Y:S06]  /*69a0*/  BAR.ARV 0x4, 0x180 ;  /* 0x0106000000007b1d */ /* 0x000fec0000002000 */
[----:B------:R-:W-:Y:S05]  /*69b0*/  @P0 BRA `(.L_x_228) ;  /* 0x00000020001c0947 */ /* 0x000fea0003800000 */
[----:B------:R-:W2:Y:S01]  /*69c0*/  S2R R3, SR_SWINHI ;  /* 0x0000000000037919 */ /* 0x000ea20000002f00 */
[C---:B------:R-:W-:Y:S01]  /*69d0*/  IMAD.SHL.U32 R105, R19.reuse, 0x4, RZ ;  /* 0x0000000413697824 */ /* 0x040fe200078e00ff */
[----:B------:R-:W-:Y:S01]  /*69e0*/  SHF.L.U64.HI R104, R19, 0x2, R202 ;  /* 0x0000000213687819 */ /* 0x000fe200000102ca */
[----:B------:R-:W-:Y:S01]  /*69f0*/  ULDC.64 UR4, c[0x0][0xc08] ;  /* 0x0003020000047ab9 */ /* 0x000fe20000000a00 */
[----:B------:R-:W-:Y:S02]  /*6a00*/  MOV R88, R0 ;  /* 0x0000000000587202 */ /* 0x000fe40000000f00 */
[----:B--2---:R-:W-:-:S03]  /*6a10*/  MOV R89, R3 ;  /* 0x0000000300597202 */ /* 0x004fc60000000f00 */
[----:B------:R-:W-:-:S03]  /*6a20*/  IMAD.WIDE R12, R225, 0x2, R88 ;  /* 0x00000002e10c7825 */ /* 0x000fc600078e0258 */
[C---:B------:R-:W-:Y:S02]  /*6a30*/  LOP3.LUT R3, R12.reuse, 0x380, RZ, 0xc0, !PT ;  /* 0x000003800c037812 */ /* 0x040fe400078ec0ff */
[C---:B------:R-:W-:Y:S02]  /*6a40*/  IADD3 R15, P2, R12.reuse, 0x4020, RZ ;  /* 0x000040200c0f7810 */ /* 0x040fe40007f5e0ff */
[----:B------:R-:W-:Y:S02]  /*6a50*/  SHF.R.U64 R3, R3, 0x3, RZ ;  /* 0x0000000303037819 */ /* 0x000fe400000012ff */
[C---:B------:R-:W-:Y:S01]  /*6a60*/  IADD3 R8, P3, R12.reuse, 0x4000, RZ ;  /* 0x000040000c087810 */ /* 0x040fe20007f7e0ff */
[--C-:B------:R-:W-:Y:S01]  /*6a70*/  IMAD.X R33, RZ, RZ, R13.reuse, P2 ;  /* 0x000000ffff217224 */ /* 0x100fe200010e060d */
[----:B------:R-:W-:Y:S01]  /*6a80*/  BAR.SYNC.DEFER_BLOCKING 0x1, 0x100 ;  /* 0x0044000000007b1d */ /* 0x000fe20000010000 */
[C---:B------:R-:W-:Y:S02]  /*6a90*/  IADD3 R101, P0, R12.reuse, 0x4060, RZ ;  /* 0x000040600c657810 */ /* 0x040fe40007f1e0ff */
[C---:B------:R-:W-:Y:S01]  /*6aa0*/  IADD3 R99, P1, R12.reuse, 0x4040, RZ ;  /* 0x000040400c637810 */ /* 0x040fe20007f3e0ff */
[--C-:B------:R-:W-:Y:S01]  /*6ab0*/  IMAD.X R29, RZ, RZ, R13.reuse, P3 ;  /* 0x000000ffff1d7224 */ /* 0x100fe200018e060d */
[C---:B-1----:R-:W-:Y:S01]  /*6ac0*/  IADD3 R4, P6, R12.reuse, 0x20, RZ ;  /* 0x000000200c047810 */ /* 0x042fe20007fde0ff */
[--C-:B------:R-:W-:Y:S01]  /*6ad0*/  IMAD.X R31, RZ, RZ, R13.reuse, P0 ;  /* 0x000000ffff1f7224 */ /* 0x100fe200000e060d */
[C---:B------:R-:W-:Y:S01]  /*6ae0*/  IADD3 R35, P4, R12.reuse, 0x60, RZ ;  /* 0x000000600c237810 */ /* 0x040fe20007f9e0ff */
[--C-:B------:R-:W-:Y:S01]  /*6af0*/  IMAD.X R27, RZ, RZ, R13.reuse, P1 ;  /* 0x000000ffff1b7224 */ /* 0x100fe200008e060d */
[----:B------:R-:W-:Y:S01]  /*6b00*/  IADD3 R17, P5, R12, 0x40, RZ ;  /* 0x000000400c117810 */ /* 0x000fe20007fbe0ff */
[--C-:B------:R-:W-:Y:S01]  /*6b10*/  IMAD.X R25, RZ, RZ, R13.reuse, P6 ;  /* 0x000000ffff197224 */ /* 0x100fe200030e060d */
[----:B------:R-:W-:Y:S01]  /*6b20*/  LOP3.LUT R12, R3, R12, RZ, 0x3c, !PT ;  /* 0x0000000c030c7212 */ /* 0x000fe200078e3cff */
[--C-:B------:R-:W-:Y:S01]  /*6b30*/  IMAD.X R11, RZ, RZ, R13.reuse, P4 ;  /* 0x000000ffff0b7224 */ /* 0x100fe200020e060d */
[----:B------:R-:W-:Y:S01]  /*6b40*/  LOP3.LUT R10, R15, 0x380, RZ, 0xc0, !PT ;  /* 0x000003800f0a7812 */ /* 0x000fe200078ec0ff */
[----:B------:R-:W-:Y:S01]  /*6b50*/  IMAD.X R9, RZ, RZ, R13, P5 ;  /* 0x000000ffff097224 */ /* 0x000fe200028e060d */
[----:B------:R-:W-:-:S02]  /*6b60*/  LOP3.LUT R3, R8, 0x380, RZ, 0xc0, !PT ;  /* 0x0000038008037812 */ /* 0x000fc400078ec0ff */
[----:B------:R-:W-:Y:S02]  /*6b70*/  SHF.R.U64 R10, R10, 0x3, RZ ;  /* 0x000000030a0a7819 */ /* 0x000fe400000012ff */
[----:B------:R-:W-:Y:S02]  /*6b80*/  SHF.R.U64 R3, R3, 0x3, RZ ;  /* 0x0000000303037819 */ /* 0x000fe400000012ff */
[----:B------:R-:W-:Y:S02]  /*6b90*/  LOP3.LUT R14, R99, 0x380, RZ, 0xc0, !PT ;  /* 0x00000380630e7812 */ /* 0x000fe400078ec0ff */
[----:B------:R-:W-:Y:S02]  /*6ba0*/  LOP3.LUT R32, R10, R15, RZ, 0x3c, !PT ;  /* 0x0000000f0a207212 */ /* 0x000fe400078e3cff */
[----:B------:R-:W-:Y:S02]  /*6bb0*/  LOP3.LUT R28, R3, R8, RZ, 0x3c, !PT ;  /* 0x00000008031c7212 */ /* 0x000fe400078e3cff */
[----:B------:R-:W-:-:S02]  /*6bc0*/  LOP3.LUT R24, R101, 0x380, RZ, 0xc0, !PT ;  /* 0x0000038065187812 */ /* 0x000fc400078ec0ff */
[----:B------:R-:W-:Y:S02]  /*6bd0*/  LOP3.LUT R10, R35, 0x380, RZ, 0xc0, !PT ;  /* 0x00000380230a7812 */ /* 0x000fe400078ec0ff */
[----:B------:R-:W-:Y:S02]  /*6be0*/  LOP3.LUT R8, R17, 0x380, RZ, 0xc0, !PT ;  /* 0x0000038011087812 */ /* 0x000fe400078ec0ff */
[----:B------:R-:W-:Y:S02]  /*6bf0*/  LOP3.LUT R3, R4, 0x380, RZ, 0xc0, !PT ;  /* 0x0000038004037812 */ /* 0x000fe400078ec0ff */
[----:B------:R-:W-:Y:S02]  /*6c00*/  SHF.R.U64 R14, R14, 0x3, RZ ;  /* 0x000000030e0e7819 */ /* 0x000fe400000012ff */
[----:B------:R-:W-:Y:S02]  /*6c10*/  SHF.R.U64 R24, R24, 0x3, RZ ;  /* 0x0000000318187819 */ /* 0x000fe400000012ff */
[----:B------:R-:W-:-:S02]  /*6c20*/  SHF.R.U64 R10, R10, 0x3, RZ ;  /* 0x000000030a0a7819 */ /* 0x000fc400000012ff */
[----:B------:R-:W-:Y:S02]  /*6c30*/  SHF.R.U64 R8, R8, 0x3, RZ ;  /* 0x0000000308087819 */ /* 0x000fe400000012ff */
[----:B------:R-:W-:Y:S02]  /*6c40*/  SHF.R.U64 R3, R3, 0x3, RZ ;  /* 0x0000000303037819 */ /* 0x000fe400000012ff */
[----:B------:R-:W-:Y:S02]  /*6c50*/  LOP3.LUT R26, R14, R99, RZ, 0x3c, !PT ;  /* 0x000000630e1a7212 */ /* 0x000fe400078e3cff */
[----:B------:R-:W-:Y:S01]  /*6c60*/  MOV R34, R12 ;  /* 0x0000000c00227202 */ /* 0x000fe20000000f00 */
[----:B------:R-:W1:Y:S01]  /*6c70*/  LDC.64 R98, c[0x0][0xc00] ;  /* 0x00030000ff627b82 */ /* 0x000e620000000a00 */
[----:B------:R-:W-:Y:S02]  /*6c80*/  LOP3.LUT R30, R24, R101, RZ, 0x3c, !PT ;  /* 0x00000065181e7212 */ /* 0x000fe400078e3cff */
[----:B------:R-:W-:-:S02]  /*6c90*/  F2FP.F16.F32.PACK_AB R12, R21, R20 ;  /* 0x00000014150c723e */ /* 0x000fc400000000ff */
[----:B------:R-:W-:Y:S02]  /*6ca0*/  F2FP.F16.F32.PACK_AB R13, R67, R66 ;  /* 0x00000042430d723e */ /* 0x000fe400000000ff */
[----:B------:R-:W-:Y:S02]  /*6cb0*/  F2FP.F16.F32.PACK_AB R14, R37, R36 ;  /* 0x00000024250e723e */ /* 0x000fe400000000ff */
[----:B------:R-:W-:Y:S02]  /*6cc0*/  F2FP.F16.F32.PACK_AB R15, R69, R68 ;  /* 0x00000044450f723e */ /* 0x000fe400000000ff */
[----:B------:R-:W-:Y:S02]  /*6cd0*/  LOP3.LUT R10, R10, R35, RZ, 0x3c, !PT ;  /* 0x000000230a0a7212 */ /* 0x000fe400078e3cff */
[----:B------:R-:W-:Y:S01]  /*6ce0*/  LOP3.LUT R8, R8, R17, RZ, 0x3c, !PT ;  /* 0x0000001108087212 */ /* 0x000fe200078e3cff */
[----:B------:R2:W-:Y:S01]  /*6cf0*/  STSM.16.M88.4 [R34], R12 ;  /* 0x0000000c22007844 */ /* 0x0005e20000000200 */
[----:B------:R-:W-:-:S02]  /*6d00*/  LOP3.LUT R24, R3, R4, RZ, 0x3c, !PT ;  /* 0x0000000403187212 */ /* 0x000fc400078e3cff */
[----:B------:R-:W-:Y:S02]  /*6d10*/  MOV R101, R10 ;  /* 0x0000000a00657202 */ /* 0x000fe40000000f00 */
[----:B------:R-:W-:Y:S02]  /*6d20*/  MOV R102, R8 ;  /* 0x0000000800667202 */ /* 0x000fe40000000f00 */
[----:B------:R-:W-:Y:S02]  /*6d30*/  MOV R103, R24 ;  /* 0x0000001800677202 */ /* 0x000fe40000000f00 */
[----:B------:R-:W-:Y:S02]  /*6d40*/  F2FP.F16.F32.PACK_AB R8, R39, R38 ;  /* 0x000000262708723e */ /* 0x000fe400000000ff */
[----:B------:R-:W-:Y:S02]  /*6d50*/  F2FP.F16.F32.PACK_AB R9, R71, R70 ;  /* 0x000000464709723e */ /* 0x000fe400000000ff */
[----:B------:R-:W-:-:S02]  /*6d60*/  F2FP.F16.F32.PACK_AB R10, R41, R40 ;  /* 0x00000028290a723e */ /* 0x000fc400000000ff */
[----:B------:R-:W-:Y:S02]  /*6d70*/  F2FP.F16.F32.PACK_AB R11, R73, R72 ;  /* 0x00000048490b723e */ /* 0x000fe400000000ff */
[----:B--2---:R-:W-:Y:S02]  /*6d80*/  F2FP.F16.F32.PACK_AB R12, R43, R42 ;  /* 0x0000002a2b0c723e */ /* 0x004fe400000000ff */
[----:B------:R-:W-:Y:S01]  /*6d90*/  F2FP.F16.F32.PACK_AB R13, R75, R74 ;  /* 0x0000004a4b0d723e */ /* 0x000fe200000000ff */
[----:B------:R2:W-:Y:S01]  /*6da0*/  STSM.16.M88.4 [R103], R8 ;  /* 0x0000000867007844 */ /* 0x0005e20000000200 */
[----:B------:R-:W-:Y:S02]  /*6db0*/  F2FP.F16.F32.PACK_AB R14, R45, R44 ;  /* 0x0000002c2d0e723e */ /* 0x000fe400000000ff */
[----:B------:R-:W-:Y:S02]  /*6dc0*/  F2FP.F16.F32.PACK_AB R15, R77, R76 ;  /* 0x0000004c4d0f723e */ /* 0x000fe400000000ff */
[----:B------:R-:W-:-:S02]  /*6dd0*/  MOV R17, R26 ;  /* 0x0000001a00117202 */ /* 0x000fc40000000f00 */
[----:B------:R-:W-:Y:S01]  /*6de0*/  MOV R3, R30 ;  /* 0x0000001e00037202 */ /* 0x000fe20000000f00 */
[----:B------:R3:W-:Y:S01]  /*6df0*/  STSM.16.M88.4 [R102], R12 ;  /* 0x0000000c66007844 */ /* 0x0007e20000000200 */
[----:B------:R-:W-:Y:S02]  /*6e00*/  MOV R4, R28 ;  /* 0x0000001c00047202 */ /* 0x000fe40000000f00 */
[----:B------:R-:W-:Y:S02]  /*6e10*/  F2FP.F16.F32.PACK_AB R24, R47, R46 ;  /* 0x0000002e2f18723e */ /* 0x000fe400000000ff */
[----:B------:R-:W-:Y:S02]  /*6e20*/  F2FP.F16.F32.PACK_AB R25, R79, R78 ;  /* 0x0000004e4f19723e */ /* 0x000fe400000000ff */
[----:B------:R-:W-:Y:S02]  /*6e30*/  F2FP.F16.F32.PACK_AB R26, R49, R48 ;  /* 0x00000030311a723e */ /* 0x000fe400000000ff */
[----:B------:R-:W-:-:S02]  /*6e40*/  F2FP.F16.F32.PACK_AB R27, R81, R80 ;  /* 0x00000050511b723e */ /* 0x000fc400000000ff */
[----:B------:R-:W-:Y:S02]  /*6e50*/  F2FP.F16.F32.PACK_AB R28, R51, R50 ;  /* 0x00000032331c723e */ /* 0x000fe400000000ff */
[----:B------:R-:W-:Y:S01]  /*6e60*/  F2FP.F16.F32.PACK_AB R29, R83, R82 ;  /* 0x00000052531d723e */ /* 0x000fe200000000ff */
[----:B------:R-:W-:Y:S01]  /*6e70*/  STSM.16.M88.4 [R101], R24 ;  /* 0x0000001865007844 */ /* 0x000fe20000000200 */
[----:B------:R-:W-:Y:S02]  /*6e80*/  F2FP.F16.F32.PACK_AB R30, R53, R52 ;  /* 0x00000034351e723e */ /* 0x000fe400000000ff */
[----:B------:R-:W-:Y:S02]  /*6e90*/  F2FP.F16.F32.PACK_AB R31, R85, R84 ;  /* 0x00000054551f723e */ /* 0x000fe400000000ff */
[----:B------:R-:W-:Y:S02]  /*6ea0*/  MOV R100, R32 ;  /* 0x0000002000647202 */ /* 0x000fe40000000f00 */
[----:B------:R-:W-:Y:S01]  /*6eb0*/  F2FP.F16.F32.PACK_AB R32, R55, R54 ;  /* 0x000000363720723e */ /* 0x000fe200000000ff */
[----:B------:R4:W-:Y:S01]  /*6ec0*/  STSM.16.M88.4 [R4], R28 ;  /* 0x0000001c04007844 */ /* 0x0009e20000000200 */
[----:B------:R-:W-:-:S02]  /*6ed0*/  F2FP.F16.F32.PACK_AB R33, R87, R86 ;  /* 0x000000565721723e */ /* 0x000fc400000000ff */
[----:B------:R-:W-:Y:S02]  /*6ee0*/  F2FP.F16.F32.PACK_AB R34, R57, R56 ;  /* 0x000000383922723e */ /* 0x000fe400000000ff */
[----:B------:R-:W-:Y:S02]  /*6ef0*/  F2FP.F16.F32.PACK_AB R35, R91, R90 ;  /* 0x0000005a5b23723e */ /* 0x000fe400000000ff */
[----:B--2---:R-:W-:Y:S02]  /*6f00*/  F2FP.F16.F32.PACK_AB R8, R59, R58 ;  /* 0x0000003a3b08723e */ /* 0x004fe400000000ff */
[----:B------:R-:W-:Y:S01]  /*6f10*/  F2FP.F16.F32.PACK_AB R9, R93, R92 ;  /* 0x0000005c5d09723e */ /* 0x000fe200000000ff */
[----:B------:R-:W-:Y:S01]  /*6f20*/  STSM.16.M88.4 [R100], R32 ;  /* 0x0000002064007844 */ /* 0x000fe20000000200 */
[----:B------:R-:W-:Y:S02]  /*6f30*/  F2FP.F16.F32.PACK_AB R10, R61, R60 ;  /* 0x0000003c3d0a723e */ /* 0x000fe400000000ff */
[----:B------:R-:W-:-:S02]  /*6f40*/  F2FP.F16.F32.PACK_AB R11, R95, R94 ;  /* 0x0000005e5f0b723e */ /* 0x000fc400000000ff */
[----:B---3--:R-:W-:Y:S01]  /*6f50*/  F2FP.F16.F32.PACK_AB R12, R63, R62 ;  /* 0x0000003e3f0c723e */ /* 0x008fe200000000ff */
[----:B----4-:R-:W-:Y:S01]  /*6f60*/  IMAD.MOV.U32 R4, RZ, RZ, RZ ;  /* 0x000000ffff047224 */ /* 0x010fe200078e00ff */
[----:B------:R-:W-:Y:S01]  /*6f70*/  F2FP.F16.F32.PACK_AB R13, R97, R96 ;  /* 0x00000060610d723e */ /* 0x000fe200000000ff */
[----:B------:R2:W-:Y:S01]  /*6f80*/  STSM.16.M88.4 [R17], R8 ;  /* 0x0000000811007844 */ /* 0x0005e20000000200 */
[----:B------:R-:W-:Y:S02]  /*6f90*/  F2FP.F16.F32.PACK_AB R14, R65, R64 ;  /* 0x00000040410e723e */ /* 0x000fe400000000ff */
[----:B------:R-:W-:Y:S02]  /*6fa0*/  F2FP.F16.F32.PACK_AB R15, R151, R150 ;  /* 0x00000096970f723e */ /* 0x000fe400000000ff */
[----:B-1----:R-:W-:Y:S02]  /*6fb0*/  ISETP.NE.U32.AND P0, PT, R98, RZ, PT ;  /* 0x000000ff6200720c */ /* 0x002fe40003f05070 */
[----:B------:R-:W-:Y:S01]  /*6fc0*/  IADD3 R24, P1, R105, R98, RZ ;  /* 0x0000006269187210 */ /* 0x000fe20007f3e0ff */
[----:B------:R1:W-:Y:S01]  /*6fd0*/  STSM.16.M88.4 [R3], R12 ;  /* 0x0000000c03007844 */ /* 0x0003e20000000200 */
[----:B------:R-:W-:Y:S01]  /*6fe0*/  BAR.SYNC.DEFER_BLOCKING 0x1, 0x100 ;  /* 0x0044000000007b1d */ /* 0x000fe20000010000 */
[----:B------:R-:W-:-:S02]  /*6ff0*/  ISETP.NE.AND.EX P0, PT, R99, RZ, PT, P0 ;  /* 0x000000ff6300720c */ /* 0x000fc40003f05300 */
[----:B------:R-:W-:-:S05]  /*7000*/  IMAD.X R25, R104, 0x1, R99, P1 ;  /* 0x0000000168197824 */ /* 0x000fca00008e0663 */
[----:B--2---:R-:W2:Y:S08]  /*7010*/  LDC R9, c[0x0][0xad4] ;  /* 0x0002b500ff097b82 */ /* 0x004eb00000000800 */
[----:B-1----:R-:W1:Y:S01]  /*7020*/  LDC R3, c[0x0][0xbe8] ;  /* 0x0002fa00ff037b82 */ /* 0x002e620000000800 */
[----:B------:R-:W3:Y:S01]  /*7030*/  @P0 LDG.E R4, desc[UR36][R24.64] ;  /* 0x0000002418040981 */ /* 0x000ee2000c1e1900 */
[----:B------:R-:W-:-:S04]  /*7040*/  ISETP.NE.U32.AND P1, PT, RZ, UR4, PT ;  /* 0x00000004ff007c0c */ /* 0x000fc8000bf25070 */
[----:B------:R-:W-:-:S13]  /*7050*/  ISETP.NE.AND.EX P1, PT, RZ, UR5, PT, P1 ;  /* 0x00000005ff007c0c */ /* 0x000fda000bf25310 */
[----:B------:R-:W-:Y:S01]  /*7060*/  @P1 IADD3 R26, P2, R105, UR4, RZ ;  /* 0x00000004691a1c10 */ /* 0x000fe2000ff5e0ff */
[----:B------:R-:W-:Y:S01]  /*7070*/  ULDC UR4, c[0x0][0xa88] ;  /* 0x0002a20000047ab9 */ /* 0x000fe20000000800 */
[----:B------:R-:W-:Y:S01]  /*7080*/  MOV R29, 0x9b8 ;  /* 0x000009b8001d7802 */ /* 0x000fe20000000f00 */
[----:B------:R-:W-:Y:S01]  /*7090*/  IMAD.U32 R28, RZ, RZ, UR4 ;  /* 0x00000004ff1c7e24 */ /* 0x000fe2000f8e00ff */
[----:B------:R-:W-:Y:S02]  /*70a0*/  @P1 IADD3.X R27, R104, UR5, RZ, P2, !PT ;  /* 0x00000005681b1c10 */ /* 0x000fe400097fe4ff */
[C---:B------:R-:W-:Y:S02]  /*70b0*/  ISETP.NE.AND P2, PT, R18.reuse, RZ, PT ;  /* 0x000000ff1200720c */ /* 0x040fe40003f45270 */
[----:B-1----:R-:W-:Y:S01]  /*70c0*/  ISETP.NE.AND P4, PT, R3, 0x1, PT ;  /* 0x000000010300780c */ /* 0x002fe20003f85270 */
[----:B------:R1:W5:Y:S01]  /*70d0*/  @P1 LDG.E R28, desc[UR36][R26.64] ;  /* 0x000000241a1c1981 */ /* 0x000362000c1e1900 */
[----:B--2---:R-:W-:-:S02]  /*70e0*/  SEL R9, R18, R9, P2 ;  /* 0x0000000912097207 */ /* 0x004fc40001000000 */
[----:B------:R-:W-:Y:S02]  /*70f0*/  ISETP.NE.U32.AND P2, PT, R98, RZ, PT ;  /* 0x000000ff6200720c */ /* 0x000fe40003f45070 */
[----:B------:R-:W-:Y:S02]  /*7100*/  ISETP.GT.AND P3, PT, R9, 0x1, PT ;  /* 0x000000010900780c */ /* 0x000fe40003f64270 */
[----:B------:R-:W-:Y:S01]  /*7110*/  ISETP.NE.AND.EX P2, PT, R99, RZ, PT, P2 ;  /* 0x000000ff6300720c */ /* 0x000fe20003f45320 */
[----:B------:R-:W2:Y:S01]  /*7120*/  LDC.64 R8, c[0x0][0xba8] ;  /* 0x0002ea00ff087b82 */ /* 0x000ea20000000a00 */
[----:B------:R-:W-:Y:S01]  /*7130*/  SEL R29, R29, 0x978, P3 ;  /* 0x000009781d1d7807 */ /* 0x000fe20001800000 */
[----:B------:R-:W-:Y:S01]  /*7140*/  IMAD R99, R16, 0x80, R224 ;  /* 0x0000008010637824 */ /* 0x000fe200078e02e0 */
[----:B------:R-:W-:Y:S02]  /*7150*/  SEL R19, R19, RZ, !P2 ;  /* 0x000000ff13137207 */ /* 0x000fe40005000000 */
[----:B------:R-:W-:-:S03]  /*7160*/  SEL R17, R202, RZ, !P2 ;  /* 0x000000ffca117207 */ /* 0x000fc60005000000 */
[----:B------:R-:W4:Y:S08]  /*7170*/  LDC.64 R14, c[0x0][R29+0x220] ;  /* 0x000088001d0e7b82 */ /* 0x000f300000000a00 */
[----:B------:R-:W1:Y:S08]  /*7180*/  LDC.64 R10, c[0x0][R29+0x218] ;  /* 0x000086001d0a7b82 */ /* 0x000e700000000a00 */
[----:B------:R-:W0:Y:S08]  /*7190*/  @P4 LDC R18, c[0x0][0xbec] ;  /* 0x0002fb00ff124b82 */ /* 0x000e300000000800 */
[----:B------:R-:W0:Y:S01]  /*71a0*/  @P4 LDC R35, c[0x0][0xbf0] ;  /* 0x0002fc00ff234b82 */ /* 0x000e220000000800 */
[----:B----4-:R-:W-:-:S04]  /*71b0*/  IMAD R15, R15, R19, RZ ;  /* 0x000000130f0f7224 */ /* 0x010fc800078e02ff */
[C---:B------:R-:W-:Y:S01]  /*71c0*/  IMAD R33, R14.reuse, R17, R15 ;  /* 0x000000110e217224 */ /* 0x040fe200078e020f */
[----:B------:R-:W-:Y:S01]  /*71d0*/  SEL R17, R201, RZ, P3 ;  /* 0x000000ffc9117207 */ /* 0x000fe20001800000 */
[----:B------:R-:W-:Y:S01]  /*71e0*/  IMAD.WIDE.U32 R14, R14, R19, RZ ;  /* 0x000000130e0e7225 */ /* 0x000fe200078e00ff */
[----:B------:R-:W4:Y:S03]  /*71f0*/  LDC.64 R12, c[0x0][R29+0x228] ;  /* 0x00008a001d0c7b82 */ /* 0x000f260000000a00 */
[----:B-1----:R-:W-:-:S04]  /*7200*/  IMAD.WIDE.U32 R26, R10, R2, RZ ;  /* 0x000000020a1a7225 */ /* 0x002fc800078e00ff */
[----:B------:R-:W-:Y:S01]  /*7210*/  IMAD R31, R11, R2, RZ ;  /* 0x000000020b1f7224 */ /* 0x000fe200078e02ff */
[----:B--2---:R-:W1:Y:S01]  /*7220*/  @!P3 LDC R8, c[0x0][0xb50] ;  /* 0x0002d400ff08bb82 */ /* 0x004e620000000800 */
[----:B------:R-:W-:Y:S02]  /*7230*/  IMAD.IADD R33, R15, 0x1, R33 ;  /* 0x000000010f217824 */ /* 0x000fe400078e0221 */
[----:B------:R-:W-:Y:S02]  /*7240*/  IMAD.MOV.U32 R15, RZ, RZ, R99 ;  /* 0x000000ffff0f7224 */ /* 0x000fe400078e0063 */
[----:B------:R-:W-:-:S03]  /*7250*/  IMAD.IADD R31, R27, 0x1, R31 ;  /* 0x000000011b1f7824 */ /* 0x000fc600078e021f */
[----:B------:R-:W2:Y:S01]  /*7260*/  LDC.64 R10, c[0x0][R29+0x210] ;  /* 0x000084001d0a7b82 */ /* 0x000ea20000000a00 */
[----:B----4-:R-:W-:-:S07]  /*7270*/  IMAD R27, R13, R17, RZ ;  /* 0x000000110d1b7224 */ /* 0x010fce00078e02ff */
[----:B------:R-:W4:Y:S01]  /*7280*/  @!P3 LDC R9, c[0x0][0xb54] ;  /* 0x0002d500ff09bb82 */ /* 0x000f220000000800 */
[----:B------:R-:W-:-:S04]  /*7290*/  IMAD.WIDE.U32 R12, R12, R17, RZ ;  /* 0x000000110c0c7225 */ /* 0x000fc800078e00ff */
[----:B------:R-:W-:Y:S01]  /*72a0*/  IMAD.IADD R27, R13, 0x1, R27 ;  /* 0x000000010d1b7824 */ /* 0x000fe200078e021b */
[--C-:B---3--:R-:W-:Y:S01]  /*72b0*/  IADD3 R26, P2, P5, R14, R26, R4.reuse ;  /* 0x0000001a0e1a7210 */ /* 0x108fe20007d5e004 */
[----:B0-----:R-:W-:Y:S01]  /*72c0*/  @P4 IMAD.HI.U32 R14, R99, R18, RZ ;  /* 0x00000012630e4227 */ /* 0x001fe200078e00ff */
[----:B------:R-:W-:-:S04]  /*72d0*/  SHF.R.S32.HI R18, RZ, 0x1f, R4 ;  /* 0x0000001fff127819 */ /* 0x000fc80000011404 */
[----:B------:R-:W-:Y:S02]  /*72e0*/  @P4 SHF.R.U32.HI R15, RZ, R35, R14 ;  /* 0x00000023ff0f4219 */ /* 0x000fe4000001160e */
[----:B------:R-:W-:Y:S02]  /*72f0*/  IADD3.X R14, R33, R31, R18, P2, P5 ;  /* 0x0000001f210e7210 */ /* 0x000fe400017ea412 */
[----:B------:R-:W-:Y:S01]  /*7300*/  IADD3 R12, P2, P5, R15, R26, R12 ;  /* 0x0000001a0f0c7210 */ /* 0x000fe20007d5e00c */
[--C-:B------:R-:W-:Y:S01]  /*7310*/  IMAD.MOV R30, RZ, RZ, -R15.reuse ;  /* 0x000000ffff1e7224 */ /* 0x100fe200078e0a0f */
[----:B------:R-:W-:-:S03]  /*7320*/  SHF.R.S32.HI R13, RZ, 0x1f, R15 ;  /* 0x0000001fff0d7819 */ /* 0x000fc6000001140f */
[----:B------:R-:W-:Y:S01]  /*7330*/  IMAD R15, R3, R30, R99 ;  /* 0x0000001e030f7224 */ /* 0x000fe200078e0263 */
[----:B------:R-:W-:-:S03]  /*7340*/  IADD3.X R13, R13, R14, R27, P2, P5 ;  /* 0x0000000e0d0d7210 */ /* 0x000fc600017ea41b */
[----:B--2---:R-:W-:Y:S01]  /*7350*/  IMAD R11, R11, R15, RZ ;  /* 0x0000000f0b0b7224 */ /* 0x004fe200078e02ff */
[----:B------:R-:W-:-:S05]  /*7360*/  SHF.R.S32.HI R17, RZ, 0x1f, R15 ;  /* 0x0000001fff117819 */ /* 0x000fca000001140f */
[C---:B------:R-:W-:Y:S02]  /*7370*/  IMAD R17, R10.reuse, R17, R11 ;  /* 0x000000110a117224 */ /* 0x040fe400078e020b */
[----:B------:R-:W-:-:S04]  /*7380*/  IMAD.WIDE.U32 R10, R10, R15, R12 ;  /* 0x0000000f0a0a7225 */ /* 0x000fc800078e000c */
[----:B------:R-:W-:Y:S01]  /*7390*/  IMAD.IADD R11, R11, 0x1, R17 ;  /* 0x000000010b0b7824 */ /* 0x000fe200078e0211 */
[----:B-1----:R-:W-:-:S04]  /*73a0*/  LEA R13, P2, R10, R8, 0x2 ;  /* 0x000000080a0d7211 */ /* 0x002fc800078410ff */
[----:B----4-:R-:W-:Y:S01]  /*73b0*/  LEA.HI.X R14, R10, R9, R11, 0x2, P2 ;  /* 0x000000090a0e7211 */ /* 0x010fe200010f140b */
[----:B------:R-:W-:Y:S08]  /*73c0*/  @P1 BRA `(.L_x_229) ;  /* 0x0000000000101947 */ /* 0x000ff00003800000 */
[----:B------:R-:W-:Y:S05]  /*73d0*/  @!P0 BRA `(.L_x_229) ;  /* 0x00000000000c8947 */ /* 0x000fea0003800000 */
[----:B------:R-:W2:Y:S04]  /*73e0*/  LDG.E R9, desc[UR36][R24.64] ;  /* 0x0000002418097981 */ /* 0x000ea8000c1e1900 */
[----:B-----5:R-:W2:Y:S02]  /*73f0*/  LDG.E R28, desc[UR36][R24.64+0x4] ;  /* 0x00000424181c7981 */ /* 0x020ea4000c1e1900 */
[----:B--2---:R-:W-:-:S07]  /*7400*/  IMAD.IADD R28, R28, 0x1, -R9 ;  /* 0x000000011c1c7824 */ /* 0x004fce00078e0a09 */
.L_x_229:
[----:B------:R-:W-:Y:S01]  /*7410*/  SHFL.IDX PT, R8, R13, RZ, 0x1c1f ;  /* 0x001c1fff0d087589 */ /* 0x000fe200000e0000 */
[----:B------:R-:W-:Y:S01]  /*7420*/  IMAD R24, R16, 0x80, R223 ;  /* 0x0000008010187824 */ /* 0x000fe200078e02df */
[----:B------:R-:W-:Y:S01]  /*7430*/  LOP3.LUT P0, RZ, R206, 0x3, RZ, 0xc0, !PT ;  /* 0x00000003ceff7812 */ /* 0x000fe2000780c0ff */
[----:B-----5:R-:W-:Y:S01]  /*7440*/  IMAD R17, R28, R3, RZ ;  /* 0x000000031c117224 */ /* 0x020fe200078e02ff */
[----:B------:R-:W0:Y:S01]  /*7450*/  SHFL.IDX PT, R9, R14, RZ, 0x1c1f ;  /* 0x001c1fff0e097589 */ /* 0x000e2200000e0000 */
[----:B------:R-:W-:-:S03]  /*7460*/  VIADD R12, R24, 0x8 ;  /* 0x00000008180c7836 */ /* 0x000fc60000000000 */
[----:B------:R-:W-:Y:S01]  /*7470*/  SHFL.IDX PT, R10, R13, 0x1, 0x1c1f ;  /* 0x003c1f000d0a7f89 */ /* 0x000fe200000e0000 */
[-C--:B------:R-:W-:Y:S02]  /*7480*/  ISETP.GE.OR P1, PT, R24, R17.reuse, P0 ;  /* 0x000000111800720c */ /* 0x080fe40000726670 */
[-C--:B------:R-:W-:Y:S01]  /*7490*/  ISETP.GE.OR P0, PT, R12, R17.reuse, P0 ;  /* 0x000000110c00720c */ /* 0x080fe20000706670 */
[----:B------:R-:W1:Y:S01]  /*74a0*/  SHFL.IDX PT, R11, R14, 0x1, 0x1c1f ;  /* 0x003c1f000e0b7f89 */ /* 0x000e6200000e0000 */
[----:B------:R-:W-:-:S09]  /*74b0*/  ISETP.GE.AND P2, PT, R24, R17, PT ;  /* 0x000000111800720c */ /* 0x000fd20003f46270 */
[----:B0-----:R0:W-:Y:S04]  /*74c0*/  @!P1 ST.E desc[UR36][R8.64], R156 ;  /* 0x0000009c08009985 */ /* 0x0011e8000c101924 */
[----:B-1----:R0:W-:Y:S01]  /*74d0*/  @!P0 ST.E desc[UR36][R10.64], R157 ;  /* 0x0000009d0a008985 */ /* 0x0021e2000c101924 */
[----:B------:R-:W-:Y:S01]  /*74e0*/  ISETP.GE.AND P0, PT, R12, R17, PT ;  /* 0x000000110c00720c */ /* 0x000fe20003f06270 */
[----:B------:R-:W-:-:S12]  /*74f0*/  @P3 BRA `(.L_x_230) ;  /* 0x00000008007c3947 */ /* 0x000fd80003800000 */
[----:B0-----:R-:W-:Y:S01]  /*7500*/  IMAD R9, R204, 0x40, R153 ;  /* 0x00000040cc097824 */ /* 0x001fe200078e0299 */
[----:B------:R-:W0:Y:S01]  /*7510*/  @P4 LDC R51, c[0x0][0xbec] ;  /* 0x0002fb00ff334b82 */ /* 0x000e220000000800 */
[----:B------:R-:W-:Y:S02]  /*7520*/  ULDC.64 UR4, c[0x0][0xaa0] ;  /* 0x0002a80000047ab9 */ /* 0x000fe40000000a00 */
[----:B------:R-:W-:-:S04]  /*7530*/  IMAD.WIDE R88, R9, 0x2, R88 ;  /* 0x0000000209587825 */ /* 0x000fc800078e0258 */
[----:B------:R-:W-:Y:S01]  /*7540*/  IMAD R21, R18, UR4, RZ ;  /* 0x0000000412157c24 */ /* 0x000fe2000f8e02ff */
[----:B------:R-:W1:Y:S01]  /*7550*/  @P4 LDC R53, c[0x0][0xbf0] ;  /* 0x0002fc00ff354b82 */ /* 0x000e620000000800 */
[----:B------:R-:W-:Y:S02]  /*7560*/  IADD3 R13, P6, R88, 0x1000, RZ ;  /* 0x00001000580d7810 */ /* 0x000fe40007fde0ff */
[----:B------:R-:W-:Y:S01]  /*7570*/  IMAD R49, R4, UR5, R21 ;  /* 0x0000000504317c24 */ /* 0x000fe2000f8e0215 */
[----:B------:R-:W-:Y:S01]  /*7580*/  IADD3 R25, P5, R88, 0x2000, RZ ;  /* 0x0000200058197810 */ /* 0x000fe20007fbe0ff */
[----:B------:R-:W-:Y:S01]  /*7590*/  IMAD.WIDE.U32 R20, R4, UR4, RZ ;  /* 0x0000000404147c25 */ /* 0x000fe2000f8e00ff */
[----:B------:R-:W-:Y:S01]  /*75a0*/  LOP3.LUT R12, R13, 0x380, RZ, 0xc0, !PT ;  /* 0x000003800d0c7812 */ /* 0x000fe200078ec0ff */
[----:B------:R-:W-:Y:S01]  /*75b0*/  ULDC.64 UR4, c[0x0][0xae8] ;  /* 0x0002ba0000047ab9 */ /* 0x000fe20000000a00 */
[----:B------:R-:W-:Y:S01]  /*75c0*/  IADD3 R29, P3, R88, 0x3000, RZ ;  /* 0x00003000581d7810 */ /* 0x000fe20007f7e0ff */
[----:B------:R-:W-:Y:S01]  /*75d0*/  IMAD.IADD R21, R21, 0x1, R49 ;  /* 0x0000000115157824 */ /* 0x000fe200078e0231 */
[----:B------:R-:W-:Y:S01]  /*75e0*/  SHF.R.U64 R12, R12, 0x3, RZ ;  /* 0x000000030c0c7819 */ /* 0x000fe200000012ff */
[----:B------:R-:W-:Y:S01]  /*75f0*/  IMAD R49, R154, 0x20, R204 ;  /* 0x000000209a317824 */ /* 0x000fe200078e02cc */
[----:B------:R-:W-:Y:S01]  /*7600*/  IADD3 R33, P2, R88, 0x4000, RZ ;  /* 0x0000400058217810 */ /* 0x000fe20007f5e0ff */
[----:B------:R-:W-:Y:S01]  /*7610*/  IMAD.WIDE.U32 R20, R2, UR4, R20 ;  /* 0x0000000402147c25 */ /* 0x000fe2000f8e0014 */
[----:B------:R-:W-:-:S02]  /*7620*/  LOP3.LUT R12, R12, R13, RZ, 0x3c, !PT ;  /* 0x0000000d0c0c7212 */ /* 0x000fc400078e3cff */
[----:B------:R-:W-:Y:S01]  /*7630*/  IADD3 R37, P1, R88, 0x5000, RZ ;  /* 0x0000500058257810 */ /* 0x000fe20007f3e0ff */
[----:B------:R-:W-:Y:S01]  /*7640*/  IMAD R48, R16, 0x80, R49 ;  /* 0x0000008010307824 */ /* 0x000fe200078e0231 */
[C---:B------:R-:W-:Y:S01]  /*7650*/  IADD3 R41, P0, R88.reuse, 0x6000, RZ ;  /* 0x0000600058297810 */ /* 0x040fe20007f1e0ff */
[----:B------:R-:W-:Y:S01]  /*7660*/  IMAD.X R13, RZ, RZ, R89, P6 ;  /* 0x000000ffff0d7224 */ /* 0x000fe200030e0659 */
[----:B------:R-:W-:Y:S01]  /*7670*/  IADD3 R9, P6, R88, 0x7000, RZ ;  /* 0x0000700058097810 */ /* 0x000fe20007fde0ff */
[----:B------:R-:W-:Y:S01]  /*7680*/  IMAD R21, R2, UR5, R21 ;  /* 0x0000000502157c24 */ /* 0x000fe2000f8e0215 */
[----:B------:R-:W-:Y:S01]  /*7690*/  SHF.R.S32.HI R4, RZ, 0x1f, R19 ;  /* 0x0000001fff047819 */ /* 0x000fe20000011413 */
[----:B0-----:R-:W-:Y:S01]  /*76a0*/  @P4 IMAD.HI.U32 R2, R48, R51, RZ ;  /* 0x0000003330024227 */ /* 0x001fe200078e00ff */
[----:B------:R-:W-:Y:S01]  /*76b0*/  LOP3.LUT R24, R25, 0x380, RZ, 0xc0, !PT ;  /* 0x0000038019187812 */ /* 0x000fe200078ec0ff */
[----:B------:R-:W-:Y:S01]  /*76c0*/  ULDC.64 UR4, c[0x0][0xaf0] ;  /* 0x0002bc0000047ab9 */ /* 0x000fe20000000a00 */
[----:B------:R-:W-:-:S02]  /*76d0*/  LOP3.LUT R28, R29, 0x380, RZ, 0xc0, !PT ;  /* 0x000003801d1c7812 */ /* 0x000fc400078ec0ff */
[----:B------:R-:W-:Y:S02]  /*76e0*/  LOP3.LUT R32, R33, 0x380, RZ, 0xc0, !PT ;  /* 0x0000038021207812 */ /* 0x000fe400078ec0ff */
[----:B------:R-:W-:Y:S01]  /*76f0*/  LOP3.LUT R36, R37, 0x380, RZ, 0xc0, !PT ;  /* 0x0000038025247812 */ /* 0x000fe200078ec0ff */
[----:B------:R-:W-:Y:S01]  /*7700*/  IMAD.MOV.U32 R49, RZ, RZ, R48 ;  /* 0x000000ffff317224 */ /* 0x000fe200078e0030 */
[----:B------:R-:W-:Y:S01]  /*7710*/  LOP3.LUT R40, R41, 0x380, RZ, 0xc0, !PT ;  /* 0x0000038029287812 */ /* 0x000fe200078ec0ff */
[----:B------:R-:W-:Y:S01]  /*7720*/  IMAD.X R45, RZ, RZ, R89, P6 ;  /* 0x000000ffff2d7224 */ /* 0x000fe200030e0659 */
[----:B------:R-:W-:Y:S02]  /*7730*/  LOP3.LUT R8, R9, 0x380, RZ, 0xc0, !PT ;  /* 0x0000038009087812 */ /* 0x000fe400078ec0ff */
[----:B------:R-:W-:Y:S01]  /*7740*/  LOP3.LUT R11, R88, 0x380, RZ, 0xc0, !PT ;  /* 0x00000380580b7812 */ /* 0x000fe200078ec0ff */
[----:B------:R-:W-:Y:S01]  /*7750*/  IMAD R4, R4, UR4, RZ ;  /* 0x0000000404047c24 */ /* 0x000fe2000f8e02ff */
[----:B------:R-:W-:Y:S01]  /*7760*/  SHF.R.U64 R24, R24, 0x3, RZ ;  /* 0x0000000318187819 */ /* 0x000fe200000012ff */
[----:B------:R-:W5:Y:S01]  /*7770*/  LD.E.128 R12, desc[UR36][R12.64] ;  /* 0x000000240c0c7980 */ /* 0x000f62000c101d00 */
[----:B------:R-:W-:-:S02]  /*7780*/  SHF.R.U64 R28, R28, 0x3, RZ ;  /* 0x000000031c1c7819 */ /* 0x000fc400000012ff */
[----:B------:R-:W-:Y:S02]  /*7790*/  SHF.R.U64 R32, R32, 0x3, RZ ;  /* 0x0000000320207819 */ /* 0x000fe400000012ff */
[----:B------:R-:W-:Y:S02]  /*77a0*/  SHF.R.U64 R36, R36, 0x3, RZ ;  /* 0x0000000324247819 */ /* 0x000fe400000012ff */
[----:B------:R-:W-:Y:S02]  /*77b0*/  SHF.R.U64 R40, R40, 0x3, RZ ;  /* 0x0000000328287819 */ /* 0x000fe400000012ff */
[----:B-1----:R-:W-:Y:S02]  /*77c0*/  @P4 SHF.R.U32.HI R49, RZ, R53, R2 ;  /* 0x00000035ff314219 */ /* 0x002fe40000011602 */
[----:B------:R-:W-:Y:S02]  /*77d0*/  SHF.R.U64 R8, R8, 0x3, RZ ;  /* 0x0000000308087819 */ /* 0x000fe400000012ff */
[----:B------:R-:W-:Y:S01]  /*77e0*/  SHF.R.U64 R11, R11, 0x3, RZ ;  /* 0x000000030b0b7819 */ /* 0x000fe200000012ff */
[----:B------:R-:W-:Y:S01]  /*77f0*/  IMAD R51, R19, UR5, R4 ;  /* 0x0000000513337c24 */ /* 0x000fe2000f8e0204 */
[----:B------:R-:W-:Y:S01]  /*7800*/  LOP3.LUT R24, R24, R25, RZ, 0x3c, !PT ;  /* 0x0000001918187212 */ /* 0x000fe200078e3cff */
[--C-:B------:R-:W-:Y:S01]  /*7810*/  IMAD.X R25, RZ, RZ, R89.reuse, P5 ;  /* 0x000000ffff197224 */ /* 0x100fe200028e0659 */
[----:B------:R-:W-:Y:S01]  /*7820*/  LOP3.LUT R28, R28, R29, RZ, 0x3c, !PT ;  /* 0x0000001d1c1c7212 */ /* 0x000fe200078e3cff */
[--C-:B------:R-:W-:Y:S01]  /*7830*/  IMAD.X R29, RZ, RZ, R89.reuse, P3 ;  /* 0x000000ffff1d7224 */ /* 0x100fe200018e0659 */
[----:B------:R-:W-:Y:S01]  /*7840*/  LOP3.LUT R32, R32, R33, RZ, 0x3c, !PT ;  /* 0x0000002120207212 */ /* 0x000fe200078e3cff */
[----:B------:R-:W-:Y:S01]  /*7850*/  IMAD.X R33, RZ, RZ, R89, P2 ;  /* 0x000000ffff217224 */ /* 0x000fe200010e0659 */
[----:B------:R-:W-:Y:S01]  /*7860*/  LOP3.LUT R36, R36, R37, RZ, 0x3c, !PT ;  /* 0x0000002524247212 */ /* 0x000fe200078e3cff */
[----:B------:R-:W-:Y:S01]  /*7870*/  IMAD.MOV R4, RZ, RZ, -R49 ;  /* 0x000000ffff047224 */ /* 0x000fe200078e0a31 */
[----:B------:R-:W-:Y:S01]  /*7880*/  LOP3.LUT R40, R40, R41, RZ, 0x3c, !PT ;  /* 0x0000002928287212 */ /* 0x000fe200078e3cff */
[----:B------:R-:W-:Y:S01]  /*7890*/  IMAD.X R41, RZ, RZ, R89, P0 ;  /* 0x000000ffff297224 */ /* 0x000fe200000e0659 */
[----:B------:R-:W-:-:S02]  /*78a0*/  IADD3.X R37, RZ, R89, RZ, P1, !PT ;  /* 0x00000059ff257210 */ /* 0x000fc40000ffe4ff */
[----:B------:R-:W-:Y:S02]  /*78b0*/  LOP3.LUT R44, R8, R9, RZ, 0x3c, !PT ;  /* 0x00000009082c7212 */ /* 0x000fe400078e3cff */
[----:B------:R-:W-:Y:S01]  /*78c0*/  SHF.R.S32.HI R2, RZ, 0x1f, R49 ;  /* 0x0000001fff027819 */ /* 0x000fe20000011431 */
[----:B------:R-:W-:Y:S01]  /*78d0*/  IMAD.WIDE.U32 R18, R19, UR4, R20 ;  /* 0x0000000413127c25 */ /* 0x000fe2000f8e0014 */
[----:B------:R-:W-:Y:S01]  /*78e0*/  LOP3.LUT R88, R11, R88, RZ, 0x3c, !PT ;  /* 0x000000580b587212 */ /* 0x000fe200078e3cff */
[----:B------:R-:W-:Y:S01]  /*78f0*/  ULDC.64 UR4, c[0x0][0xae0] ;  /* 0x0002b80000047ab9 */ /* 0x000fe20000000a00 */
[----:B------:R-:W5:Y:S01]  /*7900*/  LD.E.128 R24, desc[UR36][R24.64] ;  /* 0x0000002418187980 */ /* 0x000f62000c101d00 */
[----:B------:R-:W-:Y:S02]  /*7910*/  IMAD R21, R3, R4, R48 ;  /* 0x0000000403157224 */ /* 0x000fe400078e0230 */
[----:B------:R-:W-:Y:S01]  /*7920*/  IMAD R2, R2, UR4, RZ ;  /* 0x0000000402027c24 */ /* 0x000fe2000f8e02ff */
[----:B------:R0:W5:Y:S01]  /*7930*/  LD.E.128 R8, desc[UR36][R88.64] ;  /* 0x0000002458087980 */ /* 0x000162000c101d00 */
[----:B------:R-:W-:-:S03]  /*7940*/  IMAD.IADD R19, R19, 0x1, R51 ;  /* 0x0000000113137824 */ /* 0x000fc600078e0233 */
[----:B------:R-:W5:Y:S01]  /*7950*/  LD.E.128 R28, desc[UR36][R28.64] ;  /* 0x000000241c1c7980 */ /* 0x000f62000c101d00 */
[----:B------:R-:W-:-:S03]  /*7960*/  IMAD R51, R49, UR5, R2 ;  /* 0x0000000531337c24 */ /* 0x000fc6000f8e0202 */
[----:B------:R-:W5:Y:S01]  /*7970*/  LD.E.128 R32, desc[UR36][R32.64] ;  /* 0x0000002420207980 */ /* 0x000f62000c101d00 */
[----:B------:R-:W-:-:S03]  /*7980*/  SHF.R.S32.HI R4, RZ, 0x1f, R21 ;  /* 0x0000001fff047819 */ /* 0x000fc60000011415 */
[----:B------:R-:W5:Y:S04]  /*7990*/  LD.E.128 R36, desc[UR36][R36.64] ;  /* 0x0000002424247980 */ /* 0x000f68000c101d00 */
[----:B------:R-:W5:Y:S04]  /*79a0*/  LD.E.128 R40, desc[UR36][R40.64] ;  /* 0x0000002428287980 */ /* 0x000f68000c101d00 */
[----:B------:R-:W5:Y:S01]  /*79b0*/  LD.E.128 R44, desc[UR36][R44.64] ;  /* 0x000000242c2c7980 */ /* 0x000f62000c101d00 */
[----:B------:R-:W-:Y:S01]  /*79c0*/  IMAD.WIDE.U32 R2, R49, UR4, R18 ;  /* 0x0000000431027c25 */ /* 0x000fe2000f8e0012 */
[----:B------:R-:W-:Y:S01]  /*79d0*/  ULDC.64 UR4, c[0x0][0xad8] ;  /* 0x0002b60000047ab9 */ /* 0x000fe20000000a00 */
[----:B------:R-:W-:Y:S01]  /*79e0*/  @!PT LDS RZ, [RZ] ;  /* 0x00000000fffff984 */ /* 0x000fe20000000800 */
[----:B------:R-:W-:Y:S01]  /*79f0*/  @!PT LDS RZ, [RZ] ;  /* 0x00000000fffff984 */ /* 0x000fe20000000800 */
[----:B------:R-:W-:Y:S01]  /*7a00*/  @!PT LDS RZ, [RZ] ;  /* 0x00000000fffff984 */ /* 0x000fe20000000800 */
[----:B------:R-:W-:Y:S01]  /*7a10*/  @!PT LDS RZ, [RZ] ;  /* 0x00000000fffff984 */ /* 0x000fe20000000800 */
[----:B------:R1:W-:Y:S06]  /*7a20*/  MEMBAR.ALL.CTA ;  /* 0x0000000000007992 */ /* 0x0003ec0000008000 */
[----:B-1----:R-:W1:Y:S01]  /*7a30*/  FENCE.VIEW.ASYNC.S ;  /* 0x00000000000073c6 */ /* 0x002e620000000000 */
[----:B------:R-:W-:-:S02]  /*7a40*/  IMAD R20, R16, 0x80, R204 ;  /* 0x0000008010147824 */ /* 0x000fc400078e02cc */
[----:B------:R-:W-:Y:S02]  /*7a50*/  IMAD.IADD R3, R3, 0x1, R51 ;  /* 0x0000000103037824 */ /* 0x000fe400078e0233 */
[----:B------:R-:W-:Y:S02]  /*7a60*/  IMAD R16, R4, UR4, RZ ;  /* 0x0000000404107c24 */ /* 0x000fe4000f8e02ff */
[----:B------:R-:W-:Y:S02]  /*7a70*/  VIADD R4, R20, 0x20 ;  /* 0x0000002014047836 */ /* 0x000fe40000000000 */
[C---:B------:R-:W-:Y:S02]  /*7a80*/  IMAD R19, R21.reuse, UR5, R16 ;  /* 0x0000000515137c24 */ /* 0x040fe4000f8e0210 */
[----:B------:R-:W-:Y:S01]  /*7a90*/  IMAD.WIDE.U32 R2, R21, UR4, R2 ;  /* 0x0000000415027c25 */ /* 0x000fe2000f8e0002 */
[-C--:B------:R-:W-:Y:S01]  /*7aa0*/  ISETP.GE.AND P0, PT, R4, R17.reuse, PT ;  /* 0x000000110400720c */ /* 0x080fe20003f06270 */
[----:B------:R-:W-:Y:S01]  /*7ab0*/  ULDC.64 UR4, c[0x0][0xa80] ;  /* 0x0002a00000047ab9 */ /* 0x000fe20000000a00 */
[----:B------:R-:W-:Y:S01]  /*7ac0*/  ISETP.GE.AND P2, PT, R20, R17, PT ;  /* 0x000000111400720c */ /* 0x000fe20003f46270 */
[----:B------:R-:W-:-:S02]  /*7ad0*/  VIADD R0, R0, 0x28820 ;  /* 0x0002882000007836 */ /* 0x000fc40000000000 */
[----:B------:R-:W-:Y:S01]  /*7ae0*/  VIADD R4, R20, 0x40 ;  /* 0x0000004014047836 */ /* 0x000fe20000000000 */
[----:B------:R-:W-:Y:S01]  /*7af0*/  LEA R16, P3, R2, UR4, 0x1 ;  /* 0x0000000402107c11 */ /* 0x000fe2000f8608ff */
[----:B------:R-:W-:Y:S01]  /*7b00*/  IMAD.IADD R3, R3, 0x1, R19 ;  /* 0x0000000103037824 */ /* 0x000fe200078e0213 */
[----:B------:R-:W-:Y:S02]  /*7b10*/  PRMT R0, RZ, 0x654, R0 ;  /* 0x00000654ff007816 */ /* 0x000fe40000000000 */
[----:B------:R-:W-:Y:S02]  /*7b20*/  ISETP.GE.AND P1, PT, R4, R17, PT ;  /* 0x000000110400720c */ /* 0x000fe40003f26270 */
[----:B------:R-:W-:Y:S01]  /*7b30*/  LEA.HI.X R4, R2, UR5, R3, 0x1, P3 ;  /* 0x0000000502047c11 */ /* 0x000fe200098f0c03 */
[----:B-1----:R1:W-:Y:S01]  /*7b40*/  SYNCS.ARRIVE.TRANS64.RED.A1T0 RZ, [R0+URZ], RZ ;  /* 0x000000ff00ff79a7 */ /* 0x0023e2000810043f */
[----:B------:R0:W2:Y:S01]  /*7b50*/  SHFL.IDX PT, R18, R16, RZ, 0x181f ;  /* 0x00181fff10127589 */ /* 0x0000a200000e0000 */
[----:B------:R-:W-:Y:S03]  /*7b60*/  BSSY B1, `(.L_x_231) ;  /* 0x000000c000017945 */ /* 0x000fe60003800000 */
[----:B-1----:R0:W1:Y:S01]  /*7b70*/  SHFL.IDX PT, R0, R4, RZ, 0x181f ;  /* 0x00181fff04007589 */ /* 0x00206200000e0000 */
[----:B------:R-:W-:Y:S05]  /*7b80*/  @P2 BRA `(.L_x_232) ;  /* 0x0000000000242947 */ /* 0x000fea0003800000 */
[----:B------:R-:W-:Y:S02]  /*7b90*/  ULDC UR4, c[0x0][0xac8] ;  /* 0x0002b20000047ab9 */ /* 0x000fe40000000800 */
[----:B------:R-:W-:Y:S02]  /*7ba0*/  ISETP.GE.AND P2, PT, R153, UR4, PT ;  /* 0x0000000499007c0c */ /* 0x000fe4000bf46270 */
[----:B------:R-:W-:-:S11]  /*7bb0*/  ISETP.GE.AND P3, PT, R23, UR4, PT ;  /* 0x0000000417007c0c */ /* 0x000fd6000bf66270 */
[-C--:B--2---:R-:W-:Y:S02]  /*7bc0*/  @!P2 LEA R2, P4, R153, R18.reuse, 0x1 ;  /* 0x000000129902a211 */ /* 0x084fe400078808ff */
[----:B------:R-:W-:Y:S02]  /*7bd0*/  @!P3 LEA R18, P5, R23, R18, 0x1 ;  /* 0x000000121712b211 */ /* 0x000fe400078a08ff */
[-C--:B-1----:R-:W-:Y:S02]  /*7be0*/  @!P2 LEA.HI.X R3, R153, R0.reuse, R227, 0x1, P4 ;  /* 0x000000009903a211 */ /* 0x082fe400020f0ce3 */
[----:B------:R-:W-:-:S03]  /*7bf0*/  @!P3 LEA.HI.X R19, R23, R0, R226, 0x1, P5 ;  /* 0x000000001713b211 */ /* 0x000fc600028f0ce2 */
[----:B-----5:R3:W-:Y:S04]  /*7c00*/  @!P2 ST.E.128 desc[UR36][R2.64], R8 ;  /* 0x000000080200a985 */ /* 0x0207e8000c101d24 */
[----:B------:R3:W-:Y:S02]  /*7c10*/  @!P3 ST.E.128 desc[UR36][R18.64], R32 ;  /* 0x000000201200b985 */ /* 0x0007e4000c101d24 */
.L_x_232:
[----:B------:R-:W-:Y:S05]  /*7c20*/  BSYNC B1 ;  /* 0x0000000000017941 */ /* 0x000fea0003800000 */
.L_x_231:
[----:B-1----:R1:W4:Y:S01]  /*7c30*/  SHFL.IDX PT, R0, R4, 0x1, 0x181f ;  /* 0x00381f0004007f89 */ /* 0x00232200000e0000 */
[----:B------:R-:W-:Y:S03]  /*7c40*/  BSSY B1, `(.L_x_233) ;  /* 0x000000c000017945 */ /* 0x000fe60003800000 */
[----:B---3-5:R1:W3:Y:S01]  /*7c50*/  SHFL.IDX PT, R8, R16, 0x1, 0x181f ;  /* 0x00381f0010087f89 */ /* 0x0282e200000e0000 */
[----:B------:R-:W-:Y:S05]  /*7c60*/  @P0 BRA `(.L_x_234) ;  /* 0x0000000000240947 */ /* 0x000fea0003800000 */
[----:B------:R-:W-:Y:S02]  /*7c70*/  ULDC UR4, c[0x0][0xac8] ;  /* 0x0002b20000047ab9 */ /* 0x000fe40000000800 */
[----:B------:R-:W-:Y:S02]  /*7c80*/  ISETP.GE.AND P3, PT, R153, UR4, PT ;  /* 0x0000000499007c0c */ /* 0x000fe4000bf66270 */
[----:B------:R-:W-:-:S11]  /*7c90*/  ISETP.GE.AND P4, PT, R23, UR4, PT ;  /* 0x0000000417007c0c */ /* 0x000fd6000bf86270 */
[-C--:B---3--:R-:W-:Y:S02]  /*7ca0*/  @!P3 LEA R2, P0, R153, R8.reuse, 0x1 ;  /* 0x000000089902b211 */ /* 0x088fe400078008ff */
[----:B------:R-:W-:Y:S02]  /*7cb0*/  @!P4 LEA R8, P2, R23, R8, 0x1 ;  /* 0x000000081708c211 */ /* 0x000fe400078408ff */
[-C--:B----4-:R-:W-:Y:S02]  /*7cc0*/  @!P3 LEA.HI.X R3, R153, R0.reuse, R227, 0x1, P0 ;  /* 0x000000009903b211 */ /* 0x090fe400000f0ce3 */
[----:B------:R-:W-:-:S03]  /*7cd0*/  @!P4 LEA.HI.X R9, R23, R0, R226, 0x1, P2 ;  /* 0x000000001709c211 */ /* 0x000fc600010f0ce2 */
[----:B------:R3:W-:Y:S04]  /*7ce0*/  @!P3 ST.E.128 desc[UR36][R2.64], R12 ;  /* 0x0000000c0200b985 */ /* 0x0007e8000c101d24 */
[----:B------:R3:W-:Y:S02]  /*7cf0*/  @!P4 ST.E.128 desc[UR36][R8.64], R36 ;  /* 0x000000240800c985 */ /* 0x0007e4000c101d24 */
.L_x_234:
[----:B------:R-:W-:Y:S05]  /*7d00*/  BSYNC B1 ;  /* 0x0000000000017941 */ /* 0x000fea0003800000 */
.L_x_233:
[----:B----4-:R4:W0:Y:S01]  /*7d10*/  SHFL.IDX PT, R0, R4, 0x2, 0x181f ;  /* 0x00581f0004007f89 */ /* 0x01082200000e0000 */
[----:B------:R-:W-:Y:S03]  /*7d20*/  BSSY B1, `(.L_x_235) ;  /* 0x000000c000017945 */ /* 0x000fe60003800000 */
[----:B---3--:R4:W3:Y:S01]  /*7d30*/  SHFL.IDX PT, R8, R16, 0x2, 0x181f ;  /* 0x00581f0010087f89 */ /* 0x0088e200000e0000 */
[----:B------:R-:W-:Y:S05]  /*7d40*/  @P1 BRA `(.L_x_236) ;  /* 0x0000000000241947 */ /* 0x000fea0003800000 */
[----:B------:R-:W-:Y:S02]  /*7d50*/  ULDC UR4, c[0x0][0xac8] ;  /* 0x0002b20000047ab9 */ /* 0x000fe40000000800 */
[----:B------:R-:W-:Y:S02]  /*7d60*/  ISETP.GE.AND P2, PT, R153, UR4, PT ;  /* 0x0000000499007c0c */ /* 0x000fe4000bf46270 */
[----:B------:R-:W-:-:S11]  /*7d70*/  ISETP.GE.AND P3, PT, R23, UR4, PT ;  /* 0x0000000417007c0c */ /* 0x000fd6000bf66270 */
[-C--:B---3--:R-:W-:Y:S02]  /*7d80*/  @!P2 LEA R2, P0, R153, R8.reuse, 0x1 ;  /* 0x000000089902a211 */ /* 0x088fe400078008ff */
[----:B------:R-:W-:Y:S02]  /*7d90*/  @!P3 LEA R8, P1, R23, R8, 0x1 ;  /* 0x000000081708b211 */ /* 0x000fe400078208ff */
[-C--:B0-----:R-:W-:Y:S02]  /*7da0*/  @!P2 LEA.HI.X R3, R153, R0.reuse, R227, 0x1, P0 ;  /* 0x000000009903a211 */ /* 0x081fe400000f0ce3 */
[----:B------:R-:W-:-:S03]  /*7db0*/  @!P3 LEA.HI.X R9, R23, R0, R226, 0x1, P1 ;  /* 0x000000001709b211 */ /* 0x000fc600008f0ce2 */
[----:B------:R0:W-:Y:S04]  /*7dc0*/  @!P2 ST.E.128 desc[UR36][R2.64], R24 ;  /* 0x000000180200a985 */ /* 0x0001e8000c101d24 */
[----:B------:R0:W-:Y:S02]  /*7dd0*/  @!P3 ST.E.128 desc[UR36][R8.64], R40 ;  /* 0x000000280800b985 */ /* 0x0001e4000c101d24 */
.L_x_236:
[----:B------:R-:W-:Y:S05]  /*7de0*/  BSYNC B1 ;  /* 0x0000000000017941 */ /* 0x000fea0003800000 */
.L_x_235:
[----:B0-----:R-:W-:Y:S01]  /*7df0*/  VIADD R0, R20, 0x60 ;  /* 0x0000006014007836 */ /* 0x001fe20000000000 */
[----:B-1--4-:R-:W0:Y:S04]  /*7e00*/  SHFL.IDX PT, R4, R4, 0x3, 0x181f ;  /* 0x00781f0004047f89 */ /* 0x012e2800000e0000 */
[----:B------:R-:W-:Y:S01]  /*7e10*/  ISETP.GE.AND P0, PT, R0, R17, PT ;  /* 0x000000110000720c */ /* 0x000fe20003f06270 */
[----:B------:R-:W1:-:S12]  /*7e20*/  SHFL.IDX PT, R16, R16, 0x3, 0x181f ;  /* 0x00781f0010107f89 */ /* 0x000e5800000e0000 */
[----:B------:R-:W-:Y:S05]  /*7e30*/  @P0 BRA `(.L_x_237) ;  /* 0x0000001400d80947 */ /* 0x000fea0003800000 */
[----:B------:R-:W-:Y:S02]  /*7e40*/  ULDC UR4, c[0x0][0xac8] ;  /* 0x0002b20000047ab9 */ /* 0x000fe40000000800 */
[----:B------:R-:W-:-:S13]  /*7e50*/  ISETP.GE.AND P1, PT, R153, UR4, PT ;  /* 0x0000000499007c0c */ /* 0x000fda000bf26270 */
[----:B-1----:R-:W-:-:S04]  /*7e60*/  @!P1 LEA R2, P0, R153, R16, 0x1 ;  /* 0x0000001099029211 */ /* 0x002fc800078008ff */
[----:B0-----:R-:W-:Y:S02]  /*7e70*/  @!P1 LEA.HI.X R3, R153, R4, R227, 0x1, P0 ;  /* 0x0000000499039211 */ /* 0x001fe400000f0ce3 */
[----:B------:R-:W-:-:S03]  /*7e80*/  ISETP.GE.AND P0, PT, R23, UR4, PT ;  /* 0x0000000417007c0c */ /* 0x000fc6000bf06270 */
[----:B------:R0:W-:Y:S10]  /*7e90*/  @!P1 ST.E.128 desc[UR36][R2.64], R28 ;  /* 0x0000001c02009985 */ /* 0x0001f4000c101d24 */
[----:B------:R-:W-:Y:S05]  /*7ea0*/  @P0 BRA `(.L_x_237) ;  /* 0x0000001400bc0947 */ /* 0x000fea0003800000 */
[----:B0-----:R-:W-:-:S04]  /*7eb0*/  LEA R2, P0, R23, R16, 0x1 ;  /* 0x0000001017027211 */ /* 0x001fc800078008ff */
[----:B------:R-:W-:-:S05]  /*7ec0*/  LEA.HI.X R3, R23, R4, R226, 0x1, P0 ;  /* 0x0000000417037211 */ /* 0x000fca00000f0ce2 */
[----:B------:R0:W-:Y:S01]  /*7ed0*/  ST.E.128 desc[UR36][R2.64], R44 ;  /* 0x0000002c02007985 */ /* 0x0001e2000c101d24 */
[----:B------:R-:W-:Y:S05]  /*7ee0*/  BRA `(.L_x_237) ;  /* 0x0000001400ac7947 */ /* 0x000fea0003800000 */
.L_x_230:
[----:B0-----:R-:W0:Y:S01]  /*7ef0*/  @P4 LDC R10, c[0x0][0xbec] ;  /* 0x0002fb00ff0a4b82 */ /* 0x001e220000000800 */
[----:B------:R-:W-:Y:S01]  /*7f00*/  ULDC.64 UR4, c[0x0][0xb08] ;  /* 0x0002c20000047ab9 */ /* 0x000fe20000000a00 */
[----:B------:R-:W-:Y:S01]  /*7f10*/  ULDC.64 UR6, c[0x0][0xb30] ;  /* 0x0002cc0000067ab9 */ /* 0x000fe20000000a00 */
[----:B------:R-:W-:Y:S01]  /*7f20*/  IMAD R11, R18, UR4, RZ ;  /* 0x00000004120b7c24 */ /* 0x000fe2000f8e02ff */
[----:B------:R-:W-:Y:S01]  /*7f30*/  BSSY B1, `(.L_x_238) ;  /* 0x000006a000017945 */ /* 0x000fe20003800000 */
[----:B------:R-:W-:-:S03]  /*7f40*/  IMAD.WIDE.U32 R8, R4, UR4, RZ ;  /* 0x0000000404087c25 */ /* 0x000fc6000f8e00ff */
[----:B------:R-:W1:Y:S01]  /*7f50*/  @P4 LDC R15, c[0x0][0xbf0] ;  /* 0x0002fc00ff0f4b82 */ /* 0x000e620000000800 */
[----:B------:R-:W-:Y:S01]  /*7f60*/  IMAD R11, R4, UR5, R11 ;  /* 0x00000005040b7c24 */ /* 0x000fe2000f8e020b */
[----:B------:R-:W-:Y:S01]  /*7f70*/  ULDC.64 UR4, c[0x0][0xb38] ;  /* 0x0002ce0000047ab9 */ /* 0x000fe20000000a00 */
[----:B------:R-:W-:-:S03]  /*7f80*/  SHF.R.S32.HI R4, RZ, 0x1f, R19 ;  /* 0x0000001fff047819 */ /* 0x000fc60000011413 */
[----:B------:R-:W-:Y:S01]  /*7f90*/  IADD3 R9, R9, R11, RZ ;  /* 0x0000000b09097210 */ /* 0x000fe20007ffe0ff */
[----:B------:R-:W-:Y:S02]  /*7fa0*/  IMAD.MOV.U32 R11, RZ, RZ, R99 ;  /* 0x000000ffff0b7224 */ /* 0x000fe400078e0063 */
[----:B------:R-:W-:-:S04]  /*7fb0*/  IMAD.WIDE.U32 R8, R2, UR4, R8 ;  /* 0x0000000402087c25 */ /* 0x000fc8000f8e0008 */
[----:B------:R-:W-:Y:S01]  /*7fc0*/  IMAD R9, R2, UR5, R9 ;  /* 0x0000000502097c24 */ /* 0x000fe2000f8e0209 */
[----:B------:R-:W-:Y:S01]  /*7fd0*/  ULDC.64 UR4, c[0x0][0xb40] ;  /* 0x0002d00000047ab9 */ /* 0x000fe20000000a00 */
[----:B0-----:R-:W-:-:S04]  /*7fe0*/  @P4 IMAD.HI.U32 R10, R99, R10, RZ ;  /* 0x0000000a630a4227 */ /* 0x001fc800078e00ff */
[----:B------:R-:W-:Y:S02]  /*7ff0*/  IMAD R2, R4, UR4, RZ ;  /* 0x0000000404027c24 */ /* 0x000fe4000f8e02ff */
[----:B------:R-:W-:Y:S01]  /*8000*/  IMAD.WIDE.U32 R8, R19, UR4, R8 ;  /* 0x0000000413087c25 */ /* 0x000fe2000f8e0008 */
[----:B-1----:R-:W-:-:S03]  /*8010*/  @P4 SHF.R.U32.HI R11, RZ, R15, R10 ;  /* 0x0000000fff0b4219 */ /* 0x002fc6000001160a */
[----:B------:R-:W-:Y:S01]  /*8020*/  IMAD R13, R19, UR5, R2 ;  /* 0x00000005130d7c24 */ /* 0x000fe2000f8e0202 */
[----:B------:R-:W-:Y:S01]  /*8030*/  ULDC.64 UR4, c[0x0][0xb48] ;  /* 0x0002d20000047ab9 */ /* 0x000fe20000000a00 */
[--C-:B------:R-:W-:Y:S01]  /*8040*/  IMAD.MOV R4, RZ, RZ, -R11.reuse ;  /* 0x000000ffff047224 */ /* 0x100fe200078e0a0b */
[----:B------:R-:W-:Y:S01]  /*8050*/  SHF.R.S32.HI R2, RZ, 0x1f, R11 ;  /* 0x0000001fff027819 */ /* 0x000fe2000001140b */
[----:B------:R-:W-:Y:S02]  /*8060*/  IMAD.IADD R9, R9, 0x1, R13 ;  /* 0x0000000109097824 */ /* 0x000fe400078e020d */
[----:B------:R-:W-:Y:S02]  /*8070*/  IMAD R13, R3, R4, R99 ;  /* 0x00000004030d7224 */ /* 0x000fe400078e0263 */
[----:B------:R-:W-:-:S03]  /*8080*/  IMAD.WIDE.U32 R8, R201, UR4, R8 ;  /* 0x00000004c9087c25 */ /* 0x000fc6000f8e0008 */
[----:B------:R-:W-:Y:S01]  /*8090*/  SHF.R.S32.HI R4, RZ, 0x1f, R13 ;  /* 0x0000001fff047819 */ /* 0x000fe2000001140d */
[----:B------:R-:W-:Y:S02]  /*80a0*/  IMAD R2, R2, UR6, RZ ;  /* 0x0000000602027c24 */ /* 0x000fe4000f8e02ff */
[----:B------:R-:W-:Y:S01]  /*80b0*/  IMAD R9, R201, UR5, R9 ;  /* 0x00000005c9097c24 */ /* 0x000fe2000f8e0209 */
[----:B------:R-:W-:Y:S01]  /*80c0*/  ULDC.64 UR4, c[0x0][0xb28] ;  /* 0x0002ca0000047ab9 */ /* 0x000fe20000000a00 */
[C---:B------:R-:W-:Y:S02]  /*80d0*/  IMAD R15, R11.reuse, UR7, R2 ;  /* 0x000000070b0f7c24 */ /* 0x040fe4000f8e0202 */
[----:B------:R-:W-:-:S04]  /*80e0*/  IMAD.WIDE.U32 R2, R11, UR6, R8 ;  /* 0x000000060b027c25 */ /* 0x000fc8000f8e0008 */
[----:B------:R-:W-:Y:S02]  /*80f0*/  IMAD R4, R4, UR4, RZ ;  /* 0x0000000404047c24 */ /* 0x000fe4000f8e02ff */
[----:B------:R-:W-:Y:S02]  /*8100*/  IMAD.IADD R3, R3, 0x1, R15 ;  /* 0x0000000103037824 */ /* 0x000fe400078e020f */
[C---:B------:R-:W-:Y:S02]  /*8110*/  IMAD R9, R13.reuse, UR5, R4 ;  /* 0x000000050d097c24 */ /* 0x040fe4000f8e0204 */
[----:B------:R-:W-:Y:S01]  /*8120*/  IMAD.WIDE.U32 R2, R13, UR4, R2 ;  /* 0x000000040d027c25 */ /* 0x000fe2000f8e0002 */
[----:B------:R-:W-:-:S03]  /*8130*/  ULDC.64 UR4, c[0x0][0xb00] ;  /* 0x0002c00000047ab9 */ /* 0x000fc60000000a00 */
[----:B------:R-:W-:Y:S01]  /*8140*/  VIADD R4, R0, 0x28820 ;  /* 0x0002882000047836 */ /* 0x000fe20000000000 */
[----:B------:R-:W-:Y:S01]  /*8150*/  LEA R0, P1, R2, UR4, 0x2 ;  /* 0x0000000402007c11 */ /* 0x000fe2000f8210ff */
[----:B------:R-:W-:-:S03]  /*8160*/  IMAD.IADD R3, R3, 0x1, R9 ;  /* 0x0000000103037824 */ /* 0x000fc600078e0209 */
[----:B------:R-:W-:Y:S02]  /*8170*/  PRMT R8, RZ, 0x654, R4 ;  /* 0x00000654ff087816 */ /* 0x000fe40000000004 */
[----:B------:R-:W-:Y:S02]  /*8180*/  LEA.HI.X R4, R2, UR5, R3, 0x2, P1 ;  /* 0x0000000502047c11 */ /* 0x000fe400088f1403 */
[----:B------:R0:W-:Y:S03]  /*8190*/  SYNCS.ARRIVE.TRANS64.RED.A1T0 RZ, [R8+URZ], RZ ;  /* 0x000000ff08ff79a7 */ /* 0x0001e6000810043f */
[----:B------:R1:W2:Y:S04]  /*81a0*/  SHFL.IDX PT, R9, R4, RZ, 0x1c1f ;  /* 0x001c1fff04097589 */ /* 0x0002a800000e0000 */
[----:B0-----:R1:W0:Y:S01]  /*81b0*/  SHFL.IDX PT, R8, R0, RZ, 0x1c1f ;  /* 0x001c1fff00087589 */ /* 0x00122200000e0000 */
[----:B------:R-:W-:Y:S05]  /*81c0*/  @P2 BRA `(.L_x_239) ;  /* 0x0000000400002947 */ /* 0x000fea0003800000 */
[----:B------:R-:W-:Y:S02]  /*81d0*/  ULDC UR4, c[0x0][0xac8] ;  /* 0x0002b20000047ab9 */ /* 0x000fe40000000800 */
[----:B------:R-:W-:Y:S02]  /*81e0*/  ISETP.GE.AND P3, PT, R200, UR4, PT ;  /* 0x00000004c8007c0c */ /* 0x000fe4000bf66270 */
[----:B------:R-:W-:Y:S02]  /*81f0*/  ISETP.GE.AND P1, PT, R203, UR4, PT ;  /* 0x00000004cb007c0c */ /* 0x000fe4000bf26270 */
[----:B------:R-:W-:Y:S02]  /*8200*/  ISETP.GE.AND P4, PT, R199, UR4, PT ;  /* 0x00000004c7007c0c */ /* 0x000fe4000bf86270 */
[----:B------:R-:W-:-:S07]  /*8210*/  ISETP.GE.AND P2, PT, R198, UR4, PT ;  /* 0x00000004c6007c0c */ /* 0x000fce000bf46270 */
[CC--:B0-----:R-:W-:Y:S02]  /*8220*/  @!P3 LEA R10, P5, R200.reuse, R8.reuse, 0x2 ;  /* 0x00000008c80ab211 */ /* 0x0c1fe400078a10ff */
[----:B--2---:R-:W-:Y:S02]  /*8230*/  @!P1 IMAD.WIDE R2, R203, 0x4, R8 ;  /* 0x00000004cb029825 */ /* 0x004fe400078e0208 */
[----:B------:R-:W-:Y:S02]  /*8240*/  @!P3 LEA.HI.X R11, R200, R9, R221, 0x2, P5 ;  /* 0x00000009c80bb211 */ /* 0x000fe400028f14dd */
[-C--:B------:R-:W-:Y:S01]  /*8250*/  @!P4 LEA R12, P5, R199, R8.reuse, 0x2 ;  /* 0x00000008c70cc211 */ /* 0x080fe200078a10ff */
[----:B------:R0:W-:Y:S01]  /*8260*/  @!P1 ST.E.64 desc[UR36][R2.64], R20 ;  /* 0x0000001402009985 */ /* 0x0001e2000c101b24 */
[----:B------:R-:W-:Y:S02]  /*8270*/  ISETP.GE.AND P1, PT, R197, UR4, PT ;  /* 0x00000004c5007c0c */ /* 0x000fe4000bf26270 */
[----:B------:R-:W-:Y:S01]  /*8280*/  @!P2 LEA R14, P6, R198, R8, 0x2 ;  /* 0x00000008c60ea211 */ /* 0x000fe200078c10ff */
[----:B------:R2:W-:Y:S01]  /*8290*/  @!P3 ST.E.64 desc[UR36][R10.64], R36 ;  /* 0x000000240a00b985 */ /* 0x0005e2000c101b24 */
[----:B------:R-:W-:-:S02]  /*82a0*/  ISETP.GE.AND P3, PT, R196, UR4, PT ;  /* 0x00000004c4007c0c */ /* 0x000fc4000bf66270 */
[-C--:B------:R-:W-:Y:S02]  /*82b0*/  @!P4 LEA.HI.X R13, R199, R9.reuse, R220, 0x2, P5 ;  /* 0x00000009c70dc211 */ /* 0x080fe400028f14dc */
[----:B------:R-:W-:Y:S02]  /*82c0*/  @!P2 LEA.HI.X R15, R198, R9, R219, 0x2, P6 ;  /* 0x00000009c60fa211 */ /* 0x000fe400030f14db */
[----:B------:R-:W-:Y:S01]  /*82d0*/  ISETP.GE.AND P5, PT, R195, UR4, PT ;  /* 0x00000004c3007c0c */ /* 0x000fe2000bfa6270 */
[----:B------:R3:W-:Y:S02]  /*82e0*/  @!P4 ST.E.64 desc[UR36][R12.64], R38 ;  /* 0x000000260c00c985 */ /* 0x0007e4000c101b24 */
[----:B------:R-:W-:Y:S02]  /*82f0*/  @!P1 LEA R16, P4, R197, R8, 0x2 ;  /* 0x00000008c5109211 */ /* 0x000fe400078810ff */
[----:B------:R4:W-:Y:S01]  /*8300*/  @!P2 ST.E.64 desc[UR36][R14.64], R40 ;  /* 0x000000280e00a985 */ /* 0x0009e2000c101b24 */
[----:B------:R-:W-:-:S02]  /*8310*/  ISETP.GE.AND P2, PT, R194, UR4, PT ;  /* 0x00000004c2007c0c */ /* 0x000fc4000bf46270 */
[CC--:B0-----:R-:W-:Y:S02]  /*8320*/  @!P3 LEA R2, P6, R196.reuse, R8.reuse, 0x2 ;  /* 0x00000008c402b211 */ /* 0x0c1fe400078c10ff */
[-C--:B------:R-:W-:Y:S02]  /*8330*/  @!P1 LEA.HI.X R17, R197, R9.reuse, R218, 0x2, P4 ;  /* 0x00000009c5119211 */ /* 0x080fe400020f14da */
[----:B------:R-:W-:Y:S02]  /*8340*/  @!P3 LEA.HI.X R3, R196, R9, R217, 0x2, P6 ;  /* 0x00000009c403b211 */ /* 0x000fe400030f14d9 */
[----:B------:R-:W-:Y:S01]  /*8350*/  ISETP.GE.AND P4, PT, R193, UR4, PT ;  /* 0x00000004c1007c0c */ /* 0x000fe2000bf86270 */
[----:B------:R0:W-:Y:S01]  /*8360*/  @!P1 ST.E.64 desc[UR36][R16.64], R42 ;  /* 0x0000002a10009985 */ /* 0x0001e2000c101b24 */
[----:B--2---:R-:W-:-:S03]  /*8370*/  @!P5 LEA R10, P1, R195, R8, 0x2 ;  /* 0x00000008c30ad211 */ /* 0x004fc600078210ff */
[----:B------:R2:W-:Y:S01]  /*8380*/  @!P3 ST.E.64 desc[UR36][R2.64], R44 ;  /* 0x0000002c0200b985 */ /* 0x0005e2000c101b24 */
[-C--:B---3--:R-:W-:Y:S02]  /*8390*/  @!P2 LEA R12, P6, R194, R8.reuse, 0x2 ;  /* 0x00000008c20ca211 */ /* 0x088fe400078c10ff */
[----:B------:R-:W-:Y:S02]  /*83a0*/  ISETP.GE.AND P3, PT, R192, UR4, PT ;  /* 0x00000004c0007c0c */ /* 0x000fe4000bf66270 */
[-C--:B------:R-:W-:Y:S02]  /*83b0*/  @!P5 LEA.HI.X R11, R195, R9.reuse, R216, 0x2, P1 ;  /* 0x00000009c30bd211 */ /* 0x080fe400008f14d8 */
[----:B------:R-:W-:Y:S02]  /*83c0*/  ISETP.GE.AND P1, PT, R191, UR4, PT ;  /* 0x00000004bf007c0c */ /* 0x000fe4000bf26270 */
[----:B------:R-:W-:Y:S01]  /*83d0*/  @!P2 LEA.HI.X R13, R194, R9, R215, 0x2, P6 ;  /* 0x00000009c20da211 */ /* 0x000fe200030f14d7 */
[----:B------:R3:W-:Y:S01]  /*83e0*/  @!P5 ST.E.64 desc[UR36][R10.64], R46 ;  /* 0x0000002e0a00d985 */ /* 0x0007e2000c101b24 */
[----:B----4-:R-:W-:-:S03]  /*83f0*/  @!P4 LEA R14, P6, R193, R8, 0x2 ;  /* 0x00000008c10ec211 */ /* 0x010fc600078c10ff */
[----:B------:R4:W-:Y:S01]  /*8400*/  @!P2 ST.E.64 desc[UR36][R12.64], R48 ;  /* 0x000000300c00a985 */ /* 0x0009e2000c101b24 */
[----:B------:R-:W-:Y:S02]  /*8410*/  ISETP.GE.AND P2, PT, R190, UR4, PT ;  /* 0x00000004be007c0c */ /* 0x000fe4000bf46270 */
[-C--:B------:R-:W-:Y:S02]  /*8420*/  @!P4 LEA.HI.X R15, R193, R9.reuse, R214, 0x2, P6 ;  /* 0x00000009c10fc211 */ /* 0x080fe400030f14d6 */
[CC--:B0-----:R-:W-:Y:S02]  /*8430*/  @!P3 LEA R16, P5, R192.reuse, R8.reuse, 0x2 ;  /* 0x00000008c010b211 */ /* 0x0c1fe400078a10ff */
[----:B--2---:R-:W-:Y:S01]  /*8440*/  @!P1 LEA R2, P6, R191, R8, 0x2 ;  /* 0x00000008bf029211 */ /* 0x004fe200078c10ff */
[----:B------:R0:W-:Y:S01]  /*8450*/  @!P4 ST.E.64 desc[UR36][R14.64], R50 ;  /* 0x000000320e00c985 */ /* 0x0001e2000c101b24 */
[----:B------:R-:W-:Y:S02]  /*8460*/  @!P3 LEA.HI.X R17, R192, R9, R213, 0x2, P5 ;  /* 0x00000009c011b211 */ /* 0x000fe400028f14d5 */
[----:B------:R-:W-:-:S02]  /*8470*/  ISETP.GE.AND P4, PT, R189, UR4, PT ;  /* 0x00000004bd007c0c */ /* 0x000fc4000bf86270 */
[-C--:B------:R-:W-:Y:S01]  /*8480*/  @!P1 LEA.HI.X R3, R191, R9.reuse, R212, 0x2, P6 ;  /* 0x00000009bf039211 */ /* 0x080fe200030f14d4 */
[----:B------:R2:W-:Y:S01]  /*8490*/  @!P3 ST.E.64 desc[UR36][R16.64], R52 ;  /* 0x000000341000b985 */ /* 0x0005e2000c101b24 */
[----:B------:R-:W-:Y:S02]  /*84a0*/  ISETP.GE.AND P5, PT, R188, UR4, PT ;  /* 0x00000004bc007c0c */ /* 0x000fe4000bfa6270 */
[----:B---3--:R-:W-:Y:S01]  /*84b0*/  @!P2 LEA R10, P6, R190, R8, 0x2 ;  /* 0x00000008be0aa211 */ /* 0x008fe200078c10ff */
[----:B------:R3:W-:Y:S01]  /*84c0*/  @!P1 ST.E.64 desc[UR36][R2.64], R54 ;  /* 0x0000003602009985 */ /* 0x0007e2000c101b24 */
[----:B------:R-:W-:Y:S02]  /*84d0*/  ISETP.GE.AND P3, PT, R155, UR4, PT ;  /* 0x000000049b007c0c */ /* 0x000fe4000bf66270 */
[----:B------:R-:W-:Y:S02]  /*84e0*/  ISETP.GE.AND P1, PT, R22, UR4, PT ;  /* 0x0000000416007c0c */ /* 0x000fe4000bf26270 */
[----:B------:R-:W-:-:S02]  /*84f0*/  @!P2 LEA.HI.X R11, R190, R9, R211, 0x2, P6 ;  /* 0x00000009be0ba211 */ /* 0x000fc400030f14d3 */
[----:B----4-:R-:W-:-:S03]  /*8500*/  @!P4 LEA R12, P6, R189, R8, 0x2 ;  /* 0x00000008bd0cc211 */ /* 0x010fc600078c10ff */
[----:B------:R3:W-:Y:S01]  /*8510*/  @!P2 ST.E.64 desc[UR36][R10.64], R56 ;  /* 0x000000380a00a985 */ /* 0x0007e2000c101b24 */
[CC--:B0-----:R-:W-:Y:S02]  /*8520*/  @!P5 LEA R14, P2, R188.reuse, R8.reuse, 0x2 ;  /* 0x00000008bc0ed211 */ /* 0x0c1fe400078410ff */
[-C--:B------:R-:W-:Y:S02]  /*8530*/  @!P4 LEA.HI.X R13, R189, R9.reuse, R210, 0x2, P6 ;  /* 0x00000009bd0dc211 */ /* 0x080fe400030f14d2 */
[CC--:B--2---:R-:W-:Y:S02]  /*8540*/  @!P3 LEA R16, P6, R155.reuse, R8.reuse, 0x2 ;  /* 0x000000089b10b211 */ /* 0x0c4fe400078c10ff */
[-C--:B------:R-:W-:Y:S01]  /*8550*/  @!P5 LEA.HI.X R15, R188, R9.reuse, R209, 0x2, P2 ;  /* 0x00000009bc0fd211 */ /* 0x080fe200010f14d1 */
[----:B------:R3:W-:Y:S01]  /*8560*/  @!P4 ST.E.64 desc[UR36][R12.64], R58 ;  /* 0x0000003a0c00c985 */ /* 0x0007e2000c101b24 */
[C---:B------:R-:W-:Y:S02]  /*8570*/  @!P1 LEA R8, P2, R22.reuse, R8, 0x2 ;  /* 0x0000000816089211 */ /* 0x040fe400078410ff */
[-C--:B------:R-:W-:Y:S01]  /*8580*/  @!P3 LEA.HI.X R17, R155, R9.reuse, R208, 0x2, P6 ;  /* 0x000000099b11b211 */ /* 0x080fe200030f14d0 */
[----:B------:R3:W-:Y:S01]  /*8590*/  @!P5 ST.E.64 desc[UR36][R14.64], R60 ;  /* 0x0000003c0e00d985 */ /* 0x0007e2000c101b24 */
[----:B------:R-:W-:-:S03]  /*85a0*/  @!P1 LEA.HI.X R9, R22, R9, R207, 0x2, P2 ;  /* 0x0000000916099211 */ /* 0x000fc600010f14cf */
[----:B------:R3:W-:Y:S04]  /*85b0*/  @!P3 ST.E.64 desc[UR36][R16.64], R62 ;  /* 0x0000003e1000b985 */ /* 0x0007e8000c101b24 */
[----:B------:R3:W-:Y:S02]  /*85c0*/  @!P1 ST.E.64 desc[UR36][R8.64], R64 ;  /* 0x0000004008009985 */ /* 0x0007e4000c101b24 */
.L_x_239:
[----:B------:R-:W-:Y:S05]  /*85d0*/  BSYNC B1 ;  /* 0x0000000000017941 */ /* 0x000fea0003800000 */
.L_x_238:
[----:B--23--:R2:W3:Y:S04]  /*85e0*/  SHFL.IDX PT, R9, R4, 0x1, 0x1c1f ;  /* 0x003c1f0004097f89 */ /* 0x00c4e800000e0000 */
[----:B0-----:R2:W0:Y:S01]  /*85f0*/  SHFL.IDX PT, R8, R0, 0x1, 0x1c1f ;  /* 0x003c1f0000087f89 */ /* 0x00142200000e0000 */
[----:B------:R-:W-:Y:S05]  /*8600*/  @P0 BRA `(.L_x_237) ;  /* 0x0000000c00e40947 */ /* 0x000fea0003800000 */
[----:B------:R-:W-:Y:S02]  /*8610*/  ULDC UR4, c[0x0][0xac8] ;  /* 0x0002b20000047ab9 */ /* 0x000fe40000000800 */
[----:B------:R-:W-:Y:S02]  /*8620*/  ISETP.GE.AND P1, PT, R200, UR4, PT ;  /* 0x00000004c8007c0c */ /* 0x000fe4000bf26270 */
[----:B------:R-:W-:Y:S02]  /*8630*/  ISETP.GE.AND P0, PT, R199, UR4, PT ;  /* 0x00000004c7007c0c */ /* 0x000fe4000bf06270 */
[----:B------:R-:W-:Y:S02]  /*8640*/  ISETP.GE.AND P2, PT, R203, UR4, PT ;  /* 0x00000004cb007c0c */ /* 0x000fe4000bf46270 */
[----:B------:R-:W-:Y:S02]  /*8650*/  ISETP.GE.AND P4, PT, R197, UR4, PT ;  /* 0x00000004c5007c0c */ /* 0x000fe4000bf86270 */
[----:B------:R-:W-:-:S05]  /*8660*/  ISETP.GE.AND P3, PT, R198, UR4, PT ;  /* 0x00000004c6007c0c */ /* 0x000fca000bf66270 */
[CC--:B0-----:R-:W-:Y:S02]  /*8670*/  @!P1 LEA R10, P5, R200.reuse, R8.reuse, 0x2 ;  /* 0x00000008c80a9211 */ /* 0x0c1fe400078a10ff */
[-C--:B------:R-:W-:Y:S02]  /*8680*/  @!P0 LEA R12, P6, R199, R8.reuse, 0x2 ;  /* 0x00000008c70c8211 */ /* 0x080fe400078c10ff */
[-C--:B---3--:R-:W-:Y:S01]  /*8690*/  @!P1 LEA.HI.X R11, R200, R9.reuse, R221, 0x2, P5 ;  /* 0x00000009c80b9211 */ /* 0x088fe200028f14dd */
[----:B------:R-:W-:Y:S01]  /*86a0*/  @!P2 IMAD.WIDE R2, R203, 0x4, R8 ;  /* 0x00000004cb02a825 */ /* 0x000fe200078e0208 */
[----:B------:R-:W-:Y:S02]  /*86b0*/  ISETP.GE.AND P5, PT, R196, UR4, PT ;  /* 0x00000004c4007c0c */ /* 0x000fe4000bfa6270 */
[----:B------:R-:W-:Y:S02]  /*86c0*/  @!P0 LEA.HI.X R13, R199, R9, R220, 0x2, P6 ;  /* 0x00000009c70d8211 */ /* 0x000fe400030f14dc */
[----:B------:R0:W-:Y:S01]  /*86d0*/  @!P2 ST.E.64 desc[UR36][R2.64], R66 ;  /* 0x000000420200a985 */ /* 0x0001e2000c101b24 */
[----:B------:R-:W-:-:S02]  /*86e0*/  @!P4 LEA R16, P2, R197, R8, 0x2 ;  /* 0x00000008c510c211 */ /* 0x000fc400078410ff */
[----:B------:R-:W-:Y:S01]  /*86f0*/  @!P3 LEA R14, P6, R198, R8, 0x2 ;  /* 0x00000008c60eb211 */ /* 0x000fe200078c10ff */
[----:B------:R-:W-:Y:S01]  /*8700*/  @!P1 ST.E.64 desc[UR36][R10.64], R68 ;  /* 0x000000440a009985 */ /* 0x000fe2000c101b24 */
[----:B------:R-:W-:Y:S02]  /*8710*/  ISETP.GE.AND P1, PT, R194, UR4, PT ;  /* 0x00000004c2007c0c */ /* 0x000fe4000bf26270 */
[-C--:B------:R-:W-:Y:S01]  /*8720*/  @!P4 LEA.HI.X R17, R197, R9.reuse, R218, 0x2, P2 ;  /* 0x00000009c511c211 */ /* 0x080fe200010f14da */
[----:B------:R3:W-:Y:S01]  /*8730*/  @!P0 ST.E.64 desc[UR36][R12.64], R70 ;  /* 0x000000460c008985 */ /* 0x0007e2000c101b24 */
[----:B------:R-:W-:Y:S02]  /*8740*/  ISETP.GE.AND P0, PT, R195, UR4, PT ;  /* 0x00000004c3007c0c */ /* 0x000fe4000bf06270 */
[----:B------:R-:W-:Y:S02]  /*8750*/  ISETP.GE.AND P2, PT, R193, UR4, PT ;  /* 0x00000004c1007c0c */ /* 0x000fe4000bf46270 */
[----:B------:R-:W-:-:S02]  /*8760*/  @!P3 LEA.HI.X R15, R198, R9, R219, 0x2, P6 ;  /* 0x00000009c60fb211 */ /* 0x000fc400030f14db */
[----:B------:R-:W-:-:S03]  /*8770*/  @!P5 LEA R18, P6, R196, R8, 0x2 ;  /* 0x00000008c412d211 */ /* 0x000fc600078c10ff */
[----:B------:R4:W-:Y:S01]  /*8780*/  @!P3 ST.E.64 desc[UR36][R14.64], R72 ;  /* 0x000000480e00b985 */ /* 0x0009e2000c101b24 */
[-C--:B------:R-:W-:Y:S02]  /*8790*/  @!P5 LEA.HI.X R19, R196, R9.reuse, R217, 0x2, P6 ;  /* 0x00000009c413d211 */ /* 0x080fe400030f14d9 */
[----:B------:R-:W-:Y:S01]  /*87a0*/  ISETP.GE.AND P3, PT, R192, UR4, PT ;  /* 0x00000004c0007c0c */ /* 0x000fe2000bf66270 */
[----:B------:R5:W-:Y:S01]  /*87b0*/  @!P4 ST.E.64 desc[UR36][R16.64], R74 ;  /* 0x0000004a1000c985 */ /* 0x000be2000c101b24 */
[-C--:B0-----:R-:W-:Y:S02]  /*87c0*/  @!P0 LEA R2, P4, R195, R8.reuse, 0x2 ;  /* 0x00000008c3028211 */ /* 0x081fe400078810ff */
[-C--:B---3--:R-:W-:Y:S01]  /*87d0*/  @!P2 LEA R12, P6, R193, R8.reuse, 0x2 ;  /* 0x00000008c10ca211 */ /* 0x088fe200078c10ff */
[----:B------:R-:W-:Y:S01]  /*87e0*/  @!P5 ST.E.64 desc[UR36][R18.64], R76 ;  /* 0x0000004c1200d985 */ /* 0x000fe2000c101b24 */
[----:B------:R-:W-:Y:S02]  /*87f0*/  @!P1 LEA R10, P5, R194, R8, 0x2 ;  /* 0x00000008c20a9211 */ /* 0x000fe400078a10ff */
[----:B------:R-:W-:-:S02]  /*8800*/  @!P0 LEA.HI.X R3, R195, R9, R216, 0x2, P4 ;  /* 0x00000009c3038211 */ /* 0x000fc400020f14d8 */
[-C--:B------:R-:W-:Y:S02]  /*8810*/  @!P1 LEA.HI.X R11, R194, R9.reuse, R215, 0x2, P5 ;  /* 0x00000009c20b9211 */ /* 0x080fe400028f14d7 */
[----:B------:R-:W-:Y:S01]  /*8820*/  ISETP.GE.AND P4, PT, R191, UR4, PT ;  /* 0x00000004bf007c0c */ /* 0x000fe2000bf86270 */
[----:B------:R-:W-:Y:S01]  /*8830*/  @!P0 ST.E.64 desc[UR36][R2.64], R78 ;  /* 0x0000004e02008985 */ /* 0x000fe2000c101b24 */
[----:B------:R-:W-:Y:S02]  /*8840*/  @!P2 LEA.HI.X R13, R193, R9, R214, 0x2, P6 ;  /* 0x00000009c10da211 */ /* 0x000fe400030f14d6 */
[----:B----4-:R-:W-:Y:S01]  /*8850*/  @!P3 LEA R14, P5, R192, R8, 0x2 ;  /* 0x00000008c00eb211 */ /* 0x010fe200078a10ff */
[----:B------:R0:W-:Y:S01]  /*8860*/  @!P1 ST.E.64 desc[UR36][R10.64], R80 ;  /* 0x000000500a009985 */ /* 0x0001e2000c101b24 */
[----:B------:R-:W-:Y:S02]  /*8870*/  ISETP.GE.AND P1, PT, R189, UR4, PT ;  /* 0x00000004bd007c0c */ /* 0x000fe4000bf26270 */
[----:B------:R-:W-:Y:S01]  /*8880*/  ISETP.GE.AND P0, PT, R188, UR4, PT ;  /* 0x00000004bc007c0c */ /* 0x000fe2000bf06270 */
[----:B------:R3:W-:Y:S01]  /*8890*/  @!P2 ST.E.64 desc[UR36][R12.64], R82 ;  /* 0x000000520c00a985 */ /* 0x0007e2000c101b24 */
[----:B------:R-:W-:-:S02]  /*88a0*/  ISETP.GE.AND P2, PT, R190, UR4, PT ;  /* 0x00000004be007c0c */ /* 0x000fc4000bf46270 */
[-C--:B------:R-:W-:Y:S02]  /*88b0*/  @!P3 LEA.HI.X R15, R192, R9.reuse, R213, 0x2, P5 ;  /* 0x00000009c00fb211 */ /* 0x080fe400028f14d5 */
[----:B------:R-:W-:Y:S02]  /*88c0*/  ISETP.GE.AND P5, PT, R155, UR4, PT ;  /* 0x000000049b007c0c */ /* 0x000fe4000bfa6270 */
[CC--:B-----5:R-:W-:Y:S01]  /*88d0*/  @!P4 LEA R16, P6, R191.reuse, R8.reuse, 0x2 ;  /* 0x00000008bf10c211 */ /* 0x0e0fe200078c10ff */
[----:B------:R4:W-:Y:S03]  /*88e0*/  @!P3 ST.E.64 desc[UR36][R14.64], R84 ;  /* 0x000000540e00b985 */ /* 0x0009e6000c101b24 */
[----:B------:R-:W-:Y:S02]  /*88f0*/  @!P4 LEA.HI.X R17, R191, R9, R212, 0x2, P6 ;  /* 0x00000009bf11c211 */ /* 0x000fe400030f14d4 */
[----:B0-----:R-:W-:-:S02]  /*8900*/  @!P1 LEA R10, P6, R189, R8, 0x2 ;  /* 0x00000008bd0a9211 */ /* 0x001fc400078c10ff */
[-C--:B------:R-:W-:Y:S01]  /*8910*/  @!P2 LEA R2, P3, R190, R8.reuse, 0x2 ;  /* 0x00000008be02a211 */ /* 0x080fe200078610ff */
[----:B------:R4:W-:Y:S01]  /*8920*/  @!P4 ST.E.64 desc[UR36][R16.64], R86 ;  /* 0x000000561000c985 */ /* 0x0009e2000c101b24 */
[-C--:B---3--:R-:W-:Y:S02]  /*8930*/  @!P0 LEA R12, P4, R188, R8.reuse, 0x2 ;  /* 0x00000008bc0c8211 */ /* 0x088fe400078810ff */
[-C--:B------:R-:W-:Y:S02]  /*8940*/  @!P2 LEA.HI.X R3, R190, R9.reuse, R211, 0x2, P3 ;  /* 0x00000009be03a211 */ /* 0x080fe400018f14d3 */
[----:B------:R-:W-:Y:S02]  /*8950*/  @!P5 LEA R18, P3, R155, R8, 0x2 ;  /* 0x000000089b12d211 */ /* 0x000fe400078610ff */
[-C--:B------:R-:W-:Y:S01]  /*8960*/  @!P1 LEA.HI.X R11, R189, R9.reuse, R210, 0x2, P6 ;  /* 0x00000009bd0b9211 */ /* 0x080fe200030f14d2 */
[----:B------:R4:W-:Y:S01]  /*8970*/  @!P2 ST.E.64 desc[UR36][R2.64], R90 ;  /* 0x0000005a0200a985 */ /* 0x0009e2000c101b24 */
[----:B------:R-:W-:-:S02]  /*8980*/  @!P0 LEA.HI.X R13, R188, R9, R209, 0x2, P4 ;  /* 0x00000009bc0d8211 */ /* 0x000fc400020f14d1 */
[----:B------:R-:W-:Y:S01]  /*8990*/  @!P5 LEA.HI.X R19, R155, R9, R208, 0x2, P3 ;  /* 0x000000099b13d211 */ /* 0x000fe200018f14d0 */
[----:B------:R4:W-:Y:S04]  /*89a0*/  @!P1 ST.E.64 desc[UR36][R10.64], R92 ;  /* 0x0000005c0a009985 */ /* 0x0009e8000c101b24 */
[----:B------:R4:W-:Y:S01]  /*89b0*/  @!P0 ST.E.64 desc[UR36][R12.64], R94 ;  /* 0x0000005e0c008985 */ /* 0x0009e2000c101b24 */
[----:B------:R-:W-:-:S03]  /*89c0*/  ISETP.GE.AND P0, PT, R22, UR4, PT ;  /* 0x0000000416007c0c */ /* 0x000fc6000bf06270 */
[----:B------:R4:W-:Y:S10]  /*89d0*/  @!P5 ST.E.64 desc[UR36][R18.64], R96 ;  /* 0x000000601200d985 */ /* 0x0009f4000c101b24 */
[----:B------:R-:W-:Y:S05]  /*89e0*/  @P0 BRA `(.L_x_237) ;  /* 0x0000000800ec0947 */ /* 0x000fea0003800000 */
[----:B----4-:R-:W-:-:S04]  /*89f0*/  LEA R2, P0, R22, R8, 0x2 ;  /* 0x0000000816027211 */ /* 0x010fc800078010ff */
[----:B------:R-:W-:-:S05]  /*8a00*/  LEA.HI.X R3, R22, R9, R207, 0x2, P0 ;  /* 0x0000000916037211 */ /* 0x000fca00000f14cf */
[----:B------:R0:W-:Y:S01]  /*8a10*/  ST.E.64 desc[UR36][R2.64], R150 ;  /* 0x0000009602007985 */ /* 0x0001e2000c101b24 */
[----:B------:R-:W-:Y:S05]  /*8a20*/  BRA `(.L_x_237) ;  /* 0x0000000800dc7947 */ /* 0x000fea0003800000 */
.L_x_228:
[----:B------:R-:W2:Y:S01]  /*8a30*/  LDC.64 R10, c[0x0][0xc00] ;  /* 0x00030000ff0a7b82 */ /* 0x000ea20000000a00 */
[----:B------:R-:W-:Y:S01]  /*8a40*/  ULDC.64 UR4, c[0x0][0xc08] ;  /* 0x0003020000047ab9 */ /* 0x000fe20000000a00 */
[----:B------:R-:W-:Y:S01]  /*8a50*/  IMAD.MOV.U32 R3, RZ, RZ, RZ ;  /* 0x000000ffff037224 */ /* 0x000fe200078e00ff */
[----:B------:R-:W-:-:S04]  /*8a60*/  ISETP.NE.U32.AND P0, PT, RZ, UR4, PT ;  /* 0x00000004ff007c0c */ /* 0x000fc8000bf05070 */
[----:B------:R-:W-:Y:S01]  /*8a70*/  ISETP.NE.AND.EX P1, PT, RZ, UR5, PT, P0 ;  /* 0x00000005ff007c0c */ /* 0x000fe2000bf25300 */
[----:B------:R-:W3:Y:S01]  /*8a80*/  LDC.64 R8, c[0x0][0xc00] ;  /* 0x00030000ff087b82 */ /* 0x000ee20000000a00 */
[----:B--2---:R-:W-:-:S04]  /*8a90*/  ISETP.NE.U32.AND P0, PT, R10, RZ, PT ;  /* 0x000000ff0a00720c */ /* 0x004fc80003f05070 */
[----:B------:R-:W-:-:S07]  /*8aa0*/  ISETP.NE.AND.EX P0, PT, R11, RZ, PT, P0 ;  /* 0x000000ff0b00720c */ /* 0x000fce0003f05300 */
[----:B------:R-:W2:Y:S01]  /*8ab0*/  @P1 LDC.64 R10, c[0x0][0xc08] ;  /* 0x00030200ff0a1b82 */ /* 0x000ea20000000a00 */
[----:B------:R-:W-:Y:S01]  /*8ac0*/  ULDC UR4, c[0x0][0xa88] ;  /* 0x0002a20000047ab9 */ /* 0x000fe20000000800 */
[----:B---3--:R-:W-:-:S04]  /*8ad0*/  IMAD.WIDE R12, R19, 0x4, R8 ;  /* 0x00000004130c7825 */ /* 0x008fc800078e0208 */
[----:B0-----:R-:W-:Y:S01]  /*8ae0*/  IMAD.U32 R0, RZ, RZ, UR4 ;  /* 0x00000004ff007e24 */ /* 0x001fe2000f8e00ff */
[----:B------:R0:W5:Y:S01]  /*8af0*/  @P0 LDG.E R3, desc[UR36][R12.64] ;  /* 0x000000240c030981 */ /* 0x000162000c1e1900 */
[----:B--2---:R-:W-:-:S05]  /*8b00*/  @P1 IMAD.WIDE R8, R19, 0x4, R10 ;  /* 0x0000000413081825 */ /* 0x004fca00078e020a */
[----:B------:R0:W5:Y:S01]  /*8b10*/  @P1 LDG.E R0, desc[UR36][R8.64] ;  /* 0x0000002408001981 */ /* 0x000162000c1e1900 */
[----:B------:R-:W-:Y:S02]  /*8b20*/  ISETP.NE.AND P2, PT, R18, RZ, PT ;  /* 0x000000ff1200720c */ /* 0x000fe40003f45270 */
[----:B------:R-:W-:-:S11]  /*8b30*/  ISETP.GT.AND P3, PT, R228, 0x7f, PT ;  /* 0x0000007fe400780c */ /* 0x000fd60003f64270 */
[----:B------:R-:W2:Y:S02]  /*8b40*/  @!P2 LDC R18, c[0x0][0xad4] ;  /* 0x0002b500ff12ab82 */ /* 0x000ea40000000800 */
[----:B--2---:R-:W-:Y:S01]  /*8b50*/  ISETP.GT.AND P2, PT, R18, 0x1, PT ;  /* 0x000000011200780c */ /* 0x004fe20003f44270 */
[----:B0-----:R-:W-:-:S12]  /*8b60*/  @P1 BRA `(.L_x_240) ;  /* 0x0000000000101947 */ /* 0x001fd80003800000 */
[----:B------:R-:W-:Y:S05]  /*8b70*/  @!P0 BRA `(.L_x_240) ;  /* 0x00000000000c8947 */ /* 0x000fea0003800000 */
[----:B------:R-:W2:Y:S04]  /*8b80*/  LDG.E R9, desc[UR36][R12.64] ;  /* 0x000000240c097981 */ /* 0x000ea8000c1e1900 */
[----:B-----5:R-:W2:Y:S02]  /*8b90*/  LDG.E R0, desc[UR36][R12.64+0x4] ;  /* 0x000004240c007981 */ /* 0x020ea4000c1e1900 */
[----:B--2---:R-:W-:-:S07]  /*8ba0*/  IMAD.IADD R0, R0, 0x1, -R9 ;  /* 0x0000000100007824 */ /* 0x004fce00078e0a09 */
.L_x_240:
[----:B------:R-:W-:Y:S01]  /*8bb0*/  BSSY B1, `(.L_x_241) ;  /* 0x0000037000017945 */ /* 0x000fe20003800000 */
[----:B------:R-:W-:Y:S02]  /*8bc0*/  SEL R25, R19, RZ, !P0 ;  /* 0x000000ff13197207 */ /* 0x000fe40004000000 */
[----:B------:R-:W-:Y:S02]  /*8bd0*/  SEL R202, R202, RZ, !P0 ;  /* 0x000000ffcaca7207 */ /* 0x000fe40004000000 */
[----:B-----5:R-:W-:Y:S01]  /*8be0*/  SHF.R.S32.HI R24, RZ, 0x1f, R3 ;  /* 0x0000001fff187819 */ /* 0x020fe20000011403 */
[----:B------:R-:W-:Y:S06]  /*8bf0*/  @P3 BRA `(.L_x_242) ;  /* 0x0000000000c83947 */ /* 0x000fec0003800000 */
[----:B-1----:R-:W0:Y:S01]  /*8c00*/  S2R R4, SR_TID.X ;  /* 0x0000000000047919 */ /* 0x002e220000002100 */
[----:B------:R-:W1:Y:S02]  /*8c10*/  LDC R31, c[0x0][0xbe8] ;  /* 0x0002fa00ff1f7b82 */ /* 0x000e640000000800 */
[----:B-1----:R-:W-:Y:S02]  /*8c20*/  IMAD R8, R0, R31, RZ ;  /* 0x0000001f00087224 */ /* 0x002fe400078e02ff */
[----:B0-----:R-:W-:-:S04]  /*8c30*/  IMAD R4, R16, 0x80, R4 ;  /* 0x0000008010047824 */ /* 0x001fc800078e0204 */
[----:B------:R-:W-:-:S05]  /*8c40*/  VIADD R27, R4, 0xffffff80 ;  /* 0xffffff80041b7836 */ /* 0x000fca0000000000 */
[----:B------:R-:W-:-:S13]  /*8c50*/  ISETP.GE.AND P0, PT, R27, R8, PT ;  /* 0x000000081b00720c */ /* 0x000fda0003f06270 */
[----:B------:R-:W-:Y:S05]  /*8c60*/  @P0 BRA `(.L_x_242) ;  /* 0x0000000000ac0947 */ /* 0x000fea0003800000 */
[----:B------:R-:W-:Y:S01]  /*8c70*/  ISETP.NE.AND P1, PT, R31, 0x1, PT ;  /* 0x000000011f00780c */ /* 0x000fe20003f25270 */
[----:B------:R-:W-:Y:S01]  /*8c80*/  IMAD.MOV.U32 R20, RZ, RZ, 0x9b8 ;  /* 0x000009b8ff147424 */ /* 0x000fe200078e00ff */
[----:B------:R-:W-:Y:S01]  /*8c90*/  ISETP.GT.AND P0, PT, R18, 0x1, PT ;  /* 0x000000011200780c */ /* 0x000fe20003f04270 */
[----:B------:R-:W0:Y:S01]  /*8ca0*/  LDC.64 R28, c[0x0][0xba8] ;  /* 0x0002ea00ff1c7b82 */ /* 0x000e220000000a00 */
[----:B------:R-:W-:Y:S02]  /*8cb0*/  IMAD.MOV.U32 R17, RZ, RZ, R27 ;  /* 0x000000ffff117224 */ /* 0x000fe400078e001b */
[----:B------:R-:W-:Y:S02]  /*8cc0*/  SEL R20, R20, 0x978, P0 ;  /* 0x0000097814147807 */ /* 0x000fe40000000000 */
[----:B------:R-:W-:-:S03]  /*8cd0*/  SEL R201, R201, RZ, P0 ;  /* 0x000000ffc9c97207 */ /* 0x000fc60000000000 */
[----:B------:R-:W1:Y:S08]  /*8ce0*/  LDC.64 R10, c[0x0][R20+0x220] ;  /* 0x00008800140a7b82 */ /* 0x000e700000000a00 */
[----:B------:R-:W2:Y:S08]  /*8cf0*/  @P1 LDC R4, c[0x0][0xbec] ;  /* 0x0002fb00ff041b82 */ /* 0x000eb00000000800 */
[----:B------:R-:W3:Y:S08]  /*8d00*/  LDC.64 R8, c[0x0][R20+0x218] ;  /* 0x0000860014087b82 */ /* 0x000ef00000000a00 */
[----:B------:R-:W4:Y:S01]  /*8d10*/  @P1 LDC R33, c[0x0][0xbf0] ;  /* 0x0002fc00ff211b82 */ /* 0x000f220000000800 */
[----:B-1----:R-:W-:-:S02]  /*8d20*/  IMAD R11, R11, R25, RZ ;  /* 0x000000190b0b7224 */ /* 0x002fc400078e02ff */
[----:B------:R-:W-:-:S04]  /*8d30*/  IMAD.WIDE.U32 R18, R10, R25, RZ ;  /* 0x000000190a127225 */ /* 0x000fc800078e00ff */
[----:B------:R-:W-:Y:S01]  /*8d40*/  IMAD R11, R10, R202, R11 ;  /* 0x000000ca0a0b7224 */ /* 0x000fe200078e020b */
[----:B------:R-:W1:Y:S01]  /*8d50*/  LDC.64 R12, c[0x0][R20+0x228] ;  /* 0x00008a00140c7b82 */ /* 0x000e620000000a00 */
[----:B--2---:R-:W-:-:S07]  /*8d60*/  @P1 IMAD.HI.U32 R4, R27, R4, RZ ;  /* 0x000000041b041227 */ /* 0x004fce00078e00ff */
[----:B------:R-:W2:Y:S01]  /*8d70*/  LDC.64 R14, c[0x0][R20+0x210] ;  /* 0x00008400140e7b82 */ /* 0x000ea20000000a00 */
[-C--:B---3--:R-:W-:Y:S02]  /*8d80*/  IMAD R21, R9, R2.reuse, RZ ;  /* 0x0000000209157224 */ /* 0x088fe400078e02ff */
[----:B------:R-:W-:-:S04]  /*8d90*/  IMAD.WIDE.U32 R8, R8, R2, RZ ;  /* 0x0000000208087225 */ /* 0x000fc800078e00ff */
[----:B------:R-:W-:Y:S01]  /*8da0*/  IMAD.IADD R21, R9, 0x1, R21 ;  /* 0x0000000109157824 */ /* 0x000fe200078e0215 */
[----:B----4-:R-:W-:Y:S01]  /*8db0*/  @P1 SHF.R.U32.HI R17, RZ, R33, R4 ;  /* 0x00000021ff111219 */ /* 0x010fe20000011604 */
[----:B0-----:R-:W0:Y:S01]  /*8dc0*/  @!P0 LDC R28, c[0x0][0xb50] ;  /* 0x0002d400ff1c8b82 */ /* 0x001e220000000800 */
[----:B------:R-:W-:Y:S02]  /*8dd0*/  IADD3 R4, P1, P3, R18, R8, R3 ;  /* 0x0000000812047210 */ /* 0x000fe40007b3e003 */
[----:B------:R-:W-:Y:S01]  /*8de0*/  IADD3 R18, R19, R11, RZ ;  /* 0x0000000b13127210 */ /* 0x000fe20007ffe0ff */
[----:B------:R-:W-:Y:S02]  /*8df0*/  IMAD.MOV R10, RZ, RZ, -R17 ;  /* 0x000000ffff0a7224 */ /* 0x000fe400078e0a11 */
[-C--:B-1----:R-:W-:Y:S02]  /*8e00*/  IMAD.WIDE.U32 R8, R12, R201.reuse, RZ ;  /* 0x000000c90c087225 */ /* 0x082fe400078e00ff */
[----:B------:R-:W1:Y:S02]  /*8e10*/  @!P0 LDC R29, c[0x0][0xb54] ;  /* 0x0002d500ff1d8b82 */ /* 0x000e640000000800 */
[----:B------:R-:W-:-:S02]  /*8e20*/  IMAD R13, R13, R201, RZ ;  /* 0x000000c90d0d7224 */ /* 0x000fc400078e02ff */
[----:B------:R-:W-:Y:S01]  /*8e30*/  IMAD R11, R31, R10, R27 ;  /* 0x0000000a1f0b7224 */ /* 0x000fe200078e021b */
[----:B------:R-:W-:Y:S01]  /*8e40*/  IADD3.X R10, R18, R21, R24, P1, P3 ;  /* 0x00000015120a7210 */ /* 0x000fe20000fe6418 */
[----:B------:R-:W-:Y:S01]  /*8e50*/  IMAD.IADD R13, R9, 0x1, R13 ;  /* 0x00000001090d7824 */ /* 0x000fe200078e020d */
[----:B------:R-:W-:Y:S01]  /*8e60*/  IADD3 R8, P0, P1, R17, R4, R8 ;  /* 0x0000000411087210 */ /* 0x000fe2000791e008 */
[----:B--2---:R-:W-:Y:S01]  /*8e70*/  IMAD R4, R15, R11, RZ ;  /* 0x0000000b0f047224 */ /* 0x004fe200078e02ff */
[----:B------:R-:W-:-:S04]  /*8e80*/  SHF.R.S32.HI R17, RZ, 0x1f, R17 ;  /* 0x0000001fff117819 */ /* 0x000fc80000011411 */
[----:B------:R-:W-:Y:S02]  /*8e90*/  IADD3.X R9, R17, R10, R13, P0, P1 ;  /* 0x0000000a11097210 */ /* 0x000fe400007e240d */
[----:B------:R-:W-:Y:S01]  /*8ea0*/  SHF.R.S32.HI R13, RZ, 0x1f, R11 ;  /* 0x0000001fff0d7819 */ /* 0x000fe2000001140b */
[----:B------:R-:W-:-:S04]  /*8eb0*/  IMAD.WIDE.U32 R8, R14, R11, R8 ;  /* 0x0000000b0e087225 */ /* 0x000fc800078e0008 */
[----:B------:R-:W-:Y:S01]  /*8ec0*/  IMAD R13, R14, R13, R4 ;  /* 0x0000000d0e0d7224 */ /* 0x000fe200078e0204 */
[----:B0-----:R-:W-:-:S03]  /*8ed0*/  LEA R10, P0, R8, R28, 0x2 ;  /* 0x0000001c080a7211 */ /* 0x001fc600078010ff */
[----:B------:R-:W-:Y:S02]  /*8ee0*/  IMAD.IADD R4, R9, 0x1, R13 ;  /* 0x0000000109047824 */ /* 0x000fe400078e020d */
[----:B------:R-:W-:-:S03]  /*8ef0*/  IMAD.MOV.U32 R9, RZ, RZ, -0x800000 ;  /* 0xff800000ff097424 */ /* 0x000fc600078e00ff */
[----:B-1----:R-:W-:-:S05]  /*8f00*/  LEA.HI.X R11, R8, R29, R4, 0x2, P0 ;  /* 0x0000001d080b7211 */ /* 0x002fca00000f1404 */
[----:B------:R0:W-:Y:S02]  /*8f10*/  STG.E desc[UR36][R10.64], R9 ;  /* 0x000000090a007986 */ /* 0x0001e4000c101924 */
.L_x_242:
[----:B------:R-:W-:Y:S05]  /*8f20*/  BSYNC B1 ;  /* 0x0000000000017941 */ /* 0x000fea0003800000 */
.L_x_241:
[----:B------:R-:W-:Y:S05]  /*8f30*/  @P2 BRA `(.L_x_237) ;  /* 0x0000000400982947 */ /* 0x000fea0003800000 */
[----:B------:R-:W2:Y:S01]  /*8f40*/  LDC R15, c[0x0][0xbe8] ;  /* 0x0002fa00ff0f7b82 */ /* 0x000ea20000000800 */
[----:B------:R-:W-:Y:S01]  /*8f50*/  ULDC.64 UR4, c[0x0][0xaa0] ;  /* 0x0002a80000047ab9 */ /* 0x000fe20000000a00 */
[----:B------:R-:W-:Y:S01]  /*8f60*/  ULDC.64 UR6, c[0x0][0xaf0] ;  /* 0x0002bc0000067ab9 */ /* 0x000fe20000000a00 */
[----:B-1----:R-:W-:Y:S01]  /*8f70*/  IMAD R4, R24, UR4, RZ ;  /* 0x0000000418047c24 */ /* 0x002fe2000f8e02ff */
[----:B------:R-:W-:Y:S01]  /*8f80*/  BSSY B1, `(.L_x_243) ;  /* 0x0000037000017945 */ /* 0x000fe20003800000 */
[----:B0-----:R-:W-:-:S04]  /*8f90*/  IMAD.WIDE.U32 R8, R3, UR4, RZ ;  /* 0x0000000403087c25 */ /* 0x001fc8000f8e00ff */
[----:B------:R-:W-:Y:S01]  /*8fa0*/  IMAD R11, R3, UR5, R4 ;  /* 0x00000005030b7c24 */ /* 0x000fe2000f8e0204 */
[----:B------:R-:W-:Y:S01]  /*8fb0*/  ULDC.64 UR4, c[0x0][0xae8] ;  /* 0x0002ba0000047ab9 */ /* 0x000fe20000000a00 */
[----:B------:R-:W-:Y:S02]  /*8fc0*/  IMAD R3, R154, 0x20, R204 ;  /* 0x000000209a037824 */ /* 0x000fe400078e02cc */
[----:B------:R-:W-:Y:S02]  /*8fd0*/  IMAD.IADD R9, R9, 0x1, R11 ;  /* 0x0000000109097824 */ /* 0x000fe400078e020b */
[----:B------:R-:W-:Y:S02]  /*8fe0*/  IMAD R10, R16, 0x80, R3 ;  /* 0x00000080100a7824 */ /* 0x000fe400078e0203 */
[----:B------:R-:W-:-:S04]  /*8ff0*/  IMAD.WIDE.U32 R8, R2, UR4, R8 ;  /* 0x0000000402087c25 */ /* 0x000fc8000f8e0008 */
[----:B------:R-:W-:Y:S02]  /*9000*/  IMAD.MOV.U32 R11, RZ, RZ, R10 ;  /* 0x000000ffff0b7224 */ /* 0x000fe400078e000a */
[----:B------:R-:W-:Y:S01]  /*9010*/  IMAD R4, R202, UR6, RZ ;  /* 0x00000006ca047c24 */ /* 0x000fe2000f8e02ff */
[----:B--2---:R-:W-:Y:S01]  /*9020*/  ISETP.NE.AND P0, PT, R15, 0x1, PT ;  /* 0x000000010f00780c */ /* 0x004fe20003f05270 */
[----:B------:R-:W-:Y:S01]  /*9030*/  IMAD R9, R2, UR5, R9 ;  /* 0x0000000502097c24 */ /* 0x000fe2000f8e0209 */
[----:B------:R-:W-:-:S11]  /*9040*/  ULDC.64 UR4, c[0x0][0xae0] ;  /* 0x0002b80000047ab9 */ /* 0x000fd60000000a00 */
[----:B------:R-:W0:Y:S08]  /*9050*/  @P0 LDC R13, c[0x0][0xbec] ;  /* 0x0002fb00ff0d0b82 */ /* 0x000e300000000800 */
[----:B------:R-:W1:Y:S01]  /*9060*/  @P0 LDC R12, c[0x0][0xbf0] ;  /* 0x0002fc00ff0c0b82 */ /* 0x000e620000000800 */
[----:B0-----:R-:W-:-:S04]  /*9070*/  @P0 IMAD.HI.U32 R3, R10, R13, RZ ;  /* 0x0000000d0a030227 */ /* 0x001fc800078e00ff */
[C---:B------:R-:W-:Y:S01]  /*9080*/  IMAD R13, R25.reuse, UR7, R4 ;  /* 0x00000007190d7c24 */ /* 0x040fe2000f8e0204 */
[----:B-1----:R-:W-:Y:S01]  /*9090*/  @P0 SHF.R.U32.HI R11, RZ, R12, R3 ;  /* 0x0000000cff0b0219 */ /* 0x002fe20000011603 */
[----:B------:R-:W-:-:S03]  /*90a0*/  IMAD.WIDE.U32 R2, R25, UR6, R8 ;  /* 0x0000000619027c25 */ /* 0x000fc6000f8e0008 */
[--C-:B------:R-:W-:Y:S01]  /*90b0*/  SHF.R.S32.HI R4, RZ, 0x1f, R11.reuse ;  /* 0x0000001fff047819 */ /* 0x100fe2000001140b */
[----:B------:R-:W-:Y:S02]  /*90c0*/  IMAD.MOV R9, RZ, RZ, -R11 ;  /* 0x000000ffff097224 */ /* 0x000fe400078e0a0b */
[----:B------:R-:W-:Y:S02]  /*90d0*/  IMAD.IADD R3, R3, 0x1, R13 ;  /* 0x0000000103037824 */ /* 0x000fe400078e020d */
[----:B------:R-:W-:Y:S02]  /*90e0*/  IMAD R4, R4, UR4, RZ ;  /* 0x0000000404047c24 */ /* 0x000fe4000f8e02ff */
[----:B------:R-:W-:Y:S02]  /*90f0*/  IMAD R9, R15, R9, R10 ;  /* 0x000000090f097224 */ /* 0x000fe400078e020a */
[C---:B------:R-:W-:Y:S02]  /*9100*/  IMAD R13, R11.reuse, UR5, R4 ;  /* 0x000000050b0d7c24 */ /* 0x040fe4000f8e0204 */
[----:B------:R-:W-:Y:S01]  /*9110*/  IMAD.WIDE.U32 R2, R11, UR4, R2 ;  /* 0x000000040b027c25 */ /* 0x000fe2000f8e0002 */
[----:B------:R-:W-:Y:S01]  /*9120*/  SHF.R.S32.HI R4, RZ, 0x1f, R9 ;  /* 0x0000001fff047819 */ /* 0x000fe20000011409 */
[----:B------:R-:W-:-:S02]  /*9130*/  ULDC.64 UR4, c[0x0][0xad8] ;  /* 0x0002b60000047ab9 */ /* 0x000fc40000000a00 */
[----:B------:R-:W-:Y:S02]  /*9140*/  IMAD.IADD R3, R3, 0x1, R13 ;  /* 0x0000000103037824 */ /* 0x000fe400078e020d */
[----:B------:R-:W-:Y:S02]  /*9150*/  IMAD R4, R4, UR4, RZ ;  /* 0x0000000404047c24 */ /* 0x000fe4000f8e02ff */
[----:B------:R-:W-:Y:S02]  /*9160*/  IMAD R10, R16, 0x80, R204 ;  /* 0x00000080100a7824 */ /* 0x000fe400078e02cc */
[----:B------:R-:W-:Y:S02]  /*9170*/  IMAD R15, R0, R15, RZ ;  /* 0x0000000f000f7224 */ /* 0x000fe400078e02ff */
[C---:B------:R-:W-:Y:S02]  /*9180*/  IMAD R11, R9.reuse, UR5, R4 ;  /* 0x00000005090b7c24 */ /* 0x040fe4000f8e0204 */
[----:B------:R-:W-:Y:S01]  /*9190*/  IMAD.WIDE.U32 R2, R9, UR4, R2 ;  /* 0x0000000409027c25 */ /* 0x000fe2000f8e0002 */
[----:B------:R-:W-:Y:S01]  /*91a0*/  ISETP.GE.AND P2, PT, R10, R15, PT ;  /* 0x0000000f0a00720c */ /* 0x000fe20003f46270 */
[----:B------:R-:W-:-:S02]  /*91b0*/  ULDC.64 UR4, c[0x0][0xa80] ;  /* 0x0002a00000047ab9 */ /* 0x000fc40000000a00 */
[----:B------:R-:W-:Y:S01]  /*91c0*/  VIADD R0, R10, 0x20 ;  /* 0x000000200a007836 */ /* 0x000fe20000000000 */
[----:B------:R-:W-:Y:S01]  /*91d0*/  LEA R4, P3, R2, UR4, 0x1 ;  /* 0x0000000402047c11 */ /* 0x000fe2000f8608ff */
[----:B------:R-:W-:-:S03]  /*91e0*/  IMAD.IADD R3, R3, 0x1, R11 ;  /* 0x0000000103037824 */ /* 0x000fc600078e020b */
[-C--:B------:R-:W-:Y:S01]  /*91f0*/  ISETP.GE.AND P1, PT, R0, R15.reuse, PT ;  /* 0x0000000f0000720c */ /* 0x080fe20003f26270 */
[----:B------:R-:W-:Y:S01]  /*9200*/  VIADD R0, R10, 0x40 ;  /* 0x000000400a007836 */ /* 0x000fe20000000000 */
[----:B------:R-:W-:Y:S02]  /*9210*/  LEA.HI.X R8, R2, UR5, R3, 0x1, P3 ;  /* 0x0000000502087c11 */ /* 0x000fe400098f0c03 */
[----:B------:R0:W1:Y:S02]  /*9220*/  SHFL.IDX PT, R2, R4, RZ, 0x181f ;  /* 0x00181fff04027589 */ /* 0x00006400000e0000 */
[----:B------:R-:W-:Y:S02]  /*9230*/  ISETP.GE.AND P0, PT, R0, R15, PT ;  /* 0x0000000f0000720c */ /* 0x000fe40003f06270 */
[----:B------:R0:W2:Y:S01]  /*9240*/  SHFL.IDX PT, R0, R8, RZ, 0x181f ;  /* 0x00181fff08007589 */ /* 0x0000a200000e0000 */
[----:B------:R-:W-:Y:S10]  /*9250*/  @P2 BRA `(.L_x_244) ;  /* 0x0000000000242947 */ /* 0x000ff40003800000 */
[----:B------:R-:W-:Y:S02]  /*9260*/  ULDC UR4, c[0x0][0xac8] ;  /* 0x0002b20000047ab9 */ /* 0x000fe40000000800 */
[----:B------:R-:W-:Y:S02]  /*9270*/  ISETP.GE.AND P4, PT, R153, UR4, PT ;  /* 0x0000000499007c0c */ /* 0x000fe4000bf86270 */
[----:B------:R-:W-:-:S11]  /*9280*/  ISETP.GE.AND P5, PT, R23, UR4, PT ;  /* 0x0000000417007c0c */ /* 0x000fd6000bfa6270 */
[-C--:B-1----:R-:W-:Y:S02]  /*9290*/  @!P4 LEA R12, P2, R153, R2.reuse, 0x1 ;  /* 0x00000002990cc211 */ /* 0x082fe400078408ff */
[----:B------:R-:W-:Y:S02]  /*92a0*/  @!P5 LEA R2, P3, R23, R2, 0x1 ;  /* 0x000000021702d211 */ /* 0x000fe400078608ff */
[-C--:B--2---:R-:W-:Y:S02]  /*92b0*/  @!P4 LEA.HI.X R13, R153, R0.reuse, R227, 0x1, P2 ;  /* 0x00000000990dc211 */ /* 0x084fe400010f0ce3 */
[----:B------:R-:W-:-:S03]  /*92c0*/  @!P5 LEA.HI.X R3, R23, R0, R226, 0x1, P3 ;  /* 0x000000001703d211 */ /* 0x000fc600018f0ce2 */
[----:B------:R3:W-:Y:S04]  /*92d0*/  @!P4 ST.E.128 desc[UR36][R12.64], RZ ;  /* 0x000000ff0c00c985 */ /* 0x0007e8000c101d24 */
[----:B------:R3:W-:Y:S02]  /*92e0*/  @!P5 ST.E.128 desc[UR36][R2.64], RZ ;  /* 0x000000ff0200d985 */ /* 0x0007e4000c101d24 */
.L_x_244:
[----:B------:R-:W-:Y:S05]  /*92f0*/  BSYNC B1 ;  /* 0x0000000000017941 */ /* 0x000fea0003800000 */
.L_x_243:
[----:B--2---:R2:W4:Y:S01]  /*9300*/  SHFL.IDX PT, R0, R8, 0x1, 0x181f ;  /* 0x00381f0008007f89 */ /* 0x00452200000e0000 */
[----:B------:R-:W-:Y:S03]  /*9310*/  BSSY B1, `(.L_x_245) ;  /* 0x000000c000017945 */ /* 0x000fe60003800000 */
[----:B-1-3--:R2:W1:Y:S01]  /*9320*/  SHFL.IDX PT, R2, R4, 0x1, 0x181f ;  /* 0x00381f0004027f89 */ /* 0x00a46200000e0000 */
[----:B------:R-:W-:Y:S05]  /*9330*/  @P1 BRA `(.L_x_246) ;  /* 0x0000000000241947 */ /* 0x000fea0003800000 */
[----:B------:R-:W-:Y:S02]  /*9340*/  ULDC UR4, c[0x0][0xac8] ;  /* 0x0002b20000047ab9 */ /* 0x000fe40000000800 */
[----:B------:R-:W-:Y:S02]  /*9350*/  ISETP.GE.AND P3, PT, R153, UR4, PT ;  /* 0x0000000499007c0c */ /* 0x000fe4000bf66270 */
[----:B------:R-:W-:-:S11]  /*9360*/  ISETP.GE.AND P4, PT, R23, UR4, PT ;  /* 0x0000000417007c0c */ /* 0x000fd6000bf86270 */
[-C--:B-1----:R-:W-:Y:S02]  /*9370*/  @!P3 LEA R12, P1, R153, R2.reuse, 0x1 ;  /* 0x00000002990cb211 */ /* 0x082fe400078208ff */
[----:B------:R-:W-:Y:S02]  /*9380*/  @!P4 LEA R2, P2, R23, R2, 0x1 ;  /* 0x000000021702c211 */ /* 0x000fe400078408ff */
[-C--:B----4-:R-:W-:Y:S02]  /*9390*/  @!P3 LEA.HI.X R13, R153, R0.reuse, R227, 0x1, P1 ;  /* 0x00000000990db211 */ /* 0x090fe400008f0ce3 */
[----:B------:R-:W-:-:S03]  /*93a0*/  @!P4 LEA.HI.X R3, R23, R0, R226, 0x1, P2 ;  /* 0x000000001703c211 */ /* 0x000fc600010f0ce2 */
[----:B------:R3:W-:Y:S04]  /*93b0*/  @!P3 ST.E.128 desc[UR36][R12.64], RZ ;  /* 0x000000ff0c00b985 */ /* 0x0007e8000c101d24 */
[----:B------:R3:W-:Y:S02]  /*93c0*/  @!P4 ST.E.128 desc[UR36][R2.64], RZ ;  /* 0x000000ff0200c985 */ /* 0x0007e4000c101d24 */
.L_x_246:
[----:B------:R-:W-:Y:S05]  /*93d0*/  BSYNC B1 ;  /* 0x0000000000017941 */ /* 0x000fea0003800000 */
.L_x_245:
[----:B----4-:R4:W0:Y:S01]  /*93e0*/  SHFL.IDX PT, R0, R8, 0x2, 0x181f ;  /* 0x00581f0008007f89 */ /* 0x01082200000e0000 */
        /* <DEDUP_REMOVED lines=8> */
[-C--:B0-----:R-:W-:Y:S02]  /*9470*/  @!P2 LEA.HI.X R13, R153, R0.reuse, R227, 0x1, P0 ;  /* 0x00000000990da211 */ /* 0x081fe400000f0ce3 */
[----:B------:R-:W-:-:S03]  /*9480*/  @!P3 LEA.HI.X R3, R23, R0, R226, 0x1, P1 ;  /* 0x000000001703b211 */ /* 0x000fc600008f0ce2 */
[----:B------:R3:W-:Y:S04]  /*9490*/  @!P2 ST.E.128 desc[UR36][R12.64], RZ ;  /* 0x000000ff0c00a985 */ /* 0x0007e8000c101d24 */
[----:B------:R3:W-:Y:S02]  /*94a0*/  @!P3 ST.E.128 desc[UR36][R2.64], RZ ;  /* 0x000000ff0200b985 */ /* 0x0007e4000c101d24 */
.L_x_248:
[----:B------:R-:W-:Y:S05]  /*94b0*/  BSYNC B1 ;  /* 0x0000000000017941 */ /* 0x000fea0003800000 */
.L_x_247:
[----:B0-----:R-:W-:Y:S01]  /*94c0*/  VIADD R0, R10, 0x60 ;  /* 0x000000600a007836 */ /* 0x001fe20000000000 */
[----:B--2-4-:R-:W0:Y:S04]  /*94d0*/  SHFL.IDX PT, R8, R8, 0x3, 0x181f ;  /* 0x00781f0008087f89 */ /* 0x014e2800000e0000 */
[----:B------:R-:W-:Y:S01]  /*94e0*/  ISETP.GE.AND P0, PT, R0, R15, PT ;  /* 0x0000000f0000720c */ /* 0x000fe20003f06270 */
[----:B-1-3--:R1:W2:-:S12]  /*94f0*/  SHFL.IDX PT, R2, R4, 0x3, 0x181f ;  /* 0x00781f0004027f89 */ /* 0x00a29800000e0000 */
[----:B-1----:R-:W-:Y:S05]  /*9500*/  @P0 BRA `(.L_x_237) ;  /* 0x0000000000240947 */ /* 0x002fea0003800000 */
[----:B------:R-:W-:Y:S02]  /*9510*/  ULDC UR4, c[0x0][0xac8] ;  /* 0x0002b20000047ab9 */ /* 0x000fe40000000800 */
[----:B------:R-:W-:Y:S02]  /*9520*/  ISETP.GE.AND P2, PT, R153, UR4, PT ;  /* 0x0000000499007c0c */ /* 0x000fe4000bf46270 */
[----:B------:R-:W-:-:S11]  /*9530*/  ISETP.GE.AND P3, PT, R23, UR4, PT ;  /* 0x0000000417007c0c */ /* 0x000fd6000bf66270 */
[-C--:B--2---:R-:W-:Y:S02]  /*9540*/  @!P2 LEA R10, P0, R153, R2.reuse, 0x1 ;  /* 0x00000002990aa211 */ /* 0x084fe400078008ff */
[----:B------:R-:W-:Y:S02]  /*9550*/  @!P3 LEA R2, P1, R23, R2, 0x1 ;  /* 0x000000021702b211 */ /* 0x000fe400078208ff */
[-C--:B0-----:R-:W-:Y:S02]  /*9560*/  @!P2 LEA.HI.X R11, R153, R8.reuse, R227, 0x1, P0 ;  /* 0x00000008990ba211 */ /* 0x081fe400000f0ce3 */
[----:B------:R-:W-:-:S03]  /*9570*/  @!P3 LEA.HI.X R3, R23, R8, R226, 0x1, P1 ;  /* 0x000000081703b211 */ /* 0x000fc600008f0ce2 */
[----:B------:R0:W-:Y:S04]  /*9580*/  @!P2 ST.E.128 desc[UR36][R10.64], RZ ;  /* 0x000000ff0a00a985 */ /* 0x0001e8000c101d24 */
[----:B------:R0:W-:Y:S02]  /*9590*/  @!P3 ST.E.128 desc[UR36][R2.64], RZ ;  /* 0x000000ff0200b985 */ /* 0x0001e4000c101d24 */
.L_x_237:
[----:B------:R-:W-:Y:S05]  /*95a0*/  BSYNC B0 ;  /* 0x0000000000007941 */ /* 0x000fea0003800000 */
.L_x_227:
[----:B------:R-:W-:Y:S02]  /*95b0*/  ULDC UR4, c[0x0][0xc3c] ;  /* 0x00030f0000047ab9 */ /* 0x000fe40000000800 */
[----:B-1----:R-:W-:-:S13]  /*95c0*/  ISETP.GE.AND P0, PT, R7, UR4, PT ;  /* 0x0000000407007c0c */ /* 0x002fda000bf06270 */
[----:B------:R-:W-:Y:S05]  /*95d0*/  @!P0 BRA `(.L_x_249) ;  /* 0xffffff7800548947 */ /* 0x000fea000383ffff */
[----:B------:R-:W-:Y:S05]  /*95e0*/  EXIT ;  /* 0x000000000000794d */ /* 0x000fea0003800000 */
.L_x_198:
[----:B------:R-:W-:-:S08]  /*95f0*/  NOP ;  /* 0x0000000000007918 */ /* 0x000fd00000000000 */
[----:B------:R-:W0:-:S00]  /*9600*/  USETMAXREG.DEALLOC.CTAPOOL 0x28 ;  /* 0x00000028000079c8 */ /* 0x000e0000080e0500 */
[----:B0-----:R-:W-:Y:S02]  /*9610*/  LOP3.LUT R0, R0, 0x3, RZ, 0xc0, !PT ;  /* 0x0000000300007812 */ /* 0x001fe400078ec0ff */
[----:B------:R-:W-:-:S04]  /*9620*/  LOP3.LUT R27, R27, 0xffffffdf, RZ, 0xc0, !PT ;  /* 0xffffffdf1b1b7812 */ /* 0x000fc800078ec0ff */
[----:B------:R-:W0:Y:S02]  /*9630*/  SHFL.IDX PT, R0, R0, RZ, 0x1f ;  /* 0x00001fff00007589 */ /* 0x000e2400000e0000 */
[----:B0-----:R-:W-:Y:S02]  /*9640*/  ISETP.NE.AND P0, PT, R0, RZ, PT ;  /* 0x000000ff0000720c */ /* 0x001fe40003f05270 */
[----:B------:R-:W-:-:S11]  /*9650*/  MOV R0, RZ ;  /* 0x000000ff00007202 */ /* 0x000fd60000000f00 */
[----:B------:R-:W-:Y:S01]  /*9660*/  @P0 LOP3.LUT R27, R27, 0x20, RZ, 0xfc, !PT ;  /* 0x000000201b1b0812 */ /* 0x000fe200078efcff */
[----:B------:R-:W-:Y:S06]  /*9670*/  @!P0 BRA `(.L_x_250) ;  /* 0x00000000001c8947 */ /* 0x000fec0003800000 */
[----:B------:R-:W0:Y:S08]  /*9680*/  S2UR UR5, SR_CgaCtaId ;  /* 0x00000000000579c3 */ /* 0x000e300000008800 */
[----:B------:R-:W-:Y:S06]  /*9690*/  BAR.SYNC.DEFER_BLOCKING 0x5, 0x180 ;  /* 0x0146000000007b1d */ /* 0x000fec0000010000 */
[----:B------:R-:W-:-:S02]  /*96a0*/  UMOV UR4, 0x400 ;  /* 0x0000040000047882 */ /* 0x000fc40000000000 */
[----:B0-----:R-:W-:-:S09]  /*96b0*/  ULEA UR4, UR5, UR4, 0x18 ;  /* 0x0000000405047291 */ /* 0x001fd2000f8ec03f */
[----:B------:R-:W1:Y:S01]  /*96c0*/  LDS.128 R16, [UR4+0x288d0] ;  /* 0x0288d004ff107984 */ /* 0x000e620008000c00 */
[----:B------:R-:W-:Y:S06]  /*96d0*/  BAR.ARV 0x4, 0x180 ;  /* 0x0106000000007b1d */ /* 0x000fec0000002000 */
[----:B------:R-:W-:Y:S05]  /*96e0*/  BRA `(.L_x_251) ;  /* 0x0000000800947947 */ /* 0x000fea0003800000 */
.L_x_250:
[----:B------:R-:W0:Y:S01]  /*96f0*/  S2R R2, SR_TID.X ;  /* 0x0000000000027919 */ /* 0x000e220000002100 */
[----:B------:R-:W-:Y:S01]  /*9700*/  ULDC UR4, c[0x0][0xc3c] ;  /* 0x00030f0000047ab9 */ /* 0x000fe20000000800 */
[----:B------:R-:W-:Y:S01]  /*9710*/  IMAD.MOV.U32 R9, RZ, RZ, RZ ;  /* 0x000000ffff097224 */ /* 0x000fe200078e00ff */
[----:B------:R-:W1:Y:S01]  /*9720*/  S2UR UR6, SR_CTAID.X ;  /* 0x00000000000679c3 */ /* 0x000e620000002500 */
[----:B------:R-:W-:Y:S01]  /*9730*/  ULDC UR5, c[0x0][0xc38] ;  /* 0x00030e0000057ab9 */ /* 0x000fe20000000800 */
[----:B0-----:R-:W-:-:S04]  /*9740*/  LOP3.LUT R7, R2, 0x1f, RZ, 0xc0, !PT ;  /* 0x0000001f02077812 */ /* 0x001fc800078ec0ff */
[----:B------:R-:W-:-:S04]  /*9750*/  ISETP.NE.AND P0, PT, R7, 0x1f, PT ;  /* 0x0000001f0700780c */ /* 0x000fc80003f05270 */
[----:B------:R-:W-:-:S13]  /*9760*/  ISETP.GE.OR P1, PT, R7, UR4, !P0 ;  /* 0x0000000407007c0c */ /* 0x000fda000c726670 */
[----:B------:R-:W0:Y:S08]  /*9770*/  @!P1 LDC.64 R4, c[0x0][0xc80] ;  /* 0x00032000ff049b82 */ /* 0x000e300000000a00 */
[----:B------:R-:W2:Y:S01]  /*9780*/  @!P1 LDC.64 R2, c[0x0][0xc78] ;  /* 0x00031e00ff029b82 */ /* 0x000ea20000000a00 */
[----:B0-----:R-:W-:-:S05]  /*9790*/  @!P1 IMAD.WIDE.U32 R4, R7, 0x4, R4 ;  /* 0x0000000407049825 */ /* 0x001fca00078e0004 */
[----:B------:R-:W3:Y:S01]  /*97a0*/  @!P1 LDG.E R0, desc[UR36][R4.64] ;  /* 0x0000002404009981 */ /* 0x000ee2000c1e1900 */
[----:B--2---:R-:W-:-:S05]  /*97b0*/  @!P1 IMAD.WIDE.U32 R2, R7, 0x4, R2 ;  /* 0x0000000407029825 */ /* 0x004fca00078e0002 */
[----:B------:R-:W3:Y:S01]  /*97c0*/  @!P1 LDG.E R9, desc[UR36][R2.64] ;  /* 0x0000002402099981 */ /* 0x000ee2000c1e1900 */
[C---:B------:R-:W-:Y:S02]  /*97d0*/  ISETP.NE.AND P1, PT, R7.reuse, RZ, PT ;  /* 0x000000ff0700720c */ /* 0x040fe40003f25270 */
[C---:B------:R-:W-:Y:S02]  /*97e0*/  ISETP.GE.U32.AND P2, PT, R7.reuse, 0x2, PT ;  /* 0x000000020700780c */ /* 0x040fe40003f46070 */
[C---:B------:R-:W-:Y:S02]  /*97f0*/  ISETP.GE.U32.AND P3, PT, R7.reuse, 0x4, PT ;  /* 0x000000040700780c */ /* 0x040fe40003f66070 */
[C---:B------:R-:W-:Y:S02]  /*9800*/  ISETP.GE.U32.AND P4, PT, R7.reuse, 0x8, PT ;  /* 0x000000080700780c */ /* 0x040fe40003f86070 */
[----:B------:R-:W-:Y:S01]  /*9810*/  ISETP.GE.U32.AND P5, PT, R7, 0x10, PT ;  /* 0x000000100700780c */ /* 0x000fe20003fa6070 */
[----:B------:R-:W-:Y:S01]  /*9820*/  UMOV UR4, URZ ;  /* 0x0000003f00047c82 */ /* 0x000fe20008000000 */
[----:B---3--:R-:W-:-:S05]  /*9830*/  IMAD R6, R0, R9, RZ ;  /* 0x0000000900067224 */ /* 0x008fca00078e02ff */
[----:B------:R-:W0:Y:S02]  /*9840*/  SHFL.UP PT, R8, R6, 0x1, RZ ;  /* 0x0420000006087989 */ /* 0x000e2400000e00ff */
[----:B0-----:R-:W-:-:S05]  /*9850*/  SEL R11, R8, RZ, P1 ;  /* 0x000000ff080b7207 */ /* 0x001fca0000800000 */
[----:B------:R-:W-:-:S05]  /*9860*/  IMAD.IADD R11, R6, 0x1, R11 ;  /* 0x00000001060b7824 */ /* 0x000fca00078e020b */
        /* <DEDUP_REMOVED lines=12> */
[----:B------:R-:W0:Y:S02]  /*9930*/  SHFL.IDX PT, R6, R5, 0x1f, 0x1f ;  /* 0x03e01f0005067f89 */ /* 0x000e2400000e0000 */
[----:B0-----:R-:W-:-:S05]  /*9940*/  IMAD R6, R6, UR5, RZ ;  /* 0x0000000506067c24 */ /* 0x001fca000f8e02ff */
[----:B-1----:R-:W-:Y:S01]  /*9950*/  ISETP.GT.AND P6, PT, R6, UR6, PT ;  /* 0x0000000606007c0c */ /* 0x002fe2000bfc4270 */
[----:B------:R-:W-:-:S12]  /*9960*/  IMAD.MOV.U32 R3, RZ, RZ, R6 ;  /* 0x000000ffff037224 */ /* 0x000fd800078e0006 */
[----:B------:R-:W-:Y:S05]  /*9970*/  @P6 BRA `(.L_x_252) ;  /* 0x0000000000986947 */ /* 0x000fea0003800000 */
[----:B------:R-:W-:Y:S01]  /*9980*/  IMAD.MOV.U32 R6, RZ, RZ, R3 ;  /* 0x000000ffff067224 */ /* 0x000fe200078e0003 */
[----:B------:R-:W-:Y:S01]  /*9990*/  UMOV UR4, URZ ;  /* 0x0000003f00047c82 */ /* 0x000fe20008000000 */
[----:B------:R-:W-:-:S05]  /*99a0*/  ULDC UR5, c[0x0][0xc38] ;  /* 0x00030e0000057ab9 */ /* 0x000fca0000000800 */
.L_x_254:
[----:B------:R-:W0:Y:S01]  /*99b0*/  LDC R0, c[0x0][0xc3c] ;  /* 0x00030f00ff007b82 */ /* 0x000e220000000800 */
[----:B------:R-:W-:-:S06]  /*99c0*/  UIADD3 UR4, UR4, 0x1f, URZ ;  /* 0x0000001f04047890 */ /* 0x000fcc000fffe03f */
[----:B0-----:R-:W-:-:S13]  /*99d0*/  ISETP.LE.AND P6, PT, R0, UR4, PT ;  /* 0x0000000400007c0c */ /* 0x001fda000bfc3270 */
[----:B------:R-:W-:Y:S05]  /*99e0*/  @P6 BRA `(.L_x_253) ;  /* 0x0000000400a86947 */ /* 0x000fea0003800000 */
[----:B------:R-:W-:-:S05]  /*99f0*/  VIADD R9, R7, UR4 ;  /* 0x0000000407097c36 */ /* 0x000fca0008000000 */
[----:B------:R-:W-:Y:S01]  /*9a00*/  ISETP.GE.OR P6, PT, R9, R0, !P0 ;  /* 0x000000000900720c */ /* 0x000fe200047c6670 */
[----:B------:R-:W-:-:S12]  /*9a10*/  IMAD.MOV.U32 R0, RZ, RZ, RZ ;  /* 0x000000ffff007224 */ /* 0x000fd800078e00ff */
[----:B------:R-:W0:Y:S08]  /*9a20*/  @!P6 LDC.64 R4, c[0x0][0xc80] ;  /* 0x00032000ff04eb82 */ /* 0x000e300000000a00 */
[----:B------:R-:W1:Y:S01]  /*9a30*/  @!P6 LDC.64 R2, c[0x0][0xc78] ;  /* 0x00031e00ff02eb82 */ /* 0x000e620000000a00 */
[----:B0-----:R-:W-:-:S05]  /*9a40*/  @!P6 IMAD.WIDE R4, R9, 0x4, R4 ;  /* 0x000000040904e825 */ /* 0x001fca00078e0204 */
[----:B------:R-:W2:Y:S01]  /*9a50*/  @!P6 LDG.E R0, desc[UR36][R4.64] ;  /* 0x000000240400e981 */ /* 0x000ea2000c1e1900 */
[----:B-1----:R-:W-:-:S04]  /*9a60*/  @!P6 IMAD.WIDE R2, R9, 0x4, R2 ;  /* 0x000000040902e825 */ /* 0x002fc800078e0202 */
[----:B------:R-:W-:-:S06]  /*9a70*/  IMAD.MOV.U32 R9, RZ, RZ, RZ ;  /* 0x000000ffff097224 */ /* 0x000fcc00078e00ff */
[----:B------:R-:W2:Y:S02]  /*9a80*/  @!P6 LDG.E R9, desc[UR36][R2.64] ;  /* 0x000000240209e981 */ /* 0x000ea4000c1e1900 */
[----:B--2---:R-:W-:-:S05]  /*9a90*/  IMAD R13, R0, R9, RZ ;  /* 0x00000009000d7224 */ /* 0x004fca00078e02ff */
        /* <DEDUP_REMOVED lines=13> */
[----:B0-----:R-:W-:-:S04]  /*9b70*/  SEL R2, R2, RZ, P5 ;  /* 0x000000ff02027207 */ /* 0x001fc80002800000 */
[----:B------:R-:W-:-:S05]  /*9b80*/  IADD3 R5, R3, R2, RZ ;  /* 0x0000000203057210 */ /* 0x000fca0007ffe0ff */
[----:B------:R-:W0:Y:S02]  /*9b90*/  SHFL.IDX PT, R2, R5, 0x1f, 0x1f ;  /* 0x03e01f0005027f89 */ /* 0x000e2400000e0000 */
[----:B0-----:R-:W-:-:S04]  /*9ba0*/  IMAD R3, R2, UR5, RZ ;  /* 0x0000000502037c24 */ /* 0x001fc8000f8e02ff */
[----:B------:R-:W-:-:S05]  /*9bb0*/  IMAD.IADD R6, R3, 0x1, R6 ;  /* 0x0000000103067824 */ /* 0x000fca00078e0206 */
[----:B------:R-:W-:-:S13]  /*9bc0*/  ISETP.GT.AND P6, PT, R6, UR6, PT ;  /* 0x0000000606007c0c */ /* 0x000fda000bfc4270 */
[----:B------:R-:W-:Y:S05]  /*9bd0*/  @!P6 BRA `(.L_x_254) ;  /* 0xfffffffc0074e947 */ /* 0x000fea000383ffff */
.L_x_252:
[----:B------:R-:W-:Y:S02]  /*9be0*/  IMAD.IADD R10, R6, 0x1, -R3 ;  /* 0x00000001060a7824 */ /* 0x000fe400078e0a03 */
[----:B------:R-:W-:Y:S02]  /*9bf0*/  IMAD.MOV.U32 R16, RZ, RZ, RZ ;  /* 0x000000ffff107224 */ /* 0x000fe400078e00ff */
[----:B------:R-:W-:-:S05]  /*9c00*/  IMAD R2, R5, UR5, R10 ;  /* 0x0000000505027c24 */ /* 0x000fca000f8e020a */
[----:B------:R-:W-:-:S13]  /*9c10*/  ISETP.GT.AND P0, PT, R2, UR6, PT ;  /* 0x0000000602007c0c */ /* 0x000fda000bf04270 */
[----:B------:R-:W-:-:S04]  /*9c20*/  VOTE.ANY R6, PT, !P0 ;  /* 0x0000000000067806 */ /* 0x000fc800040e0100 */
[----:B------:R-:W0:Y:S01]  /*9c30*/  POPC R19, R6 ;  /* 0x0000000600137309 */ /* 0x000e220000000000 */
[----:B------:R-:W-:Y:S01]  /*9c40*/  ISETP.NE.AND P0, PT, R6, RZ, PT ;  /* 0x000000ff0600720c */ /* 0x000fe20003f05270 */
[----:B0-----:R-:W0:Y:S04]  /*9c50*/  SHFL.IDX PT, R0, R0, R19, 0x1f ;  /* 0x00001f1300007589 */ /* 0x001e2800000e0000 */
[----:B------:R1:W2:Y:S01]  /*9c60*/  SHFL.IDX PT, R9, R9, R19, 0x1f ;  /* 0x00001f1309097589 */ /* 0x0002a200000e0000 */
[----:B0-----:R-:W-:-:S04]  /*9c70*/  IABS R4, R0 ;  /* 0x0000000000047213 */ /* 0x001fc80000000000 */
[----:B------:R-:W0:Y:S08]  /*9c80*/  I2F.RP R8, R4 ;  /* 0x0000000400087306 */ /* 0x000e300000209400 */
[----:B0-----:R-:W0:Y:S02]  /*9c90*/  MUFU.RCP R8, R8 ;  /* 0x0000000800087308 */ /* 0x001e240000001000 */
[----:B0-----:R-:W-:-:S06]  /*9ca0*/  VIADD R2, R8, 0xffffffe ;  /* 0x0ffffffe08027836 */ /* 0x001fcc0000000000 */
[----:B------:R-:W0:Y:S02]  /*9cb0*/  F2I.FTZ.U32.TRUNC.NTZ R3, R2 ;  /* 0x0000000200037305 */ /* 0x000e24000021f000 */
[----:B0-----:R-:W-:Y:S01]  /*9cc0*/  IMAD.MOV R11, RZ, RZ, -R3 ;  /* 0x000000ffff0b7224 */ /* 0x001fe200078e0a03 */
[----:B-12---:R-:W-:Y:S06]  /*9cd0*/  @!P0 BRA `(.L_x_255) ;  /* 0x0000000000088947 */ /* 0x006fec0003800000 */
[----:B------:R-:W-:-:S06]  /*9ce0*/  VIADD R16, R19, 0xffffffff ;  /* 0xffffffff13107836 */ /* 0x000fcc0000000000 */
[----:B------:R0:W1:Y:S02]  /*9cf0*/  SHFL.IDX PT, R16, R5, R16, 0x1f ;  /* 0x00001f1005107589 */ /* 0x00006400000e0000 */
.L_x_255:
[----:B-1----:R-:W-:Y:S01]  /*9d00*/  IMAD R16, R16, UR5, R10 ;  /* 0x0000000510107c24 */ /* 0x002fe2000f8e020a */
[----:B0-----:R-:W-:Y:S01]  /*9d10*/  IABS R5, R9 ;  /* 0x0000000900057213 */ /* 0x001fe20000000000 */
[----:B------:R-:W-:Y:S01]  /*9d20*/  IMAD R11, R11, R4, RZ ;  /* 0x000000040b0b7224 */ /* 0x000fe200078e02ff */
[----:B------:R-:W-:Y:S01]  /*9d30*/  IABS R10, R0 ;  /* 0x00000000000a7213 */ /* 0x000fe20000000000 */
[----:B------:R-:W-:Y:S01]  /*9d40*/  IMAD.MOV.U32 R2, RZ, RZ, RZ ;  /* 0x000000ffff027224 */ /* 0x000fe200078e00ff */
[----:B------:R-:W-:Y:S01]  /*9d50*/  IADD3 R17, -R16, UR6, RZ ;  /* 0x0000000610117c10 */ /* 0x000fe2000fffe1ff */
[----:B------:R-:W0:Y:S01]  /*9d60*/  I2F.RP R6, R5 ;  /* 0x0000000500067306 */ /* 0x000e220000209400 */
[----:B------:R-:W-:Y:S02]  /*9d70*/  VIADD R19, R19, UR4 ;  /* 0x0000000413137c36 */ /* 0x000fe40008000000 */
[----:B------:R-:W-:Y:S01]  /*9d80*/  IABS R8, R17 ;  /* 0x0000001100087213 */ /* 0x000fe20000000000 */
[----:B------:R-:W-:-:S04]  /*9d90*/  IMAD.HI.U32 R2, R3, R11, R2 ;  /* 0x0000000b03027227 */ /* 0x000fc800078e0002 */
[----:B------:R-:W-:Y:S02]  /*9da0*/  IMAD.MOV R10, RZ, RZ, -R10 ;  /* 0x000000ffff0a7224 */ /* 0x000fe400078e0a0a */
[----:B------:R-:W-:Y:S02]  /*9db0*/  IMAD.MOV.U32 R3, RZ, RZ, R8 ;  /* 0x000000ffff037224 */ /* 0x000fe400078e0008 */
[----:B------:R-:W-:Y:S02]  /*9dc0*/  IMAD.MOV.U32 R8, RZ, RZ, R10 ;  /* 0x000000ffff087224 */ /* 0x000fe400078e000a */
[----:B------:R-:W-:Y:S01]  /*9dd0*/  IMAD.HI.U32 R2, R2, R3, RZ ;  /* 0x0000000302027227 */ /* 0x000fe200078e00ff */
[----:B0-----:R-:W0:Y:S03]  /*9de0*/  MUFU.RCP R6, R6 ;  /* 0x0000000600067308 */ /* 0x001e260000001000 */
[----:B------:R-:W-:-:S05]  /*9df0*/  IMAD R3, R2, R8, R3 ;  /* 0x0000000802037224 */ /* 0x000fca00078e0203 */
[----:B------:R-:W-:Y:S01]  /*9e00*/  ISETP.GT.U32.AND P1, PT, R4, R3, PT ;  /* 0x000000030400720c */ /* 0x000fe20003f24070 */
[----:B0-----:R-:W-:-:S12]  /*9e10*/  VIADD R8, R6, 0xffffffe ;  /* 0x0ffffffe06087836 */ /* 0x001fd80000000000 */
[----:B------:R-:W-:Y:S02]  /*9e20*/  @!P1 IMAD.IADD R3, R3, 0x1, -R4 ;  /* 0x0000000103039824 */ /* 0x000fe400078e0a04 */
[----:B------:R-:W-:Y:S01]  /*9e30*/  @!P1 VIADD R2, R2, 0x1 ;  /* 0x0000000102029836 */ /* 0x000fe20000000000 */
[----:B------:R-:W-:Y:S02]  /*9e40*/  ISETP.NE.AND P1, PT, R0, RZ, PT ;  /* 0x000000ff0000720c */ /* 0x000fe40003f25270 */
[----:B------:R-:W-:Y:S02]  /*9e50*/  ISETP.GE.U32.AND P0, PT, R3, R4, PT ;  /* 0x000000040300720c */ /* 0x000fe40003f06070 */
[----:B------:R0:W1:Y:S01]  /*9e60*/  F2I.FTZ.U32.TRUNC.NTZ R3, R8 ;  /* 0x0000000800037305 */ /* 0x000062000021f000 */
[----:B------:R-:W-:-:S04]  /*9e70*/  LOP3.LUT R4, R17, R0, RZ, 0x3c, !PT ;  /* 0x0000000011047212 */ /* 0x000fc800078e3cff */
[----:B------:R-:W-:Y:S02]  /*9e80*/  ISETP.GE.AND P2, PT, R4, RZ, PT ;  /* 0x000000ff0400720c */ /* 0x000fe40003f46270 */
[----:B0-----:R-:W-:-:S04]  /*9e90*/  IABS R8, R9 ;  /* 0x0000000900087213 */ /* 0x001fc80000000000 */
[----:B------:R-:W-:Y:S02]  /*9ea0*/  @P0 VIADD R2, R2, 0x1 ;  /* 0x0000000102020836 */ /* 0x000fe40000000000 */
[----:B------:R-:W-:Y:S02]  /*9eb0*/  IMAD.MOV R8, RZ, RZ, -R8 ;  /* 0x000000ffff087224 */ /* 0x000fe400078e0a08 */
[----:B------:R-:W-:Y:S01]  /*9ec0*/  IMAD.MOV.U32 R6, RZ, RZ, R2 ;  /* 0x000000ffff067224 */ /* 0x000fe200078e0002 */
[----:B-1----:R-:W-:-:S03]  /*9ed0*/  IADD3 R2, RZ, -R3, RZ ;  /* 0x80000003ff027210 */ /* 0x002fc60007ffe0ff */
[----:B------:R-:W-:Y:S01]  /*9ee0*/  @!P2 IMAD.MOV R6, RZ, RZ, -R6 ;  /* 0x000000ffff06a224 */ /* 0x000fe200078e0a06 */
[----:B------:R-:W-:Y:S01]  /*9ef0*/  @!P1 LOP3.LUT R6, RZ, R0, RZ, 0x33, !PT ;  /* 0x00000000ff069212 */ /* 0x000fe200078e33ff */
[----:B------:R-:W-:Y:S02]  /*9f00*/  IMAD R11, R2, R5, RZ ;  /* 0x00000005020b7224 */ /* 0x000fe400078e02ff */
[----:B------:R-:W-:Y:S01]  /*9f10*/  IMAD.MOV.U32 R2, RZ, RZ, RZ ;  /* 0x000000ffff027224 */ /* 0x000fe200078e00ff */
[-C--:B------:R-:W-:Y:S01]  /*9f20*/  IABS R4, R6.reuse ;  /* 0x0000000600047213 */ /* 0x080fe20000000000 */
[----:B------:R-:W-:Y:S02]  /*9f30*/  IMAD R0, R0, R6, RZ ;  /* 0x0000000600007224 */ /* 0x000fe400078e02ff */
[----:B------:R-:W-:-:S04]  /*9f40*/  IMAD.HI.U32 R2, R3, R11, R2 ;  /* 0x0000000b03027227 */ /* 0x000fc800078e0002 */
[----:B------:R-:W-:Y:S02]  /*9f50*/  IMAD.MOV.U32 R3, RZ, RZ, R4 ;  /* 0x000000ffff037224 */ /* 0x000fe400078e0004 */
[----:B------:R-:W-:Y:S02]  /*9f60*/  IMAD.MOV.U32 R4, RZ, RZ, R8 ;  /* 0x000000ffff047224 */ /* 0x000fe400078e0008 */
[----:B------:R-:W-:-:S04]  /*9f70*/  IMAD.HI.U32 R2, R2, R3, RZ ;  /* 0x0000000302027227 */ /* 0x000fc800078e00ff */
[----:B------:R-:W-:Y:S01]  /*9f80*/  IMAD R4, R2, R4, R3 ;  /* 0x0000000402047224 */ /* 0x000fe200078e0203 */
[----:B------:R-:W-:Y:S01]  /*9f90*/  LOP3.LUT R3, R6, R9, RZ, 0x3c, !PT ;  /* 0x0000000906037212 */ /* 0x000fe200078e3cff */
[----:B------:R-:W-:-:S03]  /*9fa0*/  IMAD.IADD R17, R17, 0x1, -R0 ;  /* 0x0000000111117824 */ /* 0x000fc600078e0a00 */
[----:B------:R-:W-:Y:S02]  /*9fb0*/  ISETP.GT.U32.AND P1, PT, R5, R4, PT ;  /* 0x000000040500720c */ /* 0x000fe40003f24070 */
[----:B------:R-:W-:-:S11]  /*9fc0*/  ISETP.GE.AND P2, PT, R3, RZ, PT ;  /* 0x000000ff0300720c */ /* 0x000fd60003f46270 */
[----:B------:R-:W-:Y:S02]  /*9fd0*/  @!P1 IMAD.IADD R4, R4, 0x1, -R5 ;  /* 0x0000000104049824 */ /* 0x000fe400078e0a05 */
[----:B------:R-:W-:Y:S01]  /*9fe0*/  @!P1 VIADD R2, R2, 0x1 ;  /* 0x0000000102029836 */ /* 0x000fe20000000000 */
[----:B------:R-:W-:Y:S02]  /*9ff0*/  ISETP.NE.AND P1, PT, R9, RZ, PT ;  /* 0x000000ff0900720c */ /* 0x000fe40003f25270 */
[----:B------:R-:W-:-:S13]  /*a000*/  ISETP.GE.U32.AND P0, PT, R4, R5, PT ;  /* 0x000000050400720c */ /* 0x000fda0003f06070 */
[----:B------:R-:W-:-:S04]  /*a010*/  @P0 VIADD R2, R2, 0x1 ;  /* 0x0000000102020836 */ /* 0x000fc80000000000 */
[----:B------:R-:W-:Y:S01]  /*a020*/  @!P2 IMAD.MOV R2, RZ, RZ, -R2 ;  /* 0x000000ffff02a224 */ /* 0x000fe200078e0a02 */
[----:B------:R-:W-:-:S05]  /*a030*/  @!P1 LOP3.LUT R2, RZ, R9, RZ, 0x33, !PT ;  /* 0x00000009ff029212 */ /* 0x000fca00078e33ff */
[----:B------:R-:W-:-:S04]  /*a040*/  IMAD.MOV R18, RZ, RZ, -R2 ;  /* 0x000000ffff127224 */ /* 0x000fc800078e0a02 */
[C---:B------:R-:W-:Y:S02]  /*a050*/  IMAD R18, R9.reuse, R18, R6 ;  /* 0x0000001209127224 */ /* 0x040fe400078e0206 */
[----:B------:R-:W-:-:S04]  /*a060*/  IMAD R9, R9, 0x1000000, R2 ;  /* 0x0100000009097824 */ /* 0x000fc800078e0202 */
[----:B------:R-:W-:Y:S01]  /*a070*/  IMAD R18, R18, 0x10000, R9 ;  /* 0x0001000012127824 */ /* 0x000fe200078e0209 */
[----:B------:R-:W-:Y:S06]  /*a080*/  BRA `(.L_x_256) ;  /* 0x0000000000147947 */ /* 0x000fec0003800000 */
.L_x_253:
[----:B------:R-:W-:Y:S01]  /*a090*/  ULDC UR4, c[0x0][0xc3c] ;  /* 0x00030f0000047ab9 */ /* 0x000fe20000000800 */
[----:B------:R-:W-:Y:S01]  /*a0a0*/  IMAD.MOV.U32 R17, RZ, RZ, RZ ;  /* 0x000000ffff117224 */ /* 0x000fe200078e00ff */
[----:B------:R-:W-:Y:S01]  /*a0b0*/  MOV R16, UR6 ;  /* 0x0000000600107c02 */ /* 0x000fe20008000f00 */
[----:B------:R-:W-:Y:S02]  /*a0c0*/  IMAD.MOV.U32 R18, RZ, RZ, RZ ;  /* 0x000000ffff127224 */ /* 0x000fe400078e00ff */
[----:B------:R-:W-:-:S07]  /*a0d0*/  IMAD.U32 R19, RZ, RZ, UR4 ;  /* 0x00000004ff137e24 */ /* 0x000fce000f8e00ff */
.L_x_256:
[----:B------:R-:W-:-:S13]  /*a0e0*/  ISETP.NE.AND P0, PT, R7, RZ, PT ;  /* 0x000000ff0700720c */ /* 0x000fda0003f05270 */
[----:B------:R-:W0:Y:S01]  /*a0f0*/  @!P0 S2R R3, SR_CgaCtaId ;  /* 0x0000000000038919 */ /* 0x000e220000008800 */
[----:B------:R-:W-:-:S04]  /*a100*/  @!P0 MOV R0, 0x400 ;  /* 0x0000040000008802 */ /* 0x000fc80000000f00 */
[----:B0-----:R-:W-:-:S05]  /*a110*/  @!P0 LEA R0, R3, R0, 0x18 ;  /* 0x0000000003008211 */ /* 0x001fca00078ec0ff */
[----:B------:R0:W-:Y:S01]  /*a120*/  @!P0 STS.128 [R0+0x288d0], R16 ;  /* 0x0288d01000008388 */ /* 0x0001e20000000c00 */
[----:B------:R-:W-:Y:S06]  /*a130*/  BAR.ARV 0x5, 0x180 ;  /* 0x0146000000007b1d */ /* 0x000fec0000002000 */
.L_x_251:
[----:B------:R2:W-:Y:S01]  /*a140*/  STL [R1+0x20], RZ ;  /* 0x000020ff01007387 */ /* 0x0005e20000100800 */
[----:B------:R-:W-:Y:S01]  /*a150*/  ULDC UR4, c[0x0][0xc3c] ;  /* 0x00030f0000047ab9 */ /* 0x000fe20000000800 */
[----:B------:R-:W-:Y:S01]  /*a160*/  IMAD.MOV.U32 R28, RZ, RZ, 0x1 ;  /* 0x00000001ff1c7424 */ /* 0x000fe200078e00ff */
[----:B-1----:R-:W-:Y:S01]  /*a170*/  ISETP.GE.AND P0, PT, R19, UR4, PT ;  /* 0x0000000413007c0c */ /* 0x002fe2000bf06270 */
[----:B------:R-:W-:-:S12]  /*a180*/  IMAD.MOV.U32 R25, RZ, RZ, RZ ;  /* 0x000000ffff197224 */ /* 0x000fd800078e00ff */
[----:B--2---:R-:W-:Y:S05]  /*a190*/  @P0 BRA `(.L_x_257) ;  /* 0x0000004800d00947 */ /* 0x004fea0003800000 */
[----:B------:R-:W2:Y:S01]  /*a1a0*/  LDL R3, [R1+0x4] ;  /* 0x0000040001037983 */ /* 0x000ea20000100800 */
[----:B------:R-:W1:Y:S01]  /*a1b0*/  S2R R4, SR_TID.X ;  /* 0x0000000000047919 */ /* 0x000e620000002100 */
[----:B------:R-:W3:Y:S01]  /*a1c0*/  S2UR UR5, SR_CgaCtaId ;  /* 0x00000000000579c3 */ /* 0x000ee20000008800 */
[----:B------:R-:W-:Y:S01]  /*a1d0*/  UMOV UR4, 0x400 ;  /* 0x0000040000047882 */ /* 0x000fe20000000000 */
[----:B-1----:R-:W-:Y:S01]  /*a1e0*/  IMAD.SHL.U32 R30, R4, 0x8, RZ ;  /* 0x00000008041e7824 */ /* 0x002fe200078e00ff */
[----:B---3--:R-:W-:-:S04]  /*a1f0*/  ULEA UR4, UR5, UR4, 0x18 ;  /* 0x0000000405047291 */ /* 0x008fc8000f8ec03f */
[----:B0-----:R-:W-:-:S04]  /*a200*/  LOP3.LUT R0, R30, 0x1f8, RZ, 0xc0, !PT ;  /* 0x000001f81e007812 */ /* 0x001fc800078ec0ff */
[----:B------:R-:W-:Y:S01]  /*a210*/  LOP3.LUT R33, R0, 0x38, R4, 0x78, !PT ;  /* 0x0000003800217812 */ /* 0x000fe200078e7804 */
[----:B------:R-:W-:-:S03]  /*a220*/  IMAD.U32 R22, RZ, RZ, UR4 ;  /* 0x00000004ff167e24 */ /* 0x000fc6000f8e00ff */
[----:B------:R-:W-:Y:S02]  /*a230*/  LOP3.LUT R33, R33, 0x200, R30, 0xf8, !PT ;  /* 0x0000020021217812 */ /* 0x000fe400078ef81e */
[----:B------:R-:W-:Y:S01]  /*a240*/  LOP3.LUT R30, R30, 0x38, RZ, 0xc0, !PT ;  /* 0x000000381e1e7812 */ /* 0x000fe200078ec0ff */
[----:B------:R-:W-:Y:S01]  /*a250*/  BSSY B8, `(.L_x_257) ;  /* 0x00004a8000087945 */ /* 0x000fe20003800000 */
[----:B------:R-:W-:Y:S02]  /*a260*/  IMAD.MOV.U32 R28, RZ, RZ, 0x1 ;  /* 0x00000001ff1c7424 */ /* 0x000fe400078e00ff */
[----:B------:R-:W-:Y:S01]  /*a270*/  IMAD.MOV.U32 R25, RZ, RZ, RZ ;  /* 0x000000ffff197224 */ /* 0x000fe200078e00ff */
[----:B------:R-:W-:Y:S01]  /*a280*/  LOP3.LUT R29, R30, 0x40, RZ, 0xfc, !PT ;  /* 0x000000401e1d7812 */ /* 0x000fe200078efcff */
[----:B------:R-:W-:Y:S01]  /*a290*/  ULDC UR38, c[0x0][0xc] ;  /* 0x0000030000267ab9 */ /* 0x000fe20000000800 */
[----:B--2---:R-:W-:-:S05]  /*a2a0*/  LOP3.LUT R0, R3, 0x2, RZ, 0xfc, !PT ;  /* 0x0000000203007812 */ /* 0x004fca00078efcff */
[----:B------:R0:W-:Y:S04]  /*a2b0*/  STL [R1+0x24], R0 ;  /* 0x0000240001007387 */ /* 0x0001e80000100800 */
[----:B------:R1:W-:Y:S01]  /*a2c0*/  STL [R1+0x20], RZ ;  /* 0x000020ff01007387 */ /* 0x0003e20000100800 */
[----:B0-----:R-:W-:-:S05]  /*a2d0*/  IMAD R0, R33, 0x2, R22 ;  /* 0x0000000221007824 */ /* 0x001fca00078e0216 */
[----:B------:R1:W-:Y:S02]  /*a2e0*/  STL [R1], R0 ;  /* 0x0000000001007387 */ /* 0x0003e40000100800 */
.L_x_320:
[----:B0-----:R-:W0:Y:S02]  /*a2f0*/  LDC.64 R2, c[0x0][0xc88] ;  /* 0x00032200ff027b82 */ /* 0x001e240000000a00 */
[----:B0-----:R-:W-:-:S05]  /*a300*/  IMAD.WIDE R2, R19, 0x4, R2 ;  /* 0x0000000413027825 */ /* 0x001fca00078e0202 */
[----:B-1----:R-:W1:Y:S01]  /*a310*/  LDG.E R31, desc[UR36][R2.64] ;  /* 0x00000024021f7981 */ /* 0x002e62000c1e1900 */
[----:B------:R-:W-:Y:S05]  /*a320*/  YIELD ;  /* 0x0000000000007946 */ /* 0x000fea0003800000 */
[----:B------:R-:W-:Y:S01]  /*a330*/  ULDC.64 UR4, c[0x0][0xa28] ;  /* 0x00028a0000047ab9 */ /* 0x000fe20000000a00 */
[----:B------:R-:W-:Y:S01]  /*a340*/  IMAD.MOV.U32 R36, RZ, RZ, RZ ;  /* 0x000000ffff247224 */ /* 0x000fe200078e00ff */
[----:B------:R-:W-:Y:S01]  /*a350*/  ISETP.NE.U32.AND P0, PT, RZ, UR4, PT ;  /* 0x00000004ff007c0c */ /* 0x000fe2000bf05070 */
[----:B------:R-:W-:-:S03]  /*a360*/  ULDC.64 UR6, c[0x0][0xa18] ;  /* 0x0002860000067ab9 */ /* 0x000fc60000000a00 */
[----:B------:R-:W-:Y:S02]  /*a370*/  ISETP.NE.AND.EX P0, PT, RZ, UR5, PT, P0 ;  /* 0x00000005ff007c0c */ /* 0x000fe4000bf05300 */
[----:B-1----:R-:W-:-:S11]  /*a380*/  SHF.R.S32.HI R0, RZ, 0x1f, R31 ;  /* 0x0000001fff007819 */ /* 0x002fd6000001141f */
[C---:B------:R-:W-:Y:S01]  /*a390*/  @P0 LEA R2, P1, R31.reuse, UR4, 0x2 ;  /* 0x000000041f020c11 */ /* 0x040fe2000f8210ff */
[C---:B------:R-:W-:Y:S01]  /*a3a0*/  IMAD.SHL.U32 R23, R31.reuse, 0x4, RZ ;  /* 0x000000041f177824 */ /* 0x040fe200078e00ff */
[C-C-:B------:R-:W-:Y:S01]  /*a3b0*/  SHF.L.U64.HI R24, R31.reuse, 0x2, R0.reuse ;  /* 0x000000021f187819 */ /* 0x140fe20000010200 */
[----:B------:R0:W-:Y:S01]  /*a3c0*/  STL [R1+0x10], R0 ;  /* 0x0000100001007387 */ /* 0x0001e20000100800 */
[----:B------:R-:W-:Y:S01]  /*a3d0*/  @P0 LEA.HI.X R3, R31, UR5, R0, 0x2, P1 ;  /* 0x000000051f030c11 */ /* 0x000fe200088f1400 */
[----:B------:R-:W-:-:S04]  /*a3e0*/  ULDC.64 UR4, c[0x0][0xa00] ;  /* 0x0002800000047ab9 */ /* 0x000fc80000000a00 */
[----:B------:R1:W5:Y:S01]  /*a3f0*/  @P0 LDG.E R36, desc[UR36][R2.64] ;  /* 0x0000002402240981 */ /* 0x000362000c1e1900 */
[----:B------:R-:W-:Y:S02]  /*a400*/  ISETP.NE.U32.AND P0, PT, RZ, UR4, PT ;  /* 0x00000004ff007c0c */ /* 0x000fe4000bf05070 */
[----:B------:R-:W-:Y:S01]  /*a410*/  LOP3.LUT R27, R27, 0xffffffef, RZ, 0xc0, !PT ;  /* 0xffffffef1b1b7812 */ /* 0x000fe200078ec0ff */
[----:B0-----:R-:W-:Y:S01]  /*a420*/  IMAD.MOV.U32 R0, RZ, RZ, RZ ;  /* 0x000000ffff007224 */ /* 0x001fe200078e00ff */
[----:B------:R-:W-:Y:S02]  /*a430*/  ISETP.NE.AND.EX P2, PT, RZ, UR5, PT, P0 ;  /* 0x00000005ff007c0c */ /* 0x000fe4000bf45300 */
[----:B------:R-:W-:Y:S02]  /*a440*/  ISETP.NE.U32.AND P0, PT, RZ, UR6, PT ;  /* 0x00000006ff007c0c */ /* 0x000fe4000bf05070 */
[----:B-1----:R-:W-:Y:S02]  /*a450*/  IADD3 R2, P1, R23, UR4, RZ ;  /* 0x0000000417027c10 */ /* 0x002fe4000ff3e0ff */
[----:B------:R-:W-:-:S02]  /*a460*/  ISETP.NE.AND.EX P0, PT, RZ, UR7, PT, P0 ;  /* 0x00000007ff007c0c */ /* 0x000fc4000bf05300 */
[----:B------:R-:W-:Y:S01]  /*a470*/  IADD3.X R3, R24, UR5, RZ, P1, !PT ;  /* 0x0000000518037c10 */ /* 0x000fe20008ffe4ff */
[----:B------:R-:W-:-:S04]  /*a480*/  ULDC.64 UR4, c[0x0][0x418] ;  /* 0x0001060000047ab9 */ /* 0x000fc80000000a00 */
[----:B------:R-:W-:Y:S01]  /*a490*/  @P2 LOP3.LUT R27, R27, 0x10, RZ, 0xfc, !PT ;  /* 0x000000101b1b2812 */ /* 0x000fe200078efcff */
[----:B--2---:R-:W2:Y:S05]  /*a4a0*/  @P2 LDG.E R0, desc[UR36][R2.64] ;  /* 0x0000002402002981 */ /* 0x004eaa000c1e1900 */
[----:B------:R-:W-:-:S04]  /*a4b0*/  @P0 IADD3 R4, P1, R23, UR6, RZ ;  /* 0x0000000617040c10 */ /* 0x000fc8000ff3e0ff */
[----:B------:R-:W-:Y:S01]  /*a4c0*/  @P0 IADD3.X R5, R24, UR7, RZ, P1, !PT ;  /* 0x0000000718050c10 */ /* 0x000fe20008ffe4ff */
[----:B--2---:R0:W-:Y:S04]  /*a4d0*/  STL [R1+0x8], R0 ;  /* 0x0000080001007387 */ /* 0x0041e80000100800 */
[----:B0-----:R-:W2:Y:S01]  /*a4e0*/  @P0 LDG.E R0, desc[UR36][R4.64] ;  /* 0x0000002404000981 */ /* 0x001ea2000c1e1900 */
[----:B------:R-:W-:-:S03]  /*a4f0*/  UISETP.NE.U32.AND UP0, UPT, UR4, URZ, UPT ;  /* 0x0000003f0400728c */ /* 0x000fc6000bf05070 */
[----:B------:R-:W-:Y:S01]  /*a500*/  ULDC UR4, c[0x0][0x424] ;  /* 0x0001090000047ab9 */ /* 0x000fe20000000800 */
[----:B------:R-:W-:-:S03]  /*a510*/  UISETP.NE.AND.EX UP0, UPT, UR5, URZ, UPT, UP0 ;  /* 0x0000003f0500728c */ /* 0x000fc6000bf05300 */
[----:B------:R-:W-:Y:S01]  /*a520*/  ULDC UR5, c[0x0][0x2f0] ;  /* 0x0000bc0000057ab9 */ /* 0x000fe20000000800 */
[----:B------:R-:W-:-:S04]  /*a530*/  USEL UR4, UR4, 0x1, UP0 ;  /* 0x0000000104047887 */ /* 0x000fc80008000000 */
[----:B------:R-:W-:-:S06]  /*a540*/  UIMAD UR4, UR4, UR5, URZ ;  /* 0x00000005040472a4 */ /* 0x000fcc000f8e023f */
[----:B------:R-:W-:Y:S01]  /*a550*/  IMAD.U32 R7, RZ, RZ, UR4 ;  /* 0x00000004ff077e24 */ /* 0x000fe2000f8e00ff */
[----:B--2---:R0:W-:Y:S01]  /*a560*/  @P0 STL [R1+0x14], R0 ;  /* 0x0000140001000387 */ /* 0x0041e20000100800 */
[----:B------:R-:W-:Y:S05]  /*a570*/  @P0 BRA `(.L_x_258) ;  /* 0x0000000000200947 */ /* 0x000fea0003800000 */
[----:B------:R-:W-:Y:S02]  /*a580*/  ULDC UR4, c[0x0][0x288] ;  /* 0x0000a20000047ab9 */ /* 0x000fe40000000800 */
[----:B0-----:R-:W-:-:S05]  /*a590*/  IMAD.U32 R0, RZ, RZ, UR4 ;  /* 0x00000004ff007e24 */ /* 0x001fca000f8e00ff */
[----:B------:R1:W-:Y:S01]  /*a5a0*/  STL [R1+0x14], R0 ;  /* 0x0000140001007387 */ /* 0x0003e20000100800 */
[----:B------:R-:W-:Y:S05]  /*a5b0*/  @!P2 BRA `(.L_x_258) ;  /* 0x000000000010a947 */ /* 0x000fea0003800000 */
[----:B------:R-:W2:Y:S04]  /*a5c0*/  LDG.E R5, desc[UR36][R2.64] ;  /* 0x0000002402057981 */ /* 0x000ea8000c1e1900 */
[----:B-1----:R-:W2:Y:S02]  /*a5d0*/  LDG.E R0, desc[UR36][R2.64+0x4] ;  /* 0x0000042402007981 */ /* 0x002ea4000c1e1900 */
[----:B--2---:R-:W-:-:S05]  /*a5e0*/  IMAD.IADD R0, R0, 0x1, -R5 ;  /* 0x0000000100007824 */ /* 0x004fca00078e0a05 */
[----:B------:R2:W-:Y:S02]  /*a5f0*/  STL [R1+0x14], R0 ;  /* 0x0000140001007387 */ /* 0x0005e40000100800 */
.L_x_258:
[----:B------:R-:W-:Y:S01]  /*a600*/  ULDC.64 UR4, c[0x0][0xa20] ;  /* 0x0002880000047ab9 */ /* 0x000fe20000000a00 */
[----:B------:R-:W-:Y:S02]  /*a610*/  MOV R32, R31 ;  /* 0x0000001f00207202 */ /* 0x000fe40000000f00 */
[----:B------:R-:W-:-:S04]  /*a620*/  ISETP.NE.U32.AND P0, PT, RZ, UR4, PT ;  /* 0x00000004ff007c0c */ /* 0x000fc8000bf05070 */
[----:B------:R-:W-:-:S13]  /*a630*/  ISETP.NE.AND.EX P0, PT, RZ, UR5, PT, P0 ;  /* 0x00000005ff007c0c */ /* 0x000fda000bf05300 */
[----:B------:R-:W-:Y:S05]  /*a640*/  @!P0 BRA `(.L_x_259) ;  /* 0x0000000000108947 */ /* 0x000fea0003800000 */
[----:B------:R-:W-:-:S04]  /*a650*/  IADD3 R2, P0, R23, UR4, RZ ;  /* 0x0000000417027c10 */ /* 0x000fc8000ff1e0ff */
[----:B------:R-:W-:-:S05]  /*a660*/  IADD3.X R3, R24, UR5, RZ, P0, !PT ;  /* 0x0000000518037c10 */ /* 0x000fca00087fe4ff */
[----:B------:R3:W5:Y:S01]  /*a670*/  LDG.E R7, desc[UR36][R2.64] ;  /* 0x0000002402077981 */ /* 0x000762000c1e1900 */
[----:B------:R-:W-:Y:S05]  /*a680*/  BRA `(.L_x_260) ;  /* 0x0000000000247947 */ /* 0x000fea0003800000 */
.L_x_259:
[----:B------:R-:W-:Y:S02]  /*a690*/  ULDC.64 UR4, c[0x0][0xa08] ;  /* 0x0002820000047ab9 */ /* 0x000fe40000000a00 */
[----:B------:R-:W-:-:S04]  /*a6a0*/  ISETP.NE.U32.AND P0, PT, RZ, UR4, PT ;  /* 0x00000004ff007c0c */ /* 0x000fc8000bf05070 */
[----:B------:R-:W-:-:S13]  /*a6b0*/  ISETP.NE.AND.EX P0, PT, RZ, UR5, PT, P0 ;  /* 0x00000005ff007c0c */ /* 0x000fda000bf05300 */
[----:B------:R-:W-:Y:S05]  /*a6c0*/  @!P0 BRA `(.L_x_260) ;  /* 0x0000000000148947 */ /* 0x000fea0003800000 */
[----:B------:R-:W3:Y:S02]  /*a6d0*/  LDC.64 R2, c[0x0][0xa08] ;  /* 0x00028200ff027b82 */ /* 0x000ee40000000a00 */
[----:B---3--:R-:W-:-:S05]  /*a6e0*/  IMAD.WIDE R2, R32, 0x4, R2 ;  /* 0x0000000420027825 */ /* 0x008fca00078e0202 */
[----:B------:R-:W3:Y:S04]  /*a6f0*/  LDG.E R7, desc[UR36][R2.64] ;  /* 0x0000002402077981 */ /* 0x000ee8000c1e1900 */
[----:B012---:R-:W3:Y:S02]  /*a700*/  LDG.E R0, desc[UR36][R2.64+0x4] ;  /* 0x0000042402007981 */ /* 0x007ee4000c1e1900 */
[----:B---3--:R-:W-:-:S07]  /*a710*/  IMAD.IADD R7, R0, 0x1, -R7 ;  /* 0x0000000100077824 */ /* 0x008fce00078e0a07 */
.L_x_260:
[----:B-----5:R-:W-:Y:S01]  /*a720*/  IMAD.IADD R34, R7, 0x1, -R36 ;  /* 0x0000000107227824 */ /* 0x020fe200078e0a24 */
[----:B------:R-:W-:Y:S03]  /*a730*/  BSSY B0, `(.L_x_261) ;  /* 0x0000029000007945 */ /* 0x000fe60003800000 */
[C---:B012---:R-:W-:Y:S01]  /*a740*/  VIADD R0, R34.reuse, 0x7f ;  /* 0x0000007f22007836 */ /* 0x047fe20000000000 */
[----:B------:R-:W-:-:S04]  /*a750*/  ISETP.GE.AND P0, PT, R34, 0x1, PT ;  /* 0x000000012200780c */ /* 0x000fc80003f06270 */
[----:B---3--:R-:W-:-:S04]  /*a760*/  SHF.R.S32.HI R3, RZ, 0x1f, R0 ;  /* 0x0000001fff037819 */ /* 0x008fc80000011400 */
[----:B------:R-:W-:Y:S02]  /*a770*/  LEA.HI R2, R3, R0, RZ, 0x7 ;  /* 0x0000000003027211 */ /* 0x000fe400078f38ff */
[----:B------:R-:W-:-:S04]  /*a780*/  LOP3.LUT R0, R18, 0xff000000, RZ, 0xc0, !PT ;  /* 0xff00000012007812 */ /* 0x000fc800078ec0ff */
[----:B------:R-:W-:Y:S02]  /*a790*/  SHF.R.U32.HI R3, RZ, 0x8, R0 ;  /* 0x00000008ff037819 */ /* 0x000fe40000011600 */
[----:B------:R-:W-:-:S04]  /*a7a0*/  LOP3.LUT R0, R18, 0xff0000, RZ, 0xc0, !PT ;  /* 0x00ff000012007812 */ /* 0x000fc800078ec0ff */
[----:B------:R-:W-:Y:S02]  /*a7b0*/  LEA.HI R3, R0, R3, RZ, 0x10 ;  /* 0x0000000300037211 */ /* 0x000fe400078f80ff */
[----:B------:R-:W-:Y:S01]  /*a7c0*/  SHF.R.S32.HI R0, RZ, 0x7, R2 ;  /* 0x00000007ff007819 */ /* 0x000fe20000011402 */
[----:B------:R-:W-:Y:S01]  /*a7d0*/  IMAD.MOV.U32 R2, RZ, RZ, RZ ;  /* 0x000000ffff027224 */ /* 0x000fe200078e00ff */
[----:B------:R-:W-:Y:S01]  /*a7e0*/  LOP3.LUT R35, R3, 0xff, RZ, 0xc0, !PT ;  /* 0x000000ff03237812 */ /* 0x000fe200078ec0ff */
[----:B------:R-:W-:Y:S06]  /*a7f0*/  @!P0 BRA `(.L_x_262) ;  /* 0x0000000000708947 */ /* 0x000fec0003800000 */
[----:B------:R-:W-:-:S04]  /*a800*/  SHF.R.U32.HI R5, RZ, 0x10, R3 ;  /* 0x00000010ff057819 */ /* 0x000fc80000011603 */
[----:B------:R-:W-:-:S13]  /*a810*/  ISETP.NE.AND P0, PT, R5, RZ, PT ;  /* 0x000000ff0500720c */ /* 0x000fda0003f05270 */
[----:B------:R-:W0:Y:S02]  /*a820*/  @!P0 LDC R5, c[0x0][0x9f0] ;  /* 0x00027c00ff058b82 */ /* 0x000e240000000800 */
[-C--:B0-----:R-:W-:Y:S02]  /*a830*/  IABS R4, R5.reuse ;  /* 0x0000000500047213 */ /* 0x081fe40000000000 */
[----:B------:R-:W-:Y:S02]  /*a840*/  IADD3 R6, R5, -0x1, R0 ;  /* 0xffffffff05067810 */ /* 0x000fe40007ffe000 */
[----:B------:R-:W0:Y:S02]  /*a850*/  I2F.RP R7, R4 ;  /* 0x0000000400077306 */ /* 0x000e240000209400 */
[----:B------:R-:W-:-:S04]  /*a860*/  LOP3.LUT R2, R6, R5, RZ, 0x3c, !PT ;  /* 0x0000000506027212 */ /* 0x000fc800078e3cff */
[----:B------:R-:W-:Y:S01]  /*a870*/  ISETP.GE.AND P2, PT, R2, RZ, PT ;  /* 0x000000ff0200720c */ /* 0x000fe20003f46270 */
[----:B------:R-:W-:Y:S01]  /*a880*/  IMAD.MOV.U32 R2, RZ, RZ, RZ ;  /* 0x000000ffff027224 */ /* 0x000fe200078e00ff */
[----:B0-----:R-:W0:Y:S02]  /*a890*/  MUFU.RCP R7, R7 ;  /* 0x0000000700077308 */ /* 0x001e240000001000 */
[----:B0-----:R-:W-:-:S06]  /*a8a0*/  VIADD R3, R7, 0xffffffe ;  /* 0x0ffffffe07037836 */ /* 0x001fcc0000000000 */
[----:B------:R-:W0:Y:S02]  /*a8b0*/  F2I.FTZ.U32.TRUNC.NTZ R3, R3 ;  /* 0x0000000300037305 */ /* 0x000e24000021f000 */
[----:B0-----:R-:W-:-:S04]  /*a8c0*/  IMAD.MOV R9, RZ, RZ, -R3 ;  /* 0x000000ffff097224 */ /* 0x001fc800078e0a03 */
[----:B------:R-:W-:-:S04]  /*a8d0*/  IMAD R9, R9, R4, RZ ;  /* 0x0000000409097224 */ /* 0x000fc800078e02ff */
[----:B------:R-:W-:Y:S01]  /*a8e0*/  IMAD.HI.U32 R2, R3, R9, R2 ;  /* 0x0000000903027227 */ /* 0x000fe200078e0002 */
[----:B------:R-:W-:Y:S02]  /*a8f0*/  IABS R3, R6 ;  /* 0x0000000600037213 */ /* 0x000fe40000000000 */
[----:B------:R-:W-:-:S03]  /*a900*/  IABS R6, R5 ;  /* 0x0000000500067213 */ /* 0x000fc60000000000 */
[----:B------:R-:W-:-:S04]  /*a910*/  IMAD.HI.U32 R2, R2, R3, RZ ;  /* 0x0000000302027227 */ /* 0x000fc800078e00ff */
[----:B------:R-:W-:-:S04]  /*a920*/  IMAD.MOV R6, RZ, RZ, -R6 ;  /* 0x000000ffff067224 */ /* 0x000fc800078e0a06 */
        /* <DEDUP_REMOVED lines=8> */
[----:B------:R-:W-:-:S07]  /*a9b0*/  @!P1 LOP3.LUT R2, RZ, R5, RZ, 0x33, !PT ;  /* 0x00000005ff029212 */ /* 0x000fce00078e33ff */
.L_x_262:
[----:B------:R-:W-:Y:S05]  /*a9c0*/  BSYNC B0 ;  /* 0x0000000000007941 */ /* 0x000fea0003800000 */
.L_x_261:
[-C--:B------:R-:W-:Y:S01]  /*a9d0*/  IMAD R35, R35, R2.reuse, RZ ;  /* 0x0000000223237224 */ /* 0x080fe200078e02ff */
[----:B------:R-:W-:Y:S04]  /*a9e0*/  BSSY B7, `(.L_x_263) ;  /* 0x000036c000077945 */ /* 0x000fe80003800000 */
[----:B------:R-:W-:-:S04]  /*a9f0*/  VIADDMNMX R0, R35, R2, R0, PT ;  /* 0x0000000223007246 */ /* 0x000fc80003800100 */
[----:B------:R-:W-:Y:S01]  /*aa00*/  ISETP.GT.AND P0, PT, R0, R35, PT ;  /* 0x000000230000720c */ /* 0x000fe20003f04270 */
[----:B------:R0:W-:-:S12]  /*aa10*/  STL [R1+0x18], R0 ;  /* 0x0000180001007387 */ /* 0x0001d80000100800 */
[----:B0-----:R-:W-:Y:S05]  /*aa20*/  @P0 BRA `(.L_x_264) ;  /* 0x0000000000440947 */ /* 0x001fea0003800000 */
[----:B------:R-:W0:Y:S02]  /*aa30*/  S2R R3, SR_TID.X ;  /* 0x0000000000037919 */ /* 0x000e240000002100 */
[----:B0-----:R-:W-:-:S04]  /*aa40*/  LOP3.LUT R3, R3, 0x7f, RZ, 0xc0, !PT ;  /* 0x0000007f03037812 */ /* 0x001fc800078ec0ff */
[----:B------:R-:W-:-:S13]  /*aa50*/  ISETP.NE.AND P0, PT, R3, RZ, PT ;  /* 0x000000ff0300720c */ /* 0x000fda0003f05270 */
[----:B------:R-:W-:Y:S05]  /*aa60*/  @P0 BRA `(.L_x_265) ;  /* 0x00000034008c0947 */ /* 0x000fea0003800000 */
[----:B------:R-:W0:Y:S01]  /*aa70*/  S2R R5, SR_LANEID ;  /* 0x0000000000057919 */ /* 0x000e220000000000 */
[----:B------:R-:W-:Y:S01]  /*aa80*/  VOTEU.ANY UR4, UPT, PT ;  /* 0x0000000000047886 */ /* 0x000fe200038e0100 */
[----:B------:R-:W1:Y:S01]  /*aa90*/  LDC.64 R2, c[0x0][0xc60] ;  /* 0x00031800ff027b82 */ /* 0x000e620000000a00 */
[----:B------:R-:W0:Y:S02]  /*aaa0*/  FLO.U32 R0, UR4 ;  /* 0x0000000400007d00 */ /* 0x000e2400080e0000 */
[----:B0-----:R-:W-:-:S06]  /*aab0*/  ISETP.EQ.U32.AND P0, PT, R0, R5, PT ;  /* 0x000000050000720c */ /* 0x001fcc0003f02070 */
[----:B------:R-:W1:Y:S07]  /*aac0*/  POPC R5, UR4 ;  /* 0x0000000400057d09 */ /* 0x000e6e0008000000 */
[----:B-1----:R-:W2:Y:S01]  /*aad0*/  @P0 ATOMG.E.ADD.STRONG.GPU PT, R3, desc[UR36][R2.64], R5 ;  /* 0x00000005020309a8 */ /* 0x002ea200081ee1e4 */
[----:B------:R-:W0:Y:S02]  /*aae0*/  S2R R4, SR_LTMASK ;  /* 0x0000000000047919 */ /* 0x000e240000003900 */
[----:B0-----:R-:W-:-:S04]  /*aaf0*/  LOP3.LUT R4, R4, UR4, RZ, 0xc0, !PT ;  /* 0x0000000404047c12 */ /* 0x001fc8000f8ec0ff */
[----:B------:R-:W0:Y:S01]  /*ab00*/  POPC R7, R4 ;  /* 0x0000000400077309 */ /* 0x000e220000000000 */
[----:B--2---:R-:W0:Y:S02]  /*ab10*/  SHFL.IDX PT, R0, R3, R0, 0x1f ;  /* 0x00001f0003007589 */ /* 0x004e2400000e0000 */
[----:B0-----:R-:W-:Y:S01]  /*ab20*/  IADD3 R16, R0, UR38, R7 ;  /* 0x0000002600107c10 */ /* 0x001fe2000fffe007 */
[----:B------:R-:W-:Y:S06]  /*ab30*/  BRA `(.L_x_265) ;  /* 0x0000003400587947 */ /* 0x000fec0003800000 */
.L_x_264:
[----:B------:R-:W-:Y:S01]  /*ab40*/  VIADD R0, R22, 0x18400 ;  /* 0x0001840016007836 */ /* 0x000fe20000000000 */
[----:B------:R-:W-:Y:S04]  /*ab50*/  BSSY B6, `(.L_x_266) ;  /* 0x0000013000067945 */ /* 0x000fe80003800000 */
[----:B------:R-:W-:-:S13]  /*ab60*/  LOP3.LUT P0, RZ, R0, 0x3ff, RZ, 0xc0, !PT ;  /* 0x000003ff00ff7812 */ /* 0x000fda000780c0ff */
[----:B------:R-:W-:Y:S05]  /*ab70*/  @!P0 BRA `(.L_x_267) ;  /* 0x0000000000408947 */ /* 0x000fea0003800000 */
[----:B------:R-:W-:Y:S01]  /*ab80*/  MOV R2, 0x0 ;  /* 0x0000000000027802 */ /* 0x000fe20000000f00 */
[----:B------:R-:W-:Y:S01]  /*ab90*/  ULDC.64 UR6, c[0x4][0x80] ;  /* 0x0100200000067ab9 */ /* 0x000fe20000000a00 */
[----:B------:R-:W-:Y:S01]  /*aba0*/  ULDC.64 UR8, c[0x4][0x88] ;  /* 0x0100220000087ab9 */ /* 0x000fe20000000a00 */
[----:B------:R-:W-:Y:S01]  /*abb0*/  ULDC.64 UR4, c[0x4][0x8] ;  /* 0x0100020000047ab9 */ /* 0x000fe20000000a00 */
[----:B------:R-:W-:Y:S01]  /*abc0*/  IMAD.U32 R4, RZ, RZ, UR6 ;  /* 0x00000006ff047e24 */ /* 0x000fe2000f8e00ff */
[----:B------:R-:W-:Y:S01]  /*abd0*/  MOV R6, UR8 ;  /* 0x0000000800067c02 */ /* 0x000fe20008000f00 */
[----:B------:R-:W0:Y:S01]  /*abe0*/  LDC.64 R2, c[0x4][R2] ;  /* 0x0100000002027b82 */ /* 0x000e220000000a00 */
[----:B------:R-:W-:Y:S02]  /*abf0*/  IMAD.U32 R5, RZ, RZ, UR7 ;  /* 0x00000007ff057e24 */ /* 0x000fe4000f8e00ff */
[----:B------:R-:W-:Y:S02]  /*ac00*/  IMAD.U32 R7, RZ, RZ, UR9 ;  /* 0x00000009ff077e24 */ /* 0x000fe4000f8e00ff */
[----:B------:R-:W-:-:S02]  /*ac10*/  IMAD.U32 R10, RZ, RZ, UR4 ;  /* 0x00000004ff0a7e24 */ /* 0x000fc4000f8e00ff */
[----:B------:R-:W-:Y:S02]  /*ac20*/  IMAD.U32 R11, RZ, RZ, UR5 ;  /* 0x00000005ff0b7e24 */ /* 0x000fe4000f8e00ff */
[----:B------:R-:W-:Y:S02]  /*ac30*/  IMAD.MOV.U32 R8, RZ, RZ, 0x70 ;  /* 0x00000070ff087424 */ /* 0x000fe400078e00ff */
[----:B------:R-:W-:Y:S02]  /*ac40*/  IMAD.MOV.U32 R12, RZ, RZ, 0x1 ;  /* 0x00000001ff0c7424 */ /* 0x000fe400078e00ff */
[----:B------:R-:W-:-:S07]  /*ac50*/  IMAD.MOV.U32 R13, RZ, RZ, RZ ;  /* 0x000000ffff0d7224 */ /* 0x000fce00078e00ff */
[----:B------:R-:W-:-:S07]  /*ac60*/  LEPC R20, `(.L_x_267) ;  /* 0x000000001014794e */ /* 0x000fce0000000000 */
[----:B0-----:R-:W-:Y:S05]  /*ac70*/  CALL.ABS.NOINC R2 ;  /* 0x0000000002007343 */ /* 0x001fea0003c00000 */
.L_x_267:
[----:B------:R-:W-:Y:S05]  /*ac80*/  BSYNC B6 ;  /* 0x0000000000067941 */ /* 0x000fea0003800000 */
.L_x_266:
        /* <DEDUP_REMOVED lines=8> */
[----:B------:R0:W1:Y:S01]  /*ad10*/  LDC.64 R2, c[0x4][R26] ;  /* 0x010000001a027b82 */ /* 0x0000620000000a00 */
[----:B------:R-:W-:Y:S01]  /*ad20*/  IMAD.U32 R4, RZ, RZ, UR6 ;  /* 0x00000006ff047e24 */ /* 0x000fe2000f8e00ff */
[----:B------:R-:W-:Y:S01]  /*ad30*/  MOV R13, RZ ;  /* 0x000000ff000d7202 */ /* 0x000fe20000000f00 */
[----:B------:R-:W-:Y:S02]  /*ad40*/  IMAD.U32 R5, RZ, RZ, UR7 ;  /* 0x00000007ff057e24 */ /* 0x000fe4000f8e00ff */
[----:B------:R-:W-:Y:S02]  /*ad50*/  IMAD.U32 R6, RZ, RZ, UR8 ;  /* 0x00000008ff067e24 */ /* 0x000fe4000f8e00ff */
[----:B------:R-:W-:-:S02]  /*ad60*/  IMAD.U32 R7, RZ, RZ, UR9 ;  /* 0x00000009ff077e24 */ /* 0x000fc4000f8e00ff */
[----:B------:R-:W-:Y:S02]  /*ad70*/  IMAD.U32 R10, RZ, RZ, UR4 ;  /* 0x00000004ff0a7e24 */ /* 0x000fe4000f8e00ff */
[----:B------:R-:W-:Y:S02]  /*ad80*/  IMAD.U32 R11, RZ, RZ, UR5 ;  /* 0x00000005ff0b7e24 */ /* 0x000fe4000f8e00ff */
[----:B------:R-:W-:Y:S02]  /*ad90*/  IMAD.MOV.U32 R8, RZ, RZ, 0x70 ;  /* 0x00000070ff087424 */ /* 0x000fe400078e00ff */
[----:B0-----:R-:W-:-:S07]  /*ada0*/  IMAD.MOV.U32 R12, RZ, RZ, 0x1 ;  /* 0x00000001ff0c7424 */ /* 0x001fce00078e00ff */
[----:B------:R-:W-:-:S07]  /*adb0*/  LEPC R20, `(.L_x_270) ;  /* 0x000000001014794e */ /* 0x000fce0000000000 */
[----:B-1----:R-:W-:Y:S05]  /*adc0*/  CALL.ABS.NOINC R2 ;  /* 0x0000000002007343 */ /* 0x002fea0003c00000 */
.L_x_270:
[----:B------:R0:W1:Y:S01]  /*add0*/  LDC.64 R2, c[0x4][R26] ;  /* 0x010000001a027b82 */ /* 0x0000620000000a00 */
[----:B------:R-:W-:Y:S01]  /*ade0*/  ULDC.64 UR6, c[0x4][0x80] ;  /* 0x0100200000067ab9 */ /* 0x000fe20000000a00 */
[----:B------:R-:W-:Y:S01]  /*adf0*/  ULDC.64 UR8, c[0x4][0x88] ;  /* 0x0100220000087ab9 */ /* 0x000fe20000000a00 */
[----:B------:R-:W-:Y:S01]  /*ae00*/  ULDC.64 UR4, c[0x4][0x18] ;  /* 0x0100060000047ab9 */ /* 0x000fe20000000a00 */
[----:B------:R-:W-:Y:S02]  /*ae10*/  IMAD.U32 R4, RZ, RZ, UR6 ;  /* 0x00000006ff047e24 */ /* 0x000fe4000f8e00ff */
[----:B------:R-:W-:Y:S02]  /*ae20*/  IMAD.U32 R5, RZ, RZ, UR7 ;  /* 0x00000007ff057e24 */ /* 0x000fe4000f8e00ff */
[----:B------:R-:W-:Y:S02]  /*ae30*/  IMAD.U32 R6, RZ, RZ, UR8 ;  /* 0x00000008ff067e24 */ /* 0x000fe4000f8e00ff */
[----:B------:R-:W-:-:S02]  /*ae40*/  IMAD.U32 R7, RZ, RZ, UR9 ;  /* 0x00000009ff077e24 */ /* 0x000fc4000f8e00ff */
[----:B------:R-:W-:Y:S02]  /*ae50*/  IMAD.U32 R10, RZ, RZ, UR4 ;  /* 0x00000004ff0a7e24 */ /* 0x000fe4000f8e00ff */
[----:B------:R-:W-:Y:S02]  /*ae60*/  IMAD.U32 R11, RZ, RZ, UR5 ;  /* 0x00000005ff0b7e24 */ /* 0x000fe4000f8e00ff */
[----:B------:R-:W-:Y:S02]  /*ae70*/  IMAD.MOV.U32 R8, RZ, RZ, 0x70 ;  /* 0x00000070ff087424 */ /* 0x000fe400078e00ff */
[----:B------:R-:W-:Y:S02]  /*ae80*/  IMAD.MOV.U32 R12, RZ, RZ, 0x1 ;  /* 0x00000001ff0c7424 */ /* 0x000fe400078e00ff */
[----:B0-----:R-:W-:-:S07]  /*ae90*/  IMAD.MOV.U32 R13, RZ, RZ, RZ ;  /* 0x000000ffff0d7224 */ /* 0x001fce00078e00ff */
[----:B------:R-:W-:-:S07]  /*aea0*/  LEPC R20, `(.L_x_269) ;  /* 0x000000001014794e */ /* 0x000fce0000000000 */
[----:B-1----:R-:W-:Y:S05]  /*aeb0*/  CALL.ABS.NOINC R2 ;  /* 0x0000000002007343 */ /* 0x002fea0003c00000 */
.L_x_269:
[----:B------:R-:W-:Y:S05]  /*aec0*/  BSYNC B6 ;  /* 0x0000000000067941 */ /* 0x000fea0003800000 */
.L_x_268:
[----:B------:R-:W2:Y:S01]  /*aed0*/  LDL R26, [R1+0x18] ;  /* 0x00001800011a7983 */ /* 0x000ea20000100800 */
[----:B------:R-:W-:Y:S01]  /*aee0*/  ULDC.64 UR4, c[0x0][0x9f8] ;  /* 0x00027e0000047ab9 */ /* 0x000fe20000000a00 */
[----:B------:R-:W0:Y:S01]  /*aef0*/  LDC R10, c[0x0][0x430] ;  /* 0x00010c00ff0a7b82 */ /* 0x000e220000000800 */
[----:B------:R-:W-:Y:S01]  /*af00*/  ISETP.NE.U32.AND P0, PT, RZ, UR4, PT ;  /* 0x00000004ff007c0c */ /* 0x000fe2000bf05070 */
[----:B------:R-:W3:Y:S03]  /*af10*/  LDL R20, [R1+0x24] ;  /* 0x0000240001147983 */ /* 0x000ee60000100800 */
[----:B------:R-:W-:-:S13]  /*af20*/  ISETP.NE.AND.EX P0, PT, RZ, UR5, PT, P0 ;  /* 0x00000005ff007c0c */ /* 0x000fda000bf05300 */
[----:B------:R-:W-:Y:S01]  /*af30*/  @P0 IADD3 R2, P1, R23, UR4, RZ ;  /* 0x0000000417020c10 */ /* 0x000fe2000ff3e0ff */
[----:B------:R-:W1:Y:S01]  /*af40*/  S2R R0, SR_TID.X ;  /* 0x0000000000007919 */ /* 0x000e620000002100 */
[----:B------:R-:W4:Y:S02]  /*af50*/  S2R R21, SR_TID.X ;  /* 0x0000000000157919 */ /* 0x000f240000002100 */
[----:B------:R-:W-:Y:S01]  /*af60*/  @P0 IADD3.X R3, R24, UR5, RZ, P1, !PT ;  /* 0x0000000518030c10 */ /* 0x000fe20008ffe4ff */
[----:B------:R-:W-:-:S04]  /*af70*/  ULDC UR4, c[0x0][0x2f4] ;  /* 0x0000bd0000047ab9 */ /* 0x000fc80000000800 */
[----:B------:R2:W3:Y:S01]  /*af80*/  @P0 LDG.E R32, desc[UR36][R2.64] ;  /* 0x0000002402200981 */ /* 0x0004e2000c1e1900 */
[----:B0-----:R-:W-:Y:S02]  /*af90*/  ISETP.NE.AND P2, PT, R10, 0x1, PT ;  /* 0x000000010a00780c */ /* 0x001fe40003f45270 */
[----:B------:R-:W-:-:S11]  /*afa0*/  LOP3.LUT R27, R27, 0xfffffff7, RZ, 0xc0, !PT ;  /* 0xfffffff71b1b7812 */ /* 0x000fd600078ec0ff */
[----:B------:R-:W0:Y:S01]  /*afb0*/  @P2 LDC R7, c[0x0][0x434] ;  /* 0x00010d00ff072b82 */ /* 0x000e220000000800 */
[----:B------:R-:W-:Y:S01]  /*afc0*/  @P2 LOP3.LUT R27, R27, 0x8, RZ, 0xfc, !PT ;  /* 0x000000081b1b2812 */ /* 0x000fe200078efcff */
[----:B-1----:R-:W-:-:S06]  /*afd0*/  IMAD.SHL.U32 R0, R0, 0x10, RZ ;  /* 0x0000001000007824 */ /* 0x002fcc00078e00ff */
[----:B------:R-:W1:Y:S01]  /*afe0*/  @P2 LDC R5, c[0x0][0x438] ;  /* 0x00010e00ff052b82 */ /* 0x000e620000000800 */
[----:B----4-:R-:W-:Y:S02]  /*aff0*/  LOP3.LUT R21, R21, 0x7f, RZ, 0xc0, !PT ;  /* 0x0000007f15157812 */ /* 0x010fe400078ec0ff */
[----:B------:R-:W-:Y:S02]  /*b000*/  LOP3.LUT R0, R0, 0x70, RZ, 0xc0, !PT ;  /* 0x0000007000007812 */ /* 0x000fe400078ec0ff */
[----:B------:R-:W-:Y:S02]  /*b010*/  SHF.R.U32.HI R21, RZ, 0x3, R21 ;  /* 0x00000003ff157819 */ /* 0x000fe40000011615 */
[----:B------:R-:W-:Y:S01]  /*b020*/  LOP3.LUT R27, R27, 0xfffffffb, RZ, 0xc0, !PT ;  /* 0xfffffffb1b1b7812 */ /* 0x000fe200078ec0ff */
[----:B------:R-:W-:Y:S01]  /*b030*/  UMOV UR5, 0xffffffff ;  /* 0xffffffff00057882 */ /* 0x000fe20000000000 */
[----:B--2---:R-:W-:-:S04]  /*b040*/  VIADD R26, R26, 0xffffffff ;  /* 0xffffffff1a1a7836 */ /* 0x004fc80000000000 */
[----:B------:R-:W-:-:S05]  /*b050*/  IMAD.SHL.U32 R8, R26, 0x80, RZ ;  /* 0x000000801a087824 */ /* 0x000fca00078e00ff */
[----:B------:R-:W-:-:S04]  /*b060*/  LOP3.LUT R9, R8, R21, R0, 0xfe, !PT ;  /* 0x0000001508097212 */ /* 0x000fc800078efe00 */
[C---:B------:R-:W-:Y:S01]  /*b070*/  ISETP.GE.AND P0, PT, R9.reuse, R34, PT ;  /* 0x000000220900720c */ /* 0x040fe20003f06270 */
[----:B------:R-:W-:-:S04]  /*b080*/  IMAD.IADD R0, R9, 0x1, R36 ;  /* 0x0000000109007824 */ /* 0x000fc800078e0224 */
[----:B0-----:R-:W-:-:S04]  /*b090*/  @P2 IMAD.HI.U32 R6, R0, R7, RZ ;  /* 0x0000000700062227 */ /* 0x001fc800078e00ff */
[----:B------:R-:W-:Y:S01]  /*b0a0*/  IMAD.MOV.U32 R4, RZ, RZ, R0 ;  /* 0x000000ffff047224 */ /* 0x000fe200078e0000 */
[----:B-1----:R-:W-:-:S03]  /*b0b0*/  @P2 SHF.R.U32.HI R4, RZ, R5, R6 ;  /* 0x00000005ff042219 */ /* 0x002fc60000011606 */
[----:B------:R-:W0:Y:S02]  /*b0c0*/  @!P0 LDC.64 R2, c[0x0][0x428] ;  /* 0x00010a00ff028b82 */ /* 0x000e240000000a00 */
[----:B------:R-:W-:Y:S01]  /*b0d0*/  IMAD.MOV R5, RZ, RZ, -R4 ;  /* 0x000000ffff057224 */ /* 0x000fe200078e0a04 */
[----:B---3--:R-:W-:-:S03]  /*b0e0*/  SHF.R.S32.HI R37, RZ, 0x1f, R32 ;  /* 0x0000001fff257819 */ /* 0x008fc60000011420 */
[----:B------:R-:W-:Y:S01]  /*b0f0*/  IMAD R0, R10, R5, R0 ;  /* 0x000000050a007224 */ /* 0x000fe200078e0200 */
[--C-:B------:R-:W-:Y:S01]  /*b100*/  @!P0 SHF.R.S32.HI R5, RZ, 0x1f, R4.reuse ;  /* 0x0000001fff058819 */ /* 0x100fe20000011404 */
[-C--:B0-----:R-:W-:Y:S02]  /*b110*/  @!P0 IMAD R6, R37, R2.reuse, RZ ;  /* 0x0000000225068224 */ /* 0x081fe400078e02ff */
[----:B------:R-:W-:-:S04]  /*b120*/  @!P0 IMAD.WIDE.U32 R4, R32, R2, R4 ;  /* 0x0000000220048225 */ /* 0x000fc800078e0004 */
[----:B------:R-:W-:Y:S02]  /*b130*/  @!P0 IMAD R6, R32, R3, R6 ;  /* 0x0000000320068224 */ /* 0x000fe400078e0206 */
[----:B------:R-:W0:Y:S03]  /*b140*/  @!P0 LDC.64 R2, c[0x0][0x418] ;  /* 0x00010600ff028b82 */ /* 0x000e260000000a00 */
[----:B------:R-:W-:Y:S02]  /*b150*/  @!P0 IADD3 R6, R5, R6, RZ ;  /* 0x0000000605068210 */ /* 0x000fe40007ffe0ff */
[----:B------:R-:W-:Y:S02]  /*b160*/  ISETP.NE.AND P2, PT, R20, 0x3, PT ;  /* 0x000000031400780c */ /* 0x000fe40003f45270 */
[----:B0-----:R-:W-:-:S04]  /*b170*/  @!P0 LEA R2, P1, R4, R2, 0x2 ;  /* 0x0000000204028211 */ /* 0x001fc800078210ff */
[----:B------:R-:W-:Y:S01]  /*b180*/  @!P0 LEA.HI.X R3, R4, R3, R6, 0x2, P1 ;  /* 0x0000000304038211 */ /* 0x000fe200008f1406 */
[----:B------:R-:W-:-:S06]  /*b190*/  IMAD.MOV.U32 R4, RZ, RZ, RZ ;  /* 0x000000ffff047224 */ /* 0x000fcc00078e00ff */
[----:B------:R0:W5:Y:S01]  /*b1a0*/  @!P0 LDG.E R4, desc[UR36][R2.64] ;  /* 0x0000002402048981 */ /* 0x000162000c1e1900 */
[----:B------:R-:W-:Y:S02]  /*b1b0*/  ISETP.GE.AND P0, PT, R30, UR4, PT ;  /* 0x000000041e007c0c */ /* 0x000fe4000bf06270 */
[----:B------:R-:W-:-:S04]  /*b1c0*/  @P2 LOP3.LUT R27, R27, 0x4, RZ, 0xfc, !PT ;  /* 0x000000041b1b2812 */ /* 0x000fc800078efcff */
[----:B------:R-:W-:-:S07]  /*b1d0*/  LOP3.LUT R27, R27, 0xfffffffd, RZ, 0xc0, !PT ;  /* 0xfffffffd1b1b7812 */ /* 0x000fce00078ec0ff */
[----:B------:R-:W-:Y:S02]  /*b1e0*/  @P0 LOP3.LUT R27, R27, 0x2, RZ, 0xfc, !PT ;  /* 0x000000021b1b0812 */ /* 0x000fe400078efcff */
[----:B------:R-:W-:Y:S02]  /*b1f0*/  ISETP.GE.AND P0, PT, R29, UR4, PT ;  /* 0x000000041d007c0c */ /* 0x000fe4000bf06270 */
[----:B------:R-:W-:-:S11]  /*b200*/  LOP3.LUT R27, R27, 0xfffffffe, RZ, 0xc0, !PT ;  /* 0xfffffffe1b1b7812 */ /* 0x000fd600078ec0ff */
[----:B------:R-:W-:Y:S01]  /*b210*/  @P0 LOP3.LUT R27, R27, 0x1, RZ, 0xfc, !PT ;  /* 0x000000011b1b0812 */ /* 0x000fe200078efcff */
[----:B0-----:R-:W-:Y:S06]  /*b220*/  BRA.DIV UR5, `(.L_x_271) ;  /* 0x0000004205087947 */ /* 0x001fec000b800000 */
.L_x_337:
[----:B------:R-:W-:Y:S01]  /*b230*/  LOP3.LUT R24, R18, 0xffff, RZ, 0xc0, !PT ;  /* 0x0000ffff12187812 */ /* 0x000fe200078ec0ff */
[----:B------:R-:W-:Y:S06]  /*b240*/  @!P2 BRA `(.L_x_272) ;  /* 0x000000000004a947 */ /* 0x000fec0003800000 */
[----:B------:R-:W-:Y:S01]  /*b250*/  BPT.TRAP 0x1 ;  /* 0x000000040000795c */ /* 0x000fe20000300000 */
.L_x_272:
[----:B------:R-:W-:Y:S01]  /*b260*/  SHF.R.S32.HI R5, RZ, 0x1f, R0 ;  /* 0x0000001fff057819 */ /* 0x000fe20000011400 */
[----:B------:R-:W-:Y:S01]  /*b270*/  ULDC.64 UR4, c[0x0][0x328] ;  /* 0x0000ca0000047ab9 */ /* 0x000fe20000000a00 */
[----:B------:R-:W-:Y:S01]  /*b280*/  ULDC.64 UR6, c[0x0][0x318] ;  /* 0x0000c60000067ab9 */ /* 0x000fe20000000a00 */
[----:B------:R-:W-:Y:S02]  /*b290*/  BSSY B0, `(.L_x_273) ;  /* 0x0000014000007945 */ /* 0x000fe40003800000 */
[----:B------:R-:W-:-:S04]  /*b2a0*/  IMAD R3, R5, UR4, RZ ;  /* 0x0000000405037c24 */ /* 0x000fc8000f8e02ff */
[C---:B------:R-:W-:Y:S02]  /*b2b0*/  IMAD R6, R0.reuse, UR5, R3 ;  /* 0x0000000500067c24 */ /* 0x040fe4000f8e0203 */
[----:B------:R-:W-:Y:S01]  /*b2c0*/  IMAD.WIDE.U32 R2, R0, UR4, RZ ;  /* 0x0000000400027c25 */ /* 0x000fe2000f8e00ff */
[----:B------:R-:W-:-:S03]  /*b2d0*/  ULDC.64 UR4, c[0x0][0x338] ;  /* 0x0000ce0000047ab9 */ /* 0x000fc60000000a00 */
[----:B------:R-:W-:Y:S01]  /*b2e0*/  IMAD.IADD R3, R3, 0x1, R6 ;  /* 0x0000000103037824 */ /* 0x000fe200078e0206 */
[----:B-----5:R-:W-:Y:S01]  /*b2f0*/  SHF.R.S32.HI R6, RZ, 0x1f, R4 ;  /* 0x0000001fff067819 */ /* 0x020fe20000011404 */
[----:B------:R-:W-:-:S04]  /*b300*/  IMAD.WIDE.U32 R2, R4, UR4, R2 ;  /* 0x0000000404027c25 */ /* 0x000fc8000f8e0002 */
[----:B------:R-:W-:-:S04]  /*b310*/  IMAD R7, R6, UR4, RZ ;  /* 0x0000000406077c24 */ /* 0x000fc8000f8e02ff */
[----:B------:R-:W-:Y:S01]  /*b320*/  IMAD R7, R4, UR5, R7 ;  /* 0x0000000504077c24 */ /* 0x000fe2000f8e0207 */
[----:B------:R-:W-:-:S03]  /*b330*/  ULDC.64 UR4, c[0x0][0x330] ;  /* 0x0000cc0000047ab9 */ /* 0x000fc60000000a00 */
[----:B------:R-:W-:Y:S02]  /*b340*/  IMAD.IADD R3, R3, 0x1, R7 ;  /* 0x0000000103037824 */ /* 0x000fe400078e0207 */
[----:B------:R-:W-:Y:S02]  /*b350*/  IMAD R7, R25, 0x8, R22 ;  /* 0x0000000819077824 */ /* 0x000fe400078e0216 */
[----:B------:R-:W-:-:S04]  /*b360*/  IMAD.WIDE.U32 R2, R24, UR4, R2 ;  /* 0x0000000418027c25 */ /* 0x000fc8000f8e0002 */
[----:B------:R-:W-:Y:S01]  /*b370*/  IMAD R23, R24, UR5, R3 ;  /* 0x0000000518177c24 */ /* 0x000fe2000f8e0203 */
[----:B------:R-:W-:-:S04]  /*b380*/  LEA R18, P0, R2, UR6, 0x1 ;  /* 0x0000000602127c11 */ /* 0x000fc8000f8008ff */
[----:B------:R-:W-:Y:S02]  /*b390*/  LEA.HI.X R23, R2, UR7, R23, 0x1, P0 ;  /* 0x0000000702177c11 */ /* 0x000fe400080f0c17 */
[----:B------:R-:W-:-:S06]  /*b3a0*/  SHF.L.U32 R2, R28, 0x1f, RZ ;  /* 0x0000001f1c027819 */ /* 0x000fcc00000006ff */
[----:B------:R-:W0:Y:S02]  /*b3b0*/  SYNCS.PHASECHK.TRANS64.TRYWAIT P0, [R7+URZ+0x28840], R2 ;  /* 0x02884002070075a7 */ /* 0x000e24000800017f */
[----:B0-----:R-:W-:Y:S05]  /*b3c0*/  @!P0 BRA `(.L_x_274) ;  /* 0x0000003c00d48947 */ /* 0x001fea0003800000 */
.L_x_338:
[----:B------:R-:W-:Y:S05]  /*b3d0*/  BSYNC B0 ;  /* 0x0000000000007941 */ /* 0x000fea0003800000 */
.L_x_273:
[----:B------:R-:W1:Y:S01]  /*b3e0*/  S2R R9, SR_TID.X ;  /* 0x0000000000097919 */ /* 0x000e620000002100 */
[----:B------:R-:W-:Y:S01]  /*b3f0*/  ULDC.64 UR4, c[0x0][0x300] ;  /* 0x0000c00000047ab9 */ /* 0x000fe20000000a00 */
[----:B------:R-:W-:Y:S01]  /*b400*/  ULDC.64 UR6, c[0x0][0x2e8] ;  /* 0x0000ba0000067ab9 */ /* 0x000fe20000000a00 */
[----:B------:R-:W-:Y:S01]  /*b410*/  IMAD R5, R5, UR4, RZ ;  /* 0x0000000405057c24 */ /* 0x000fe2000f8e02ff */
[C---:B------:R-:W-:Y:S01]  /*b420*/  LOP3.LUT P3, RZ, R27.reuse, 0x2, RZ, 0xc0, !PT ;  /* 0x000000021bff7812 */ /* 0x040fe2000786c0ff */
[----:B0-----:R-:W-:Y:S01]  /*b430*/  IMAD.WIDE.U32 R2, R0, UR4, RZ ;  /* 0x0000000400027c25 */ /* 0x001fe2000f8e00ff */
[----:B------:R-:W-:-:S03]  /*b440*/  LOP3.LUT P2, RZ, R27, 0x1, RZ, 0xc0, !PT ;  /* 0x000000011bff7812 */ /* 0x000fc6000784c0ff */
[----:B------:R-:W-:Y:S01]  /*b450*/  IMAD R5, R0, UR5, R5 ;  /* 0x0000000500057c24 */ /* 0x000fe2000f8e0205 */
[----:B------:R-:W-:Y:S02]  /*b460*/  ULDC.64 UR4, c[0x0][0x310] ;  /* 0x0000c40000047ab9 */ /* 0x000fe40000000a00 */
[----:B------:R-:W-:Y:S02]  /*b470*/  IMAD R6, R6, UR4, RZ ;  /* 0x0000000406067c24 */ /* 0x000fe4000f8e02ff */
[----:B------:R-:W-:Y:S02]  /*b480*/  IMAD.IADD R3, R3, 0x1, R5 ;  /* 0x0000000103037824 */ /* 0x000fe400078e0205 */
[C---:B------:R-:W-:Y:S02]  /*b490*/  IMAD R6, R4.reuse, UR5, R6 ;  /* 0x0000000504067c24 */ /* 0x040fe4000f8e0206 */
[----:B------:R-:W-:Y:S01]  /*b4a0*/  IMAD.WIDE.U32 R2, R4, UR4, R2 ;  /* 0x0000000404027c25 */ /* 0x000fe2000f8e0002 */
[----:B------:R-:W-:-:S03]  /*b4b0*/  ULDC.64 UR4, c[0x0][0x308] ;  /* 0x0000c20000047ab9 */ /* 0x000fc60000000a00 */
[----:B------:R-:W-:Y:S02]  /*b4c0*/  IMAD.IADD R3, R3, 0x1, R6 ;  /* 0x0000000103037824 */ /* 0x000fe400078e0206 */
[----:B------:R-:W-:Y:S02]  /*b4d0*/  IMAD R5, R25, 0x4000, R33 ;  /* 0x0000400019057824 */ /* 0x000fe400078e0221 */
[----:B------:R-:W-:Y:S01]  /*b4e0*/  IMAD.WIDE.U32 R2, R24, UR4, R2 ;  /* 0x0000000418027c25 */ /* 0x000fe2000f8e0002 */
[----:B------:R-:W-:-:S03]  /*b4f0*/  UMOV UR4, 0xffffffff ;  /* 0xffffffff00047882 */ /* 0x000fc60000000000 */
[----:B------:R-:W-:Y:S01]  /*b500*/  IMAD R0, R24, UR5, R3 ;  /* 0x0000000518007c24 */ /* 0x000fe2000f8e0203 */
[C---:B------:R-:W-:Y:S02]  /*b510*/  LEA R4, P0, R2.reuse, UR6, 0x1 ;  /* 0x0000000602047c11 */ /* 0x040fe4000f8008ff */
[----:B-1----:R-:W-:Y:S02]  /*b520*/  LOP3.LUT R9, R9, 0x7f, RZ, 0xc0, !PT ;  /* 0x0000007f09097812 */ /* 0x002fe400078ec0ff */
[----:B------:R-:W-:Y:S02]  /*b530*/  LEA.HI.X R0, R2, UR7, R0, 0x1, P0 ;  /* 0x0000000702007c11 */ /* 0x000fe400080f0c00 */
[----:B------:R-:W-:-:S04]  /*b540*/  SHF.R.U32.HI R9, RZ, 0x3, R9 ;  /* 0x00000003ff097819 */ /* 0x000fc80000011609 */
[----:B------:R-:W-:-:S04]  /*b550*/  IADD3 R6, -R9, R34, -R8 ;  /* 0x0000002209067210 */ /* 0x000fc80007ffe908 */
[----:B------:R-:W-:Y:S01]  /*b560*/  ISETP.GE.AND P0, PT, R6, 0x1, PT ;  /* 0x000000010600780c */ /* 0x000fe20003f06270 */
[----:B------:R-:W-:-:S12]  /*b570*/  BRA.DIV UR4, `(.L_x_275) ;  /* 0x0000003e047c7947 */ /* 0x000fd8000b800000 */
[----:B------:R-:W0:Y:S01]  /*b580*/  SHFL.IDX PT, R3, R4, RZ, 0x181f ;  /* 0x00181fff04037589 */ /* 0x000e2200000e0000 */
[----:B------:R-:W-:-:S03]  /*b590*/  @P0 IMAD R8, R5, 0x2, R22 ;  /* 0x0000000205080824 */ /* 0x000fc600078e0216 */
[----:B------:R-:W1:Y:S01]  /*b5a0*/  SHFL.IDX PT, R2, R0, RZ, 0x181f ;  /* 0x00181fff00027589 */ /* 0x000e6200000e0000 */
[----:B0-----:R-:W-:-:S05]  /*b5b0*/  @P0 LEA R3, P1, R30, R3, 0x1 ;  /* 0x000000031e030211 */ /* 0x001fca00078208ff */
[----:B-1----:R-:W-:Y:S01]  /*b5c0*/  @P0 IMAD.X R2, RZ, RZ, R2, P1 ;  /* 0x000000ffff020224 */ /* 0x002fe200008e0602 */
[----:B------:R-:W-:-:S04]  /*b5d0*/  ISETP.GE.AND P1, PT, R6, 0x11, PT ;  /* 0x000000110600780c */ /* 0x000fc80003f26270 */
[----:B------:R-:W-:-:S04]  /*b5e0*/  @P0 LOP3.LUT R3, R3, R2, RZ, 0x3c, !PT ;  /* 0x0000000203030212 */ /* 0x000fc800078e3cff */
[----:B------:R-:W-:-:S04]  /*b5f0*/  @P0 LOP3.LUT R2, R3, R2, RZ, 0x3c, !PT ;  /* 0x0000000203020212 */ /* 0x000fc800078e3cff */
[----:B------:R-:W-:-:S05]  /*b600*/  @P0 LOP3.LUT R3, R3, R2, RZ, 0x3c, !PT ;  /* 0x0000000203030212 */ /* 0x000fca00078e3cff */
[----:B------:R-:W-:Y:S01]  /*b610*/  @!PT LDS RZ, [RZ] ;  /* 0x00000000fffff984 */ /* 0x000fe20000000800 */
[----:B------:R-:W-:Y:S04]  /*b620*/  @P0 LDGSTS.E.BYPASS.LTC128B.128 [R8+0x18400], desc[UR36][R2.64], !P3 ;  /* 0x1840000002080fae */ /* 0x000fe8000d901d64 */
[----:B------:R0:W-:Y:S04]  /*b630*/  @P0 LDGSTS.E.BYPASS.LTC128B.128 [R8+0x1c400], desc[UR36][R2.64+0x80], !P2 ;  /* 0x1c40008002080fae */ /* 0x0001e8000d101d64 */
[----:B0-----:R-:W0:Y:S01]  /*b640*/  SHFL.IDX PT, R3, R4, 0x1, 0x181f ;  /* 0x00381f0004037f89 */ /* 0x001e2200000e0000 */
[----:B------:R-:W-:-:S03]  /*b650*/  @P1 IMAD R8, R5, 0x2, R22 ;  /* 0x0000000205081824 */ /* 0x000fc600078e0216 */
[----:B------:R-:W1:Y:S01]  /*b660*/  SHFL.IDX PT, R2, R0, 0x1, 0x181f ;  /* 0x00381f0000027f89 */ /* 0x000e6200000e0000 */
[----:B0-----:R-:W-:-:S05]  /*b670*/  @P1 LEA R3, P0, R30, R3, 0x1 ;  /* 0x000000031e031211 */ /* 0x001fca00078008ff */
[----:B-1----:R-:W-:-:S05]  /*b680*/  @P1 IMAD.X R2, RZ, RZ, R2, P0 ;  /* 0x000000ffff021224 */ /* 0x002fca00000e0602 */
[----:B------:R-:W-:-:S04]  /*b690*/  @P1 LOP3.LUT R3, R3, R2, RZ, 0x3c, !PT ;  /* 0x0000000203031212 */ /* 0x000fc800078e3cff */
[----:B------:R-:W-:-:S04]  /*b6a0*/  @P1 LOP3.LUT R2, R3, R2, RZ, 0x3c, !PT ;  /* 0x0000000203021212 */ /* 0x000fc800078e3cff */
[----:B------:R-:W-:-:S05]  /*b6b0*/  @P1 LOP3.LUT R3, R3, R2, RZ, 0x3c, !PT ;  /* 0x0000000203031212 */ /* 0x000fca00078e3cff */
[----:B------:R-:W-:Y:S04]  /*b6c0*/  @P1 LDGSTS.E.BYPASS.LTC128B.128 [R8+0x18c00], desc[UR36][R2.64], !P3 ;  /* 0x18c0000002081fae */ /* 0x000fe8000d901d64 */
[----:B------:R0:W-:Y:S01]  /*b6d0*/  @P1 LDGSTS.E.BYPASS.LTC128B.128 [R8+0x1cc00], desc[UR36][R2.64+0x80], !P2 ;  /* 0x1cc0008002081fae */ /* 0x0001e2000d101d64 */
[----:B------:R-:W-:-:S03]  /*b6e0*/  ISETP.GE.AND P1, PT, R6, 0x21, PT ;  /* 0x000000210600780c */ /* 0x000fc60003f26270 */
[----:B0-----:R-:W0:Y:S10]  /*b6f0*/  SHFL.IDX PT, R3, R4, 0x2, 0x181f ;  /* 0x00581f0004037f89 */ /* 0x001e3400000e0000 */
[----:B------:R-:W-:Y:S01]  /*b700*/  @P1 IMAD R8, R5, 0x2, R22 ;  /* 0x0000000205081824 */ /* 0x000fe200078e0216 */
        /* <DEDUP_REMOVED lines=23> */
[----:B0-----:R-:W-:-:S04]  /*b880*/  @P1 LEA R3, P0, R30, R3, 0x1 ;  /* 0x000000031e031211 */ /* 0x001fc800078008ff */
[----:B-1----:R-:W-:-:S04]  /*b890*/  @P1 IADD3.X R2, RZ, R2, RZ, P0, !PT ;  /* 0x00000002ff021210 */ /* 0x002fc800007fe4ff */
        /* <DEDUP_REMOVED lines=19> */
[----:B------:R-:W1:Y:S04]  /*b9d0*/  SHFL.IDX PT, R2, R0, 0x6, 0x181f ;  /* 0x00d81f0000027f89 */ /* 0x000e6800000e0000 */
[----:B------:R-:W2:Y:S01]  /*b9e0*/  SHFL.IDX PT, R0, R0, 0x7, 0x181f ;  /* 0x00f81f0000007f89 */ /* 0x000ea200000e0000 */
[----:B0-----:R-:W-:-:S05]  /*b9f0*/  @P1 LEA R3, P0, R30, R3, 0x1 ;  /* 0x000000031e031211 */ /* 0x001fca00078008ff */
[----:B-1----:R-:W-:-:S05]  /*ba00*/  @P1 IMAD.X R2, RZ, RZ, R2, P0 ;  /* 0x000000ffff021224 */ /* 0x002fca00000e0602 */
[----:B------:R-:W-:-:S04]  /*ba10*/  @P1 LOP3.LUT R3, R3, R2, RZ, 0x3c, !PT ;  /* 0x0000000203031212 */ /* 0x000fc800078e3cff */
[----:B------:R-:W-:-:S04]  /*ba20*/  @P1 LOP3.LUT R2, R3, R2, RZ, 0x3c, !PT ;  /* 0x0000000203021212 */ /* 0x000fc800078e3cff */
[----:B------:R-:W-:-:S05]  /*ba30*/  @P1 LOP3.LUT R3, R3, R2, RZ, 0x3c, !PT ;  /* 0x0000000203031212 */ /* 0x000fca00078e3cff */
[----:B------:R-:W-:Y:S04]  /*ba40*/  @P1 LDGSTS.E.BYPASS.LTC128B.128 [R8+0x1b400], desc[UR36][R2.64], !P3 ;  /* 0x1b40000002081fae */ /* 0x000fe8000d901d64 */
[----:B------:R0:W-:Y:S04]  /*ba50*/  @P1 LDGSTS.E.BYPASS.LTC128B.128 [R8+0x1f400], desc[UR36][R2.64+0x80], !P2 ;  /* 0x1f40008002081fae */ /* 0x0001e8000d101d64 */
[----:B0-2---:R0:W1:Y:S02]  /*ba60*/  SHFL.IDX PT, R2, R4, 0x7, 0x181f ;  /* 0x00f81f0004027f89 */ /* 0x00506400000e0000 */
.L_x_356:
[----:B------:R-:W-:-:S13]  /*ba70*/  ISETP.GE.AND P0, PT, R6, 0x71, PT ;  /* 0x000000710600780c */ /* 0x000fda0003f06270 */
[----:B-1----:R-:W-:Y:S01]  /*ba80*/  @P0 LEA R2, P1, R30, R2, 0x1 ;  /* 0x000000021e020211 */ /* 0x002fe200078208ff */
[----:B------:R-:W-:-:S04]  /*ba90*/  @P0 IMAD R5, R5, 0x2, R22 ;  /* 0x0000000205050824 */ /* 0x000fc800078e0216 */
[----:B------:R-:W-:-:S05]  /*baa0*/  @P0 IMAD.X R3, RZ, RZ, R0, P1 ;  /* 0x000000ffff030224 */ /* 0x000fca00008e0600 */
[----:B------:R-:W-:Y:S01]  /*bab0*/  @!PT LDS RZ, [RZ] ;  /* 0x00000000fffff984 */ /* 0x000fe20000000800 */
[----:B------:R-:W-:Y:S01]  /*bac0*/  @!PT LDS RZ, [RZ] ;  /* 0x00000000fffff984 */ /* 0x000fe20000000800 */
[----:B------:R-:W-:Y:S01]  /*bad0*/  @!PT LDS RZ, [RZ] ;  /* 0x00000000fffff984 */ /* 0x000fe20000000800 */
[----:B------:R1:W-:Y:S04]  /*bae0*/  @P0 LDGSTS.E.BYPASS.LTC128B.128 [R5+0x1bc00], desc[UR36][R2.64], !P3 ;  /* 0x1bc0000002050fae */ /* 0x0003e8000d901d64 */
[----:B------:R1:W-:Y:S01]  /*baf0*/  @P0 LDGSTS.E.BYPASS.LTC128B.128 [R5+0x1fc00], desc[UR36][R2.64+0x80], !P2 ;  /* 0x1fc0008002050fae */ /* 0x0003e2000d101d64 */
[----:B------:R-:W-:Y:S01]  /*bb00*/  PLOP3.LUT P0, PT, PT, PT, PT, 0x80, 0x0 ;  /* 0x000000000000781c */ /* 0x000fe20003f0f070 */
[----:B------:R-:W-:-:S12]  /*bb10*/  NOP ;  /* 0x0000000000007918 */ /* 0x000fd80000000000 */
.L_x_276:
[----:B------:R-:W-:Y:S02]  /*bb20*/  PLOP3.LUT P1, PT, P1, P0, PT, 0xa2, 0x0 ;  /* 0x000000000000781c */ /* 0x000fe40000f21472 */
[----:B------:R-:W-:-:S08]  /*bb30*/  @P0 R2UR P1, UR4, R7 ;  /* 0x00000000070402ca */ /* 0x000fd00000020000 */
[----:B------:R-:W-:-:S05]  /*bb40*/  @P0 PLOP3.LUT P0, PT, P1, PT, PT, 0x80, 0x0 ;  /* 0x000000000000081c */ /* 0x000fca0000f0f070 */
[----:B------:R-:W-:Y:S01]  /*bb50*/  @!P1 SYNCS.ARRIVE.TRANS64.RED.A0T1 RZ, [UR4+0x28830], RZ ;  /* 0x028830ffffff99a7 */ /* 0x000fe20008200404 */
[----:B------:R-:W-:Y:S07]  /*bb60*/  @!P1 ARRIVES.LDGSTSBAR.64.TRANSCNT [UR4+0x28830] ;  /* 0x02883000ff0099b0 */ /* 0x000fee0008000a84 */
[----:B------:R-:W-:Y:S05]  /*bb70*/  @P0 BRA.U.ANY `(.L_x_276) ;  /* 0xfffffffd00e80947 */ /* 0x000fea000393ffff */
[----:B------:R-:W-:Y:S01]  /*bb80*/  NOP ;  /* 0x0000000000007918 */ /* 0x000fe20000000000 */
[----:B------:R-:W2:Y:S02]  /*bb90*/  LDL R0, [R1+0x24] ;  /* 0x0000240001007983 */ /* 0x000ea40000100800 */
[----:B--2---:R-:W-:-:S13]  /*bba0*/  ISETP.NE.AND P2, PT, R0, 0x3, PT ;  /* 0x000000030000780c */ /* 0x004fda0003f45270 */
[----:B------:R-:W-:Y:S05]  /*bbb0*/  @!P2 BRA `(.L_x_277) ;  /* 0x000000000004a947 */ /* 0x000fea0003800000 */
[----:B------:R-:W-:Y:S01]  /*bbc0*/  BPT.TRAP 0x1 ;  /* 0x000000040000795c */ /* 0x000fe20000300000 */
.L_x_277:
[----:B-1----:R1:W5:Y:S01]  /*bbd0*/  LDL.LU R3, [R1+0x8] ;  /* 0x0000080001037983 */ /* 0x0023620000300800 */
[----:B------:R1:W-:Y:S03]  /*bbe0*/  SYNCS.ARRIVE.TRANS64.A1T0 RZ, [R7+URZ+0x28830], RZ ;  /* 0x028830ff07ff79a7 */ /* 0x0003e6000810003f */
[----:B0-----:R1:W5:Y:S02]  /*bbf0*/  LDL.LU R4, [R1+0x10] ;  /* 0x0000100001047983 */ /* 0x0013640000300800 */
[----:B------:R-:W-:Y:S05]  /*bc00*/  WARPSYNC.ALL ;  /* 0x0000000000007948 */ /* 0x000fea0003800000 */
[----:B------:R-:W-:Y:S01]  /*bc10*/  ULDC.64 UR4, c[0x0][0x298] ;  /* 0x0000a60000047ab9 */ /* 0x000fe20000000a00 */
[----:B------:R-:W-:Y:S01]  /*bc20*/  VIADD R2, R22, 0x10400 ;  /* 0x0001040016027836 */ /* 0x000fe20000000000 */
[----:B------:R-:W-:Y:S01]  /*bc30*/  BAR.SYNC.DEFER_BLOCKING 0x8, 0x180 ;  /* 0x0206000000007b1d */ /* 0x000fe20000010000 */
[----:B------:R-:W-:-:S03]  /*bc40*/  LOP3.LUT P1, RZ, R27, 0x10, RZ, 0xc0, !PT ;  /* 0x000000101bff7812 */ /* 0x000fc6000782c0ff */
[----:B------:R-:W-:Y:S02]  /*bc50*/  LOP3.LUT P0, RZ, R2, 0x3ff, RZ, 0xc0, !PT ;  /* 0x000003ff02ff7812 */ /* 0x000fe4000780c0ff */
[----:B------:R-:W-:Y:S01]  /*bc60*/  BSSY B6, `(.L_x_278) ;  /* 0x000001c000067945 */ /* 0x000fe20003800000 */
[----:B------:R-:W-:Y:S02]  /*bc70*/  SEL R31, R31, RZ, !P1 ;  /* 0x000000ff1f1f7207 */ /* 0x000fe40004800000 */
[----:B-----5:R-:W-:Y:S02]  /*bc80*/  SHF.R.S32.HI R0, RZ, 0x1f, R3 ;  /* 0x0000001fff007819 */ /* 0x020fe40000011403 */
[----:B------:R-:W-:-:S03]  /*bc90*/  SEL R4, R4, RZ, !P1 ;  /* 0x000000ff04047207 */ /* 0x000fc60004800000 */
[----:B------:R-:W-:-:S04]  /*bca0*/  IMAD R0, R0, UR4, RZ ;  /* 0x0000000400007c24 */ /* 0x000fc8000f8e02ff */
[C---:B------:R-:W-:Y:S02]  /*bcb0*/  IMAD R0, R3.reuse, UR5, R0 ;  /* 0x0000000503007c24 */ /* 0x040fe4000f8e0200 */
[----:B------:R-:W-:-:S04]  /*bcc0*/  IMAD.WIDE.U32 R2, R3, UR4, RZ ;  /* 0x0000000403027c25 */ /* 0x000fc8000f8e00ff */
[----:B------:R-:W-:Y:S01]  /*bcd0*/  IMAD.IADD R0, R3, 0x1, R0 ;  /* 0x0000000103007824 */ /* 0x000fe200078e0200 */
[----:B------:R0:W-:Y:S04]  /*bce0*/  STL.64 [R1+0x8], R2 ;  /* 0x0000080201007387 */ /* 0x0001e80000100a00 */
[----:B------:R0:W-:Y:S04]  /*bcf0*/  STL [R1+0x1c], R4 ;  /* 0x00001c0401007387 */ /* 0x0001e80000100800 */
[----:B------:R0:W-:Y:S01]  /*bd00*/  STL [R1+0x10], R0 ;  /* 0x0000100001007387 */ /* 0x0001e20000100800 */
[----:B------:R-:W-:Y:S05]  /*bd10*/  @!P0 BRA `(.L_x_279) ;  /* 0x0000000000408947 */ /* 0x000fea0003800000 */
[----:B0-----:R-:W-:Y:S01]  /*bd20*/  MOV R2, 0x0 ;  /* 0x0000000000027802 */ /* 0x001fe20000000f00 */
[----:B------:R-:W-:Y:S01]  /*bd30*/  ULDC.64 UR4, c[0x4][0x80] ;  /* 0x0100200000047ab9 */ /* 0x000fe20000000a00 */
[----:B------:R-:W-:Y:S01]  /*bd40*/  ULDC.64 UR6, c[0x4][0x88] ;  /* 0x0100220000067ab9 */ /* 0x000fe20000000a00 */
[----:B------:R-:W-:Y:S01]  /*bd50*/  ULDC.64 UR8, c[0x4][0x20] ;  /* 0x0100080000087ab9 */ /* 0x000fe20000000a00 */
[----:B------:R-:W-:Y:S01]  /*bd60*/  IMAD.U32 R4, RZ, RZ, UR4 ;  /* 0x00000004ff047e24 */ /* 0x000fe2000f8e00ff */
[----:B------:R-:W-:Y:S01]  /*bd70*/  MOV R8, 0x70 ;  /* 0x0000007000087802 */ /* 0x000fe20000000f00 */
[----:B------:R-:W0:Y:S01]  /*bd80*/  LDC.64 R2, c[0x4][R2] ;  /* 0x0100000002027b82 */ /* 0x000e220000000a00 */
[----:B------:R-:W-:Y:S02]  /*bd90*/  IMAD.U32 R5, RZ, RZ, UR5 ;  /* 0x00000005ff057e24 */ /* 0x000fe4000f8e00ff */
[----:B------:R-:W-:Y:S02]  /*bda0*/  IMAD.U32 R6, RZ, RZ, UR6 ;  /* 0x00000006ff067e24 */ /* 0x000fe4000f8e00ff */
[----:B-1----:R-:W-:-:S02]  /*bdb0*/  IMAD.U32 R7, RZ, RZ, UR7 ;  /* 0x00000007ff077e24 */ /* 0x002fc4000f8e00ff */
[----:B------:R-:W-:Y:S02]  /*bdc0*/  IMAD.U32 R10, RZ, RZ, UR8 ;  /* 0x00000008ff0a7e24 */ /* 0x000fe4000f8e00ff */
[----:B------:R-:W-:Y:S02]  /*bdd0*/  IMAD.U32 R11, RZ, RZ, UR9 ;  /* 0x00000009ff0b7e24 */ /* 0x000fe4000f8e00ff */
[----:B------:R-:W-:Y:S02]  /*bde0*/  IMAD.MOV.U32 R12, RZ, RZ, 0x1 ;  /* 0x00000001ff0c7424 */ /* 0x000fe400078e00ff */
[----:B------:R-:W-:-:S07]  /*bdf0*/  IMAD.MOV.U32 R13, RZ, RZ, RZ ;  /* 0x000000ffff0d7224 */ /* 0x000fce00078e00ff */
[----:B------:R-:W-:-:S07]  /*be00*/  LEPC R20, `(.L_x_279) ;  /* 0x000000001014794e */ /* 0x000fce0000000000 */
[----:B0-----:R-:W-:Y:S05]  /*be10*/  CALL.ABS.NOINC R2 ;  /* 0x0000000002007343 */ /* 0x001fea0003c00000 */
.L_x_279:
[----:B------:R-:W-:Y:S05]  /*be20*/  BSYNC B6 ;  /* 0x0000000000067941 */ /* 0x000fea0003800000 */
.L_x_278:
[----:B------:R-:W2:Y:S01]  /*be30*/  LDL.LU R20, [R1+0x1c] ;  /* 0x00001c0001147983 */ /* 0x000ea20000300800 */
[----:B------:R-:W-:Y:S01]  /*be40*/  ULDC.64 UR4, c[0x0][0x2d8] ;  /* 0x0000b60000047ab9 */ /* 0x000fe20000000a00 */
[----:B------:R-:W3:Y:S02]  /*be50*/  LDC R6, c[0x0][0x448] ;  /* 0x00011200ff067b82 */ /* 0x000ee40000000800 */
[----:B------:R-:W4:Y:S04]  /*be60*/  LDL.LU R21, [R1+0x10] ;  /* 0x0000100001157983 */ /* 0x000f280000300800 */
[----:B0-----:R-:W4:Y:S04]  /*be70*/  LDL.LU.64 R2, [R1+0x8] ;  /* 0x0000080001027983 */ /* 0x001f280000300a00 */
[----:B------:R0:W5:Y:S01]  /*be80*/  LDL R9, [R1] ;  /* 0x0000000001097983 */ /* 0x0001620000100800 */
[----:B---3--:R-:W-:Y:S01]  /*be90*/  ISETP.NE.AND P0, PT, R6, 0x1, PT ;  /* 0x000000010600780c */ /* 0x008fe20003f05270 */
[----:B------:R-:W-:-:S12]  /*bea0*/  IMAD.SHL.U32 R4, R17, 0x80, RZ ;  /* 0x0000008011047824 */ /* 0x000fd800078e00ff */
[----:B-1----:R-:W1:Y:S01]  /*beb0*/  @P0 LDC R7, c[0x0][0x450] ;  /* 0x00011400ff070b82 */ /* 0x002e620000000800 */
[----:B----4-:R-:W-:Y:S02]  /*bec0*/  IMAD.MOV.U32 R3, RZ, RZ, R21 ;  /* 0x000000ffff037224 */ /* 0x010fe400078e0015 */
[----:B------:R-:W3:Y:S01]  /*bed0*/  S2R R21, SR_TID.X ;  /* 0x0000000000157919 */ /* 0x000ee20000002100 */
[----:B------:R-:W-:-:S04]  /*bee0*/  IMAD.WIDE.U32 R2, R24, UR4, R2 ;  /* 0x0000000418027c25 */ /* 0x000fc8000f8e0002 */
[----:B------:R-:W-:Y:S01]  /*bef0*/  IMAD R3, R24, UR5, R3 ;  /* 0x0000000518037c24 */ /* 0x000fe2000f8e0203 */
[----:B------:R-:W-:Y:S02]  /*bf00*/  ULDC.64 UR4, c[0x0][0x2e0] ;  /* 0x0000b80000047ab9 */ /* 0x000fe40000000a00 */
[----:B--2---:R-:W-:Y:S02]  /*bf10*/  IMAD R0, R20, UR4, RZ ;  /* 0x0000000414007c24 */ /* 0x004fe4000f8e02ff */
[----:B------:R-:W2:Y:S01]  /*bf20*/  S2R R20, SR_TID.X ;  /* 0x0000000000147919 */ /* 0x000ea20000002100 */
[----:B------:R-:W-:-:S04]  /*bf30*/  IMAD.WIDE.U32 R2, R31, UR4, R2 ;  /* 0x000000041f027c25 */ /* 0x000fc8000f8e0002 */
[----:B------:R-:W-:Y:S01]  /*bf40*/  IMAD R0, R31, UR5, R0 ;  /* 0x000000051f007c24 */ /* 0x000fe2000f8e0200 */
[----:B------:R-:W-:-:S03]  /*bf50*/  ULDC.64 UR4, c[0x0][0x2d0] ;  /* 0x0000b40000047ab9 */ /* 0x000fc60000000a00 */
[----:B------:R-:W-:Y:S02]  /*bf60*/  IMAD.IADD R3, R3, 0x1, R0 ;  /* 0x0000000103037824 */ /* 0x000fe400078e0200 */
[----:B------:R-:W4:Y:S01]  /*bf70*/  @P0 LDC R0, c[0x0][0x44c] ;  /* 0x00011300ff000b82 */ /* 0x000f220000000800 */
[----:B--2---:R-:W-:-:S04]  /*bf80*/  LOP3.LUT R20, R20, 0x7f, RZ, 0xc0, !PT ;  /* 0x0000007f14147812 */ /* 0x004fc800078ec0ff */
[----:B------:R-:W-:Y:S02]  /*bf90*/  SHF.R.U32.HI R10, RZ, 0x3, R20 ;  /* 0x00000003ff0a7819 */ /* 0x000fe40000011614 */
[----:B------:R0:W5:Y:S01]  /*bfa0*/  LDL R20, [R1+0x14] ;  /* 0x0000140001147983 */ /* 0x0001620000100800 */
[----:B---3--:R-:W-:-:S05]  /*bfb0*/  IMAD.SHL.U32 R5, R21, 0x10, RZ ;  /* 0x0000001015057824 */ /* 0x008fca00078e00ff */
[----:B------:R-:W-:-:S04]  /*bfc0*/  LOP3.LUT R5, R5, 0x70, RZ, 0xc0, !PT ;  /* 0x0000007005057812 */ /* 0x000fc800078ec0ff */
[----:B------:R-:W-:-:S05]  /*bfd0*/  LOP3.LUT R8, R4, R10, R5, 0xfe, !PT ;  /* 0x0000000a04087212 */ /* 0x000fca00078efe05 */
[----:B----4-:R-:W-:-:S04]  /*bfe0*/  @P0 IMAD.HI.U32 R0, R8, R0, RZ ;  /* 0x0000000008000227 */ /* 0x010fc800078e00ff */
[----:B------:R-:W-:Y:S01]  /*bff0*/  IMAD.MOV.U32 R5, RZ, RZ, R8 ;  /* 0x000000ffff057224 */ /* 0x000fe200078e0008 */
[----:B-1----:R-:W-:-:S05]  /*c000*/  @P0 SHF.R.U32.HI R5, RZ, R7, R0 ;  /* 0x00000007ff050219 */ /* 0x002fca0000011600 */
[----:B------:R-:W-:-:S04]  /*c010*/  IMAD.MOV R7, RZ, RZ, -R5 ;  /* 0x000000ffff077224 */ /* 0x000fc800078e0a05 */
[----:B------:R-:W-:Y:S01]  /*c020*/  IMAD R0, R6, R7, R8 ;  /* 0x0000000706007224 */ /* 0x000fe200078e0208 */
[----:B------:R-:W-:Y:S01]  /*c030*/  SHF.R.S32.HI R7, RZ, 0x1f, R5 ;  /* 0x0000001fff077819 */ /* 0x000fe20000011405 */
[----:B------:R-:W-:-:S04]  /*c040*/  IMAD.WIDE.U32 R2, R5, UR4, R2 ;  /* 0x0000000405027c25 */ /* 0x000fc8000f8e0002 */
[----:B------:R-:W-:-:S04]  /*c050*/  IMAD R7, R7, UR4, RZ ;  /* 0x0000000407077c24 */ /* 0x000fc8000f8e02ff */
[----:B------:R-:W-:Y:S01]  /*c060*/  IMAD R7, R5, UR5, R7 ;  /* 0x0000000505077c24 */ /* 0x000fe2000f8e0207 */
[----:B------:R-:W-:Y:S01]  /*c070*/  SHF.R.S32.HI R5, RZ, 0x1f, R0 ;  /* 0x0000001fff057819 */ /* 0x000fe20000011400 */
[----:B------:R-:W-:Y:S02]  /*c080*/  ULDC.64 UR4, c[0x0][0x2c8] ;  /* 0x0000b20000047ab9 */ /* 0x000fe40000000a00 */
[----:B------:R-:W-:Y:S02]  /*c090*/  IMAD.IADD R3, R3, 0x1, R7 ;  /* 0x0000000103037824 */ /* 0x000fe400078e0207 */
[----:B------:R-:W-:Y:S02]  /*c0a0*/  IMAD R5, R5, UR4, RZ ;  /* 0x0000000405057c24 */ /* 0x000fe4000f8e02ff */
[----:B------:R-:W-:-:S04]  /*c0b0*/  IMAD.WIDE.U32 R2, R0, UR4, R2 ;  /* 0x0000000400027c25 */ /* 0x000fc8000f8e0002 */
[----:B------:R-:W-:Y:S01]  /*c0c0*/  IMAD R5, R0, UR5, R5 ;  /* 0x0000000500057c24 */ /* 0x000fe2000f8e0205 */
[----:B------:R-:W-:Y:S02]  /*c0d0*/  ULDC.64 UR4, c[0x0][0x280] ;  /* 0x0000a00000047ab9 */ /* 0x000fe40000000a00 */
[C---:B------:R-:W-:Y:S01]  /*c0e0*/  LEA R0, P0, R2.reuse, UR4, 0x1 ;  /* 0x0000000402007c11 */ /* 0x040fe2000f8008ff */
[----:B------:R-:W-:Y:S01]  /*c0f0*/  IMAD.IADD R5, R3, 0x1, R5 ;  /* 0x0000000103057824 */ /* 0x000fe200078e0205 */
[----:B------:R-:W-:Y:S02]  /*c100*/  ULDC UR4, c[0x0][0x2b8] ;  /* 0x0000ae0000047ab9 */ /* 0x000fe40000000800 */
[----:B------:R-:W-:Y:S02]  /*c110*/  ISETP.GE.AND P1, PT, R29, UR4, PT ;  /* 0x000000041d007c0c */ /* 0x000fe4000bf26270 */
[----:B------:R-:W-:Y:S02]  /*c120*/  LEA.HI.X R5, R2, UR5, R5, 0x1, P0 ;  /* 0x0000000502057c11 */ /* 0x000fe400080f0c05 */
[----:B------:R-:W-:Y:S01]  /*c130*/  ISETP.GE.AND P0, PT, R30, UR4, PT ;  /* 0x000000041e007c0c */ /* 0x000fe2000bf06270 */
[----:B------:R-:W-:-:S03]  /*c140*/  UMOV UR4, 0xffffffff ;  /* 0xffffffff00047882 */ /* 0x000fc60000000000 */
[----:B0-----:R-:W-:Y:S09]  /*c150*/  BRA.DIV UR4, `(.L_x_280) ;  /* 0x0000003e04507947 */ /* 0x001ff2000b800000 */
[----:B------:R-:W0:Y:S01]  /*c160*/  SHFL.IDX PT, R14, R0, RZ, 0x181f ;  /* 0x00181fff000e7589 */ /* 0x000e2200000e0000 */
[----:B-----5:R-:W-:Y:S02]  /*c170*/  IMAD R6, R20, R6, RZ ;  /* 0x0000000614067224 */ /* 0x020fe400078e02ff */
[----:B------:R-:W-:Y:S01]  /*c180*/  IMAD.IADD R4, R10, 0x1, R4 ;  /* 0x000000010a047824 */ /* 0x000fe200078e0204 */
[----:B------:R-:W1:Y:S03]  /*c190*/  SHFL.IDX PT, R2, R5, RZ, 0x181f ;  /* 0x00181fff05027589 */ /* 0x000e6600000e0000 */
[C---:B------:R-:W-:Y:S01]  /*c1a0*/  VIADD R7, R4.reuse, 0x10 ;  /* 0x0000001004077836 */ /* 0x040fe20000000000 */
[----:B------:R-:W-:-:S13]  /*c1b0*/  ISETP.GE.AND P2, PT, R4, R6, PT ;  /* 0x000000060400720c */ /* 0x000fda0003f46270 */
[----:B0-----:R-:W-:-:S05]  /*c1c0*/  @!P2 LEA R14, P3, R30, R14, 0x1 ;  /* 0x0000000e1e0ea211 */ /* 0x001fca00078608ff */
[----:B-1----:R-:W-:Y:S02]  /*c1d0*/  @!P2 IMAD.X R3, RZ, RZ, R2, P3 ;  /* 0x000000ffff03a224 */ /* 0x002fe400018e0602 */
[----:B------:R-:W-:Y:S02]  /*c1e0*/  @!P2 IMAD.MOV.U32 R2, RZ, RZ, R14 ;  /* 0x000000ffff02a224 */ /* 0x000fe400078e000e */
[----:B------:R-:W0:Y:S04]  /*c1f0*/  SHFL.IDX PT, R14, R0, 0x1, 0x181f ;  /* 0x00381f00000e7f89 */ /* 0x000e2800000e0000 */
[----:B------:R-:W-:Y:S04]  /*c200*/  @!P2 LDGSTS.E.BYPASS.LTC128B.128 [R9+0x10400], desc[UR36][R2.64], !P0 ;  /* 0x104000000209afae */ /* 0x000fe8000c101d64 */
[----:B------:R1:W-:Y:S01]  /*c210*/  @!P2 LDGSTS.E.BYPASS.LTC128B.128 [R9+0x14400], desc[UR36][R2.64+0x80], !P1 ;  /* 0x144000800209afae */ /* 0x0003e2000c901d64 */
[----:B------:R-:W-:-:S03]  /*c220*/  ISETP.GE.AND P2, PT, R7, R6, PT ;  /* 0x000000060700720c */ /* 0x000fc60003f46270 */
[----:B-1----:R-:W1:Y:S10]  /*c230*/  SHFL.IDX PT, R2, R5, 0x1, 0x181f ;  /* 0x00381f0005027f89 */ /* 0x002e7400000e0000 */
[----:B0-----:R-:W-:-:S05]  /*c240*/  @!P2 LEA R14, P3, R30, R14, 0x1 ;  /* 0x0000000e1e0ea211 */ /* 0x001fca00078608ff */
[----:B-1----:R-:W-:Y:S01]  /*c250*/  @!P2 IMAD.X R7, RZ, RZ, R2, P3 ;  /* 0x000000ffff07a224 */ /* 0x002fe200018e0602 */
[----:B------:R-:W-:Y:S02]  /*c260*/  @!P2 MOV R2, R14 ;  /* 0x0000000e0002a202 */ /* 0x000fe40000000f00 */
[----:B------:R-:W0:Y:S01]  /*c270*/  SHFL.IDX PT, R14, R0, 0x2, 0x181f ;  /* 0x00581f00000e7f89 */ /* 0x000e2200000e0000 */
[----:B------:R-:W-:Y:S02]  /*c280*/  @!P2 IMAD.MOV.U32 R3, RZ, RZ, R7 ;  /* 0x000000ffff03a224 */ /* 0x000fe400078e0007 */
[----:B------:R-:W-:-:S03]  /*c290*/  VIADD R7, R4, 0x20 ;  /* 0x0000002004077836 */ /* 0x000fc60000000000 */
[----:B------:R-:W-:Y:S04]  /*c2a0*/  @!P2 LDGSTS.E.BYPASS.LTC128B.128 [R9+0x10c00], desc[UR36][R2.64], !P0 ;  /* 0x10c000000209afae */ /* 0x000fe8000c101d64 */
[----:B------:R1:W-:Y:S01]  /*c2b0*/  @!P2 LDGSTS.E.BYPASS.LTC128B.128 [R9+0x14c00], desc[UR36][R2.64+0x80], !P1 ;  /* 0x14c000800209afae */ /* 0x0003e2000c901d64 */
[----:B------:R-:W-:-:S03]  /*c2c0*/  ISETP.GE.AND P2, PT, R7, R6, PT ;  /* 0x000000060700720c */ /* 0x000fc60003f46270 */
[----:B-1----:R-:W1:Y:S10]  /*c2d0*/  SHFL.IDX PT, R2, R5, 0x2, 0x181f ;  /* 0x00581f0005027f89 */ /* 0x002e7400000e0000 */
[----:B0-----:R-:W-:-:S05]  /*c2e0*/  @!P2 LEA R14, P3, R30, R14, 0x1 ;  /* 0x0000000e1e0ea211 */ /* 0x001fca00078608ff */
[----:B-1----:R-:W-:Y:S02]  /*c2f0*/  @!P2 IMAD.X R7, RZ, RZ, R2, P3 ;  /* 0x000000ffff07a224 */ /* 0x002fe400018e0602 */
[----:B------:R-:W-:Y:S02]  /*c300*/  @!P2 IMAD.MOV.U32 R2, RZ, RZ, R14 ;  /* 0x000000ffff02a224 */ /* 0x000fe400078e000e */
[----:B------:R-:W-:Y:S01]  /*c310*/  @!P2 IMAD.MOV.U32 R3, RZ, RZ, R7 ;  /* 0x000000ffff03a224 */ /* 0x000fe200078e0007 */
[----:B------:R-:W0:Y:S01]  /*c320*/  SHFL.IDX PT, R14, R0, 0x3, 0x181f ;  /* 0x00781f00000e7f89 */ /* 0x000e2200000e0000 */
        /* <DEDUP_REMOVED lines=35> */
[----:B0-----:R-:W-:Y:S01]  /*c560*/  @!P2 LEA R14, P3, R30, R14, 0x1 ;  /* 0x0000000e1e0ea211 */ /* 0x001fe200078608ff */
[----:B------:R-:W0:Y:S04]  /*c570*/  SHFL.IDX PT, R5, R5, 0x7, 0x181f ;  /* 0x00f81f0005057f89 */ /* 0x000e2800000e0000 */
[----:B-1----:R-:W-:-:S02]  /*c580*/  @!P2 IMAD.X R7, RZ, RZ, R2, P3 ;  /* 0x000000ffff07a224 */ /* 0x002fc400018e0602 */
[----:B------:R-:W-:Y:S02]  /*c590*/  @!P2 IMAD.MOV.U32 R2, RZ, RZ, R14 ;  /* 0x000000ffff02a224 */ /* 0x000fe400078e000e */
[----:B------:R-:W-:Y:S01]  /*c5a0*/  @!P2 IMAD.MOV.U32 R3, RZ, RZ, R7 ;  /* 0x000000ffff03a224 */ /* 0x000fe200078e0007 */
[----:B------:R1:W2:Y:S04]  /*c5b0*/  SHFL.IDX PT, R14, R0, 0x7, 0x181f ;  /* 0x00f81f00000e7f89 */ /* 0x0002a800000e0000 */
[----:B------:R1:W-:Y:S04]  /*c5c0*/  @!P2 LDGSTS.E.BYPASS.LTC128B.128 [R9+0x13400], desc[UR36][R2.64], !P0 ;  /* 0x134000000209afae */ /* 0x0003e8000c101d64 */
[----:B0-----:R1:W-:Y:S02]  /*c5d0*/  @!P2 LDGSTS.E.BYPASS.LTC128B.128 [R9+0x17400], desc[UR36][R2.64+0x80], !P1 ;  /* 0x174000800209afae */ /* 0x0013e4000c901d64 */
.L_x_373:
[----:B-1----:R-:W-:Y:S01]  /*c5e0*/  VIADD R3, R4, 0x70 ;  /* 0x0000007004037836 */ /* 0x002fe20000000000 */
[----:B------:R-:W-:Y:S04]  /*c5f0*/  BSSY B0, `(.L_x_281) ;  /* 0x000000a000007945 */ /* 0x000fe80003800000 */
[----:B------:R-:W-:-:S13]  /*c600*/  ISETP.GE.AND P2, PT, R3, R6, PT ;  /* 0x000000060300720c */ /* 0x000fda0003f46270 */
[----:B------:R-:W-:Y:S05]  /*c610*/  @P2 BRA `(.L_x_282) ;  /* 0x00000000001c2947 */ /* 0x000fea0003800000 */
[----:B--2---:R-:W-:-:S05]  /*c620*/  LEA R2, P2, R30, R14, 0x1 ;  /* 0x0000000e1e027211 */ /* 0x004fca00078408ff */
[----:B------:R-:W-:-:S05]  /*c630*/  IMAD.X R3, RZ, RZ, R5, P2 ;  /* 0x000000ffff037224 */ /* 0x000fca00010e0605 */
[----:B------:R-:W-:Y:S01]  /*c640*/  @!PT LDS RZ, [RZ] ;  /* 0x00000000fffff984 */ /* 0x000fe20000000800 */
[----:B------:R-:W-:Y:S01]  /*c650*/  @!PT LDS RZ, [RZ] ;  /* 0x00000000fffff984 */ /* 0x000fe20000000800 */
[----:B------:R-:W-:Y:S01]  /*c660*/  @!PT LDS RZ, [RZ] ;  /* 0x00000000fffff984 */ /* 0x000fe20000000800 */
[----:B------:R0:W-:Y:S04]  /*c670*/  LDGSTS.E.BYPASS.LTC128B.128 [R9+0x13c00], desc[UR36][R2.64], !P0 ;  /* 0x13c0000002097fae */ /* 0x0001e8000c101d64 */
[----:B------:R0:W-:Y:S02]  /*c680*/  LDGSTS.E.BYPASS.LTC128B.128 [R9+0x17c00], desc[UR36][R2.64+0x80], !P1 ;  /* 0x17c0008002097fae */ /* 0x0001e4000c901d64 */
.L_x_282:
[----:B------:R-:W-:Y:S05]  /*c690*/  BSYNC B0 ;  /* 0x0000000000007941 */ /* 0x000fea0003800000 */
.L_x_281:
[----:B------:R-:W-:Y:S01]  /*c6a0*/  NOP ;  /* 0x0000000000007918 */ /* 0x000fe20000000000 */
[----:B------:R-:W-:-:S13]  /*c6b0*/  PLOP3.LUT P0, PT, PT, PT, PT, 0x80, 0x0 ;  /* 0x000000000000781c */ /* 0x000fda0003f0f070 */
.L_x_283:
[----:B------:R-:W-:Y:S02]  /*c6c0*/  PLOP3.LUT P1, PT, P1, P0, PT, 0xa2, 0x0 ;  /* 0x000000000000781c */ /* 0x000fe40000f21472 */
[----:B------:R-:W-:-:S08]  /*c6d0*/  @P0 R2UR P1, UR4, R22 ;  /* 0x00000000160402ca */ /* 0x000fd00000020000 */
[----:B------:R-:W-:-:S05]  /*c6e0*/  @P0 PLOP3.LUT P0, PT, P1, PT, PT, 0x80, 0x0 ;  /* 0x000000000000081c */ /* 0x000fca0000f0f070 */
[----:B------:R-:W-:Y:S01]  /*c6f0*/  @!P1 SYNCS.ARRIVE.TRANS64.RED.A0T1 RZ, [UR4+0x28800], RZ ;  /* 0x028800ffffff99a7 */ /* 0x000fe20008200404 */
[----:B------:R-:W-:Y:S07]  /*c700*/  @!P1 ARRIVES.LDGSTSBAR.64.TRANSCNT [UR4+0x28800] ;  /* 0x02880000ff0099b0 */ /* 0x000fee0008000a84 */
[----:B------:R-:W-:Y:S05]  /*c710*/  @P0 BRA.U.ANY `(.L_x_283) ;  /* 0xfffffffd00e80947 */ /* 0x000fea000393ffff */
[----:B0-----:R-:W3:Y:S02]  /*c720*/  LDL.LU R2, [R1+0x20] ;  /* 0x0000200001027983 */ /* 0x001ee40000300800 */
[----:B---3--:R-:W-:-:S05]  /*c730*/  VIADD R2, R2, 0x1 ;  /* 0x0000000102027836 */ /* 0x008fca0000000000 */
[----:B------:R0:W-:Y:S01]  /*c740*/  STL [R1+0x20], R2 ;  /* 0x0000200201007387 */ /* 0x0001e20000100800 */
[----:B------:R-:W-:-:S04]  /*c750*/  LEA.HI R0, R2, R2, RZ, 0x1 ;  /* 0x0000000202007211 */ /* 0x000fc800078f08ff */
[----:B------:R-:W-:-:S05]  /*c760*/  LOP3.LUT R0, R0, 0xfffffffe, RZ, 0xc0, !PT ;  /* 0xfffffffe00007812 */ /* 0x000fca00078ec0ff */
[----:B------:R-:W-:-:S05]  /*c770*/  IMAD.IADD R0, R2, 0x1, -R0 ;  /* 0x0000000102007824 */ /* 0x000fca00078e0a00 */
[----:B------:R-:W-:Y:S01]  /*c780*/  SHF.L.U32 R3, R0, 0x1f, RZ ;  /* 0x0000001f00037819 */ /* 0x000fe200000006ff */
[----:B------:R-:W-:Y:S01]  /*c790*/  NOP ;  /* 0x0000000000007918 */ /* 0x000fe20000000000 */
[----:B0-----:R-:W3:Y:S01]  /*c7a0*/  LDL.LU R2, [R1+0x18] ;  /* 0x0000180001027983 */ /* 0x001ee20000300800 */
[----:B------:R0:W-:Y:S01]  /*c7b0*/  SYNCS.ARRIVE.TRANS64.A1T0 RZ, [R22+URZ+0x28800], RZ ;  /* 0x028800ff16ff79a7 */ /* 0x0001e2000810003f */
[----:B------:R-:W-:Y:S01]  /*c7c0*/  BSSY B0, `(.L_x_284) ;  /* 0x0000005000007945 */ /* 0x000fe20003800000 */
[----:B------:R-:W1:Y:S01]  /*c7d0*/  SYNCS.PHASECHK.TRANS64.TRYWAIT P1, [R22+URZ+0x28820], R3 ;  /* 0x02882003160075a7 */ /* 0x000e62000802017f */
[----:B---3--:R-:W-:-:S05]  /*c7e0*/  VIADD R6, R2, 0xfffffffe ;  /* 0xfffffffe02067836 */ /* 0x008fca0000000000 */
[----:B------:R-:W-:Y:S01]  /*c7f0*/  ISETP.GE.AND P0, PT, R6, R35, PT ;  /* 0x000000230600720c */ /* 0x000fe20003f06270 */
[----:B01----:R-:W-:-:S12]  /*c800*/  @!P1 BRA `(.L_x_285) ;  /* 0x0000004000249947 */ /* 0x003fd80003800000 */
.L_x_374:
[----:B------:R-:W-:Y:S05]  /*c810*/  BSYNC B0 ;  /* 0x0000000000007941 */ /* 0x000fea0003800000 */
.L_x_284:
[----:B------:R-:W-:Y:S04]  /*c820*/  BSSY B0, `(.L_x_286) ;  /* 0x0000108000007945 */ /* 0x000fe80003800000 */
[----:B------:R-:W-:Y:S05]  /*c830*/  @!P0 BRA `(.L_x_287) ;  /* 0x0000001000188947 */ /* 0x000fea0003800000 */
[----:B------:R-:W-:Y:S01]  /*c840*/  ULDC UR4, c[0x0][0x2f4] ;  /* 0x0000bd0000047ab9 */ /* 0x000fe20000000800 */
[----:B------:R-:W-:Y:S01]  /*c850*/  IMAD.MOV.U32 R17, RZ, RZ, R28 ;  /* 0x000000ffff117224 */ /* 0x000fe200078e001c */
[----:B------:R-:W-:Y:S01]  /*c860*/  ISETP.GE.AND P2, PT, R30, UR4, PT ;  /* 0x000000041e007c0c */ /* 0x000fe2000bf46270 */
[----:B------:R-:W-:Y:S01]  /*c870*/  IMAD.MOV.U32 R10, RZ, RZ, R25 ;  /* 0x000000ffff0a7224 */ /* 0x000fe200078e0019 */
[----:B------:R-:W-:Y:S01]  /*c880*/  ISETP.GE.AND P1, PT, R29, UR4, PT ;  /* 0x000000041d007c0c */ /* 0x000fe2000bf26270 */
[----:B------:R-:W-:-:S12]  /*c890*/  IMAD.MOV.U32 R31, RZ, RZ, R26 ;  /* 0x000000ffff1f7224 */ /* 0x000fd800078e001a */
.L_x_300:
[----:B0-----:R-:W0:Y:S01]  /*c8a0*/  S2R R3, SR_TID.X ;  /* 0x0000000000037919 */ /* 0x001e220000002100 */
[----:B------:R-:W1:Y:S01]  /*c8b0*/  LDC R4, c[0x0][0x430] ;  /* 0x00010c00ff047b82 */ /* 0x000e620000000800 */
[----:B------:R-:W3:Y:S01]  /*c8c0*/  LDL R9, [R1+0x24] ;  /* 0x0000240001097983 */ /* 0x000ee20000100800 */
[----:B-1----:R-:W-:Y:S02]  /*c8d0*/  ISETP.NE.AND P0, PT, R4, 0x1, PT ;  /* 0x000000010400780c */ /* 0x002fe40003f05270 */
[----:B0-----:R-:W-:-:S04]  /*c8e0*/  LOP3.LUT R0, R3, 0x7f, RZ, 0xc0, !PT ;  /* 0x0000007f03007812 */ /* 0x001fc800078ec0ff */
[----:B------:R-:W-:-:S07]  /*c8f0*/  SHF.R.U32.HI R5, RZ, 0x3, R0 ;  /* 0x00000003ff057819 */ /* 0x000fce0000011600 */
[----:B------:R-:W0:Y:S01]  /*c900*/  @P0 LDC R0, c[0x0][0x434] ;  /* 0x00010d00ff000b82 */ /* 0x000e220000000800 */
[----:B------:R-:W-:-:S07]  /*c910*/  IMAD.SHL.U32 R4, R3, 0x10, RZ ;  /* 0x0000001003047824 */ /* 0x000fce00078e00ff */
[----:B------:R-:W1:Y:S01]  /*c920*/  @P0 LDC R3, c[0x0][0x438] ;  /* 0x00010e00ff030b82 */ /* 0x000e620000000800 */
[----:B------:R-:W-:Y:S01]  /*c930*/  IMAD R7, R6, 0x80, R5 ;  /* 0x0000008006077824 */ /* 0x000fe200078e0205 */
[----:B------:R-:W-:-:S04]  /*c940*/  LOP3.LUT R4, R4, 0x70, RZ, 0xc0, !PT ;  /* 0x0000007004047812 */ /* 0x000fc800078ec0ff */
[----:B------:R-:W-:Y:S01]  /*c950*/  IADD3 R7, R4, R7, R36 ;  /* 0x0000000704077210 */ /* 0x000fe20007ffe024 */
[----:B------:R-:W-:Y:S05]  /*c960*/  YIELD ;  /* 0x0000000000007946 */ /* 0x000fea0003800000 */
[----:B------:R-:W-:Y:S01]  /*c970*/  MOV R8, R7 ;  /* 0x0000000700087202 */ /* 0x000fe20000000f00 */
[----:B------:R-:W-:Y:S01]  /*c980*/  ULDC.64 UR4, c[0x0][0x428] ;  /* 0x00010a0000047ab9 */ /* 0x000fe20000000a00 */
[----:B0-----:R-:W-:-:S05]  /*c990*/  @P0 IMAD.HI.U32 R0, R7, R0, RZ ;  /* 0x0000000007000227 */ /* 0x001fca00078e00ff */
[----:B-1----:R-:W-:Y:S01]  /*c9a0*/  @P0 SHF.R.U32.HI R8, RZ, R3, R0 ;  /* 0x00000003ff080219 */ /* 0x002fe20000011600 */
[----:B------:R-:W-:-:S03]  /*c9b0*/  IMAD R5, R37, UR4, RZ ;  /* 0x0000000425057c24 */ /* 0x000fc6000f8e02ff */
[--C-:B------:R-:W-:Y:S01]  /*c9c0*/  SHF.R.S32.HI R3, RZ, 0x1f, R8.reuse ;  /* 0x0000001fff037819 */ /* 0x100fe20000011408 */
[----:B------:R-:W-:Y:S02]  /*c9d0*/  IMAD.MOV.U32 R2, RZ, RZ, R8 ;  /* 0x000000ffff027224 */ /* 0x000fe400078e0008 */
[C---:B------:R-:W-:Y:S02]  /*c9e0*/  IMAD R5, R32.reuse, UR5, R5 ;  /* 0x0000000520057c24 */ /* 0x040fe4000f8e0205 */
[----:B------:R-:W-:Y:S01]  /*c9f0*/  IMAD.WIDE.U32 R2, R32, UR4, R2 ;  /* 0x0000000420027c25 */ /* 0x000fe2000f8e0002 */
[----:B------:R-:W-:-:S03]  /*ca00*/  ULDC.64 UR4, c[0x0][0x418] ;  /* 0x0001060000047ab9 */ /* 0x000fc60000000a00 */
[----:B------:R-:W-:Y:S01]  /*ca10*/  IMAD.IADD R3, R5, 0x1, R3 ;  /* 0x0000000105037824 */ /* 0x000fe200078e0203 */
[----:B------:R-:W-:Y:S01]  /*ca20*/  LEA R4, P0, R2, UR4, 0x2 ;  /* 0x0000000402047c11 */ /* 0x000fe2000f8010ff */
[----:B------:R-:W-:Y:S01]  /*ca30*/  VIADD R25, R10, 0x1 ;  /* 0x000000010a197836 */ /* 0x000fe20000000000 */
[----:B------:R-:W-:Y:S02]  /*ca40*/  ULDC UR4, c[0x0][0x430] ;  /* 0x00010c0000047ab9 */ /* 0x000fe40000000800 */
[----:B------:R-:W-:-:S05]  /*ca50*/  LEA.HI.X R5, R2, UR5, R3, 0x2, P0 ;  /* 0x0000000502057c11 */ /* 0x000fca00080f1403 */
[----:B------:R0:W4:Y:S01]  /*ca60*/  LDG.E R0, desc[UR36][R4.64] ;  /* 0x0000002404007981 */ /* 0x000122000c1e1900 */
[----:B------:R-:W-:Y:S01]  /*ca70*/  ISETP.NE.AND P0, PT, R25, 0x2, PT ;  /* 0x000000021900780c */ /* 0x000fe20003f05270 */
[----:B------:R-:W-:-:S03]  /*ca80*/  IMAD.MOV R2, RZ, RZ, -R8 ;  /* 0x000000ffff027224 */ /* 0x000fc600078e0a08 */
[----:B------:R-:W-:Y:S01]  /*ca90*/  SEL R28, RZ, 0x1, P0 ;  /* 0x00000001ff1c7807 */ /* 0x000fe20000000000 */
[----:B------:R-:W-:Y:S01]  /*caa0*/  IMAD.MOV.U32 R26, RZ, RZ, R6 ;  /* 0x000000ffff1a7224 */ /* 0x000fe200078e0006 */
[----:B------:R-:W-:Y:S01]  /*cab0*/  SEL R25, R25, RZ, P0 ;  /* 0x000000ff19197207 */ /* 0x000fe20000000000 */
[----:B0-----:R-:W-:Y:S01]  /*cac0*/  IMAD R4, R2, UR4, R7 ;  /* 0x0000000402047c24 */ /* 0x001fe2000f8e0207 */
[----:B------:R-:W-:Y:S02]  /*cad0*/  LOP3.LUT R28, R17, R28, RZ, 0x3c, !PT ;  /* 0x0000001c111c7212 */ /* 0x000fe400078e3cff */
[----:B---3--:R-:W-:Y:S02]  /*cae0*/  ISETP.NE.AND P3, PT, R9, 0x3, PT ;  /* 0x000000030900780c */ /* 0x008fe40003f65270 */
[----:B----4-:R-:W-:-:S11]  /*caf0*/  SHF.R.S32.HI R21, RZ, 0x1f, R0 ;  /* 0x0000001fff157819 */ /* 0x010fd60000011400 */
[----:B------:R-:W-:Y:S05]  /*cb00*/  @!P3 BRA `(.L_x_288) ;  /* 0x000000000004b947 */ /* 0x000fea0003800000 */
[----:B------:R-:W-:Y:S01]  /*cb10*/  BPT.TRAP 0x1 ;  /* 0x000000040000795c */ /* 0x000fe20000300000 */
.L_x_288:
[----:B------:R-:W-:Y:S01]  /*cb20*/  IMAD R6, R25, 0x8, R22 ;  /* 0x0000000819067824 */ /* 0x000fe200078e0216 */
[----:B------:R-:W-:Y:S01]  /*cb30*/  SHF.L.U32 R3, R28, 0x1f, RZ ;  /* 0x0000001f1c037819 */ /* 0x000fe200000006ff */
[----:B------:R-:W-:Y:S03]  /*cb40*/  BSSY B1, `(.L_x_289) ;  /* 0x0000003000017945 */ /* 0x000fe60003800000 */
[----:B------:R-:W0:Y:S02]  /*cb50*/  SYNCS.PHASECHK.TRANS64.TRYWAIT P0, [R6+URZ+0x28840], R3 ;  /* 0x02884003060075a7 */ /* 0x000e24000800017f */
[----:B0-----:R-:W-:Y:S05]  /*cb60*/  @!P0 BRA `(.L_x_290) ;  /* 0x0000003c00608947 */ /* 0x001fea0003800000 */
.L_x_375:
[----:B------:R-:W-:Y:S05]  /*cb70*/  BSYNC B1 ;  /* 0x0000000000017941 */ /* 0x000fea0003800000 */
.L_x_289:
[----:B------:R-:W-:Y:S01]  /*cb80*/  SHF.R.S32.HI R20, RZ, 0x1f, R4 ;  /* 0x0000001fff147819 */ /* 0x000fe20000011404 */
[----:B------:R-:W-:Y:S01]  /*cb90*/  ULDC.64 UR4, c[0x0][0x300] ;  /* 0x0000c00000047ab9 */ /* 0x000fe20000000a00 */
[----:B------:R-:W-:Y:S01]  /*cba0*/  ULDC.64 UR6, c[0x0][0x2e8] ;  /* 0x0000ba0000067ab9 */ /* 0x000fe20000000a00 */
[----:B0-----:R-:W-:Y:S01]  /*cbb0*/  IMAD.WIDE.U32 R2, R4, UR4, RZ ;  /* 0x0000000404027c25 */ /* 0x001fe2000f8e00ff */
[C---:B------:R-:W-:Y:S02]  /*cbc0*/  LOP3.LUT P4, RZ, R27.reuse, 0x2, RZ, 0xc0, !PT ;  /* 0x000000021bff7812 */ /* 0x040fe4000788c0ff */
[----:B------:R-:W-:Y:S01]  /*cbd0*/  LOP3.LUT P3, RZ, R27, 0x1, RZ, 0xc0, !PT ;  /* 0x000000011bff7812 */ /* 0x000fe2000786c0ff */
[----:B------:R-:W-:Y:S02]  /*cbe0*/  IMAD R5, R20, UR4, RZ ;  /* 0x0000000414057c24 */ /* 0x000fe4000f8e02ff */
[----:B------:R-:W-:Y:S02]  /*cbf0*/  IMAD R7, R25, 0x4000, R33 ;  /* 0x0000400019077824 */ /* 0x000fe400078e0221 */
[----:B------:R-:W-:Y:S01]  /*cc00*/  IMAD R5, R4, UR5, R5 ;  /* 0x0000000504057c24 */ /* 0x000fe2000f8e0205 */
[----:B------:R-:W-:-:S03]  /*cc10*/  ULDC.64 UR4, c[0x0][0x310] ;  /* 0x0000c40000047ab9 */ /* 0x000fc60000000a00 */
[----:B------:R-:W-:Y:S02]  /*cc20*/  IMAD.IADD R3, R3, 0x1, R5 ;  /* 0x0000000103037824 */ /* 0x000fe400078e0205 */
[----:B------:R-:W-:Y:S02]  /*cc30*/  IMAD R5, R21, UR4, RZ ;  /* 0x0000000415057c24 */ /* 0x000fe4000f8e02ff */
[----:B------:R-:W-:-:S04]  /*cc40*/  IMAD.WIDE.U32 R2, R0, UR4, R2 ;  /* 0x0000000400027c25 */ /* 0x000fc8000f8e0002 */
[----:B------:R-:W-:Y:S01]  /*cc50*/  IMAD R5, R0, UR5, R5 ;  /* 0x0000000500057c24 */ /* 0x000fe2000f8e0205 */
[----:B------:R-:W-:-:S03]  /*cc60*/  ULDC.64 UR4, c[0x0][0x308] ;  /* 0x0000c20000047ab9 */ /* 0x000fc60000000a00 */
[----:B------:R-:W-:Y:S02]  /*cc70*/  IMAD.IADD R3, R3, 0x1, R5 ;  /* 0x0000000103037824 */ /* 0x000fe400078e0205 */
[----:B------:R-:W-:Y:S01]  /*cc80*/  IMAD.WIDE.U32 R2, R24, UR4, R2 ;  /* 0x0000000418027c25 */ /* 0x000fe2000f8e0002 */
[----:B------:R-:W-:-:S03]  /*cc90*/  UMOV UR4, 0xffffffff ;  /* 0xffffffff00047882 */ /* 0x000fc60000000000 */
[----:B------:R-:W-:Y:S01]  /*cca0*/  IMAD R9, R24, UR5, R3 ;  /* 0x0000000518097c24 */ /* 0x000fe2000f8e0203 */
[----:B------:R-:W-:-:S04]  /*ccb0*/  LEA R8, P0, R2, UR6, 0x1 ;  /* 0x0000000602087c11 */ /* 0x000fc8000f8008ff */
[----:B------:R-:W-:Y:S01]  /*ccc0*/  LEA.HI.X R9, R2, UR7, R9, 0x1, P0 ;  /* 0x0000000702097c11 */ /* 0x000fe200080f0c09 */
[----:B------:R-:W-:Y:S08]  /*ccd0*/  BRA.DIV UR4, `(.L_x_291) ;  /* 0x0000003e04187947 */ /* 0x000ff0000b800000 */
[----:B------:R-:W0:Y:S01]  /*cce0*/  SHFL.IDX PT, R2, R8, RZ, 0x181f ;  /* 0x00181fff08027589 */ /* 0x000e2200000e0000 */
[----:B------:R-:W-:Y:S02]  /*ccf0*/  IMAD.SHL.U32 R5, R30, 0x2, RZ ;  /* 0x000000021e057824 */ /* 0x000fe400078e00ff */
[----:B------:R-:W-:Y:S01]  /*cd00*/  IMAD R7, R7, 0x2, R22 ;  /* 0x0000000207077824 */ /* 0x000fe200078e0216 */
[----:B------:R-:W1:Y:S02]  /*cd10*/  SHFL.IDX PT, R3, R9, RZ, 0x181f ;  /* 0x00181fff09037589 */ /* 0x000e6400000e0000 */
[----:B0-----:R-:W-:-:S05]  /*cd20*/  IADD3 R2, P0, R2, R5, RZ ;  /* 0x0000000502027210 */ /* 0x001fca0007f1e0ff */
[----:B-1----:R-:W-:-:S05]  /*cd30*/  IMAD.X R3, RZ, RZ, R3, P0 ;  /* 0x000000ffff037224 */ /* 0x002fca00000e0603 */
[----:B------:R-:W-:Y:S01]  /*cd40*/  @!PT LDS RZ, [RZ] ;  /* 0x00000000fffff984 */ /* 0x000fe20000000800 */
[----:B------:R-:W-:Y:S04]  /*cd50*/  LDGSTS.E.BYPASS.LTC128B.128 [R7+0x18400], desc[UR36][R2.64], !P4 ;  /* 0x1840000002077fae */ /* 0x000fe8000e101d64 */
[----:B------:R0:W-:Y:S04]  /*cd60*/  LDGSTS.E.BYPASS.LTC128B.128 [R7+0x1c400], desc[UR36][R2.64+0x80], !P3 ;  /* 0x1c40008002077fae */ /* 0x0001e8000d901d64 */
[----:B0-----:R-:W0:Y:S04]  /*cd70*/  SHFL.IDX PT, R2, R8, 0x1, 0x181f ;  /* 0x00381f0008027f89 */ /* 0x001e2800000e0000 */
[----:B------:R-:W1:Y:S01]  /*cd80*/  SHFL.IDX PT, R3, R9, 0x1, 0x181f ;  /* 0x00381f0009037f89 */ /* 0x000e6200000e0000 */
[----:B0-----:R-:W-:-:S05]  /*cd90*/  IADD3 R2, P0, R2, R5, RZ ;  /* 0x0000000502027210 */ /* 0x001fca0007f1e0ff */
[----:B-1----:R-:W-:-:S05]  /*cda0*/  IMAD.X R3, RZ, RZ, R3, P0 ;  /* 0x000000ffff037224 */ /* 0x002fca00000e0603 */
        /* <DEDUP_REMOVED lines=16> */
[----:B0-----:R-:W-:-:S04]  /*ceb0*/  IADD3 R2, P0, R2, R5, RZ ;  /* 0x0000000502027210 */ /* 0x001fc80007f1e0ff */
[----:B-1----:R-:W-:-:S05]  /*cec0*/  IADD3.X R3, RZ, R3, RZ, P0, !PT ;  /* 0x00000003ff037210 */ /* 0x002fca00007fe4ff */
        /* <DEDUP_REMOVED lines=9> */
[----:B------:R-:W1:Y:S04]  /*cf60*/  SHFL.IDX PT, R3, R9, 0x6, 0x181f ;  /* 0x00d81f0009037f89 */ /* 0x000e6800000e0000 */
[----:B------:R-:W3:Y:S01]  /*cf70*/  SHFL.IDX PT, R9, R9, 0x7, 0x181f ;  /* 0x00f81f0009097f89 */ /* 0x000ee200000e0000 */
[----:B0-----:R-:W-:-:S05]  /*cf80*/  IADD3 R2, P0, R2, R5, RZ ;  /* 0x0000000502027210 */ /* 0x001fca0007f1e0ff */
[----:B-1----:R-:W-:-:S05]  /*cf90*/  IMAD.X R3, RZ, RZ, R3, P0 ;  /* 0x000000ffff037224 */ /* 0x002fca00000e0603 */
[----:B------:R-:W-:Y:S04]  /*cfa0*/  LDGSTS.E.BYPASS.LTC128B.128 [R7+0x1b400], desc[UR36][R2.64], !P4 ;  /* 0x1b40000002077fae */ /* 0x000fe8000e101d64 */
[----:B------:R0:W-:Y:S04]  /*cfb0*/  LDGSTS.E.BYPASS.LTC128B.128 [R7+0x1f400], desc[UR36][R2.64+0x80], !P3 ;  /* 0x1f40008002077fae */ /* 0x0001e8000d901d64 */
[----:B0--3--:R0:W1:Y:S02]  /*cfc0*/  SHFL.IDX PT, R2, R8, 0x7, 0x181f ;  /* 0x00f81f0008027f89 */ /* 0x00906400000e0000 */
.L_x_393:
[----:B-1----:R-:W-:-:S05]  /*cfd0*/  IADD3 R2, P0, R2, R5, RZ ;  /* 0x0000000502027210 */ /* 0x002fca0007f1e0ff */
        /* <DEDUP_REMOVED lines=8> */
.L_x_292:
[----:B------:R-:W-:Y:S02]  /*d060*/  PLOP3.LUT P3, PT, P3, P0, PT, 0xa2, 0x0 ;  /* 0x000000000000781c */ /* 0x000fe40001f61472 */
[----:B------:R-:W-:-:S08]  /*d070*/  @P0 R2UR P3, UR4, R6 ;  /* 0x00000000060402ca */ /* 0x000fd00000060000 */
[----:B------:R-:W-:-:S05]  /*d080*/  @P0 PLOP3.LUT P0, PT, P3, PT, PT, 0x80, 0x0 ;  /* 0x000000000000081c */ /* 0x000fca0001f0f070 */
[----:B------:R-:W-:Y:S01]  /*d090*/  @!P3 SYNCS.ARRIVE.TRANS64.RED.A0T1 RZ, [UR4+0x28830], RZ ;  /* 0x028830ffffffb9a7 */ /* 0x000fe20008200404 */
[----:B------:R-:W-:Y:S07]  /*d0a0*/  @!P3 ARRIVES.LDGSTSBAR.64.TRANSCNT [UR4+0x28830] ;  /* 0x02883000ff00b9b0 */ /* 0x000fee0008000a84 */
[----:B------:R-:W-:Y:S05]  /*d0b0*/  @P0 BRA.U.ANY `(.L_x_292) ;  /* 0xfffffffd00e80947 */ /* 0x000fea000393ffff */
[----:B------:R-:W-:Y:S01]  /*d0c0*/  NOP ;  /* 0x0000000000007918 */ /* 0x000fe20000000000 */
[----:B-1----:R-:W3:Y:S02]  /*d0d0*/  LDL R2, [R1+0x24] ;  /* 0x0000240001027983 */ /* 0x002ee40000100800 */
[----:B---3--:R-:W-:-:S13]  /*d0e0*/  ISETP.NE.AND P4, PT, R2, 0x3, PT ;  /* 0x000000030200780c */ /* 0x008fda0003f85270 */
[----:B------:R-:W-:Y:S05]  /*d0f0*/  @!P4 BRA `(.L_x_293) ;  /* 0x000000000004c947 */ /* 0x000fea0003800000 */
[----:B------:R-:W-:Y:S01]  /*d100*/  BPT.TRAP 0x1 ;  /* 0x000000040000795c */ /* 0x000fe20000300000 */
.L_x_293:
[----:B------:R1:W-:Y:S01]  /*d110*/  SYNCS.ARRIVE.TRANS64.A1T0 RZ, [R6+URZ+0x28830], RZ ;  /* 0x028830ff06ff79a7 */ /* 0x0003e2000810003f */
[----:B------:R-:W-:Y:S05]  /*d120*/  @!P4 BRA `(.L_x_294) ;  /* 0x000000000004c947 */ /* 0x000fea0003800000 */
[----:B------:R-:W-:Y:S01]  /*d130*/  BPT.TRAP 0x1 ;  /* 0x000000040000795c */ /* 0x000fe20000300000 */
.L_x_294:
[----:B------:R-:W-:Y:S01]  /*d140*/  SHF.L.U32 R3, R17, 0x1f, RZ ;  /* 0x0000001f11037819 */ /* 0x000fe200000006ff */
[----:B-1----:R-:W-:Y:S01]  /*d150*/  IMAD R6, R10, 0x8, R22 ;  /* 0x000000080a067824 */ /* 0x002fe200078e0216 */
[----:B------:R-:W-:Y:S03]  /*d160*/  BSSY B1, `(.L_x_295) ;  /* 0x0000003000017945 */ /* 0x000fe60003800000 */
[----:B------:R-:W1:Y:S02]  /*d170*/  SYNCS.PHASECHK.TRANS64.TRYWAIT P0, [R6+URZ+0x28860], R3 ;  /* 0x02886003060075a7 */ /* 0x000e64000800017f */
[----:B-1----:R-:W-:Y:S05]  /*d180*/  @!P0 BRA `(.L_x_296) ;  /* 0x0000004000388947 */ /* 0x002fea0003800000 */
.L_x_394:
[----:B------:R-:W-:Y:S05]  /*d190*/  BSYNC B1 ;  /* 0x0000000000017941 */ /* 0x000fea0003800000 */
.L_x_295:
[----:B------:R-:W3:Y:S01]  /*d1a0*/  S2R R2, SR_TID.X ;  /* 0x0000000000027919 */ /* 0x000ee20000002100 */
[----:B------:R-:W-:Y:S01]  /*d1b0*/  UMOV UR4, 0xffffffff ;  /* 0xffffffff00047882 */ /* 0x000fe20000000000 */
[----:B0-----:R-:W-:Y:S02]  /*d1c0*/  IMAD R8, R31, -0x80, R34 ;  /* 0xffffff801f087824 */ /* 0x001fe400078e0222 */
[----:B------:R-:W-:Y:S01]  /*d1d0*/  IMAD R7, R10, 0x4000, R33 ;  /* 0x000040000a077824 */ /* 0x000fe200078e0221 */
[----:B---3--:R-:W-:-:S04]  /*d1e0*/  LOP3.LUT R2, R2, 0x7f, RZ, 0xc0, !PT ;  /* 0x0000007f02027812 */ /* 0x008fc800078ec0ff */
[----:B------:R-:W-:-:S05]  /*d1f0*/  SHF.R.U32.HI R2, RZ, 0x3, R2 ;  /* 0x00000003ff027819 */ /* 0x000fca0000011602 */
[----:B------:R-:W-:Y:S01]  /*d200*/  IMAD.IADD R8, R8, 0x1, -R2 ;  /* 0x0000000108087824 */ /* 0x000fe200078e0a02 */
[----:B------:R-:W-:Y:S06]  /*d210*/  BRA.DIV UR4, `(.L_x_297) ;  /* 0x0000004204287947 */ /* 0x000fec000b800000 */
[----:B------:R-:W0:Y:S01]  /*d220*/  SHFL.IDX PT, R2, R18, RZ, 0x181f ;  /* 0x00181fff12027589 */ /* 0x000e2200000e0000 */
[----:B------:R-:W-:-:S03]  /*d230*/  IMAD R7, R7, 0x2, R22 ;  /* 0x0000000207077824 */ /* 0x000fc600078e0216 */
[----:B-1----:R-:W1:Y:S04]  /*d240*/  SHFL.IDX PT, R3, R23, RZ, 0x181f ;  /* 0x00181fff17037589 */ /* 0x002e6800000e0000 */
[----:B--2---:R-:W-:Y:S01]  /*d250*/  SHFL.IDX PT, R14, R18, 0x7, 0x181f ;  /* 0x00f81f00120e7f89 */ /* 0x004fe200000e0000 */
[----:B0-----:R-:W-:-:S05]  /*d260*/  IADD3 R2, P0, R2, R5, RZ ;  /* 0x0000000502027210 */ /* 0x001fca0007f1e0ff */
[----:B-1----:R-:W-:Y:S01]  /*d270*/  IMAD.X R3, RZ, RZ, R3, P0 ;  /* 0x000000ffff037224 */ /* 0x002fe200000e0603 */
[----:B------:R-:W-:-:S13]  /*d280*/  ISETP.LT.OR P0, PT, R8, 0x1, P2 ;  /* 0x000000010800780c */ /* 0x000fda0001701670 */
[----:B------:R-:W-:Y:S01]  /*d290*/  LDGSTS.E.BYPASS.LTC128B.128 [R7+0x400], desc[UR36][R2.64], !P0 ;  /* 0x0040000002077fae */ /* 0x000fe2000c101d64 */
[----:B------:R-:W-:-:S13]  /*d2a0*/  ISETP.LT.OR P0, PT, R8, 0x1, P1 ;  /* 0x000000010800780c */ /* 0x000fda0000f01670 */
[----:B------:R0:W-:Y:S04]  /*d2b0*/  LDGSTS.E.BYPASS.LTC128B.128 [R7+0x4400], desc[UR36][R2.64+0x80], !P0 ;  /* 0x0440008002077fae */ /* 0x0001e8000c101d64 */
[----:B0-----:R-:W0:Y:S04]  /*d2c0*/  SHFL.IDX PT, R2, R18, 0x1, 0x181f ;  /* 0x00381f0012027f89 */ /* 0x001e2800000e0000 */
[----:B------:R-:W1:Y:S01]  /*d2d0*/  SHFL.IDX PT, R3, R23, 0x1, 0x181f ;  /* 0x00381f0017037f89 */ /* 0x000e6200000e0000 */
        /* <DEDUP_REMOVED lines=39> */
[----:B------:R-:W1:Y:S04]  /*d550*/  SHFL.IDX PT, R3, R23, 0x6, 0x181f ;  /* 0x00d81f0017037f89 */ /* 0x000e6800000e0000 */
[----:B------:R-:W2:Y:S01]  /*d560*/  SHFL.IDX PT, R23, R23, 0x7, 0x181f ;  /* 0x00f81f0017177f89 */ /* 0x000ea200000e0000 */
[----:B0-----:R-:W-:-:S05]  /*d570*/  IADD3 R2, P0, R2, R5, RZ ;  /* 0x0000000502027210 */ /* 0x001fca0007f1e0ff */
[----:B-1----:R-:W-:Y:S01]  /*d580*/  IMAD.X R3, RZ, RZ, R3, P0 ;  /* 0x000000ffff037224 */ /* 0x002fe200000e0603 */
[----:B------:R-:W-:-:S13]  /*d590*/  ISETP.LT.OR P0, PT, R8, 0x61, P2 ;  /* 0x000000610800780c */ /* 0x000fda0001701670 */
[----:B------:R1:W-:Y:S01]  /*d5a0*/  LDGSTS.E.BYPASS.LTC128B.128 [R7+0x3400], desc[UR36][R2.64], !P0 ;  /* 0x0340000002077fae */ /* 0x0003e2000c101d64 */
[----:B------:R-:W-:-:S13]  /*d5b0*/  ISETP.LT.OR P0, PT, R8, 0x61, P1 ;  /* 0x000000610800780c */ /* 0x000fda0000f01670 */
[----:B--2---:R1:W-:Y:S02]  /*d5c0*/  LDGSTS.E.BYPASS.LTC128B.128 [R7+0x7400], desc[UR36][R2.64+0x80], !P0 ;  /* 0x0740008002077fae */ /* 0x0043e4000c101d64 */
.L_x_412:
[----:B01----:R-:W-:Y:S01]  /*d5d0*/  IADD3 R2, P0, R14, R5, RZ ;  /* 0x000000050e027210 */ /* 0x003fe20007f1e0ff */
[----:B------:R-:W-:Y:S01]  /*d5e0*/  ULDC.64 UR4, c[0x0][0x328] ;  /* 0x0000ca0000047ab9 */ /* 0x000fe20000000a00 */
[----:B------:R-:W-:Y:S01]  /*d5f0*/  ULDC.64 UR6, c[0x0][0x318] ;  /* 0x0000c60000067ab9 */ /* 0x000fe20000000a00 */
[----:B------:R-:W-:Y:S02]  /*d600*/  IMAD R5, R20, UR4, RZ ;  /* 0x0000000414057c24 */ /* 0x000fe4000f8e02ff */
[----:B------:R-:W-:Y:S01]  /*d610*/  IMAD.X R3, RZ, RZ, R23, P0 ;  /* 0x000000ffff037224 */ /* 0x000fe200000e0617 */
[----:B------:R-:W-:Y:S01]  /*d620*/  ISETP.LT.OR P0, PT, R8, 0x71, P2 ;  /* 0x000000710800780c */ /* 0x000fe20001701670 */
[----:B------:R-:W-:-:S12]  /*d630*/  IMAD R5, R4, UR5, R5 ;  /* 0x0000000504057c24 */ /* 0x000fd8000f8e0205 */
[----:B------:R-:W-:Y:S01]  /*d640*/  @!PT LDS RZ, [RZ] ;  /* 0x00000000fffff984 */ /* 0x000fe20000000800 */
[----:B------:R-:W-:Y:S01]  /*d650*/  @!PT LDS RZ, [RZ] ;  /* 0x00000000fffff984 */ /* 0x000fe20000000800 */
[----:B------:R-:W-:Y:S01]  /*d660*/  @!PT LDS RZ, [RZ] ;  /* 0x00000000fffff984 */ /* 0x000fe20000000800 */
[----:B------:R-:W-:Y:S01]  /*d670*/  LDGSTS.E.BYPASS.LTC128B.128 [R7+0x3c00], desc[UR36][R2.64], !P0 ;  /* 0x03c0000002077fae */ /* 0x000fe2000c101d64 */
[----:B------:R-:W-:-:S13]  /*d680*/  ISETP.LT.OR P0, PT, R8, 0x71, P1 ;  /* 0x000000710800780c */ /* 0x000fda0000f01670 */
[----:B------:R0:W-:Y:S02]  /*d690*/  LDGSTS.E.BYPASS.LTC128B.128 [R7+0x7c00], desc[UR36][R2.64+0x80], !P0 ;  /* 0x07c0008002077fae */ /* 0x0001e4000c101d64 */
[----:B0-----:R-:W-:Y:S01]  /*d6a0*/  IMAD.WIDE.U32 R2, R4, UR4, RZ ;  /* 0x0000000404027c25 */ /* 0x001fe2000f8e00ff */
[----:B------:R-:W-:-:S03]  /*d6b0*/  ULDC.64 UR4, c[0x0][0x338] ;  /* 0x0000ce0000047ab9 */ /* 0x000fc60000000a00 */
[----:B------:R-:W-:Y:S01]  /*d6c0*/  IMAD R21, R21, UR4, RZ ;  /* 0x0000000415157c24 */ /* 0x000fe2000f8e02ff */
[----:B------:R-:W-:-:S03]  /*d6d0*/  IADD3 R3, R3, R5, RZ ;  /* 0x0000000503037210 */ /* 0x000fc60007ffe0ff */
[C---:B------:R-:W-:Y:S02]  /*d6e0*/  IMAD R21, R0.reuse, UR5, R21 ;  /* 0x0000000500157c24 */ /* 0x040fe4000f8e0215 */
[----:B------:R-:W-:Y:S01]  /*d6f0*/  IMAD.WIDE.U32 R2, R0, UR4, R2 ;  /* 0x0000000400027c25 */ /* 0x000fe2000f8e0002 */
[----:B------:R-:W-:Y:S01]  /*d700*/  ULDC.64 UR4, c[0x0][0x330] ;  /* 0x0000cc0000047ab9 */ /* 0x000fe20000000a00 */
[----:B------:R-:W-:Y:S02]  /*d710*/  NOP ;  /* 0x0000000000007918 */ /* 0x000fe40000000000 */
[----:B------:R-:W-:Y:S02]  /*d720*/  IMAD.IADD R3, R3, 0x1, R21 ;  /* 0x0000000103037824 */ /* 0x000fe400078e0215 */
[----:B------:R-:W-:-:S04]  /*d730*/  IMAD.WIDE.U32 R2, R24, UR4, R2 ;  /* 0x0000000418027c25 */ /* 0x000fc8000f8e0002 */
[----:B------:R-:W-:Y:S01]  /*d740*/  IMAD R3, R24, UR5, R3 ;  /* 0x0000000518037c24 */ /* 0x000fe2000f8e0203 */
[----:B------:R-:W-:-:S04]  /*d750*/  LEA R18, P0, R2, UR6, 0x1 ;  /* 0x0000000602127c11 */ /* 0x000fc8000f8008ff */
[----:B------:R-:W-:Y:S02]  /*d760*/  LEA.HI.X R23, R2, UR7, R3, 0x1, P0 ;  /* 0x0000000702177c11 */ /* 0x000fe400080f0c03 */
[----:B------:R-:W-:-:S13]  /*d770*/  PLOP3.LUT P0, PT, PT, PT, PT, 0x80, 0x0 ;  /* 0x000000000000781c */ /* 0x000fda0003f0f070 */
.L_x_298:
        /* <DEDUP_REMOVED lines=11> */
.L_x_299:
[C---:B------:R-:W-:Y:S01]  /*d830*/  ISETP.GT.AND P0, PT, R26.reuse, R35, PT ;  /* 0x000000231a00720c */ /* 0x040fe20003f04270 */
[----:B------:R0:W-:Y:S01]  /*d840*/  SYNCS.ARRIVE.TRANS64.A1T0 RZ, [R6+URZ+0x28850], RZ ;  /* 0x028850ff06ff79a7 */ /* 0x0001e2000810003f */
[----:B------:R-:W-:Y:S02]  /*d850*/  IMAD.MOV.U32 R17, RZ, RZ, R28 ;  /* 0x000000ffff117224 */ /* 0x000fe400078e001c */
[----:B------:R-:W-:Y:S02]  /*d860*/  IMAD.MOV.U32 R10, RZ, RZ, R25 ;  /* 0x000000ffff0a7224 */ /* 0x000fe400078e0019 */
[----:B------:R-:W-:Y:S02]  /*d870*/  IMAD.MOV.U32 R31, RZ, RZ, R26 ;  /* 0x000000ffff1f7224 */ /* 0x000fe400078e001a */
[----:B0-----:R-:W-:-:S05]  /*d880*/  VIADD R6, R26, 0xffffffff ;  /* 0xffffffff1a067836 */ /* 0x001fca0000000000 */
[----:B------:R-:W-:Y:S05]  /*d890*/  @P0 BRA `(.L_x_300) ;  /* 0xfffffff000000947 */ /* 0x000fea000383ffff */
.L_x_287:
[----:B------:R-:W-:Y:S05]  /*d8a0*/  BSYNC B0 ;  /* 0x0000000000007941 */ /* 0x000fea0003800000 */
.L_x_286:
[----:B------:R-:W1:Y:S01]  /*d8b0*/  S2R R0, SR_TID.X ;  /* 0x0000000000007919 */ /* 0x000e620000002100 */
[----:B------:R-:W-:Y:S01]  /*d8c0*/  BSSY B0, `(.L_x_301) ;  /* 0x0000010000007945 */ /* 0x000fe20003800000 */
[----:B-1----:R-:W-:-:S04]  /*d8d0*/  LOP3.LUT R0, R0, 0x7f, RZ, 0xc0, !PT ;  /* 0x0000007f00007812 */ /* 0x002fc800078ec0ff */
[----:B------:R-:W-:-:S13]  /*d8e0*/  ISETP.NE.AND P0, PT, R0, RZ, PT ;  /* 0x000000ff0000720c */ /* 0x000fda0003f05270 */
[----:B------:R-:W-:Y:S05]  /*d8f0*/  @P0 BRA `(.L_x_302) ;  /* 0x0000000000300947 */ /* 0x000fea0003800000 */
[----:B------:R-:W1:Y:S01]  /*d900*/  S2R R5, SR_LANEID ;  /* 0x0000000000057919 */ /* 0x000e620000000000 */
[----:B------:R-:W-:Y:S01]  /*d910*/  VOTEU.ANY UR4, UPT, PT ;  /* 0x0000000000047886 */ /* 0x000fe200038e0100 */
[----:B0-----:R-:W0:Y:S01]  /*d920*/  LDC.64 R2, c[0x0][0xc60] ;  /* 0x00031800ff027b82 */ /* 0x001e220000000a00 */
[----:B------:R-:W1:Y:S02]  /*d930*/  FLO.U32 R0, UR4 ;  /* 0x0000000400007d00 */ /* 0x000e6400080e0000 */
[----:B-1----:R-:W-:-:S06]  /*d940*/  ISETP.EQ.U32.AND P0, PT, R0, R5, PT ;  /* 0x000000050000720c */ /* 0x002fcc0003f02070 */
[----:B------:R-:W0:Y:S07]  /*d950*/  POPC R5, UR4 ;  /* 0x0000000400057d09 */ /* 0x000e2e0008000000 */
[----:B0-----:R-:W3:Y:S01]  /*d960*/  @P0 ATOMG.E.ADD.STRONG.GPU PT, R3, desc[UR36][R2.64], R5 ;  /* 0x00000005020309a8 */ /* 0x001ee200081ee1e4 */
[----:B------:R-:W0:Y:S02]  /*d970*/  S2R R4, SR_LTMASK ;  /* 0x0000000000047919 */ /* 0x000e240000003900 */
[----:B0-----:R-:W-:-:S04]  /*d980*/  LOP3.LUT R4, R4, UR4, RZ, 0xc0, !PT ;  /* 0x0000000404047c12 */ /* 0x001fc8000f8ec0ff */
[----:B------:R-:W0:Y:S01]  /*d990*/  POPC R7, R4 ;  /* 0x0000000400077309 */ /* 0x000e220000000000 */
[----:B---3--:R-:W0:Y:S02]  /*d9a0*/  SHFL.IDX PT, R0, R3, R0, 0x1f ;  /* 0x00001f0003007589 */ /* 0x008e2400000e0000 */
[----:B0-----:R-:W-:-:S07]  /*d9b0*/  IADD3 R16, R0, UR38, R7 ;  /* 0x0000002600107c10 */ /* 0x001fce000fffe007 */
.L_x_302:
[----:B------:R-:W-:Y:S05]  /*d9c0*/  BSYNC B0 ;  /* 0x0000000000007941 */ /* 0x000fea0003800000 */
.L_x_301:
[----:B------:R-:W3:Y:S02]  /*d9d0*/  LDL R0, [R1+0x24] ;  /* 0x0000240001007983 */ /* 0x000ee40000100800 */
[----:B---3--:R-:W-:-:S13]  /*d9e0*/  ISETP.NE.AND P0, PT, R0, 0x3, PT ;  /* 0x000000030000780c */ /* 0x008fda0003f05270 */
[----:B------:R-:W-:Y:S05]  /*d9f0*/  @!P0 BRA `(.L_x_303) ;  /* 0x0000000000048947 */ /* 0x000fea0003800000 */
[----:B------:R-:W-:Y:S01]  /*da00*/  BPT.TRAP 0x1 ;  /* 0x000000040000795c */ /* 0x000fe20000300000 */
.L_x_303:
[----:B------:R-:W-:Y:S01]  /*da10*/  IMAD R0, R25, 0x8, R22 ;  /* 0x0000000819007824 */ /* 0x000fe200078e0216 */
[----:B0-----:R-:W-:Y:S01]  /*da20*/  SHF.L.U32 R3, R28, 0x1f, RZ ;  /* 0x0000001f1c037819 */ /* 0x001fe200000006ff */
[----:B------:R-:W-:Y:S01]  /*da30*/  BSSY B0, `(.L_x_304) ;  /* 0x0000004000007945 */ /* 0x000fe20003800000 */
[----:B------:R-:W-:Y:S02]  /*da40*/  IMAD R6, R26, -0x80, R34 ;  /* 0xffffff801a067824 */ /* 0x000fe400078e0222 */
[----:B------:R-:W0:Y:S02]  /*da50*/  SYNCS.PHASECHK.TRANS64.TRYWAIT P0, [R0+URZ+0x28860], R3 ;  /* 0x02886003000075a7 */ /* 0x000e24000800017f */
[----:B0-----:R-:W-:Y:S05]  /*da60*/  @!P0 BRA `(.L_x_305) ;  /* 0x00000040009c8947 */ /* 0x001fea0003800000 */
.L_x_413:
[----:B------:R-:W-:Y:S05]  /*da70*/  BSYNC B0 ;  /* 0x0000000000007941 */ /* 0x000fea0003800000 */
.L_x_304:
[----:B------:R-:W1:Y:S01]  /*da80*/  S2R R2, SR_TID.X ;  /* 0x0000000000027919 */ /* 0x000e620000002100 */
[----:B------:R-:W-:Y:S01]  /*da90*/  UMOV UR4, 0xffffffff ;  /* 0xffffffff00047882 */ /* 0x000fe20000000000 */
[----:B------:R-:W-:Y:S01]  /*daa0*/  IMAD R9, R25, 0x4000, R33 ;  /* 0x0000400019097824 */ /* 0x000fe200078e0221 */
[----:B-1----:R-:W-:-:S04]  /*dab0*/  LOP3.LUT R2, R2, 0x7f, RZ, 0xc0, !PT ;  /* 0x0000007f02027812 */ /* 0x002fc800078ec0ff */
[----:B------:R-:W-:-:S05]  /*dac0*/  SHF.R.U32.HI R2, RZ, 0x3, R2 ;  /* 0x00000003ff027819 */ /* 0x000fca0000011602 */
[----:B------:R-:W-:Y:S01]  /*dad0*/  IMAD.IADD R6, R6, 0x1, -R2 ;  /* 0x0000000106067824 */ /* 0x000fe200078e0a02 */
[----:B------:R-:W-:Y:S06]  /*dae0*/  BRA.DIV UR4, `(.L_x_306) ;  /* 0x0000004204907947 */ /* 0x000fec000b800000 */
[----:B--2---:R-:W1:Y:S01]  /*daf0*/  SHFL.IDX PT, R14, R18, RZ, 0x181f ;  /* 0x00181fff120e7589 */ /* 0x004e6200000e0000 */
[----:B------:R-:W-:Y:S01]  /*db00*/  ULDC UR4, c[0x0][0x2f4] ;  /* 0x0000bd0000047ab9 */ /* 0x000fe20000000800 */
[C---:B------:R-:W-:Y:S01]  /*db10*/  IMAD.SHL.U32 R5, R30.reuse, 0x2, RZ ;  /* 0x000000021e057824 */ /* 0x040fe200078e00ff */
[----:B------:R-:W-:Y:S01]  /*db20*/  ISETP.GE.AND P1, PT, R30, UR4, PT ;  /* 0x000000041e007c0c */ /* 0x000fe2000bf26270 */
[----:B0-----:R-:W0:Y:S01]  /*db30*/  SHFL.IDX PT, R3, R23, RZ, 0x181f ;  /* 0x00181fff17037589 */ /* 0x001e2200000e0000 */
[----:B------:R-:W-:Y:S01]  /*db40*/  ISETP.GE.AND P0, PT, R29, UR4, PT ;  /* 0x000000041d007c0c */ /* 0x000fe2000bf06270 */
[----:B------:R-:W-:Y:S01]  /*db50*/  IMAD R4, R9, 0x2, R22 ;  /* 0x0000000209047824 */ /* 0x000fe200078e0216 */
[C---:B------:R-:W-:Y:S01]  /*db60*/  ISETP.LT.OR P2, PT, R6.reuse, 0x1, P1 ;  /* 0x000000010600780c */ /* 0x040fe20000f41670 */
[----:B------:R-:W2:Y:S01]  /*db70*/  SHFL.IDX PT, R10, R18, 0x1, 0x181f ;  /* 0x00381f00120a7f89 */ /* 0x000ea200000e0000 */
[----:B------:R-:W-:-:S03]  /*db80*/  ISETP.LT.OR P3, PT, R6, 0x1, P0 ;  /* 0x000000010600780c */ /* 0x000fc60000761670 */
[----:B------:R-:W3:Y:S04]  /*db90*/  SHFL.IDX PT, R7, R23, 0x1, 0x181f ;  /* 0x00381f0017077f89 */ /* 0x000ee800000e0000 */
[----:B------:R-:W-:Y:S01]  /*dba0*/  SHFL.IDX PT, R8, R23, 0x2, 0x181f ;  /* 0x00581f0017087f89 */ /* 0x000fe200000e0000 */
[----:B-1----:R-:W-:-:S03]  /*dbb0*/  IADD3 R2, P4, R14, R5, RZ ;  /* 0x000000050e027210 */ /* 0x002fc60007f9e0ff */
[----:B------:R-:W1:Y:S02]  /*dbc0*/  SHFL.IDX PT, R14, R18, 0x2, 0x181f ;  /* 0x00581f00120e7f89 */ /* 0x000e6400000e0000 */
[----:B0-----:R-:W-:-:S05]  /*dbd0*/  IMAD.X R3, RZ, RZ, R3, P4 ;  /* 0x000000ffff037224 */ /* 0x001fca00020e0603 */
[----:B------:R-:W-:Y:S01]  /*dbe0*/  LDGSTS.E.BYPASS.LTC128B.128 [R4+0x400], desc[UR36][R2.64], !P2 ;  /* 0x0040000002047fae */ /* 0x000fe2000d101d64 */
[----:B------:R-:W-:-:S03]  /*dbf0*/  ISETP.LT.OR P2, PT, R6, 0x11, P1 ;  /* 0x000000110600780c */ /* 0x000fc60000f41670 */
[----:B------:R2:W-:Y:S01]  /*dc00*/  LDGSTS.E.BYPASS.LTC128B.128 [R4+0x4400], desc[UR36][R2.64+0x80], !P3 ;  /* 0x0440008002047fae */ /* 0x0005e2000d901d64 */
[----:B------:R-:W-:Y:S02]  /*dc10*/  ISETP.LT.OR P3, PT, R6, 0x11, P0 ;  /* 0x000000110600780c */ /* 0x000fe40000761670 */
[----:B--2---:R-:W-:Y:S02]  /*dc20*/  IADD3 R2, P4, R10, R5, RZ ;  /* 0x000000050a027210 */ /* 0x004fe40007f9e0ff */
[----:B------:R-:W-:Y:S03]  /*dc30*/  SHFL.IDX PT, R10, R18, 0x4, 0x181f ;  /* 0x00981f00120a7f89 */ /* 0x000fe600000e0000 */
[----:B---3--:R-:W-:Y:S02]  /*dc40*/  IMAD.X R3, RZ, RZ, R7, P4 ;  /* 0x000000ffff037224 */ /* 0x008fe400020e0607 */
[----:B------:R-:W-:Y:S04]  /*dc50*/  SHFL.IDX PT, R7, R23, 0x3, 0x181f ;  /* 0x00781f0017077f89 */ /* 0x000fe800000e0000 */
[----:B------:R-:W-:Y:S01]  /*dc60*/  LDGSTS.E.BYPASS.LTC128B.128 [R4+0xc00], desc[UR36][R2.64], !P2 ;  /* 0x00c0000002047fae */ /* 0x000fe2000d101d64 */
[----:B------:R-:W-:-:S03]  /*dc70*/  ISETP.LT.OR P2, PT, R6, 0x21, P1 ;  /* 0x000000210600780c */ /* 0x000fc60000f41670 */
[----:B------:R1:W-:Y:S01]  /*dc80*/  LDGSTS.E.BYPASS.LTC128B.128 [R4+0x4c00], desc[UR36][R2.64+0x80], !P3 ;  /* 0x04c0008002047fae */ /* 0x0003e2000d901d64 */
[----:B------:R-:W-:Y:S02]  /*dc90*/  ISETP.LT.OR P3, PT, R6, 0x21, P0 ;  /* 0x000000210600780c */ /* 0x000fe40000761670 */
[----:B-1----:R-:W-:Y:S02]  /*dca0*/  IADD3 R2, P4, R14, R5, RZ ;  /* 0x000000050e027210 */ /* 0x002fe40007f9e0ff */
[----:B------:R-:W0:Y:S03]  /*dcb0*/  SHFL.IDX PT, R14, R18, 0x3, 0x181f ;  /* 0x00781f00120e7f89 */ /* 0x000e2600000e0000 */
[----:B------:R-:W-:Y:S02]  /*dcc0*/  IMAD.X R3, RZ, RZ, R8, P4 ;  /* 0x000000ffff037224 */ /* 0x000fe400020e0608 */
[----:B------:R-:W1:Y:S04]  /*dcd0*/  SHFL.IDX PT, R8, R23, 0x4, 0x181f ;  /* 0x00981f0017087f89 */ /* 0x000e6800000e0000 */
[----:B------:R-:W-:Y:S01]  /*dce0*/  LDGSTS.E.BYPASS.LTC128B.128 [R4+0x1400], desc[UR36][R2.64], !P2 ;  /* 0x0140000002047fae */ /* 0x000fe2000d101d64 */
[----:B------:R-:W-:-:S03]  /*dcf0*/  ISETP.LT.OR P2, PT, R6, 0x31, P1 ;  /* 0x000000310600780c */ /* 0x000fc60000f41670 */
[----:B------:R0:W-:Y:S01]  /*dd00*/  LDGSTS.E.BYPASS.LTC128B.128 [R4+0x5400], desc[UR36][R2.64+0x80], !P3 ;  /* 0x0540008002047fae */ /* 0x0001e2000d901d64 */
[----:B------:R-:W-:Y:S02]  /*dd10*/  ISETP.LT.OR P3, PT, R6, 0x31, P0 ;  /* 0x000000310600780c */ /* 0x000fe40000761670 */
[----:B0-----:R-:W-:Y:S02]  /*dd20*/  IADD3 R2, P4, R14, R5, RZ ;  /* 0x000000050e027210 */ /* 0x001fe40007f9e0ff */
[----:B------:R-:W0:Y:S03]  /*dd30*/  SHFL.IDX PT, R14, R18, 0x5, 0x181f ;  /* 0x00b81f00120e7f89 */ /* 0x000e2600000e0000 */
[----:B------:R-:W-:Y:S02]  /*dd40*/  IMAD.X R3, RZ, RZ, R7, P4 ;  /* 0x000000ffff037224 */ /* 0x000fe400020e0607 */
[----:B------:R-:W2:Y:S04]  /*dd50*/  SHFL.IDX PT, R7, R23, 0x5, 0x181f ;  /* 0x00b81f0017077f89 */ /* 0x000ea800000e0000 */
[----:B------:R-:W-:Y:S01]  /*dd60*/  LDGSTS.E.BYPASS.LTC128B.128 [R4+0x1c00], desc[UR36][R2.64], !P2 ;  /* 0x01c0000002047fae */ /* 0x000fe2000d101d64 */
[----:B------:R-:W-:-:S03]  /*dd70*/  ISETP.LT.OR P2, PT, R6, 0x41, P1 ;  /* 0x000000410600780c */ /* 0x000fc60000f41670 */
[----:B------:R3:W-:Y:S01]  /*dd80*/  LDGSTS.E.BYPASS.LTC128B.128 [R4+0x5c00], desc[UR36][R2.64+0x80], !P3 ;  /* 0x05c0008002047fae */ /* 0x0007e2000d901d64 */
[----:B------:R-:W-:Y:S02]  /*dd90*/  ISETP.LT.OR P3, PT, R6, 0x41, P0 ;  /* 0x000000410600780c */ /* 0x000fe40000761670 */
[----:B---3--:R-:W-:Y:S02]  /*dda0*/  IADD3 R2, P4, R10, R5, RZ ;  /* 0x000000050a027210 */ /* 0x008fe40007f9e0ff */
[----:B------:R-:W3:Y:S03]  /*ddb0*/  SHFL.IDX PT, R10, R18, 0x6, 0x181f ;  /* 0x00d81f00120a7f89 */ /* 0x000ee600000e0000 */
[----:B-1----:R-:W-:Y:S02]  /*ddc0*/  IMAD.X R3, RZ, RZ, R8, P4 ;  /* 0x000000ffff037224 */ /* 0x002fe400020e0608 */
[----:B------:R-:W1:Y:S04]  /*ddd0*/  SHFL.IDX PT, R8, R23, 0x6, 0x181f ;  /* 0x00d81f0017087f89 */ /* 0x000e6800000e0000 */
[----:B------:R-:W-:Y:S01]  /*dde0*/  LDGSTS.E.BYPASS.LTC128B.128 [R4+0x2400], desc[UR36][R2.64], !P2 ;  /* 0x0240000002047fae */ /* 0x000fe2000d101d64 */
[----:B------:R-:W-:-:S03]  /*ddf0*/  ISETP.LT.OR P2, PT, R6, 0x51, P1 ;  /* 0x000000510600780c */ /* 0x000fc60000f41670 */
[----:B------:R0:W-:Y:S01]  /*de00*/  LDGSTS.E.BYPASS.LTC128B.128 [R4+0x6400], desc[UR36][R2.64+0x80], !P3 ;  /* 0x0640008002047fae */ /* 0x0001e2000d901d64 */
[----:B------:R-:W-:-:S03]  /*de10*/  ISETP.LT.OR P3, PT, R6, 0x51, P0 ;  /* 0x000000510600780c */ /* 0x000fc60000761670 */
[----:B------:R-:W4:Y:S01]  /*de20*/  SHFL.IDX PT, R23, R23, 0x7, 0x181f ;  /* 0x00f81f0017177f89 */ /* 0x000f2200000e0000 */
[----:B0-----:R-:W-:-:S03]  /*de30*/  IADD3 R2, P4, R14, R5, RZ ;  /* 0x000000050e027210 */ /* 0x001fc60007f9e0ff */
[----:B------:R0:W0:Y:S01]  /*de40*/  SHFL.IDX PT, R14, R18, 0x7, 0x181f ;  /* 0x00f81f00120e7f89 */ /* 0x00002200000e0000 */
[----:B--2---:R-:W-:-:S05]  /*de50*/  IADD3.X R3, RZ, R7, RZ, P4, !PT ;  /* 0x00000007ff037210 */ /* 0x004fca00027fe4ff */
[----:B------:R-:W-:Y:S01]  /*de60*/  LDGSTS.E.BYPASS.LTC128B.128 [R4+0x2c00], desc[UR36][R2.64], !P2 ;  /* 0x02c0000002047fae */ /* 0x000fe2000d101d64 */
[----:B------:R-:W-:-:S03]  /*de70*/  ISETP.LT.OR P2, PT, R6, 0x61, P1 ;  /* 0x000000610600780c */ /* 0x000fc60000f41670 */
[----:B------:R3:W-:Y:S01]  /*de80*/  LDGSTS.E.BYPASS.LTC128B.128 [R4+0x6c00], desc[UR36][R2.64+0x80], !P3 ;  /* 0x06c0008002047fae */ /* 0x0007e2000d901d64 */
[----:B------:R-:W-:Y:S02]  /*de90*/  ISETP.LT.OR P3, PT, R6, 0x61, P0 ;  /* 0x000000610600780c */ /* 0x000fe40000761670 */
[----:B---3--:R-:W-:-:S05]  /*dea0*/  IADD3 R2, P4, R10, R5, RZ ;  /* 0x000000050a027210 */ /* 0x008fca0007f9e0ff */
[----:B-1----:R-:W-:-:S05]  /*deb0*/  IMAD.X R3, RZ, RZ, R8, P4 ;  /* 0x000000ffff037224 */ /* 0x002fca00020e0608 */
[----:B------:R1:W-:Y:S04]  /*dec0*/  LDGSTS.E.BYPASS.LTC128B.128 [R4+0x3400], desc[UR36][R2.64], !P2 ;  /* 0x0340000002047fae */ /* 0x0003e8000d101d64 */
[----:B0---4-:R1:W-:Y:S02]  /*ded0*/  LDGSTS.E.BYPASS.LTC128B.128 [R4+0x7400], desc[UR36][R2.64+0x80], !P3 ;  /* 0x0740008002047fae */ /* 0x0113e4000d901d64 */
.L_x_431:
[C---:B------:R-:W-:Y:S02]  /*dee0*/  ISETP.LT.OR P1, PT, R6.reuse, 0x71, P1 ;  /* 0x000000710600780c */ /* 0x040fe40000f21670 */
[----:B------:R-:W-:Y:S02]  /*def0*/  ISETP.LT.OR P0, PT, R6, 0x71, P0 ;  /* 0x000000710600780c */ /* 0x000fe40000701670 */
[----:B-1----:R-:W-:-:S05]  /*df00*/  IADD3 R2, P2, R14, R5, RZ ;  /* 0x000000050e027210 */ /* 0x002fca0007f5e0ff */
[----:B------:R-:W-:-:S05]  /*df10*/  IMAD.X R3, RZ, RZ, R23, P2 ;  /* 0x000000ffff037224 */ /* 0x000fca00010e0617 */
[----:B------:R-:W-:Y:S01]  /*df20*/  @!PT LDS RZ, [RZ] ;  /* 0x00000000fffff984 */ /* 0x000fe20000000800 */
[----:B------:R-:W-:Y:S01]  /*df30*/  @!PT LDS RZ, [RZ] ;  /* 0x00000000fffff984 */ /* 0x000fe20000000800 */
[----:B------:R-:W-:Y:S01]  /*df40*/  @!PT LDS RZ, [RZ] ;  /* 0x00000000fffff984 */ /* 0x000fe20000000800 */
[----:B------:R0:W-:Y:S04]  /*df50*/  LDGSTS.E.BYPASS.LTC128B.128 [R4+0x3c00], desc[UR36][R2.64], !P1 ;  /* 0x03c0000002047fae */ /* 0x0001e8000c901d64 */
[----:B------:R0:W-:Y:S01]  /*df60*/  LDGSTS.E.BYPASS.LTC128B.128 [R4+0x7c00], desc[UR36][R2.64+0x80], !P0 ;  /* 0x07c0008002047fae */ /* 0x0001e2000c101d64 */
[----:B------:R-:W-:Y:S01]  /*df70*/  PLOP3.LUT P0, PT, PT, PT, PT, 0x80, 0x0 ;  /* 0x000000000000781c */ /* 0x000fe20003f0f070 */
[----:B------:R-:W-:-:S12]  /*df80*/  NOP ;  /* 0x0000000000007918 */ /* 0x000fd80000000000 */
.L_x_307:
[----:B------:R-:W-:Y:S02]  /*df90*/  PLOP3.LUT P1, PT, P1, P0, PT, 0xa2, 0x0 ;  /* 0x000000000000781c */ /* 0x000fe40000f21472 */
[----:B------:R-:W-:-:S08]  /*dfa0*/  @P0 R2UR P1, UR4, R0 ;  /* 0x00000000000402ca */ /* 0x000fd00000020000 */
[----:B------:R-:W-:-:S05]  /*dfb0*/  @P0 PLOP3.LUT P0, PT, P1, PT, PT, 0x80, 0x0 ;  /* 0x000000000000081c */ /* 0x000fca0000f0f070 */
[----:B------:R-:W-:Y:S01]  /*dfc0*/  @!P1 SYNCS.ARRIVE.TRANS64.RED.A0T1 RZ, [UR4+0x28850], RZ ;  /* 0x028850ffffff99a7 */ /* 0x000fe20008200404 */
[----:B------:R-:W-:Y:S07]  /*dfd0*/  @!P1 ARRIVES.LDGSTSBAR.64.TRANSCNT [UR4+0x28850] ;  /* 0x02885000ff0099b0 */ /* 0x000fee0008000a84 */
[----:B------:R-:W-:Y:S05]  /*dfe0*/  @P0 BRA.U.ANY `(.L_x_307) ;  /* 0xfffffffd00e80947 */ /* 0x000fea000393ffff */
[----:B------:R-:W-:Y:S01]  /*dff0*/  NOP ;  /* 0x0000000000007918 */ /* 0x000fe20000000000 */
[----:B0-----:R-:W2:Y:S02]  /*e000*/  LDL R2, [R1+0x24] ;  /* 0x0000240001027983 */ /* 0x001ea40000100800 */
[----:B--2---:R-:W-:-:S13]  /*e010*/  ISETP.NE.AND P2, PT, R2, 0x3, PT ;  /* 0x000000030200780c */ /* 0x004fda0003f45270 */
[----:B------:R-:W-:Y:S05]  /*e020*/  @!P2 BRA `(.L_x_308) ;  /* 0x000000000004a947 */ /* 0x000fea0003800000 */
[----:B------:R-:W-:Y:S01]  /*e030*/  BPT.TRAP 0x1 ;  /* 0x000000040000795c */ /* 0x000fe20000300000 */
.L_x_308:
[----:B------:R0:W-:Y:S01]  /*e040*/  SYNCS.ARRIVE.TRANS64.A1T0 RZ, [R0+URZ+0x28850], RZ ;  /* 0x028850ff00ff79a7 */ /* 0x0001e2000810003f */
[----:B------:R-:W-:-:S05]  /*e050*/  VIADD R25, R25, 0x1 ;  /* 0x0000000119197836 */ /* 0x000fca0000000000 */
[----:B------:R-:W-:-:S04]  /*e060*/  ISETP.NE.AND P0, PT, R25, 0x2, PT ;  /* 0x000000021900780c */ /* 0x000fc80003f05270 */
[----:B------:R-:W-:Y:S02]  /*e070*/  SEL R3, RZ, 0x1, P0 ;  /* 0x00000001ff037807 */ /* 0x000fe40000000000 */
[----:B------:R-:W-:Y:S02]  /*e080*/  SEL R25, R25, RZ, P0 ;  /* 0x000000ff19197207 */ /* 0x000fe40000000000 */
[----:B0-----:R-:W-:-:S07]  /*e090*/  LOP3.LUT R28, R28, R3, RZ, 0x3c, !PT ;  /* 0x000000031c1c7212 */ /* 0x001fce00078e3cff */
.L_x_265:
[----:B------:R-:W-:Y:S05]  /*e0a0*/  BSYNC B7 ;  /* 0x0000000000077941 */ /* 0x000fea0003800000 */
.L_x_263:
[----:B------:R-:W-:-:S13]  /*e0b0*/  LOP3.LUT P0, RZ, R27, 0x20, RZ, 0xc0, !PT ;  /* 0x000000201bff7812 */ /* 0x000fda000780c0ff */
[----:B------:R-:W-:Y:S05]  /*e0c0*/  @!P0 BRA `(.L_x_309) ;  /* 0x0000000000248947 */ /* 0x000fea0003800000 */
[----:B------:R-:W-:Y:S05]  /*e0d0*/  WARPSYNC.ALL ;  /* 0x0000000000007948 */ /* 0x000fea0003800000 */
[----:B------:R-:W0:Y:S08]  /*e0e0*/  S2UR UR5, SR_CgaCtaId ;  /* 0x00000000000579c3 */ /* 0x000e300000008800 */
[----:B------:R-:W-:Y:S06]  /*e0f0*/  BAR.SYNC.DEFER_BLOCKING 0x5, 0x180 ;  /* 0x0146000000007b1d */ /* 0x000fec0000010000 */
[----:B------:R-:W-:-:S02]  /*e100*/  UMOV UR4, 0x400 ;  /* 0x0000040000047882 */ /* 0x000fc40000000000 */
[----:B0-----:R-:W-:-:S06]  /*e110*/  ULEA UR4, UR5, UR4, 0x18 ;  /* 0x0000000405047291 */ /* 0x001fcc000f8ec03f */
[----:B------:R-:W-:-:S05]  /*e120*/  IMAD.U32 R22, RZ, RZ, UR4 ;  /* 0x00000004ff167e24 */ /* 0x000fca000f8e00ff */
[----:B------:R2:W3:Y:S01]  /*e130*/  LDS.128 R16, [R22+0x288d0] ;  /* 0x0288d00016107984 */ /* 0x0004e20000000c00 */
[----:B------:R-:W-:Y:S06]  /*e140*/  BAR.ARV 0x4, 0x180 ;  /* 0x0106000000007b1d */ /* 0x000fec0000002000 */
[----:B------:R-:W-:Y:S05]  /*e150*/  BRA `(.L_x_310) ;  /* 0x0000000800d07947 */ /* 0x000fea0003800000 */
.L_x_309:
[----:B------:R-:W0:Y:S01]  /*e160*/  S2R R0, SR_TID.X ;  /* 0x0000000000007919 */ /* 0x000e220000002100 */
[----:B------:R-:W-:Y:S01]  /*e170*/  UMOV UR4, 0xffffffff ;  /* 0xffffffff00047882 */ /* 0x000fe20000000000 */
[----:B0-----:R-:W-:-:S04]  /*e180*/  LOP3.LUT R9, R0, 0x1f, RZ, 0xc0, !PT ;  /* 0x0000001f00097812 */ /* 0x001fc800078ec0ff */
[----:B------:R-:W-:Y:S01]  /*e190*/  ISETP.NE.AND P0, PT, R9, 0x1f, PT ;  /* 0x0000001f0900780c */ /* 0x000fe20003f05270 */
[----:B------:R-:W-:-:S12]  /*e1a0*/  BRA.DIV UR4, `(.L_x_311) ;  /* 0x00000046045c7947 */ /* 0x000fd8000b800000 */
[----:B------:R-:W-:Y:S01]  /*e1b0*/  IMAD.IADD R7, R19, 0x1, R9 ;  /* 0x0000000113077824 */ /* 0x000fe200078e0209 */
[----:B------:R-:W-:-:S04]  /*e1c0*/  ULDC UR4, c[0x0][0xc3c] ;  /* 0x00030f0000047ab9 */ /* 0x000fc80000000800 */
[----:B------:R-:W-:-:S13]  /*e1d0*/  ISETP.GE.OR P1, PT, R7, UR4, !P0 ;  /* 0x0000000407007c0c */ /* 0x000fda000c726670 */
[----:B------:R-:W0:Y:S08]  /*e1e0*/  @!P1 LDC.64 R2, c[0x0][0xc80] ;  /* 0x00032000ff029b82 */ /* 0x000e300000000a00 */
[----:B------:R-:W1:Y:S01]  /*e1f0*/  @!P1 LDC.64 R4, c[0x0][0xc78] ;  /* 0x00031e00ff049b82 */ /* 0x000e620000000a00 */
[----:B0-----:R-:W-:-:S05]  /*e200*/  @!P1 IMAD.WIDE R2, R7, 0x4, R2 ;  /* 0x0000000407029825 */ /* 0x001fca00078e0202 */
[----:B------:R1:W2:Y:S02]  /*e210*/  @!P1 LDG.E R6, desc[UR36][R2.64] ;  /* 0x0000002402069981 */ /* 0x0002a4000c1e1900 */
[----:B-1----:R-:W-:-:S05]  /*e220*/  @!P1 IMAD.WIDE R2, R7, 0x4, R4 ;  /* 0x0000000407029825 */ /* 0x002fca00078e0204 */
[----:B------:R-:W3:Y:S01]  /*e230*/  @!P1 LDG.E R5, desc[UR36][R2.64] ;  /* 0x0000002402059981 */ /* 0x000ee2000c1e1900 */
[----:B------:R-:W-:Y:S01]  /*e240*/  IMAD.MOV.U32 R7, RZ, RZ, RZ ;  /* 0x000000ffff077224 */ /* 0x000fe200078e00ff */
[C---:B------:R-:W-:Y:S01]  /*e250*/  ISETP.GE.U32.AND P2, PT, R9.reuse, 0x2, PT ;  /* 0x000000020900780c */ /* 0x040fe20003f46070 */
[----:B------:R-:W-:Y:S01]  /*e260*/  IMAD.MOV.U32 R4, RZ, RZ, RZ ;  /* 0x000000ffff047224 */ /* 0x000fe200078e00ff */
[C---:B------:R-:W-:Y:S01]  /*e270*/  ISETP.GE.U32.AND P3, PT, R9.reuse, 0x4, PT ;  /* 0x000000040900780c */ /* 0x040fe20003f66070 */
[----:B------:R-:W-:Y:S01]  /*e280*/  SHFL.IDX PT, R0, R16, RZ, 0x1f ;  /* 0x00001fff10007589 */ /* 0x000fe200000e0000 */
[C---:B------:R-:W-:Y:S02]  /*e290*/  ISETP.GE.U32.AND P4, PT, R9.reuse, 0x8, PT ;  /* 0x000000080900780c */ /* 0x040fe40003f86070 */
[----:B------:R-:W-:Y:S01]  /*e2a0*/  ISETP.GE.U32.AND P5, PT, R9, 0x10, PT ;  /* 0x000000100900780c */ /* 0x000fe20003fa6070 */
[----:B------:R-:W-:Y:S01]  /*e2b0*/  SHFL.IDX PT, R8, R16, 0x1, 0x1f ;  /* 0x00201f0010087f89 */ /* 0x000fe200000e0000 */
[----:B--2---:R-:W-:-:S02]  /*e2c0*/  @!P1 IMAD.MOV.U32 R7, RZ, RZ, R6 ;  /* 0x000000ffff079224 */ /* 0x004fc400078e0006 */
[----:B------:R-:W-:Y:S02]  /*e2d0*/  IMAD.MOV.U32 R6, RZ, RZ, RZ ;  /* 0x000000ffff067224 */ /* 0x000fe400078e00ff */
[----:B---3--:R-:W-:Y:S01]  /*e2e0*/  @!P1 IMAD.MOV.U32 R4, RZ, RZ, R5 ;  /* 0x000000ffff049224 */ /* 0x008fe200078e0005 */
[----:B------:R-:W-:-:S03]  /*e2f0*/  ISETP.NE.AND P1, PT, R9, RZ, PT ;  /* 0x000000ff0900720c */ /* 0x000fc60003f25270 */
[----:B------:R-:W-:-:S05]  /*e300*/  IMAD R13, R4, R7, RZ ;  /* 0x00000007040d7224 */ /* 0x000fca00078e02ff */
        /* <DEDUP_REMOVED lines=15> */
[----:B------:R0:W1:Y:S02]  /*e400*/  SHFL.IDX PT, R14, R2, 0x1f, 0x1f ;  /* 0x03e01f00020e7f89 */ /* 0x00006400000e0000 */
.L_x_441:
[----:B------:R-:W-:Y:S02]  /*e410*/  ULDC UR4, c[0x0][0xc38] ;  /* 0x00030e0000047ab9 */ /* 0x000fe40000000800 */
[----:B------:R-:W-:-:S05]  /*e420*/  MOV R5, UR4 ;  /* 0x0000000400057c02 */ /* 0x000fca0008000f00 */
[----:B-1----:R-:W-:-:S04]  /*e430*/  IMAD R14, R14, R5, RZ ;  /* 0x000000050e0e7224 */ /* 0x002fc800078e02ff */
[----:B------:R-:W-:-:S05]  /*e440*/  IMAD.IADD R9, R8, 0x1, R14 ;  /* 0x0000000108097824 */ /* 0x000fca00078e020e */
[----:B------:R-:W-:-:S13]  /*e450*/  ISETP.GT.AND P6, PT, R9, R0, PT ;  /* 0x000000000900720c */ /* 0x000fda0003fc4270 */
[----:B------:R-:W-:Y:S05]  /*e460*/  @P6 BRA `(.L_x_312) ;  /* 0x0000000000a46947 */ /* 0x000fea0003800000 */
.L_x_315:
[----:B0-----:R-:W0:Y:S01]  /*e470*/  LDC R2, c[0x0][0xc3c] ;  /* 0x00030f00ff027b82 */ /* 0x001e220000000800 */
[----:B------:R-:W-:-:S05]  /*e480*/  VIADD R19, R19, 0x1f ;  /* 0x0000001f13137836 */ /* 0x000fca0000000000 */
[----:B0-----:R-:W-:-:S13]  /*e490*/  ISETP.GE.AND P6, PT, R19, R2, PT ;  /* 0x000000021300720c */ /* 0x001fda0003fc6270 */
[----:B------:R-:W-:Y:S05]  /*e4a0*/  @P6 BRA `(.L_x_313) ;  /* 0x0000000400b86947 */ /* 0x000fea0003800000 */
[----:B------:R-:W0:Y:S01]  /*e4b0*/  S2R R3, SR_TID.X ;  /* 0x0000000000037919 */ /* 0x000e220000002100 */
[----:B------:R-:W-:Y:S01]  /*e4c0*/  IMAD.MOV.U32 R7, RZ, RZ, RZ ;  /* 0x000000ffff077224 */ /* 0x000fe200078e00ff */
[----:B0-----:R-:W-:-:S05]  /*e4d0*/  LOP3.LUT R3, R3, 0x1f, RZ, 0xc0, !PT ;  /* 0x0000001f03037812 */ /* 0x001fca00078ec0ff */
[----:B------:R-:W-:-:S05]  /*e4e0*/  IMAD.IADD R11, R19, 0x1, R3 ;  /* 0x00000001130b7824 */ /* 0x000fca00078e0203 */
[----:B------:R-:W-:-:S13]  /*e4f0*/  ISETP.GE.OR P6, PT, R11, R2, !P0 ;  /* 0x000000020b00720c */ /* 0x000fda00047c6670 */
[----:B------:R-:W0:Y:S08]  /*e500*/  @!P6 LDC.64 R2, c[0x0][0xc80] ;  /* 0x00032000ff02eb82 */ /* 0x000e300000000a00 */
[----:B------:R-:W1:Y:S01]  /*e510*/  @!P6 LDC.64 R4, c[0x0][0xc78] ;  /* 0x00031e00ff04eb82 */ /* 0x000e620000000a00 */
[----:B0-----:R-:W-:-:S05]  /*e520*/  @!P6 IMAD.WIDE R2, R11, 0x4, R2 ;  /* 0x000000040b02e825 */ /* 0x001fca00078e0202 */
[----:B------:R1:W2:Y:S02]  /*e530*/  @!P6 LDG.E R7, desc[UR36][R2.64] ;  /* 0x000000240207e981 */ /* 0x0002a4000c1e1900 */
[----:B-1----:R-:W-:-:S04]  /*e540*/  @!P6 IMAD.WIDE R2, R11, 0x4, R4 ;  /* 0x000000040b02e825 */ /* 0x002fc800078e0204 */
[----:B------:R-:W-:-:S06]  /*e550*/  IMAD.MOV.U32 R4, RZ, RZ, RZ ;  /* 0x000000ffff047224 */ /* 0x000fcc00078e00ff */
[----:B------:R-:W2:Y:S01]  /*e560*/  @!P6 LDG.E R4, desc[UR36][R2.64] ;  /* 0x000000240204e981 */ /* 0x000ea2000c1e1900 */
[----:B------:R-:W-:Y:S01]  /*e570*/  UMOV UR4, 0xffffffff ;  /* 0xffffffff00047882 */ /* 0x000fe20000000000 */
[----:B--2---:R-:W-:Y:S02]  /*e580*/  IMAD R13, R4, R7, RZ ;  /* 0x00000007040d7224 */ /* 0x004fe400078e02ff */
[----:B------:R-:W-:Y:S05]  /*e590*/  BRA.DIV UR4, `(.L_x_314) ;  /* 0x00000046049c7947 */ /* 0x000fea000b800000 */
        /* <DEDUP_REMOVED lines=16> */
.L_x_449:
[----:B------:R-:W-:Y:S02]  /*e6a0*/  ULDC UR4, c[0x0][0xc38] ;  /* 0x00030e0000047ab9 */ /* 0x000fe40000000800 */
[----:B------:R-:W-:-:S04]  /*e6b0*/  IMAD.U32 R5, RZ, RZ, UR4 ;  /* 0x00000004ff057e24 */ /* 0x000fc8000f8e00ff */
[----:B-1----:R-:W-:-:S04]  /*e6c0*/  IMAD R14, R14, R5, RZ ;  /* 0x000000050e0e7224 */ /* 0x002fc800078e02ff */
[----:B------:R-:W-:-:S05]  /*e6d0*/  IMAD.IADD R9, R14, 0x1, R9 ;  /* 0x000000010e097824 */ /* 0x000fca00078e0209 */
[----:B------:R-:W-:-:S13]  /*e6e0*/  ISETP.GT.AND P6, PT, R9, R0, PT ;  /* 0x000000000900720c */ /* 0x000fda0003fc4270 */
[----:B------:R-:W-:Y:S05]  /*e6f0*/  @!P6 BRA `(.L_x_315) ;  /* 0xfffffffc005ce947 */ /* 0x000fea000383ffff */
.L_x_312:
[----:B------:R-:W-:Y:S01]  /*e700*/  IMAD.IADD R9, R9, 0x1, -R14 ;  /* 0x0000000109097824 */ /* 0x000fe200078e0a0e */
[----:B------:R-:W-:-:S03]  /*e710*/  UMOV UR4, 0xffffffff ;  /* 0xffffffff00047882 */ /* 0x000fc60000000000 */
[----:B------:R-:W-:-:S05]  /*e720*/  IMAD R3, R2, R5, R9 ;  /* 0x0000000502037224 */ /* 0x000fca00078e0209 */
[----:B------:R-:W-:Y:S01]  /*e730*/  ISETP.GT.AND P6, PT, R3, R0, PT ;  /* 0x000000000300720c */ /* 0x000fe20003fc4270 */
[----:B------:R-:W-:-:S12]  /*e740*/  BRA.DIV UR4, `(.L_x_316) ;  /* 0x0000004604e87947 */ /* 0x000fd8000b800000 */
[----:B------:R-:W-:-:S04]  /*e750*/  VOTE.ANY R3, PT, !P6 ;  /* 0x0000000000037806 */ /* 0x000fc800070e0100 */
[----:B------:R-:W1:Y:S02]  /*e760*/  POPC R8, R3 ;  /* 0x0000000300087309 */ /* 0x000e640000000000 */
[----:B-1----:R1:W2:Y:S04]  /*e770*/  SHFL.IDX PT, R7, R7, R8, 0x1f ;  /* 0x00001f0807077589 */ /* 0x0022a800000e0000 */
[----:B------:R1:W3:Y:S02]  /*e780*/  SHFL.IDX PT, R4, R4, R8, 0x1f ;  /* 0x00001f0804047589 */ /* 0x0002e400000e0000 */
.L_x_454:
[----:B------:R-:W-:-:S13]  /*e790*/  ISETP.NE.AND P0, PT, R3, RZ, PT ;  /* 0x000000ff0300720c */ /* 0x000fda0003f05270 */
[----:B------:R-:W-:Y:S05]  /*e7a0*/  @!P0 BRA `(.L_x_317) ;  /* 0x0000000000108947 */ /* 0x000fea0003800000 */
[----:B------:R-:W-:Y:S01]  /*e7b0*/  UMOV UR4, 0xffffffff ;  /* 0xffffffff00047882 */ /* 0x000fe20000000000 */
[----:B------:R-:W-:Y:S02]  /*e7c0*/  VIADD R12, R8, 0xffffffff ;  /* 0xffffffff080c7836 */ /* 0x000fe40000000000 */
[----:B------:R-:W-:Y:S05]  /*e7d0*/  BRA.DIV UR4, `(.L_x_318) ;  /* 0x0000004a04207947 */ /* 0x000fea000b800000 */
[----:B------:R4:W0:Y:S02]  /*e7e0*/  SHFL.IDX PT, R6, R2, R12, 0x1f ;  /* 0x00001f0c02067589 */ /* 0x00082400000e0000 */
.L_x_317:
[----:B--2---:R-:W-:Y:S01]  /*e7f0*/  IABS R10, R7 ;  /* 0x00000007000a7213 */ /* 0x004fe20000000000 */
[----:B0-----:R-:W-:Y:S01]  /*e800*/  IMAD R16, R6, R5, R9 ;  /* 0x0000000506107224 */ /* 0x001fe200078e0209 */
[----:B---3--:R-:W-:Y:S01]  /*e810*/  IABS R5, R4 ;  /* 0x0000000400057213 */ /* 0x008fe20000000000 */
[----:B------:R-:W-:Y:S01]  /*e820*/  IMAD.IADD R19, R8, 0x1, R19 ;  /* 0x0000000108137824 */ /* 0x000fe200078e0213 */
[----:B------:R-:W0:Y:S01]  /*e830*/  I2F.RP R11, R10 ;  /* 0x0000000a000b7306 */ /* 0x000e220000209400 */
[----:B------:R-:W-:-:S07]  /*e840*/  IMAD.IADD R0, R0, 0x1, -R16 ;  /* 0x0000000100007824 */ /* 0x000fce00078e0a10 */
[----:B----4-:R-:W2:Y:S08]  /*e850*/  I2F.RP R12, R5 ;  /* 0x00000005000c7306 */ /* 0x010eb00000209400 */
[----:B0-----:R-:W0:Y:S08]  /*e860*/  MUFU.RCP R11, R11 ;  /* 0x0000000b000b7308 */ /* 0x001e300000001000 */
[----:B--2---:R-:W-:Y:S01]  /*e870*/  MUFU.RCP R12, R12 ;  /* 0x0000000c000c7308 */ /* 0x004fe20000001000 */
[----:B0-----:R-:W-:-:S07]  /*e880*/  VIADD R2, R11, 0xffffffe ;  /* 0x0ffffffe0b027836 */ /* 0x001fce0000000000 */
[----:B------:R0:W2:Y:S02]  /*e890*/  F2I.FTZ.U32.TRUNC.NTZ R3, R2 ;  /* 0x0000000200037305 */ /* 0x0000a4000021f000 */
[----:B0-----:R-:W-:Y:S01]  /*e8a0*/  IMAD.MOV.U32 R2, RZ, RZ, RZ ;  /* 0x000000ffff027224 */ /* 0x001fe200078e00ff */
[----:B--2---:R-:W-:-:S05]  /*e8b0*/  IADD3 R9, RZ, -R3, RZ ;  /* 0x80000003ff097210 */ /* 0x004fca0007ffe0ff */
[----:B------:R-:W-:-:S04]  /*e8c0*/  IMAD R9, R9, R10, RZ ;  /* 0x0000000a09097224 */ /* 0x000fc800078e02ff */
[----:B------:R-:W-:Y:S01]  /*e8d0*/  IMAD.HI.U32 R3, R3, R9, R2 ;  /* 0x0000000903037227 */ /* 0x000fe200078e0002 */
[----:B------:R-:W-:Y:S02]  /*e8e0*/  IABS R2, R7 ;  /* 0x0000000700027213 */ /* 0x000fe40000000000 */
[----:B------:R-:W-:-:S03]  /*e8f0*/  IABS R9, R0 ;  /* 0x0000000000097213 */ /* 0x000fc60000000000 */
[----:B------:R-:W-:Y:S02]  /*e900*/  IMAD.MOV R2, RZ, RZ, -R2 ;  /* 0x000000ffff027224 */ /* 0x000fe400078e0a02 */
[----:B------:R-:W-:-:S04]  /*e910*/  IMAD.HI.U32 R6, R3, R9, RZ ;  /* 0x0000000903067227 */ /* 0x000fc800078e00ff */
[----:B------:R-:W-:Y:S02]  /*e920*/  VIADD R3, R12, 0xffffffe ;  /* 0x0ffffffe0c037836 */ /* 0x000fe40000000000 */
[----:B------:R-:W-:-:S04]  /*e930*/  IMAD R9, R6, R2, R9 ;  /* 0x0000000206097224 */ /* 0x000fc800078e0209 */
[----:B------:R-:W0:Y:S01]  /*e940*/  F2I.FTZ.U32.TRUNC.NTZ R3, R3 ;  /* 0x0000000300037305 */ /* 0x000e22000021f000 */
[----:B------:R-:W-:-:S13]  /*e950*/  ISETP.GT.U32.AND P1, PT, R10, R9, PT ;  /* 0x000000090a00720c */ /* 0x000fda0003f24070 */
[----:B------:R-:W-:Y:S02]  /*e960*/  @!P1 IMAD.IADD R9, R9, 0x1, -R10 ;  /* 0x0000000109099824 */ /* 0x000fe400078e0a0a */
[----:B0-----:R-:W-:Y:S02]  /*e970*/  IMAD.MOV R2, RZ, RZ, -R3 ;  /* 0x000000ffff027224 */ /* 0x001fe400078e0a03 */
[----:B------:R-:W-:Y:S01]  /*e980*/  @!P1 VIADD R6, R6, 0x1 ;  /* 0x0000000106069836 */ /* 0x000fe20000000000 */
[----:B------:R-:W-:Y:S01]  /*e990*/  ISETP.GE.U32.AND P0, PT, R9, R10, PT ;  /* 0x0000000a0900720c */ /* 0x000fe20003f06070 */
[----:B------:R-:W-:Y:S01]  /*e9a0*/  IMAD R9, R2, R5, RZ ;  /* 0x0000000502097224 */ /* 0x000fe200078e02ff */
[----:B------:R-:W-:Y:S01]  /*e9b0*/  ISETP.NE.AND P1, PT, R7, RZ, PT ;  /* 0x000000ff0700720c */ /* 0x000fe20003f25270 */
[----:B------:R-:W-:-:S04]  /*e9c0*/  IMAD.MOV.U32 R2, RZ, RZ, RZ ;  /* 0x000000ffff027224 */ /* 0x000fc800078e00ff */
[----:B------:R-:W-:Y:S01]  /*e9d0*/  IMAD.HI.U32 R9, R3, R9, R2 ;  /* 0x0000000903097227 */ /* 0x000fe200078e0002 */
[----:B------:R-:W-:Y:S02]  /*e9e0*/  LOP3.LUT R2, R0, R7, RZ, 0x3c, !PT ;  /* 0x0000000700027212 */ /* 0x000fe400078e3cff */
[----:B------:R-:W-:Y:S02]  /*e9f0*/  IABS R3, R4 ;  /* 0x0000000400037213 */ /* 0x000fe40000000000 */
[----:B------:R-:W-:Y:S01]  /*ea00*/  ISETP.GE.AND P2, PT, R2, RZ, PT ;  /* 0x000000ff0200720c */ /* 0x000fe20003f46270 */
[----:B------:R-:W-:Y:S02]  /*ea10*/  @P0 VIADD R6, R6, 0x1 ;  /* 0x0000000106060836 */ /* 0x000fe40000000000 */
[----:B------:R-:W-:-:S10]  /*ea20*/  IMAD.MOV R3, RZ, RZ, -R3 ;  /* 0x000000ffff037224 */ /* 0x000fd400078e0a03 */
[----:B------:R-:W-:Y:S01]  /*ea30*/  @!P2 IMAD.MOV R6, RZ, RZ, -R6 ;  /* 0x000000ffff06a224 */ /* 0x000fe200078e0a06 */
[----:B------:R-:W-:-:S04]  /*ea40*/  @!P1 LOP3.LUT R6, RZ, R7, RZ, 0x33, !PT ;  /* 0x00000007ff069212 */ /* 0x000fc800078e33ff */
[-C--:B------:R-:W-:Y:S01]  /*ea50*/  IABS R2, R6.reuse ;  /* 0x0000000600027213 */ /* 0x080fe20000000000 */
[----:B------:R-:W-:-:S04]  /*ea60*/  IMAD R7, R7, R6, RZ ;  /* 0x0000000607077224 */ /* 0x000fc800078e02ff */
[----:B------:R-:W-:-:S04]  /*ea70*/  IMAD.HI.U32 R9, R9, R2, RZ ;  /* 0x0000000209097227 */ /* 0x000fc800078e00ff */
[----:B------:R-:W-:Y:S02]  /*ea80*/  IMAD R2, R9, R3, R2 ;  /* 0x0000000309027224 */ /* 0x000fe400078e0202 */
[----:B------:R-:W-:-:S03]  /*ea90*/  IMAD.IADD R17, R0, 0x1, -R7 ;  /* 0x0000000100117824 */ /* 0x000fc600078e0a07 */
[----:B------:R-:W-:-:S13]  /*eaa0*/  ISETP.GT.U32.AND P1, PT, R5, R2, PT ;  /* 0x000000020500720c */ /* 0x000fda0003f24070 */
[----:B------:R-:W-:Y:S02]  /*eab0*/  @!P1 IMAD.IADD R2, R2, 0x1, -R5 ;  /* 0x0000000102029824 */ /* 0x000fe400078e0a05 */
[----:B------:R-:W-:Y:S01]  /*eac0*/  @!P1 VIADD R9, R9, 0x1 ;  /* 0x0000000109099836 */ /* 0x000fe20000000000 */
[----:B------:R-:W-:Y:S02]  /*ead0*/  ISETP.NE.AND P1, PT, R4, RZ, PT ;  /* 0x000000ff0400720c */ /* 0x000fe40003f25270 */
[----:B------:R-:W-:Y:S02]  /*eae0*/  ISETP.GE.U32.AND P0, PT, R2, R5, PT ;  /* 0x000000050200720c */ /* 0x000fe40003f06070 */
[----:B------:R-:W-:-:S04]  /*eaf0*/  LOP3.LUT R2, R6, R4, RZ, 0x3c, !PT ;  /* 0x0000000406027212 */ /* 0x000fc800078e3cff */
[----:B------:R-:W-:-:S07]  /*eb00*/  ISETP.GE.AND P2, PT, R2, RZ, PT ;  /* 0x000000ff0200720c */ /* 0x000fce0003f46270 */
[----:B------:R-:W-:-:S06]  /*eb10*/  @P0 VIADD R9, R9, 0x1 ;  /* 0x0000000109090836 */ /* 0x000fcc0000000000 */
[----:B------:R-:W-:Y:S01]  /*eb20*/  @!P2 IMAD.MOV R9, RZ, RZ, -R9 ;  /* 0x000000ffff09a224 */ /* 0x000fe200078e0a09 */
[----:B------:R-:W-:-:S04]  /*eb30*/  @!P1 LOP3.LUT R9, RZ, R4, RZ, 0x33, !PT ;  /* 0x00000004ff099212 */ /* 0x000fc800078e33ff */
[----:B------:R-:W-:Y:S01]  /*eb40*/  IADD3 R3, -R9, RZ, RZ ;  /* 0x000000ff09037210 */ /* 0x000fe20007ffe1ff */
[----:B------:R-:W-:-:S04]  /*eb50*/  IMAD R9, R4, 0x1000000, R9 ;  /* 0x0100000004097824 */ /* 0x000fc800078e0209 */
[----:B------:R-:W-:-:S04]  /*eb60*/  IMAD R18, R4, R3, R6 ;  /* 0x0000000304127224 */ /* 0x000fc800078e0206 */
[----:B------:R-:W-:Y:S01]  /*eb70*/  IMAD R18, R18, 0x10000, R9 ;  /* 0x0001000012127824 */ /* 0x000fe200078e0209 */
[----:B------:R-:W-:Y:S06]  /*eb80*/  BRA `(.L_x_319) ;  /* 0x00000000001c7947 */ /* 0x000fec0003800000 */
.L_x_313:
[----:B------:R-:W-:Y:S01]  /*eb90*/  UMOV UR4, URZ ;  /* 0x0000003f00047c82 */ /* 0x000fe20008000000 */
[----:B------:R-:W-:Y:S01]  /*eba0*/  UMOV UR5, URZ ;  /* 0x0000003f00057c82 */ /* 0x000fe20008000000 */
[----:B------:R-:W-:Y:S01]  /*ebb0*/  ULDC UR6, c[0x0][0xc3c] ;  /* 0x00030f0000067ab9 */ /* 0x000fe20000000800 */
[----:B------:R-:W-:Y:S02]  /*ebc0*/  IMAD.MOV.U32 R16, RZ, RZ, R0 ;  /* 0x000000ffff107224 */ /* 0x000fe400078e0000 */
[----:B------:R-:W-:Y:S02]  /*ebd0*/  IMAD.U32 R17, RZ, RZ, UR4 ;  /* 0x00000004ff117e24 */ /* 0x000fe4000f8e00ff */
[----:B------:R-:W-:Y:S02]  /*ebe0*/  IMAD.U32 R18, RZ, RZ, UR5 ;  /* 0x00000005ff127e24 */ /* 0x000fe4000f8e00ff */
[----:B------:R-:W-:-:S07]  /*ebf0*/  IMAD.U32 R19, RZ, RZ, UR6 ;  /* 0x00000006ff137e24 */ /* 0x000fce000f8e00ff */
.L_x_319:
[----:B------:R-:W0:Y:S01]  /*ec00*/  S2R R0, SR_TID.X ;  /* 0x0000000000007919 */ /* 0x000e220000002100 */
[----:B------:R-:W-:Y:S05]  /*ec10*/  WARPSYNC.ALL ;  /* 0x0000000000007948 */ /* 0x000fea0003800000 */
[----:B------:R-:W-:Y:S01]  /*ec20*/  BAR.SYNC.DEFER_BLOCKING 0x4, 0x180 ;  /* 0x0106000000007b1d */ /* 0x000fe20000010000 */
[----:B0-----:R-:W-:-:S04]  /*ec30*/  LOP3.LUT R0, R0, 0x1f, RZ, 0xc0, !PT ;  /* 0x0000001f00007812 */ /* 0x001fc800078ec0ff */
[----:B------:R-:W-:-:S13]  /*ec40*/  ISETP.NE.AND P0, PT, R0, RZ, PT ;  /* 0x000000ff0000720c */ /* 0x000fda0003f05270 */
[----:B------:R-:W0:Y:S01]  /*ec50*/  @!P0 S2R R3, SR_CgaCtaId ;  /* 0x0000000000038919 */ /* 0x000e220000008800 */
[----:B------:R-:W-:-:S04]  /*ec60*/  @!P0 MOV R0, 0x400 ;  /* 0x0000040000008802 */ /* 0x000fc80000000f00 */
[----:B0-----:R-:W-:-:S05]  /*ec70*/  @!P0 LEA R22, R3, R0, 0x18 ;  /* 0x0000000003168211 */ /* 0x001fca00078ec0ff */
[----:B------:R0:W-:Y:S01]  /*ec80*/  @!P0 STS.128 [R22+0x288d0], R16 ;  /* 0x0288d01016008388 */ /* 0x0001e20000000c00 */
[----:B------:R-:W-:Y:S06]  /*ec90*/  BAR.ARV 0x5, 0x180 ;  /* 0x0146000000007b1d */ /* 0x000fec0000002000 */
.L_x_310:
[----:B------:R-:W-:Y:S02]  /*eca0*/  ULDC UR4, c[0x0][0xc3c] ;  /* 0x00030f0000047ab9 */ /* 0x000fe40000000800 */
[----:B---3--:R-:W-:-:S13]  /*ecb0*/  ISETP.GE.AND P0, PT, R19, UR4, PT ;  /* 0x0000000413007c0c */ /* 0x008fda000bf06270 */
[----:B------:R-:W-:Y:S05]  /*ecc0*/  @!P0 BRA `(.L_x_320) ;  /* 0xffffffb400888947 */ /* 0x000fea000383ffff */
[----:B------:R-:W-:Y:S05]  /*ecd0*/  BSYNC B8 ;  /* 0x0000000000087941 */ /* 0x000fea0003800000 */
.L_x_257:
[----:B0-----:R-:W3:Y:S01]  /*ece0*/  LDL.LU R0, [R1+0x20] ;  /* 0x0000200001007983 */ /* 0x001ee20000300800 */
[----:B------:R-:W-:Y:S01]  /*ecf0*/  BSSY B0, `(.L_x_321) ;  /* 0x000000b000007945 */ /* 0x000fe20003800000 */
[----:B------:R-:W0:Y:S01]  /*ed00*/  S2R R5, SR_CgaCtaId ;  /* 0x0000000000057919 */ /* 0x000e220000008800 */
[----:B---3--:R-:W-:-:S05]  /*ed10*/  VIADD R0, R0, 0x1 ;  /* 0x0000000100007836 */ /* 0x008fca0000000000 */
[----:B------:R-:W-:-:S04]  /*ed20*/  LEA.HI R2, R0, R0, RZ, 0x1 ;  /* 0x0000000000027211 */ /* 0x000fc800078f08ff */
[----:B------:R-:W-:Y:S02]  /*ed30*/  LOP3.LUT R3, R2, 0xfffffffe, RZ, 0xc0, !PT ;  /* 0xfffffffe02037812 */ /* 0x000fe400078ec0ff */
[----:B------:R-:W-:-:S03]  /*ed40*/  MOV R2, 0x400 ;  /* 0x0000040000027802 */ /* 0x000fc60000000f00 */
[----:B------:R-:W-:Y:S01]  /*ed50*/  IMAD.IADD R0, R0, 0x1, -R3 ;  /* 0x0000000100007824 */ /* 0x000fe200078e0a03 */
[----:B0-----:R-:W-:-:S04]  /*ed60*/  LEA R4, R5, R2, 0x18 ;  /* 0x0000000205047211 */ /* 0x001fc800078ec0ff */
[----:B------:R-:W-:-:S04]  /*ed70*/  SHF.L.U32 R0, R0, 0x1f, RZ ;  /* 0x0000001f00007819 */ /* 0x000fc800000006ff */
[----:B------:R-:W0:Y:S02]  /*ed80*/  SYNCS.PHASECHK.TRANS64.TRYWAIT P0, [R4+URZ+0x28820], R0 ;  /* 0x02882000040075a7 */ /* 0x000e24000800017f */
[----:B0-----:R-:W-:Y:S05]  /*ed90*/  @!P0 BRA `(.L_x_322) ;  /* 0x0000004000d88947 */ /* 0x001fea0003800000 */
.L_x_457:
[----:B------:R-:W-:Y:S05]  /*eda0*/  BSYNC B0 ;  /* 0x0000000000007941 */ /* 0x000fea0003800000 */
.L_x_321:
[----:B------:R-:W-:-:S03]  /*edb0*/  UMOV UR4, 0xffffffff ;  /* 0xffffffff00047882 */ /* 0x000fc60000000000 */
[----:B------:R-:W-:Y:S05]  /*edc0*/  BRA.DIV UR4, `(.L_x_323) ;  /* 0x0000004204e07947 */ /* 0x000fea000b800000 */
[----:B0-----:R-:W0:Y:S02]  /*edd0*/  S2R R0, SR_TID.X ;  /* 0x0000000000007919 */ /* 0x001e240000002100 */
[----:B0-----:R-:W-:-:S04]  /*ede0*/  SHF.R.U32.HI R0, RZ, 0x5, R0 ;  /* 0x00000005ff007819 */ /* 0x001fc80000011600 */
[----:B------:R-:W-:-:S05]  /*edf0*/  LOP3.LUT R0, R0, 0x3, RZ, 0xc0, !PT ;  /* 0x0000000300007812 */ /* 0x000fca00078ec0ff */
[----:B------:R0:W3:Y:S02]  /*ee00*/  SHFL.IDX PT, R14, R0, RZ, 0x1f ;  /* 0x00001fff000e7589 */ /* 0x0000e400000e0000 */
.L_x_460:
[----:B---3--:R-:W-:Y:S01]  /*ee10*/  ISETP.NE.AND P0, PT, R14, RZ, PT ;  /* 0x000000ff0e00720c */ /* 0x008fe20003f05270 */
[----:B------:R-:W-:-:S12]  /*ee20*/  BSSY B0, `(.L_x_324) ;  /* 0x0000024000007945 */ /* 0x000fd80003800000 */
[----:B------:R-:W-:Y:S05]  /*ee30*/  @P0 BRA `(.L_x_325) ;  /* 0x0000000000880947 */ /* 0x000fea0003800000 */
[----:B------:R-:W-:-:S03]  /*ee40*/  UMOV UR4, 0xffffffff ;  /* 0xffffffff00047882 */ /* 0x000fc60000000000 */
[----:B------:R-:W-:Y:S05]  /*ee50*/  BRA.DIV UR4, `(.L_x_326) ;  /* 0x0000004204f07947 */ /* 0x000fea000b800000 */
[----:B------:R-:W-:-:S13]  /*ee60*/  ELECT P6, URZ, PT ;  /* 0x00000000003f782f */ /* 0x000fda00038c0000 */
.L_x_463:
[----:B------:R-:W-:Y:S05]  /*ee70*/  @!P6 BRA `(.L_x_325) ;  /* 0x000000000078e947 */ /* 0x000fea0003800000 */
[----:B0-----:R-:W3:Y:S02]  /*ee80*/  LDL.LU R0, [R1+0x4] ;  /* 0x0000040001007983 */ /* 0x001ee40000300800 */
[----:B---3--:R-:W-:-:S04]  /*ee90*/  LOP3.LUT R0, R0, 0x2, RZ, 0xfc, !PT ;  /* 0x0000000200007812 */ /* 0x008fc800078efcff */
[----:B------:R-:W-:-:S13]  /*eea0*/  ISETP.NE.AND P0, PT, R0, 0x3, PT ;  /* 0x000000030000780c */ /* 0x000fda0003f05270 */
[----:B------:R-:W-:Y:S05]  /*eeb0*/  @!P0 BRA `(.L_x_327) ;  /* 0x0000000000048947 */ /* 0x000fea0003800000 */
[----:B------:R-:W-:Y:S01]  /*eec0*/  BPT.TRAP 0x1 ;  /* 0x000000040000795c */ /* 0x000fe20000300000 */
.L_x_327:
[C---:B------:R-:W-:Y:S01]  /*eed0*/  IMAD R5, R25.reuse, 0x8, R4 ;  /* 0x0000000819057824 */ /* 0x040fe200078e0204 */
[----:B------:R-:W-:Y:S01]  /*eee0*/  SHF.L.U32 R0, R28, 0x1f, RZ ;  /* 0x0000001f1c007819 */ /* 0x000fe200000006ff */
[----:B------:R-:W-:-:S03]  /*eef0*/  VIADD R25, R25, 0x1 ;  /* 0x0000000119197836 */ /* 0x000fc60000000000 */
[----:B------:R-:W0:Y:S02]  /*ef00*/  SYNCS.PHASECHK.TRANS64.TRYWAIT P1, [R5+URZ+0x28840], R0 ;  /* 0x02884000050075a7 */ /* 0x000e24000802017f */
[----:B------:R-:W-:-:S04]  /*ef10*/  ISETP.NE.AND P2, PT, R25, 0x2, PT ;  /* 0x000000021900780c */ /* 0x000fc80003f45270 */
[----:B------:R-:W-:Y:S01]  /*ef20*/  SEL R3, RZ, 0x1, P2 ;  /* 0x00000001ff037807 */ /* 0x000fe20001000000 */
[----:B0-----:R-:W-:Y:S08]  /*ef30*/  @!P1 BRA `(.L_x_328) ;  /* 0x0000004000d89947 */ /* 0x001ff00003800000 */
.L_x_464:
[----:B------:R-:W-:Y:S02]  /*ef40*/  SEL R25, R25, RZ, P2 ;  /* 0x000000ff19197207 */ /* 0x000fe40001000000 */
[----:B------:R-:W-:Y:S01]  /*ef50*/  LOP3.LUT R2, R28, R3, RZ, 0x3c, !PT ;  /* 0x000000031c027212 */ /* 0x000fe200078e3cff */
[----:B------:R-:W-:Y:S06]  /*ef60*/  @!P0 BRA `(.L_x_329) ;  /* 0x0000000000048947 */ /* 0x000fec0003800000 */
[----:B------:R-:W-:Y:S01]  /*ef70*/  BPT.TRAP 0x1 ;  /* 0x000000040000795c */ /* 0x000fe20000300000 */
.L_x_329:
[----:B------:R-:W-:Y:S01]  /*ef80*/  IMAD R25, R25, 0x8, R4 ;  /* 0x0000000819197824 */ /* 0x000fe200078e0204 */
[----:B------:R-:W-:-:S04]  /*ef90*/  SHF.L.U32 R2, R2, 0x1f, RZ ;  /* 0x0000001f02027819 */ /* 0x000fc800000006ff */
[----:B------:R-:W3:Y:S02]  /*efa0*/  SYNCS.PHASECHK.TRANS64.TRYWAIT P1, [R25+URZ+0x28840], R2 ;  /* 0x02884002190075a7 */ /* 0x000ee4000802017f */
[----:B---3--:R-:W-:Y:S05]  /*efb0*/  @!P1 BRA `(.L_x_330) ;  /* 0x0000004000cc9947 */ /* 0x008fea0003800000 */
.L_x_465:
[----:B------:R-:W-:Y:S05]  /*efc0*/  @!P0 BRA `(.L_x_331) ;  /* 0x0000000000048947 */ /* 0x000fea0003800000 */
[----:B------:R-:W-:Y:S01]  /*efd0*/  BPT.TRAP 0x1 ;  /* 0x000000040000795c */ /* 0x000fe20000300000 */
.L_x_331:
[----:B------:R-:W4:Y:S02]  /*efe0*/  SYNCS.PHASECHK.TRANS64.TRYWAIT P1, [R5+URZ+0x28860], R0 ;  /* 0x02886000050075a7 */ /* 0x000f24000802017f */
[----:B----4-:R-:W-:Y:S05]  /*eff0*/  @!P1 BRA `(.L_x_332) ;  /* 0x0000004000d09947 */ /* 0x010fea0003800000 */
.L_x_466:
[----:B------:R-:W-:Y:S05]  /*f000*/  @!P0 BRA `(.L_x_333) ;  /* 0x0000000000048947 */ /* 0x000fea0003800000 */
[----:B------:R-:W-:Y:S01]  /*f010*/  BPT.TRAP 0x1 ;  /* 0x000000040000795c */ /* 0x000fe20000300000 */
.L_x_333:
[----:B------:R0:W0:Y:S02]  /*f020*/  SYNCS.PHASECHK.TRANS64.TRYWAIT P0, [R25+URZ+0x28860], R2 ;  /* 0x02886002190075a7 */ /* 0x000024000800017f */
[----:B0-----:R-:W-:Y:S05]  /*f030*/  @!P0 NANOSLEEP.SYNCS 0x989680 ;  /* 0x009896800000895d */ /* 0x001fea0003900000 */
[----:B------:R-:W0:Y:S02]  /*f040*/  @!P0 SYNCS.PHASECHK.TRANS64 P0, [R25+URZ+0x28860], R2 ;  /* 0x02886002190085a7 */ /* 0x000e24000800007f */
[----:B0-----:R-:W-:Y:S05]  /*f050*/  @!P0 BRA `(.L_x_333) ;  /* 0xfffffffc00f08947 */ /* 0x001fea000383ffff */
.L_x_325:
[----:B------:R-:W-:Y:S05]  /*f060*/  BSYNC B0 ;  /* 0x0000000000007941 */ /* 0x000fea0003800000 */
.L_x_324:
[----:B------:R-:W-:Y:S05]  /*f070*/  EXIT ;  /* 0x000000000000794d */ /* 0x000fea0003800000 */
.L_x_204:
[----:B0-----:R-:W-:-:S04]  /*f080*/  IMAD.U32 R3, RZ, RZ, UR42 ;  /* 0x0000002aff037e24 */ /* 0x001fc8000f8e00ff */
[----:B------:R0:W1:Y:S03]  /*f090*/  SYNCS.PHASECHK.TRANS64.TRYWAIT P1, [R3+URZ+0x28800], R0 ;  /* 0x02880000030075a7 */ /* 0x000066000802017f */
[----:B-1----:R-:W-:Y:S05]  /*f0a0*/  @!P1 NANOSLEEP.SYNCS 0x989680 ;  /* 0x009896800000995d */ /* 0x002fea0003900000 */
[----:B------:R-:W1:Y:S02]  /*f0b0*/  @!P1 SYNCS.PHASECHK.TRANS64 P1, [R3+URZ+0x28800], R0 ;  /* 0x02880000030095a7 */ /* 0x000e64000802007f */
[----:B-1----:R-:W-:Y:S05]  /*f0c0*/  @!P1 BRA `(.L_x_204) ;  /* 0xfffffffc00ec9947 */ /* 0x002fea000383ffff */
[----:B------:R-:W-:Y:S05]  /*f0d0*/  BRA `(.L_x_334) ;  /* 0xffffff2800047947 */ /* 0x000fea000383ffff */
.L_x_208:
[----:B-1----:R1:W2:Y:S02]  /*f0e0*/  SYNCS.PHASECHK.TRANS64.TRYWAIT P1, [R4+URZ+0x28830], R3 ;  /* 0x02883003040075a7 */ /* 0x0022a4000802017f */
[----:B--2---:R-:W-:Y:S05]  /*f0f0*/  @!P1 NANOSLEEP.SYNCS 0x989680 ;  /* 0x009896800000995d */ /* 0x004fea0003900000 */
[----:B------:R-:W2:Y:S02]  /*f100*/  @!P1 SYNCS.PHASECHK.TRANS64 P1, [R4+URZ+0x28830], R3 ;  /* 0x02883003040095a7 */ /* 0x000ea4000802007f */
[----:B--2---:R-:W-:Y:S05]  /*f110*/  @!P1 BRA `(.L_x_208) ;  /* 0xfffffffc00f09947 */ /* 0x004fea000383ffff */
[----:B------:R-:W-:Y:S05]  /*f120*/  BRA `(.L_x_207) ;  /* 0xffffff2800247947 */ /* 0x000fea000383ffff */
.L_x_214:
[----:B-1----:R-:W-:-:S04]  /*f130*/  IMAD.U32 R3, RZ, RZ, UR6 ;  /* 0x00000006ff037e24 */ /* 0x002fc8000f8e00ff */
[----:B------:R1:W2:Y:S03]  /*f140*/  SYNCS.PHASECHK.TRANS64.TRYWAIT P1, [R3+URZ+0x28830], R0 ;  /* 0x02883000030075a7 */ /* 0x0002a6000802017f */
[----:B--2---:R-:W-:Y:S05]  /*f150*/  @!P1 NANOSLEEP.SYNCS 0x989680 ;  /* 0x009896800000995d */ /* 0x004fea0003900000 */
[----:B------:R-:W2:Y:S02]  /*f160*/  @!P1 SYNCS.PHASECHK.TRANS64 P1, [R3+URZ+0x28830], R0 ;  /* 0x02883000030095a7 */ /* 0x000ea4000802007f */
[----:B--2---:R-:W-:Y:S05]  /*f170*/  @!P1 BRA `(.L_x_214) ;  /* 0xfffffffc00ec9947 */ /* 0x004fea000383ffff */
[----:B------:R-:W-:Y:S05]  /*f180*/  BRA `(.L_x_211) ;  /* 0xffffff4c00747947 */ /* 0x000fea000383ffff */
.L_x_218:
[----:B-1----:R-:W-:-:S04]  /*f190*/  MOV R3, UR6 ;  /* 0x0000000600037c02 */ /* 0x002fc80008000f00 */
[----:B------:R1:W2:Y:S03]  /*f1a0*/  SYNCS.PHASECHK.TRANS64.TRYWAIT P1, [R3+URZ+0x28850], R0 ;  /* 0x02885000030075a7 */ /* 0x0002a6000802017f */
[----:B--2---:R-:W-:Y:S05]  /*f1b0*/  @!P1 NANOSLEEP.SYNCS 0x989680 ;  /* 0x009896800000995d */ /* 0x004fea0003900000 */
[----:B------:R-:W2:Y:S02]  /*f1c0*/  @!P1 SYNCS.PHASECHK.TRANS64 P1, [R3+URZ+0x28850], R0 ;  /* 0x02885000030095a7 */ /* 0x000ea4000802007f */
[----:B--2---:R-:W-:Y:S05]  /*f1d0*/  @!P1 BRA `(.L_x_218) ;  /* 0xfffffffc00ec9947 */ /* 0x004fea000383ffff */
[----:B------:R-:W-:Y:S05]  /*f1e0*/  BRA `(.L_x_215) ;  /* 0xffffff5000547947 */ /* 0x000fea000383ffff */
.L_x_225:
[----:B-1----:R-:W-:-:S04]  /*f1f0*/  IMAD.U32 R9, RZ, RZ, UR5 ;  /* 0x00000005ff097e24 */ /* 0x002fc8000f8e00ff */
[----:B------:R1:W2:Y:S03]  /*f200*/  SYNCS.PHASECHK.TRANS64.TRYWAIT P1, [R9+URZ+0x28850], R6 ;  /* 0x02885006090075a7 */ /* 0x0002a6000802017f */
[----:B--2---:R-:W-:Y:S05]  /*f210*/  @!P1 NANOSLEEP.SYNCS 0x989680 ;  /* 0x009896800000995d */ /* 0x004fea0003900000 */
[----:B------:R-:W2:Y:S02]  /*f220*/  @!P1 SYNCS.PHASECHK.TRANS64 P1, [R9+URZ+0x28850], R6 ;  /* 0x02885006090095a7 */ /* 0x000ea4000802007f */
[----:B--2---:R-:W-:Y:S05]  /*f230*/  @!P1 BRA `(.L_x_225) ;  /* 0xfffffffc00ec9947 */ /* 0x004fea000383ffff */
[----:B------:R-:W-:Y:S05]  /*f240*/  BRA `(.L_x_224) ;  /* 0xffffff6c005c7947 */ /* 0x000fea000383ffff */
.L_x_271:
[----:B------:R-:W0:Y:S01]  /*f250*/  S2R R20, SR_TID.X ;  /* 0x0000000000147919 */ /* 0x000e220000002100 */
[----:B------:R-:W-:Y:S01]  /*f260*/  BSSY B0, `(.L_x_335) ;  /* 0x000000a000007945 */ /* 0x000fe20003800000 */
[----:B------:R-:W-:Y:S02]  /*f270*/  IMAD.MOV.U32 R12, RZ, RZ, RZ ;  /* 0x000000ffff0c7224 */ /* 0x000fe400078e00ff */
[----:B------:R-:W-:Y:S02]  /*f280*/  IMAD.MOV.U32 R11, RZ, RZ, 0x1f ;  /* 0x0000001fff0b7424 */ /* 0x000fe400078e00ff */
[----:B------:R-:W-:Y:S01]  /*f290*/  IMAD.MOV.U32 R15, RZ, RZ, -0x1 ;  /* 0xffffffffff0f7424 */ /* 0x000fe200078e00ff */
[----:B0-----:R-:W-:-:S04]  /*f2a0*/  SHF.R.U32.HI R10, RZ, 0x5, R20 ;  /* 0x00000005ff0a7819 */ /* 0x001fc80000011614 */
[----:B------:R-:W-:-:S05]  /*f2b0*/  LOP3.LUT R10, R10, 0x3, RZ, 0xc0, !PT ;  /* 0x000000030a0a7812 */ /* 0x000fca00078ec0ff */
[----:B------:R-:W-:-:S07]  /*f2c0*/  IMAD.MOV.U32 R13, RZ, RZ, R10 ;  /* 0x000000ffff0d7224 */ /* 0x000fce00078e000a */
[----:B-----5:R-:W-:Y:S05]  /*f2d0*/  WARPSYNC.COLLECTIVE R15, `(.L_x_336) ;  /* 0x000000000f087348 */ /* 0x020fea0003c00000 */
[----:B------:R0:W1:Y:S02]  /*f2e0*/  SHFL.IDX P6, R14, R13, R12, R11 ;  /* 0x0000000c0d0e7389 */ /* 0x00006400000c000b */
[----:B01---5:R-:W-:Y:S01]  /*f2f0*/  ENDCOLLECTIVE ;  /* 0x000000000000791b */ /* 0x023fe20003800000 */
.L_x_336:
[----:B------:R-:W-:Y:S05]  /*f300*/  BSYNC B0 ;  /* 0x0000000000007941 */ /* 0x000fea0003800000 */
.L_x_335:
[----:B------:R-:W-:Y:S05]  /*f310*/  BRA `(.L_x_337) ;  /* 0xffffffbc00c47947 */ /* 0x000fea000383ffff */
.L_x_274:
[----:B0-----:R0:W1:Y:S02]  /*f320*/  SYNCS.PHASECHK.TRANS64.TRYWAIT P0, [R7+URZ+0x28840], R2 ;  /* 0x02884002070075a7 */ /* 0x001064000800017f */
[----:B-1----:R-:W-:Y:S05]  /*f330*/  @!P0 NANOSLEEP.SYNCS 0x989680 ;  /* 0x009896800000895d */ /* 0x002fea0003900000 */
[----:B------:R-:W1:Y:S02]  /*f340*/  @!P0 SYNCS.PHASECHK.TRANS64 P0, [R7+URZ+0x28840], R2 ;  /* 0x02884002070085a7 */ /* 0x000e64000800007f */
[----:B-1----:R-:W-:Y:S05]  /*f350*/  @!P0 BRA `(.L_x_274) ;  /* 0xfffffffc00f08947 */ /* 0x002fea000383ffff */
[----:B------:R-:W-:Y:S05]  /*f360*/  BRA `(.L_x_338) ;  /* 0xffffffc000187947 */ /* 0x000fea000383ffff */
.L_x_275:
[----:B------:R-:W-:Y:S01]  /*f370*/  BSSY B0, `(.L_x_339) ;  /* 0x0000008000007945 */ /* 0x000fe20003800000 */
[----:B------:R-:W-:Y:S02]  /*f380*/  IMAD.MOV.U32 R13, RZ, RZ, R0 ;  /* 0x000000ffff0d7224 */ /* 0x000fe400078e0000 */
[----:B------:R-:W-:Y:S02]  /*f390*/  IMAD.MOV.U32 R12, RZ, RZ, RZ ;  /* 0x000000ffff0c7224 */ /* 0x000fe400078e00ff */
[----:B------:R-:W-:Y:S02]  /*f3a0*/  IMAD.MOV.U32 R11, RZ, RZ, 0x181f ;  /* 0x0000181fff0b7424 */ /* 0x000fe400078e00ff */
[----:B------:R-:W-:-:S07]  /*f3b0*/  IMAD.MOV.U32 R15, RZ, RZ, -0x1 ;  /* 0xffffffffff0f7424 */ /* 0x000fce00078e00ff */
[----:B------:R-:W-:Y:S05]  /*f3c0*/  WARPSYNC.COLLECTIVE R15, `(.L_x_340) ;  /* 0x000000000f087348 */ /* 0x000fea0003c00000 */
[----:B------:R0:W1:Y:S02]  /*f3d0*/  SHFL.IDX P6, R14, R13, R12, R11 ;  /* 0x0000000c0d0e7389 */ /* 0x00006400000c000b */
[----:B01----:R-:W-:Y:S01]  /*f3e0*/  ENDCOLLECTIVE ;  /* 0x000000000000791b */ /* 0x003fe20003800000 */
.L_x_340:
[----:B------:R-:W-:Y:S05]  /*f3f0*/  BSYNC B0 ;  /* 0x0000000000007941 */ /* 0x000fea0003800000 */
.L_x_339:
[----:B------:R-:W-:Y:S02]  /*f400*/  IMAD.MOV.U32 R13, RZ, RZ, R4 ;  /* 0x000000ffff0d7224 */ /* 0x000fe400078e0004 */
[----:B------:R-:W-:Y:S02]  /*f410*/  IMAD.MOV.U32 R12, RZ, RZ, RZ ;  /* 0x000000ffff0c7224 */ /* 0x000fe400078e00ff */
[----:B------:R-:W-:Y:S02]  /*f420*/  IMAD.MOV.U32 R11, RZ, RZ, 0x181f ;  /* 0x0000181fff0b7424 */ /* 0x000fe400078e00ff */
[----:B------:R-:W-:Y:S02]  /*f430*/  IMAD.MOV.U32 R15, RZ, RZ, -0x1 ;  /* 0xffffffffff0f7424 */ /* 0x000fe400078e00ff */
[----:B------:R-:W-:Y:S02]  /*f440*/  IMAD.MOV.U32 R2, RZ, RZ, R14 ;  /* 0x000000ffff027224 */ /* 0x000fe400078e000e */
[----:B------:R-:W-:-:S07]  /*f450*/  @P0 IMAD R8, R5, 0x2, R22 ;  /* 0x0000000205080824 */ /* 0x000fce00078e0216 */
[----:B------:R-:W-:Y:S05]  /*f460*/  WARPSYNC.COLLECTIVE R15, `(.L_x_341) ;  /* 0x000000000f087348 */ /* 0x000fea0003c00000 */
[----:B------:R0:W1:Y:S02]  /*f470*/  SHFL.IDX P6, R14, R13, R12, R11 ;  /* 0x0000000c0d0e7389 */ /* 0x00006400000c000b */
[----:B01----:R-:W-:Y:S01]  /*f480*/  ENDCOLLECTIVE ;  /* 0x000000000000791b */ /* 0x003fe20003800000 */
.L_x_341:
[----:B------:R-:W-:Y:S02]  /*f490*/  IMAD.MOV.U32 R13, RZ, RZ, R0 ;  /* 0x000000ffff0d7224 */ /* 0x000fe400078e0000 */
[----:B------:R-:W-:Y:S02]  /*f4a0*/  IMAD.MOV.U32 R12, RZ, RZ, 0x1 ;  /* 0x00000001ff0c7424 */ /* 0x000fe400078e00ff */
[----:B------:R-:W-:-:S07]  /*f4b0*/  IMAD.MOV.U32 R3, RZ, RZ, R14 ;  /* 0x000000ffff037224 */ /* 0x000fce00078e000e */
[----:B------:R-:W-:Y:S05]  /*f4c0*/  WARPSYNC.COLLECTIVE R15, `(.L_x_342) ;  /* 0x000000000f087348 */ /* 0x000fea0003c00000 */
[----:B------:R0:W1:Y:S02]  /*f4d0*/  SHFL.IDX P6, R14, R13, R12, R11 ;  /* 0x0000000c0d0e7389 */ /* 0x00006400000c000b */
[----:B01----:R-:W-:Y:S01]  /*f4e0*/  ENDCOLLECTIVE ;  /* 0x000000000000791b */ /* 0x003fe20003800000 */
.L_x_342:
[----:B------:R-:W-:-:S04]  /*f4f0*/  @P0 LEA R3, P1, R30, R3, 0x1 ;  /* 0x000000031e030211 */ /* 0x000fc800078208ff */
[----:B------:R-:W-:Y:S02]  /*f500*/  @P0 IADD3.X R2, RZ, R2, RZ, P1, !PT ;  /* 0x00000002ff020210 */ /* 0x000fe40000ffe4ff */
[----:B------:R-:W-:Y:S02]  /*f510*/  ISETP.GE.AND P1, PT, R6, 0x11, PT ;  /* 0x000000110600780c */ /* 0x000fe40003f26270 */
[----:B------:R-:W-:Y:S01]  /*f520*/  @P0 LOP3.LUT R3, R3, R2, RZ, 0x3c, !PT ;  /* 0x0000000203030212 */ /* 0x000fe200078e3cff */
[----:B------:R-:W-:-:S03]  /*f530*/  IMAD.MOV.U32 R13, RZ, RZ, R4 ;  /* 0x000000ffff0d7224 */ /* 0x000fc600078e0004 */
[----:B------:R-:W-:-:S04]  /*f540*/  @P0 LOP3.LUT R2, R3, R2, RZ, 0x3c, !PT ;  /* 0x0000000203020212 */ /* 0x000fc800078e3cff */
[----:B------:R-:W-:-:S05]  /*f550*/  @P0 LOP3.LUT R3, R3, R2, RZ, 0x3c, !PT ;  /* 0x0000000203030212 */ /* 0x000fca00078e3cff */
[----:B------:R-:W-:Y:S01]  /*f560*/  @!PT LDS RZ, [RZ] ;  /* 0x00000000fffff984 */ /* 0x000fe20000000800 */
[----:B------:R-:W-:Y:S01]  /*f570*/  @!PT LDS RZ, [RZ] ;  /* 0x00000000fffff984 */ /* 0x000fe20000000800 */
[----:B------:R-:W-:Y:S01]  /*f580*/  @!PT LDS RZ, [RZ] ;  /* 0x00000000fffff984 */ /* 0x000fe20000000800 */
[----:B------:R-:W-:Y:S04]  /*f590*/  @P0 LDGSTS.E.BYPASS.LTC128B.128 [R8+0x18400], desc[UR36][R2.64], !P3 ;  /* 0x1840000002080fae */ /* 0x000fe8000d901d64 */
[----:B------:R0:W-:Y:S02]  /*f5a0*/  @P0 LDGSTS.E.BYPASS.LTC128B.128 [R8+0x1c400], desc[UR36][R2.64+0x80], !P2 ;  /* 0x1c40008002080fae */ /* 0x0001e4000d101d64 */
[----:B0-----:R-:W-:-:S07]  /*f5b0*/  IMAD.MOV.U32 R2, RZ, RZ, R14 ;  /* 0x000000ffff027224 */ /* 0x001fce00078e000e */
[----:B------:R-:W-:Y:S05]  /*f5c0*/  WARPSYNC.COLLECTIVE R15, `(.L_x_343) ;  /* 0x000000000f087348 */ /* 0x000fea0003c00000 */
[----:B------:R0:W1:Y:S02]  /*f5d0*/  SHFL.IDX P6, R14, R13, R12, R11 ;  /* 0x0000000c0d0e7389 */ /* 0x00006400000c000b */
[----:B01----:R-:W-:Y:S01]  /*f5e0*/  ENDCOLLECTIVE ;  /* 0x000000000000791b */ /* 0x003fe20003800000 */
.L_x_343:
[----:B------:R-:W-:Y:S02]  /*f5f0*/  @P1 IMAD R8, R5, 0x2, R22 ;  /* 0x0000000205081824 */ /* 0x000fe400078e0216 */
[----:B------:R-:W-:Y:S02]  /*f600*/  IMAD.MOV.U32 R13, RZ, RZ, R0 ;  /* 0x000000ffff0d7224 */ /* 0x000fe400078e0000 */
[----:B------:R-:W-:Y:S02]  /*f610*/  IMAD.MOV.U32 R12, RZ, RZ, 0x2 ;  /* 0x00000002ff0c7424 */ /* 0x000fe400078e00ff */
[----:B------:R-:W-:-:S07]  /*f620*/  IMAD.MOV.U32 R3, RZ, RZ, R14 ;  /* 0x000000ffff037224 */ /* 0x000fce00078e000e */
[----:B------:R-:W-:Y:S05]  /*f630*/  WARPSYNC.COLLECTIVE R15, `(.L_x_344) ;  /* 0x000000000f087348 */ /* 0x000fea0003c00000 */
[----:B------:R0:W1:Y:S02]  /*f640*/  SHFL.IDX P6, R14, R13, R12, R11 ;  /* 0x0000000c0d0e7389 */ /* 0x00006400000c000b */
[----:B01----:R-:W-:Y:S01]  /*f650*/  ENDCOLLECTIVE ;  /* 0x000000000000791b */ /* 0x003fe20003800000 */
.L_x_344:
[----:B------:R-:W-:-:S05]  /*f660*/  @P1 LEA R3, P0, R30, R3, 0x1 ;  /* 0x000000031e031211 */ /* 0x000fca00078008ff */
[----:B------:R-:W-:-:S05]  /*f670*/  @P1 IMAD.X R2, RZ, RZ, R2, P0 ;  /* 0x000000ffff021224 */ /* 0x000fca00000e0602 */
        /* <DEDUP_REMOVED lines=8> */
[----:B------:R0:W-:Y:S01]  /*f700*/  @P1 LDGSTS.E.BYPASS.LTC128B.128 [R8+0x1cc00], desc[UR36][R2.64+0x80], !P2 ;  /* 0x1cc0008002081fae */ /* 0x0001e2000d101d64 */
[----:B------:R-:W-:Y:S01]  /*f710*/  ISETP.GE.AND P1, PT, R6, 0x21, PT ;  /* 0x000000210600780c */ /* 0x000fe20003f26270 */
[----:B0-----:R-:W-:-:S12]  /*f720*/  IMAD.MOV.U32 R2, RZ, RZ, R14 ;  /* 0x000000ffff027224 */ /* 0x001fd800078e000e */
[----:B------:R-:W-:Y:S05]  /*f730*/  WARPSYNC.COLLECTIVE R15, `(.L_x_345) ;  /* 0x000000000f087348 */ /* 0x000fea0003c00000 */
[----:B------:R0:W1:Y:S02]  /*f740*/  SHFL.IDX P6, R14, R13, R12, R11 ;  /* 0x0000000c0d0e7389 */ /* 0x00006400000c000b */
[----:B01----:R-:W-:Y:S01]  /*f750*/  ENDCOLLECTIVE ;  /* 0x000000000000791b */ /* 0x003fe20003800000 */
.L_x_345:
[----:B------:R-:W-:Y:S01]  /*f760*/  @P1 IMAD R8, R5, 0x2, R22 ;  /* 0x0000000205081824 */ /* 0x000fe200078e0216 */
[----:B------:R-:W-:Y:S01]  /*f770*/  MOV R13, R0 ;  /* 0x00000000000d7202 */ /* 0x000fe20000000f00 */
[----:B------:R-:W-:Y:S02]  /*f780*/  IMAD.MOV.U32 R12, RZ, RZ, 0x3 ;  /* 0x00000003ff0c7424 */ /* 0x000fe400078e00ff */
[----:B------:R-:W-:-:S07]  /*f790*/  IMAD.MOV.U32 R3, RZ, RZ, R14 ;  /* 0x000000ffff037224 */ /* 0x000fce00078e000e */
[----:B------:R-:W-:Y:S05]  /*f7a0*/  WARPSYNC.COLLECTIVE R15, `(.L_x_346) ;  /* 0x000000000f087348 */ /* 0x000fea0003c00000 */
[----:B------:R0:W1:Y:S02]  /*f7b0*/  SHFL.IDX P6, R14, R13, R12, R11 ;  /* 0x0000000c0d0e7389 */ /* 0x00006400000c000b */
[----:B01----:R-:W-:Y:S01]  /*f7c0*/  ENDCOLLECTIVE ;  /* 0x000000000000791b */ /* 0x003fe20003800000 */
.L_x_346:
        /* <DEDUP_REMOVED lines=16> */
.L_x_347:
[----:B------:R-:W-:Y:S02]  /*f8d0*/  @P1 IMAD R8, R5, 0x2, R22 ;  /* 0x0000000205081824 */ /* 0x000fe400078e0216 */
[----:B------:R-:W-:Y:S02]  /*f8e0*/  IMAD.MOV.U32 R13, RZ, RZ, R0 ;  /* 0x000000ffff0d7224 */ /* 0x000fe400078e0000 */
[----:B------:R-:W-:Y:S02]  /*f8f0*/  IMAD.MOV.U32 R12, RZ, RZ, 0x4 ;  /* 0x00000004ff0c7424 */ /* 0x000fe400078e00ff */
[----:B------:R-:W-:-:S07]  /*f900*/  IMAD.MOV.U32 R3, RZ, RZ, R14 ;  /* 0x000000ffff037224 */ /* 0x000fce00078e000e */
[----:B------:R-:W-:Y:S05]  /*f910*/  WARPSYNC.COLLECTIVE R15, `(.L_x_348) ;  /* 0x000000000f087348 */ /* 0x000fea0003c00000 */
[----:B------:R0:W1:Y:S02]  /*f920*/  SHFL.IDX P6, R14, R13, R12, R11 ;  /* 0x0000000c0d0e7389 */ /* 0x00006400000c000b */
[----:B01----:R-:W-:Y:S01]  /*f930*/  ENDCOLLECTIVE ;  /* 0x000000000000791b */ /* 0x003fe20003800000 */
.L_x_348:
        /* <DEDUP_REMOVED lines=16> */
.L_x_349:
[----:B------:R-:W-:Y:S02]  /*fa40*/  @P1 IMAD R8, R5, 0x2, R22 ;  /* 0x0000000205081824 */ /* 0x000fe400078e0216 */
[----:B------:R-:W-:Y:S02]  /*fa50*/  IMAD.MOV.U32 R13, RZ, RZ, R0 ;  /* 0x000000ffff0d7224 */ /* 0x000fe400078e0000 */
[----:B------:R-:W-:Y:S02]  /*fa60*/  IMAD.MOV.U32 R12, RZ, RZ, 0x5 ;  /* 0x00000005ff0c7424 */ /* 0x000fe400078e00ff */
[----:B------:R-:W-:-:S07]  /*fa70*/  IMAD.MOV.U32 R3, RZ, RZ, R14 ;  /* 0x000000ffff037224 */ /* 0x000fce00078e000e */
[----:B------:R-:W-:Y:S05]  /*fa80*/  WARPSYNC.COLLECTIVE R15, `(.L_x_350) ;  /* 0x000000000f087348 */ /* 0x000fea0003c00000 */
[----:B------:R0:W1:Y:S02]  /*fa90*/  SHFL.IDX P6, R14, R13, R12, R11 ;  /* 0x0000000c0d0e7389 */ /* 0x00006400000c000b */
[----:B01----:R-:W-:Y:S01]  /*faa0*/  ENDCOLLECTIVE ;  /* 0x000000000000791b */ /* 0x003fe20003800000 */
.L_x_350:
        /* <DEDUP_REMOVED lines=11> */
[----:B------:R-:W-:Y:S02]  /*fb60*/  ISETP.GE.AND P1, PT, R6, 0x51, PT ;  /* 0x000000510600780c */ /* 0x000fe40003f26270 */
[----:B0-----:R-:W-:-:S11]  /*fb70*/  MOV R2, R14 ;  /* 0x0000000e00027202 */ /* 0x001fd60000000f00 */
[----:B------:R-:W-:Y:S05]  /*fb80*/  WARPSYNC.COLLECTIVE R15, `(.L_x_351) ;  /* 0x000000000f087348 */ /* 0x000fea0003c00000 */
[----:B------:R0:W1:Y:S02]  /*fb90*/  SHFL.IDX P6, R14, R13, R12, R11 ;  /* 0x0000000c0d0e7389 */ /* 0x00006400000c000b */
[----:B01----:R-:W-:Y:S01]  /*fba0*/  ENDCOLLECTIVE ;  /* 0x000000000000791b */ /* 0x003fe20003800000 */
.L_x_351:
[----:B------:R-:W-:Y:S02]  /*fbb0*/  @P1 IMAD R8, R5, 0x2, R22 ;  /* 0x0000000205081824 */ /* 0x000fe400078e0216 */
[----:B------:R-:W-:Y:S02]  /*fbc0*/  IMAD.MOV.U32 R13, RZ, RZ, R0 ;  /* 0x000000ffff0d7224 */ /* 0x000fe400078e0000 */
[----:B------:R-:W-:Y:S02]  /*fbd0*/  IMAD.MOV.U32 R12, RZ, RZ, 0x6 ;  /* 0x00000006ff0c7424 */ /* 0x000fe400078e00ff */
[----:B------:R-:W-:-:S07]  /*fbe0*/  IMAD.MOV.U32 R3, RZ, RZ, R14 ;  /* 0x000000ffff037224 */ /* 0x000fce00078e000e */
[----:B------:R-:W-:Y:S05]  /*fbf0*/  WARPSYNC.COLLECTIVE R15, `(.L_x_352) ;  /* 0x000000000f087348 */ /* 0x000fea0003c00000 */
[----:B------:R0:W1:Y:S02]  /*fc00*/  SHFL.IDX P6, R14, R13, R12, R11 ;  /* 0x0000000c0d0e7389 */ /* 0x00006400000c000b */
[----:B01----:R-:W-:Y:S01]  /*fc10*/  ENDCOLLECTIVE ;  /* 0x000000000000791b */ /* 0x003fe20003800000 */
.L_x_352:
        /* <DEDUP_REMOVED lines=16> */
.L_x_353:
[----:B------:R-:W-:Y:S02]  /*fd20*/  @P1 IMAD R8, R5, 0x2, R22 ;  /* 0x0000000205081824 */ /* 0x000fe400078e0216 */
[----:B------:R-:W-:Y:S02]  /*fd30*/  IMAD.MOV.U32 R13, RZ, RZ, R0 ;  /* 0x000000ffff0d7224 */ /* 0x000fe400078e0000 */
[----:B------:R-:W-:Y:S02]  /*fd40*/  IMAD.MOV.U32 R12, RZ, RZ, 0x7 ;  /* 0x00000007ff0c7424 */ /* 0x000fe400078e00ff */
[----:B------:R-:W-:-:S07]  /*fd50*/  IMAD.MOV.U32 R3, RZ, RZ, R14 ;  /* 0x000000ffff037224 */ /* 0x000fce00078e000e */
[----:B------:R-:W-:Y:S05]  /*fd60*/  WARPSYNC.COLLECTIVE R15, `(.L_x_354) ;  /* 0x000000000f087348 */ /* 0x000fea0003c00000 */
[----:B------:R0:W1:Y:S02]  /*fd70*/  SHFL.IDX P6, R14, R13, R12, R11 ;  /* 0x0000000c0d0e7389 */ /* 0x00006400000c000b */
[----:B01----:R-:W-:Y:S01]  /*fd80*/  ENDCOLLECTIVE ;  /* 0x000000000000791b */ /* 0x003fe20003800000 */
.L_x_354:
[----:B------:R-:W-:-:S05]  /*fd90*/  @P1 LEA R3, P0, R30, R3, 0x1 ;  /* 0x000000031e031211 */ /* 0x000fca00078008ff */
[----:B------:R-:W-:-:S05]  /*fda0*/  @P1 IMAD.X R2, RZ, RZ, R2, P0 ;  /* 0x000000ffff021224 */ /* 0x000fca00000e0602 */
[----:B------:R-:W-:Y:S01]  /*fdb0*/  @P1 LOP3.LUT R3, R3, R2, RZ, 0x3c, !PT ;  /* 0x0000000203031212 */ /* 0x000fe200078e3cff */
[----:B------:R-:W-:-:S03]  /*fdc0*/  IMAD.MOV.U32 R13, RZ, RZ, R4 ;  /* 0x000000ffff0d7224 */ /* 0x000fc600078e0004 */
[----:B------:R-:W-:-:S04]  /*fdd0*/  @P1 LOP3.LUT R2, R3, R2, RZ, 0x3c, !PT ;  /* 0x0000000203021212 */ /* 0x000fc800078e3cff */
[----:B------:R-:W-:Y:S01]  /*fde0*/  @P1 LOP3.LUT R3, R3, R2, RZ, 0x3c, !PT ;  /* 0x0000000203031212 */ /* 0x000fe200078e3cff */
[----:B------:R-:W-:-:S07]  /*fdf0*/  IMAD.MOV.U32 R0, RZ, RZ, R14 ;  /* 0x000000ffff007224 */ /* 0x000fce00078e000e */
[----:B------:R-:W-:Y:S05]  /*fe00*/  WARPSYNC.COLLECTIVE R15, `(.L_x_355) ;  /* 0x000000000f087348 */ /* 0x000fea0003c00000 */
[----:B------:R0:W1:Y:S02]  /*fe10*/  SHFL.IDX P6, R14, R13, R12, R11 ;  /* 0x0000000c0d0e7389 */ /* 0x00006400000c000b */
[----:B01----:R-:W-:Y:S01]  /*fe20*/  ENDCOLLECTIVE ;  /* 0x000000000000791b */ /* 0x003fe20003800000 */
.L_x_355:
[----:B------:R-:W-:Y:S01]  /*fe30*/  @!PT LDS RZ, [RZ] ;  /* 0x00000000fffff984 */ /* 0x000fe20000000800 */
[----:B------:R-:W-:Y:S01]  /*fe40*/  @!PT LDS RZ, [RZ] ;  /* 0x00000000fffff984 */ /* 0x000fe20000000800 */
[----:B------:R-:W-:Y:S01]  /*fe50*/  @!PT LDS RZ, [RZ] ;  /* 0x00000000fffff984 */ /* 0x000fe20000000800 */
[----:B------:R-:W-:Y:S04]  /*fe60*/  @P1 LDGSTS.E.BYPASS.LTC128B.128 [R8+0x1b400], desc[UR36][R2.64], !P3 ;  /* 0x1b40000002081fae */ /* 0x000fe8000d901d64 */
[----:B------:R0:W-:Y:S02]  /*fe70*/  @P1 LDGSTS.E.BYPASS.LTC128B.128 [R8+0x1f400], desc[UR36][R2.64+0x80], !P2 ;  /* 0x1f40008002081fae */ /* 0x0001e4000d101d64 */
[----:B0-----:R-:W-:Y:S01]  /*fe80*/  MOV R2, R14 ;  /* 0x0000000e00027202 */ /* 0x001fe20000000f00 */
[----:B------:R-:W-:Y:S06]  /*fe90*/  BRA `(.L_x_356) ;  /* 0xffffffb800f47947 */ /* 0x000fec000383ffff */
.L_x_280:
[----:B------:R-:W-:Y:S02]  /*fea0*/  IMAD.MOV.U32 R13, RZ, RZ, R5 ;  /* 0x000000ffff0d7224 */ /* 0x000fe400078e0005 */
[----:B------:R-:W-:Y:S02]  /*feb0*/  IMAD.MOV.U32 R12, RZ, RZ, RZ ;  /* 0x000000ffff0c7224 */ /* 0x000fe400078e00ff */
[----:B------:R-:W-:Y:S02]  /*fec0*/  IMAD.MOV.U32 R11, RZ, RZ, 0x181f ;  /* 0x0000181fff0b7424 */ /* 0x000fe400078e00ff */
[----:B------:R-:W-:Y:S02]  /*fed0*/  IMAD.MOV.U32 R15, RZ, RZ, -0x1 ;  /* 0xffffffffff0f7424 */ /* 0x000fe400078e00ff */
[----:B-----5:R-:W-:Y:S02]  /*fee0*/  IMAD R6, R20, R6, RZ ;  /* 0x0000000614067224 */ /* 0x020fe400078e02ff */
[----:B------:R-:W-:-:S07]  /*fef0*/  IMAD.IADD R4, R10, 0x1, R4 ;  /* 0x000000010a047824 */ /* 0x000fce00078e0204 */
[----:B------:R-:W-:Y:S05]  /*ff00*/  WARPSYNC.COLLECTIVE R15, `(.L_x_357) ;  /* 0x000000000f087348 */ /* 0x000fea0003c00000 */
[----:B------:R0:W1:Y:S02]  /*ff10*/  SHFL.IDX P6, R14, R13, R12, R11 ;  /* 0x0000000c0d0e7389 */ /* 0x00006400000c000b */
[----:B01----:R-:W-:Y:S01]  /*ff20*/  ENDCOLLECTIVE ;  /* 0x000000000000791b */ /* 0x003fe20003800000 */
.L_x_357:
[C---:B------:R-:W-:Y:S01]  /*ff30*/  VIADD R7, R4.reuse, 0x10 ;  /* 0x0000001004077836 */ /* 0x040fe20000000000 */
[----:B------:R-:W-:Y:S01]  /*ff40*/  ISETP.GE.AND P2, PT, R4, R6, PT ;  /* 0x000000060400720c */ /* 0x000fe20003f46270 */
[----:B------:R-:W-:Y:S02]  /*ff50*/  IMAD.MOV.U32 R13, RZ, RZ, R0 ;  /* 0x000000ffff0d7224 */ /* 0x000fe400078e0000 */
[----:B------:R-:W-:-:S10]  /*ff60*/  IMAD.MOV.U32 R2, RZ, RZ, R14 ;  /* 0x000000ffff027224 */ /* 0x000fd400078e000e */
[----:B------:R-:W-:Y:S05]  /*ff70*/  WARPSYNC.COLLECTIVE R15, `(.L_x_358) ;  /* 0x000000000f087348 */ /* 0x000fea0003c00000 */
[----:B------:R0:W1:Y:S02]  /*ff80*/  SHFL.IDX P6, R14, R13, R12, R11 ;  /* 0x0000000c0d0e7389 */ /* 0x00006400000c000b */
[----:B01----:R-:W-:Y:S01]  /*ff90*/  ENDCOLLECTIVE ;  /* 0x000000000000791b */ /* 0x003fe20003800000 */
.L_x_358:
[----:B------:R-:W-:Y:S02]  /*ffa0*/  IMAD.MOV.U32 R13, RZ, RZ, R5 ;  /* 0x000000ffff0d7224 */ /* 0x000fe400078e0005 */
[----:B------:R-:W-:Y:S01]  /*ffb0*/  IMAD.MOV.U32 R12, RZ, RZ, 0x1 ;  /* 0x00000001ff0c7424 */ /* 0x000fe200078e00ff */
[----:B------:R-:W-:-:S05]  /*ffc0*/  @!P2 LEA R14, P3, R30, R14, 0x1 ;  /* 0x0000000e1e0ea211 */ /* 0x000fca00078608ff */
[----:B------:R-:W-:Y:S02]  /*ffd0*/  @!P2 IMAD.X R3, RZ, RZ, R2, P3 ;  /* 0x000000ffff03a224 */ /* 0x000fe400018e0602 */
[----:B------:R-:W-:-:S07]  /*ffe0*/  @!P2 IMAD.MOV.U32 R2, RZ, RZ, R14 ;  /* 0x000000ffff02a224 */ /* 0x000fce00078e000e */
[----:B------:R-:W-:Y:S05]  /*fff0*/  WARPSYNC.COLLECTIVE R15, `(.L_x_359) ;  /* 0x000000000f087348 */ /* 0x000fea0003c00000 */
[----:B------:R0:W1:Y:S02]  /*10000*/  SHFL.IDX P6, R14, R13, R12, R11 ;  /* 0x0000000c0d0e7389 */ /* 0x00006400000c000b */
[----:B01----:R-:W-:Y:S01]  /*10010*/  ENDCOLLECTIVE ;  /* 0x000000000000791b */ /* 0x003fe20003800000 */
.L_x_359:
[----:B------:R-:W-:Y:S01]  /*10020*/  @!PT LDS RZ, [RZ] ;  /* 0x00000000fffff984 */ /* 0x000fe20000000800 */
[----:B------:R-:W-:Y:S01]  /*10030*/  @!PT LDS RZ, [RZ] ;  /* 0x00000000fffff984 */ /* 0x000fe20000000800 */
[----:B------:R-:W-:Y:S01]  /*10040*/  @!PT LDS RZ, [RZ] ;  /* 0x00000000fffff984 */ /* 0x000fe20000000800 */
[----:B------:R-:W-:Y:S04]  /*10050*/  @!P2 LDGSTS.E.BYPASS.LTC128B.128 [R9+0x10400], desc[UR36][R2.64], !P0 ;  /* 0x104000000209afae */ /* 0x000fe8000c101d64 */
[----:B------:R0:W-:Y:S01]  /*10060*/  @!P2 LDGSTS.E.BYPASS.LTC128B.128 [R9+0x14400], desc[UR36][R2.64+0x80], !P1 ;  /* 0x144000800209afae */ /* 0x0001e2000c901d64 */
[----:B------:R-:W-:Y:S01]  /*10070*/  ISETP.GE.AND P2, PT, R7, R6, PT ;  /* 0x000000060700720c */ /* 0x000fe20003f46270 */
[----:B------:R-:W-:Y:S02]  /*10080*/  IMAD.MOV.U32 R13, RZ, RZ, R0 ;  /* 0x000000ffff0d7224 */ /* 0x000fe400078e0000 */
[----:B0-----:R-:W-:-:S10]  /*10090*/  IMAD.MOV.U32 R2, RZ, RZ, R14 ;  /* 0x000000ffff027224 */ /* 0x001fd400078e000e */
[----:B------:R-:W-:Y:S05]  /*100a0*/  WARPSYNC.COLLECTIVE R15, `(.L_x_360) ;  /* 0x000000000f087348 */ /* 0x000fea0003c00000 */
[----:B------:R0:W1:Y:S02]  /*100b0*/  SHFL.IDX P6, R14, R13, R12, R11 ;  /* 0x0000000c0d0e7389 */ /* 0x00006400000c000b */
[----:B01----:R-:W-:Y:S01]  /*100c0*/  ENDCOLLECTIVE ;  /* 0x000000000000791b */ /* 0x003fe20003800000 */
.L_x_360:
[----:B------:R-:W-:Y:S02]  /*100d0*/  IMAD.MOV.U32 R13, RZ, RZ, R5 ;  /* 0x000000ffff0d7224 */ /* 0x000fe400078e0005 */
[----:B------:R-:W-:Y:S01]  /*100e0*/  IMAD.MOV.U32 R12, RZ, RZ, 0x2 ;  /* 0x00000002ff0c7424 */ /* 0x000fe200078e00ff */
[----:B------:R-:W-:-:S05]  /*100f0*/  @!P2 LEA R14, P3, R30, R14, 0x1 ;  /* 0x0000000e1e0ea211 */ /* 0x000fca00078608ff */
[----:B------:R-:W-:Y:S01]  /*10100*/  @!P2 IMAD.X R7, RZ, RZ, R2, P3 ;  /* 0x000000ffff07a224 */ /* 0x000fe200018e0602 */
[----:B------:R-:W-:-:S07]  /*10110*/  @!P2 MOV R2, R14 ;  /* 0x0000000e0002a202 */ /* 0x000fce0000000f00 */
[----:B------:R-:W-:Y:S05]  /*10120*/  WARPSYNC.COLLECTIVE R15, `(.L_x_361) ;  /* 0x000000000f087348 */ /* 0x000fea0003c00000 */
[----:B------:R0:W1:Y:S02]  /*10130*/  SHFL.IDX P6, R14, R13, R12, R11 ;  /* 0x0000000c0d0e7389 */ /* 0x00006400000c000b */
[----:B01----:R-:W-:Y:S01]  /*10140*/  ENDCOLLECTIVE ;  /* 0x000000000000791b */ /* 0x003fe20003800000 */
.L_x_361:
[----:B------:R-:W-:Y:S02]  /*10150*/  @!P2 IMAD.MOV.U32 R3, RZ, RZ, R7 ;  /* 0x000000ffff03a224 */ /* 0x000fe400078e0007 */
[----:B------:R-:W-:-:S03]  /*10160*/  VIADD R7, R4, 0x20 ;  /* 0x0000002004077836 */ /* 0x000fc60000000000 */
        /* <DEDUP_REMOVED lines=11> */
.L_x_362:
        /* <DEDUP_REMOVED lines=8> */
.L_x_363:
        /* <DEDUP_REMOVED lines=13> */
.L_x_364:
        /* <DEDUP_REMOVED lines=8> */
.L_x_365:
        /* <DEDUP_REMOVED lines=13> */
.L_x_366:
        /* <DEDUP_REMOVED lines=8> */
.L_x_367:
        /* <DEDUP_REMOVED lines=13> */
.L_x_368:
        /* <DEDUP_REMOVED lines=8> */
.L_x_369:
        /* <DEDUP_REMOVED lines=13> */
.L_x_370:
        /* <DEDUP_REMOVED lines=8> */
.L_x_371:
[----:B------:R-:W-:-:S05]  /*107e0*/  @!P2 IMAD.MOV.U32 R3, RZ, RZ, R7 ;  /* 0x000000ffff03a224 */ /* 0x000fca00078e0007 */
[----:B------:R-:W-:Y:S01]  /*107f0*/  @!PT LDS RZ, [RZ] ;  /* 0x00000000fffff984 */ /* 0x000fe20000000800 */
[----:B------:R-:W-:Y:S01]  /*10800*/  @!PT LDS RZ, [RZ] ;  /* 0x00000000fffff984 */ /* 0x000fe20000000800 */
[----:B------:R-:W-:Y:S01]  /*10810*/  @!PT LDS RZ, [RZ] ;  /* 0x00000000fffff984 */ /* 0x000fe20000000800 */
[----:B------:R0:W-:Y:S04]  /*10820*/  @!P2 LDGSTS.E.BYPASS.LTC128B.128 [R9+0x13400], desc[UR36][R2.64], !P0 ;  /* 0x134000000209afae */ /* 0x0001e8000c101d64 */
[----:B------:R0:W-:Y:S01]  /*10830*/  @!P2 LDGSTS.E.BYPASS.LTC128B.128 [R9+0x17400], desc[UR36][R2.64+0x80], !P1 ;  /* 0x174000800209afae */ /* 0x0001e2000c901d64 */
[----:B------:R-:W-:Y:S02]  /*10840*/  IMAD.MOV.U32 R13, RZ, RZ, R0 ;  /* 0x000000ffff0d7224 */ /* 0x000fe400078e0000 */
[----:B------:R-:W-:-:S07]  /*10850*/  IMAD.MOV.U32 R5, RZ, RZ, R14 ;  /* 0x000000ffff057224 */ /* 0x000fce00078e000e */
[----:B0-----:R-:W-:Y:S05]  /*10860*/  WARPSYNC.COLLECTIVE R15, `(.L_x_372) ;  /* 0x000000000f087348 */ /* 0x001fea0003c00000 */
[----:B------:R1:W2:Y:S02]  /*10870*/  SHFL.IDX P6, R14, R13, R12, R11 ;  /* 0x0000000c0d0e7389 */ /* 0x0002a400000c000b */
[----:B012---:R-:W-:Y:S01]  /*10880*/  ENDCOLLECTIVE ;  /* 0x000000000000791b */ /* 0x007fe20003800000 */
.L_x_372:
[----:B------:R-:W-:Y:S05]  /*10890*/  BRA `(.L_x_373) ;  /* 0xffffffbc00507947 */ /* 0x000fea000383ffff */
.L_x_285:
[----:B0-----:R0:W1:Y:S02]  /*108a0*/  SYNCS.PHASECHK.TRANS64.TRYWAIT P1, [R22+URZ+0x28820], R3 ;  /* 0x02882003160075a7 */ /* 0x001064000802017f */
[----:B-1----:R-:W-:Y:S05]  /*108b0*/  @!P1 NANOSLEEP.SYNCS 0x989680 ;  /* 0x009896800000995d */ /* 0x002fea0003900000 */
[----:B------:R-:W1:Y:S02]  /*108c0*/  @!P1 SYNCS.PHASECHK.TRANS64 P1, [R22+URZ+0x28820], R3 ;  /* 0x02882003160095a7 */ /* 0x000e64000802007f */
[----:B-1----:R-:W-:Y:S05]  /*108d0*/  @!P1 BRA `(.L_x_285) ;  /* 0xfffffffc00f09947 */ /* 0x002fea000383ffff */
[----:B------:R-:W-:Y:S05]  /*108e0*/  BRA `(.L_x_374) ;  /* 0xffffffbc00c87947 */ /* 0x000fea000383ffff */
.L_x_290:
[----:B0-----:R0:W1:Y:S02]  /*108f0*/  SYNCS.PHASECHK.TRANS64.TRYWAIT P0, [R6+URZ+0x28840], R3 ;  /* 0x02884003060075a7 */ /* 0x001064000800017f */
[----:B-1----:R-:W-:Y:S05]  /*10900*/  @!P0 NANOSLEEP.SYNCS 0x989680 ;  /* 0x009896800000895d */ /* 0x002fea0003900000 */
[----:B------:R-:W1:Y:S02]  /*10910*/  @!P0 SYNCS.PHASECHK.TRANS64 P0, [R6+URZ+0x28840], R3 ;  /* 0x02884003060085a7 */ /* 0x000e64000800007f */
[----:B-1----:R-:W-:Y:S05]  /*10920*/  @!P0 BRA `(.L_x_290) ;  /* 0xfffffffc00f08947 */ /* 0x002fea000383ffff */
[----:B------:R-:W-:Y:S05]  /*10930*/  BRA `(.L_x_375) ;  /* 0xffffffc0008c7947 */ /* 0x000fea000383ffff */
.L_x_291:
[----:B------:R-:W-:Y:S01]  /*10940*/  BSSY B1, `(.L_x_376) ;  /* 0x0000008000017945 */ /* 0x000fe20003800000 */
[----:B------:R-:W-:Y:S01]  /*10950*/  IMAD.MOV.U32 R13, RZ, RZ, R9 ;  /* 0x000000ffff0d7224 */ /* 0x000fe200078e0009 */
[----:B------:R-:W-:Y:S01]  /*10960*/  MOV R11, 0x181f ;  /* 0x0000181f000b7802 */ /* 0x000fe20000000f00 */
[----:B------:R-:W-:Y:S02]  /*10970*/  IMAD.MOV.U32 R12, RZ, RZ, RZ ;  /* 0x000000ffff0c7224 */ /* 0x000fe400078e00ff */
[----:B------:R-:W-:-:S07]  /*10980*/  IMAD.MOV.U32 R15, RZ, RZ, -0x1 ;  /* 0xffffffffff0f7424 */ /* 0x000fce00078e00ff */
[----:B--2---:R-:W-:Y:S05]  /*10990*/  WARPSYNC.COLLECTIVE R15, `(.L_x_377) ;  /* 0x000000000f087348 */ /* 0x004fea0003c00000 */
[----:B--2---:R0:W1:Y:S02]  /*109a0*/  SHFL.IDX P6, R14, R13, R12, R11 ;  /* 0x0000000c0d0e7389 */ /* 0x00406400000c000b */
[----:B01----:R-:W-:Y:S01]  /*109b0*/  ENDCOLLECTIVE ;  /* 0x000000000000791b */ /* 0x003fe20003800000 */
.L_x_377:
[----:B------:R-:W-:Y:S05]  /*109c0*/  BSYNC B1 ;  /* 0x0000000000017941 */ /* 0x000fea0003800000 */
.L_x_376:
[----:B------:R-:W-:Y:S02]  /*109d0*/  IMAD.MOV.U32 R13, RZ, RZ, R8 ;  /* 0x000000ffff0d7224 */ /* 0x000fe400078e0008 */
[----:B------:R-:W-:Y:S02]  /*109e0*/  IMAD.MOV.U32 R12, RZ, RZ, RZ ;  /* 0x000000ffff0c7224 */ /* 0x000fe400078e00ff */
[----:B------:R-:W-:Y:S02]  /*109f0*/  IMAD.MOV.U32 R11, RZ, RZ, 0x181f ;  /* 0x0000181fff0b7424 */ /* 0x000fe400078e00ff */
[----:B------:R-:W-:Y:S02]  /*10a00*/  IMAD.MOV.U32 R15, RZ, RZ, -0x1 ;  /* 0xffffffffff0f7424 */ /* 0x000fe400078e00ff */
[----:B------:R-:W-:Y:S02]  /*10a10*/  IMAD.MOV.U32 R3, RZ, RZ, R14 ;  /* 0x000000ffff037224 */ /* 0x000fe400078e000e */
[----:B------:R-:W-:-:S07]  /*10a20*/  IMAD.SHL.U32 R5, R30, 0x2, RZ ;  /* 0x000000021e057824 */ /* 0x000fce00078e00ff */
[----:B------:R-:W-:Y:S05]  /*10a30*/  WARPSYNC.COLLECTIVE R15, `(.L_x_378) ;  /* 0x000000000f087348 */ /* 0x000fea0003c00000 */
[----:B------:R0:W1:Y:S02]  /*10a40*/  SHFL.IDX P6, R14, R13, R12, R11 ;  /* 0x0000000c0d0e7389 */ /* 0x00006400000c000b */
[----:B01----:R-:W-:Y:S01]  /*10a50*/  ENDCOLLECTIVE ;  /* 0x000000000000791b */ /* 0x003fe20003800000 */
.L_x_378:
[----:B------:R-:W-:Y:S02]  /*10a60*/  IMAD R7, R7, 0x2, R22 ;  /* 0x0000000207077824 */ /* 0x000fe400078e0216 */
[----:B------:R-:W-:Y:S02]  /*10a70*/  IMAD.MOV.U32 R13, RZ, RZ, R9 ;  /* 0x000000ffff0d7224 */ /* 0x000fe400078e0009 */
[----:B------:R-:W-:Y:S02]  /*10a80*/  IMAD.MOV.U32 R12, RZ, RZ, 0x1 ;  /* 0x00000001ff0c7424 */ /* 0x000fe400078e00ff */
[----:B------:R-:W-:-:S07]  /*10a90*/  IMAD.MOV.U32 R2, RZ, RZ, R14 ;  /* 0x000000ffff027224 */ /* 0x000fce00078e000e */
[----:B------:R-:W-:Y:S05]  /*10aa0*/  WARPSYNC.COLLECTIVE R15, `(.L_x_379) ;  /* 0x000000000f087348 */ /* 0x000fea0003c00000 */
[----:B------:R0:W1:Y:S02]  /*10ab0*/  SHFL.IDX P6, R14, R13, R12, R11 ;  /* 0x0000000c0d0e7389 */ /* 0x00006400000c000b */
[----:B01----:R-:W-:Y:S01]  /*10ac0*/  ENDCOLLECTIVE ;  /* 0x000000000000791b */ /* 0x003fe20003800000 */
.L_x_379:
[----:B------:R-:W-:-:S05]  /*10ad0*/  IADD3 R2, P0, R2, R5, RZ ;  /* 0x0000000502027210 */ /* 0x000fca0007f1e0ff */
[----:B------:R-:W-:-:S05]  /*10ae0*/  IMAD.X R3, RZ, RZ, R3, P0 ;  /* 0x000000ffff037224 */ /* 0x000fca00000e0603 */
[----:B------:R-:W-:Y:S01]  /*10af0*/  @!PT LDS RZ, [RZ] ;  /* 0x00000000fffff984 */ /* 0x000fe20000000800 */
[----:B------:R-:W-:Y:S01]  /*10b00*/  @!PT LDS RZ, [RZ] ;  /* 0x00000000fffff984 */ /* 0x000fe20000000800 */
[----:B------:R-:W-:Y:S01]  /*10b10*/  @!PT LDS RZ, [RZ] ;  /* 0x00000000fffff984 */ /* 0x000fe20000000800 */
[----:B------:R-:W-:Y:S01]  /*10b20*/  LDGSTS.E.BYPASS.LTC128B.128 [R7+0x18400], desc[UR36][R2.64], !P4 ;  /* 0x1840000002077fae */ /* 0x000fe2000e101d64 */
[----:B------:R-:W-:-:S03]  /*10b30*/  IMAD.MOV.U32 R13, RZ, RZ, R8 ;  /* 0x000000ffff0d7224 */ /* 0x000fc600078e0008 */
[----:B------:R0:W-:Y:S02]  /*10b40*/  LDGSTS.E.BYPASS.LTC128B.128 [R7+0x1c400], desc[UR36][R2.64+0x80], !P3 ;  /* 0x1c40008002077fae */ /* 0x0001e4000d901d64 */
[----:B0-----:R-:W-:-:S07]  /*10b50*/  IMAD.MOV.U32 R3, RZ, RZ, R14 ;  /* 0x000000ffff037224 */ /* 0x001fce00078e000e */
[----:B------:R-:W-:Y:S05]  /*10b60*/  WARPSYNC.COLLECTIVE R15, `(.L_x_380) ;  /* 0x000000000f087348 */ /* 0x000fea0003c00000 */
[----:B------:R0:W1:Y:S02]  /*10b70*/  SHFL.IDX P6, R14, R13, R12, R11 ;  /* 0x0000000c0d0e7389 */ /* 0x00006400000c000b */
[----:B01----:R-:W-:Y:S01]  /*10b80*/  ENDCOLLECTIVE ;  /* 0x000000000000791b */ /* 0x003fe20003800000 */
.L_x_380:
[----:B------:R-:W-:Y:S02]  /*10b90*/  IMAD.MOV.U32 R13, RZ, RZ, R9 ;  /* 0x000000ffff0d7224 */ /* 0x000fe400078e0009 */
[----:B------:R-:W-:Y:S01]  /*10ba0*/  IMAD.MOV.U32 R12, RZ, RZ, 0x2 ;  /* 0x00000002ff0c7424 */ /* 0x000fe200078e00ff */
[----:B------:R-:W-:-:S07]  /*10bb0*/  MOV R2, R14 ;  /* 0x0000000e00027202 */ /* 0x000fce0000000f00 */
[----:B------:R-:W-:Y:S05]  /*10bc0*/  WARPSYNC.COLLECTIVE R15, `(.L_x_381) ;  /* 0x000000000f087348 */ /* 0x000fea0003c00000 */
[----:B------:R0:W1:Y:S02]  /*10bd0*/  SHFL.IDX P6, R14, R13, R12, R11 ;  /* 0x0000000c0d0e7389 */ /* 0x00006400000c000b */
[----:B01----:R-:W-:Y:S01]  /*10be0*/  ENDCOLLECTIVE ;  /* 0x000000000000791b */ /* 0x003fe20003800000 */
.L_x_381:
        /* <DEDUP_REMOVED lines=12> */
.L_x_382:
[----:B------:R-:W-:Y:S02]  /*10cb0*/  IMAD.MOV.U32 R13, RZ, RZ, R9 ;  /* 0x000000ffff0d7224 */ /* 0x000fe400078e0009 */
[----:B------:R-:W-:Y:S02]  /*10cc0*/  IMAD.MOV.U32 R12, RZ, RZ, 0x3 ;  /* 0x00000003ff0c7424 */ /* 0x000fe400078e00ff */
[----:B------:R-:W-:-:S07]  /*10cd0*/  IMAD.MOV.U32 R2, RZ, RZ, R14 ;  /* 0x000000ffff027224 */ /* 0x000fce00078e000e */
[----:B------:R-:W-:Y:S05]  /*10ce0*/  WARPSYNC.COLLECTIVE R15, `(.L_x_383) ;  /* 0x000000000f087348 */ /* 0x000fea0003c00000 */
[----:B------:R0:W1:Y:S02]  /*10cf0*/  SHFL.IDX P6, R14, R13, R12, R11 ;  /* 0x0000000c0d0e7389 */ /* 0x00006400000c000b */
[----:B01----:R-:W-:Y:S01]  /*10d00*/  ENDCOLLECTIVE ;  /* 0x000000000000791b */ /* 0x003fe20003800000 */
.L_x_383:
        /* <DEDUP_REMOVED lines=12> */
.L_x_384:
[----:B------:R-:W-:Y:S01]  /*10dd0*/  IMAD.MOV.U32 R13, RZ, RZ, R9 ;  /* 0x000000ffff0d7224 */ /* 0x000fe200078e0009 */
[----:B------:R-:W-:Y:S01]  /*10de0*/  MOV R12, 0x4 ;  /* 0x00000004000c7802 */ /* 0x000fe20000000f00 */
[----:B------:R-:W-:-:S07]  /*10df0*/  IMAD.MOV.U32 R2, RZ, RZ, R14 ;  /* 0x000000ffff027224 */ /* 0x000fce00078e000e */
[----:B------:R-:W-:Y:S05]  /*10e00*/  WARPSYNC.COLLECTIVE R15, `(.L_x_385) ;  /* 0x000000000f087348 */ /* 0x000fea0003c00000 */
[----:B------:R0:W1:Y:S02]  /*10e10*/  SHFL.IDX P6, R14, R13, R12, R11 ;  /* 0x0000000c0d0e7389 */ /* 0x00006400000c000b */
[----:B01----:R-:W-:Y:S01]  /*10e20*/  ENDCOLLECTIVE ;  /* 0x000000000000791b */ /* 0x003fe20003800000 */
.L_x_385:
        /* <DEDUP_REMOVED lines=12> */
.L_x_386:
[----:B------:R-:W-:Y:S02]  /*10ef0*/  IMAD.MOV.U32 R13, RZ, RZ, R9 ;  /* 0x000000ffff0d7224 */ /* 0x000fe400078e0009 */
[----:B------:R-:W-:Y:S02]  /*10f00*/  IMAD.MOV.U32 R12, RZ, RZ, 0x5 ;  /* 0x00000005ff0c7424 */ /* 0x000fe400078e00ff */
[----:B------:R-:W-:-:S07]  /*10f10*/  IMAD.MOV.U32 R2, RZ, RZ, R14 ;  /* 0x000000ffff027224 */ /* 0x000fce00078e000e */
[----:B------:R-:W-:Y:S05]  /*10f20*/  WARPSYNC.COLLECTIVE R15, `(.L_x_387) ;  /* 0x000000000f087348 */ /* 0x000fea0003c00000 */
[----:B------:R0:W1:Y:S02]  /*10f30*/  SHFL.IDX P6, R14, R13, R12, R11 ;  /* 0x0000000c0d0e7389 */ /* 0x00006400000c000b */
[----:B01----:R-:W-:Y:S01]  /*10f40*/  ENDCOLLECTIVE ;  /* 0x000000000000791b */ /* 0x003fe20003800000 */
.L_x_387:
        /* <DEDUP_REMOVED lines=12> */
.L_x_388:
[----:B------:R-:W-:Y:S02]  /*11010*/  IMAD.MOV.U32 R13, RZ, RZ, R9 ;  /* 0x000000ffff0d7224 */ /* 0x000fe400078e0009 */
[----:B------:R-:W-:Y:S02]  /*11020*/  IMAD.MOV.U32 R12, RZ, RZ, 0x6 ;  /* 0x00000006ff0c7424 */ /* 0x000fe400078e00ff */
[----:B------:R-:W-:-:S07]  /*11030*/  IMAD.MOV.U32 R2, RZ, RZ, R14 ;  /* 0x000000ffff027224 */ /* 0x000fce00078e000e */
[----:B------:R-:W-:Y:S05]  /*11040*/  WARPSYNC.COLLECTIVE R15, `(.L_x_389) ;  /* 0x000000000f087348 */ /* 0x000fea0003c00000 */
[----:B------:R0:W1:Y:S02]  /*11050*/  SHFL.IDX P6, R14, R13, R12, R11 ;  /* 0x0000000c0d0e7389 */ /* 0x00006400000c000b */
[----:B01----:R-:W-:Y:S01]  /*11060*/  ENDCOLLECTIVE ;  /* 0x000000000000791b */ /* 0x003fe20003800000 */
.L_x_389:
        /* <DEDUP_REMOVED lines=12> */
.L_x_390:
[----:B------:R-:W-:Y:S02]  /*11130*/  IMAD.MOV.U32 R13, RZ, RZ, R9 ;  /* 0x000000ffff0d7224 */ /* 0x000fe400078e0009 */
[----:B------:R-:W-:Y:S01]  /*11140*/  IMAD.MOV.U32 R12, RZ, RZ, 0x7 ;  /* 0x00000007ff0c7424 */ /* 0x000fe200078e00ff */
[----:B------:R-:W-:-:S07]  /*11150*/  MOV R2, R14 ;  /* 0x0000000e00027202 */ /* 0x000fce0000000f00 */
[----:B------:R-:W-:Y:S05]  /*11160*/  WARPSYNC.COLLECTIVE R15, `(.L_x_391) ;  /* 0x000000000f087348 */ /* 0x000fea0003c00000 */
[----:B------:R0:W1:Y:S02]  /*11170*/  SHFL.IDX P6, R14, R13, R12, R11 ;  /* 0x0000000c0d0e7389 */ /* 0x00006400000c000b */
[----:B01----:R-:W-:Y:S01]  /*11180*/  ENDCOLLECTIVE ;  /* 0x000000000000791b */ /* 0x003fe20003800000 */
.L_x_391:
[----:B------:R-:W-:-:S05]  /*11190*/  IADD3 R2, P0, R2, R5, RZ ;  /* 0x0000000502027210 */ /* 0x000fca0007f1e0ff */
[----:B------:R-:W-:-:S05]  /*111a0*/  IMAD.X R3, RZ, RZ, R3, P0 ;  /* 0x000000ffff037224 */ /* 0x000fca00000e0603 */
[----:B------:R-:W-:Y:S01]  /*111b0*/  @!PT LDS RZ, [RZ] ;  /* 0x00000000fffff984 */ /* 0x000fe20000000800 */
[----:B------:R-:W-:Y:S01]  /*111c0*/  @!PT LDS RZ, [RZ] ;  /* 0x00000000fffff984 */ /* 0x000fe20000000800 */
[----:B------:R-:W-:Y:S01]  /*111d0*/  @!PT LDS RZ, [RZ] ;  /* 0x00000000fffff984 */ /* 0x000fe20000000800 */
[----:B------:R0:W-:Y:S01]  /*111e0*/  LDGSTS.E.BYPASS.LTC128B.128 [R7+0x1b400], desc[UR36][R2.64], !P4 ;  /* 0x1b40000002077fae */ /* 0x0001e2000e101d64 */
[----:B------:R-:W-:-:S03]  /*111f0*/  IMAD.MOV.U32 R13, RZ, RZ, R8 ;  /* 0x000000ffff0d7224 */ /* 0x000fc600078e0008 */
[----:B------:R0:W-:Y:S01]  /*11200*/  LDGSTS.E.BYPASS.LTC128B.128 [R7+0x1f400], desc[UR36][R2.64+0x80], !P3 ;  /* 0x1f40008002077fae */ /* 0x0001e2000d901d64 */
[----:B------:R-:W-:-:S07]  /*11210*/  IMAD.MOV.U32 R9, RZ, RZ, R14 ;  /* 0x000000ffff097224 */ /* 0x000fce00078e000e */
[----:B0-----:R-:W-:Y:S05]  /*11220*/  WARPSYNC.COLLECTIVE R15, `(.L_x_392) ;  /* 0x000000000f087348 */ /* 0x001fea0003c00000 */
[----:B------:R1:W2:Y:S02]  /*11230*/  SHFL.IDX P6, R14, R13, R12, R11 ;  /* 0x0000000c0d0e7389 */ /* 0x0002a400000c000b */
[----:B012---:R-:W-:Y:S01]  /*11240*/  ENDCOLLECTIVE ;  /* 0x000000000000791b */ /* 0x007fe20003800000 */
.L_x_392:
[----:B------:R-:W-:Y:S01]  /*11250*/  IMAD.MOV.U32 R2, RZ, RZ, R14 ;  /* 0x000000ffff027224 */ /* 0x000fe200078e000e */
[----:B------:R-:W-:Y:S06]  /*11260*/  BRA `(.L_x_393) ;  /* 0xffffffbc00587947 */ /* 0x000fec000383ffff */
.L_x_296:
[----:B-1----:R1:W3:Y:S02]  /*11270*/  SYNCS.PHASECHK.TRANS64.TRYWAIT P0, [R6+URZ+0x28860], R3 ;  /* 0x02886003060075a7 */ /* 0x0022e4000800017f */
[----:B---3--:R-:W-:Y:S05]  /*11280*/  @!P0 NANOSLEEP.SYNCS 0x989680 ;  /* 0x009896800000895d */ /* 0x008fea0003900000 */
[----:B------:R-:W3:Y:S02]  /*11290*/  @!P0 SYNCS.PHASECHK.TRANS64 P0, [R6+URZ+0x28860], R3 ;  /* 0x02886003060085a7 */ /* 0x000ee4000800007f */
[----:B---3--:R-:W-:Y:S05]  /*112a0*/  @!P0 BRA `(.L_x_296) ;  /* 0xfffffffc00f08947 */ /* 0x008fea000383ffff */
[----:B------:R-:W-:Y:S05]  /*112b0*/  BRA `(.L_x_394) ;  /* 0xffffffbc00b47947 */ /* 0x000fea000383ffff */
.L_x_297:
[----:B------:R-:W-:Y:S01]  /*112c0*/  BSSY B1, `(.L_x_395) ;  /* 0x0000008000017945 */ /* 0x000fe20003800000 */
[----:B------:R-:W-:Y:S02]  /*112d0*/  IMAD.MOV.U32 R13, RZ, RZ, R23 ;  /* 0x000000ffff0d7224 */ /* 0x000fe400078e0017 */
[----:B------:R-:W-:Y:S02]  /*112e0*/  IMAD.MOV.U32 R12, RZ, RZ, RZ ;  /* 0x000000ffff0c7224 */ /* 0x000fe400078e00ff */
[----:B------:R-:W-:Y:S02]  /*112f0*/  IMAD.MOV.U32 R11, RZ, RZ, 0x181f ;  /* 0x0000181fff0b7424 */ /* 0x000fe400078e00ff */
[----:B------:R-:W-:-:S07]  /*11300*/  IMAD.MOV.U32 R15, RZ, RZ, -0x1 ;  /* 0xffffffffff0f7424 */ /* 0x000fce00078e00ff */
[----:B-12---:R-:W-:Y:S05]  /*11310*/  WARPSYNC.COLLECTIVE R15, `(.L_x_396) ;  /* 0x000000000f087348 */ /* 0x006fea0003c00000 */
[----:B--2---:R0:W2:Y:S02]  /*11320*/  SHFL.IDX P6, R14, R13, R12, R11 ;  /* 0x0000000c0d0e7389 */ /* 0x0040a400000c000b */
[----:B012---:R-:W-:Y:S01]  /*11330*/  ENDCOLLECTIVE ;  /* 0x000000000000791b */ /* 0x007fe20003800000 */
.L_x_396:
[----:B------:R-:W-:Y:S05]  /*11340*/  BSYNC B1 ;  /* 0x0000000000017941 */ /* 0x000fea0003800000 */
.L_x_395:
[----:B------:R-:W-:Y:S01]  /*11350*/  IMAD.MOV.U32 R13, RZ, RZ, R18 ;  /* 0x000000ffff0d7224 */ /* 0x000fe200078e0012 */
[----:B------:R-:W-:Y:S01]  /*11360*/  MOV R15, 0xffffffff ;  /* 0xffffffff000f7802 */ /* 0x000fe20000000f00 */
[----:B------:R-:W-:Y:S02]  /*11370*/  IMAD.MOV.U32 R12, RZ, RZ, RZ ;  /* 0x000000ffff0c7224 */ /* 0x000fe400078e00ff */
[----:B------:R-:W-:Y:S02]  /*11380*/  IMAD.MOV.U32 R11, RZ, RZ, 0x181f ;  /* 0x0000181fff0b7424 */ /* 0x000fe400078e00ff */
[----:B------:R-:W-:Y:S02]  /*11390*/  IMAD.MOV.U32 R3, RZ, RZ, R14 ;  /* 0x000000ffff037224 */ /* 0x000fe400078e000e */
[----:B------:R-:W-:-:S07]  /*113a0*/  IMAD R7, R7, 0x2, R22 ;  /* 0x0000000207077824 */ /* 0x000fce00078e0216 */
[----:B------:R-:W-:Y:S05]  /*113b0*/  WARPSYNC.COLLECTIVE R15, `(.L_x_397) ;  /* 0x000000000f087348 */ /* 0x000fea0003c00000 */
[----:B------:R0:W1:Y:S02]  /*113c0*/  SHFL.IDX P6, R14, R13, R12, R11 ;  /* 0x0000000c0d0e7389 */ /* 0x00006400000c000b */
[----:B01----:R-:W-:Y:S01]  /*113d0*/  ENDCOLLECTIVE ;  /* 0x000000000000791b */ /* 0x003fe20003800000 */
.L_x_397:
[----:B------:R-:W-:Y:S02]  /*113e0*/  IMAD.MOV.U32 R13, RZ, RZ, R23 ;  /* 0x000000ffff0d7224 */ /* 0x000fe400078e0017 */
[----:B------:R-:W-:Y:S02]  /*113f0*/  IMAD.MOV.U32 R12, RZ, RZ, 0x1 ;  /* 0x00000001ff0c7424 */ /* 0x000fe400078e00ff */
[----:B------:R-:W-:-:S07]  /*11400*/  IMAD.MOV.U32 R2, RZ, RZ, R14 ;  /* 0x000000ffff027224 */ /* 0x000fce00078e000e */
[----:B------:R-:W-:Y:S05]  /*11410*/  WARPSYNC.COLLECTIVE R15, `(.L_x_398) ;  /* 0x000000000f087348 */ /* 0x000fea0003c00000 */
[----:B------:R0:W1:Y:S02]  /*11420*/  SHFL.IDX P6, R14, R13, R12, R11 ;  /* 0x0000000c0d0e7389 */ /* 0x00006400000c000b */
[----:B01----:R-:W-:Y:S01]  /*11430*/  ENDCOLLECTIVE ;  /* 0x000000000000791b */ /* 0x003fe20003800000 */
.L_x_398:
[----:B------:R-:W-:-:S05]  /*11440*/  IADD3 R2, P0, R2, R5, RZ ;  /* 0x0000000502027210 */ /* 0x000fca0007f1e0ff */
[----:B------:R-:W-:Y:S01]  /*11450*/  IMAD.X R3, RZ, RZ, R3, P0 ;  /* 0x000000ffff037224 */ /* 0x000fe200000e0603 */
[----:B------:R-:W-:Y:S01]  /*11460*/  ISETP.LT.OR P0, PT, R8, 0x1, P2 ;  /* 0x000000010800780c */ /* 0x000fe20001701670 */
[----:B------:R-:W-:-:S12]  /*11470*/  IMAD.MOV.U32 R13, RZ, RZ, R18 ;  /* 0x000000ffff0d7224 */ /* 0x000fd800078e0012 */
[----:B------:R-:W-:Y:S01]  /*11480*/  @!PT LDS RZ, [RZ] ;  /* 0x00000000fffff984 */ /* 0x000fe20000000800 */
[----:B------:R-:W-:Y:S01]  /*11490*/  @!PT LDS RZ, [RZ] ;  /* 0x00000000fffff984 */ /* 0x000fe20000000800 */
[----:B------:R-:W-:Y:S01]  /*114a0*/  @!PT LDS RZ, [RZ] ;  /* 0x00000000fffff984 */ /* 0x000fe20000000800 */
[----:B------:R-:W-:Y:S01]  /*114b0*/  LDGSTS.E.BYPASS.LTC128B.128 [R7+0x400], desc[UR36][R2.64], !P0 ;  /* 0x0040000002077fae */ /* 0x000fe2000c101d64 */
[----:B------:R-:W-:-:S13]  /*114c0*/  ISETP.LT.OR P0, PT, R8, 0x1, P1 ;  /* 0x000000010800780c */ /* 0x000fda0000f01670 */
[----:B------:R0:W-:Y:S02]  /*114d0*/  LDGSTS.E.BYPASS.LTC128B.128 [R7+0x4400], desc[UR36][R2.64+0x80], !P0 ;  /* 0x0440008002077fae */ /* 0x0001e4000c101d64 */
[----:B0-----:R-:W-:-:S07]  /*114e0*/  IMAD.MOV.U32 R3, RZ, RZ, R14 ;  /* 0x000000ffff037224 */ /* 0x001fce00078e000e */
[----:B------:R-:W-:Y:S05]  /*114f0*/  WARPSYNC.COLLECTIVE R15, `(.L_x_399) ;  /* 0x000000000f087348 */ /* 0x000fea0003c00000 */
[----:B------:R0:W1:Y:S02]  /*11500*/  SHFL.IDX P6, R14, R13, R12, R11 ;  /* 0x0000000c0d0e7389 */ /* 0x00006400000c000b */
[----:B01----:R-:W-:Y:S01]  /*11510*/  ENDCOLLECTIVE ;  /* 0x000000000000791b */ /* 0x003fe20003800000 */
.L_x_399:
[----:B------:R-:W-:Y:S02]  /*11520*/  IMAD.MOV.U32 R13, RZ, RZ, R23 ;  /* 0x000000ffff0d7224 */ /* 0x000fe400078e0017 */
[----:B------:R-:W-:Y:S02]  /*11530*/  IMAD.MOV.U32 R12, RZ, RZ, 0x2 ;  /* 0x00000002ff0c7424 */ /* 0x000fe400078e00ff */
[----:B------:R-:W-:-:S07]  /*11540*/  IMAD.MOV.U32 R2, RZ, RZ, R14 ;  /* 0x000000ffff027224 */ /* 0x000fce00078e000e */
[----:B------:R-:W-:Y:S05]  /*11550*/  WARPSYNC.COLLECTIVE R15, `(.L_x_400) ;  /* 0x000000000f087348 */ /* 0x000fea0003c00000 */
[----:B------:R0:W1:Y:S02]  /*11560*/  SHFL.IDX P6, R14, R13, R12, R11 ;  /* 0x0000000c0d0e7389 */ /* 0x00006400000c000b */
[----:B01----:R-:W-:Y:S01]  /*11570*/  ENDCOLLECTIVE ;  /* 0x000000000000791b */ /* 0x003fe20003800000 */
.L_x_400:
        /* <DEDUP_REMOVED lines=14> */
.L_x_401:
[----:B------:R-:W-:Y:S02]  /*11660*/  IMAD.MOV.U32 R13, RZ, RZ, R23 ;  /* 0x000000ffff0d7224 */ /* 0x000fe400078e0017 */
[----:B------:R-:W-:Y:S02]  /*11670*/  IMAD.MOV.U32 R12, RZ, RZ, 0x3 ;  /* 0x00000003ff0c7424 */ /* 0x000fe400078e00ff */
[----:B------:R-:W-:-:S07]  /*11680*/  IMAD.MOV.U32 R2, RZ, RZ, R14 ;  /* 0x000000ffff027224 */ /* 0x000fce00078e000e */
[----:B------:R-:W-:Y:S05]  /*11690*/  WARPSYNC.COLLECTIVE R15, `(.L_x_402) ;  /* 0x000000000f087348 */ /* 0x000fea0003c00000 */
[----:B------:R0:W1:Y:S02]  /*116a0*/  SHFL.IDX P6, R14, R13, R12, R11 ;  /* 0x0000000c0d0e7389 */ /* 0x00006400000c000b */
[----:B01----:R-:W-:Y:S01]  /*116b0*/  ENDCOLLECTIVE ;  /* 0x000000000000791b */ /* 0x003fe20003800000 */
.L_x_402:
[----:B------:R-:W-:-:S04]  /*116c0*/  IADD3 R2, P0, R2, R5, RZ ;  /* 0x0000000502027210 */ /* 0x000fc80007f1e0ff */
[----:B------:R-:W-:Y:S02]  /*116d0*/  IADD3.X R3, RZ, R3, RZ, P0, !PT ;  /* 0x00000003ff037210 */ /* 0x000fe400007fe4ff */
        /* <DEDUP_REMOVED lines=12> */
.L_x_403:
[----:B------:R-:W-:Y:S02]  /*117a0*/  IMAD.MOV.U32 R13, RZ, RZ, R23 ;  /* 0x000000ffff0d7224 */ /* 0x000fe400078e0017 */
[----:B------:R-:W-:Y:S02]  /*117b0*/  IMAD.MOV.U32 R12, RZ, RZ, 0x4 ;  /* 0x00000004ff0c7424 */ /* 0x000fe400078e00ff */
[----:B------:R-:W-:-:S07]  /*117c0*/  IMAD.MOV.U32 R2, RZ, RZ, R14 ;  /* 0x000000ffff027224 */ /* 0x000fce00078e000e */
[----:B------:R-:W-:Y:S05]  /*117d0*/  WARPSYNC.COLLECTIVE R15, `(.L_x_404) ;  /* 0x000000000f087348 */ /* 0x000fea0003c00000 */
[----:B------:R0:W1:Y:S02]  /*117e0*/  SHFL.IDX P6, R14, R13, R12, R11 ;  /* 0x0000000c0d0e7389 */ /* 0x00006400000c000b */
[----:B01----:R-:W-:Y:S01]  /*117f0*/  ENDCOLLECTIVE ;  /* 0x000000000000791b */ /* 0x003fe20003800000 */
.L_x_404:
        /* <DEDUP_REMOVED lines=14> */
.L_x_405:
[----:B------:R-:W-:Y:S02]  /*118e0*/  IMAD.MOV.U32 R13, RZ, RZ, R23 ;  /* 0x000000ffff0d7224 */ /* 0x000fe400078e0017 */
[----:B------:R-:W-:Y:S02]  /*118f0*/  IMAD.MOV.U32 R12, RZ, RZ, 0x5 ;  /* 0x00000005ff0c7424 */ /* 0x000fe400078e00ff */
[----:B------:R-:W-:-:S07]  /*11900*/  IMAD.MOV.U32 R2, RZ, RZ, R14 ;  /* 0x000000ffff027224 */ /* 0x000fce00078e000e */
[----:B------:R-:W-:Y:S05]  /*11910*/  WARPSYNC.COLLECTIVE R15, `(.L_x_406) ;  /* 0x000000000f087348 */ /* 0x000fea0003c00000 */
[----:B------:R0:W1:Y:S02]  /*11920*/  SHFL.IDX P6, R14, R13, R12, R11 ;  /* 0x0000000c0d0e7389 */ /* 0x00006400000c000b */
[----:B01----:R-:W-:Y:S01]  /*11930*/  ENDCOLLECTIVE ;  /* 0x000000000000791b */ /* 0x003fe20003800000 */
.L_x_406:
        /* <DEDUP_REMOVED lines=10> */
[----:B0-----:R-:W-:-:S07]  /*119e0*/  MOV R3, R14 ;  /* 0x0000000e00037202 */ /* 0x001fce0000000f00 */
[----:B------:R-:W-:Y:S05]  /*119f0*/  WARPSYNC.COLLECTIVE R15, `(.L_x_407) ;  /* 0x000000000f087348 */ /* 0x000fea0003c00000 */
[----:B------:R0:W1:Y:S02]  /*11a00*/  SHFL.IDX P6, R14, R13, R12, R11 ;  /* 0x0000000c0d0e7389 */ /* 0x00006400000c000b */
[----:B01----:R-:W-:Y:S01]  /*11a10*/  ENDCOLLECTIVE ;  /* 0x000000000000791b */ /* 0x003fe20003800000 */
.L_x_407:
[----:B------:R-:W-:Y:S02]  /*11a20*/  IMAD.MOV.U32 R13, RZ, RZ, R23 ;  /* 0x000000ffff0d7224 */ /* 0x000fe400078e0017 */
[----:B------:R-:W-:Y:S02]  /*11a30*/  IMAD.MOV.U32 R12, RZ, RZ, 0x6 ;  /* 0x00000006ff0c7424 */ /* 0x000fe400078e00ff */
[----:B------:R-:W-:-:S07]  /*11a40*/  IMAD.MOV.U32 R2, RZ, RZ, R14 ;  /* 0x000000ffff027224 */ /* 0x000fce00078e000e */
[----:B------:R-:W-:Y:S05]  /*11a50*/  WARPSYNC.COLLECTIVE R15, `(.L_x_408) ;  /* 0x000000000f087348 */ /* 0x000fea0003c00000 */
[----:B------:R0:W1:Y:S02]  /*11a60*/  SHFL.IDX P6, R14, R13, R12, R11 ;  /* 0x0000000c0d0e7389 */ /* 0x00006400000c000b */
[----:B01----:R-:W-:Y:S01]  /*11a70*/  ENDCOLLECTIVE ;  /* 0x000000000000791b */ /* 0x003fe20003800000 */
.L_x_408:
        /* <DEDUP_REMOVED lines=14> */
.L_x_409:
[----:B------:R-:W-:Y:S02]  /*11b60*/  IMAD.MOV.U32 R13, RZ, RZ, R23 ;  /* 0x000000ffff0d7224 */ /* 0x000fe400078e0017 */
[----:B------:R-:W-:Y:S02]  /*11b70*/  IMAD.MOV.U32 R12, RZ, RZ, 0x7 ;  /* 0x00000007ff0c7424 */ /* 0x000fe400078e00ff */
[----:B------:R-:W-:-:S07]  /*11b80*/  IMAD.MOV.U32 R2, RZ, RZ, R14 ;  /* 0x000000ffff027224 */ /* 0x000fce00078e000e */
[----:B------:R-:W-:Y:S05]  /*11b90*/  WARPSYNC.COLLECTIVE R15, `(.L_x_410) ;  /* 0x000000000f087348 */ /* 0x000fea0003c00000 */
[----:B------:R0:W1:Y:S02]  /*11ba0*/  SHFL.IDX P6, R14, R13, R12, R11 ;  /* 0x0000000c0d0e7389 */ /* 0x00006400000c000b */
[----:B01----:R-:W-:Y:S01]  /*11bb0*/  ENDCOLLECTIVE ;  /* 0x000000000000791b */ /* 0x003fe20003800000 */
.L_x_410:
[----:B------:R-:W-:-:S05]  /*11bc0*/  IADD3 R2, P0, R2, R5, RZ ;  /* 0x0000000502027210 */ /* 0x000fca0007f1e0ff */
        /* <DEDUP_REMOVED lines=12> */
.L_x_411:
[----:B------:R-:W-:Y:S01]  /*11c90*/  @!PT LDS RZ, [RZ] ;  /* 0x00000000fffff984 */ /* 0x000fe20000000800 */
[----:B------:R-:W-:Y:S01]  /*11ca0*/  @!PT LDS RZ, [RZ] ;  /* 0x00000000fffff984 */ /* 0x000fe20000000800 */
[----:B------:R-:W-:Y:S01]  /*11cb0*/  @!PT LDS RZ, [RZ] ;  /* 0x00000000fffff984 */ /* 0x000fe20000000800 */
[----:B------:R0:W-:Y:S01]  /*11cc0*/  LDGSTS.E.BYPASS.LTC128B.128 [R7+0x7400], desc[UR36][R2.64+0x80], !P0 ;  /* 0x0740008002077fae */ /* 0x0001e2000c101d64 */
[----:B------:R-:W-:Y:S05]  /*11cd0*/  BRA `(.L_x_412) ;  /* 0xffffffb8003c7947 */ /* 0x000fea000383ffff */
.L_x_305:
[----:B0-----:R0:W1:Y:S02]  /*11ce0*/  SYNCS.PHASECHK.TRANS64.TRYWAIT P0, [R0+URZ+0x28860], R3 ;  /* 0x02886003000075a7 */ /* 0x001064000800017f */
[----:B-1----:R-:W-:Y:S05]  /*11cf0*/  @!P0 NANOSLEEP.SYNCS 0x989680 ;  /* 0x009896800000895d */ /* 0x002fea0003900000 */
[----:B------:R-:W1:Y:S02]  /*11d00*/  @!P0 SYNCS.PHASECHK.TRANS64 P0, [R0+URZ+0x28860], R3 ;  /* 0x02886003000085a7 */ /* 0x000e64000800007f */
[----:B-1----:R-:W-:Y:S05]  /*11d10*/  @!P0 BRA `(.L_x_305) ;  /* 0xfffffffc00f08947 */ /* 0x002fea000383ffff */
[----:B------:R-:W-:Y:S05]  /*11d20*/  BRA `(.L_x_413) ;  /* 0xffffffbc00507947 */ /* 0x000fea000383ffff */
.L_x_306:
[----:B------:R-:W-:Y:S01]  /*11d30*/  BSSY B0, `(.L_x_414) ;  /* 0x0000008000007945 */ /* 0x000fe20003800000 */
[----:B------:R-:W-:Y:S01]  /*11d40*/  IMAD.MOV.U32 R13, RZ, RZ, R23 ;  /* 0x000000ffff0d7224 */ /* 0x000fe200078e0017 */
[----:B------:R-:W-:Y:S01]  /*11d50*/  MOV R12, RZ ;  /* 0x000000ff000c7202 */ /* 0x000fe20000000f00 */
[----:B------:R-:W-:Y:S02]  /*11d60*/  IMAD.MOV.U32 R11, RZ, RZ, 0x181f ;  /* 0x0000181fff0b7424 */ /* 0x000fe400078e00ff */
[----:B------:R-:W-:-:S07]  /*11d70*/  IMAD.MOV.U32 R15, RZ, RZ, -0x1 ;  /* 0xffffffffff0f7424 */ /* 0x000fce00078e00ff */
[----:B0-2---:R-:W-:Y:S05]  /*11d80*/  WARPSYNC.COLLECTIVE R15, `(.L_x_415) ;  /* 0x000000000f087348 */ /* 0x005fea0003c00000 */
[----:B--2---:R1:W2:Y:S02]  /*11d90*/  SHFL.IDX P6, R14, R13, R12, R11 ;  /* 0x0000000c0d0e7389 */ /* 0x0042a400000c000b */
[----:B012---:R-:W-:Y:S01]  /*11da0*/  ENDCOLLECTIVE ;  /* 0x000000000000791b */ /* 0x007fe20003800000 */
.L_x_415:
[----:B------:R-:W-:Y:S05]  /*11db0*/  BSYNC B0 ;  /* 0x0000000000007941 */ /* 0x000fea0003800000 */
.L_x_414:
        /* <DEDUP_REMOVED lines=9> */
.L_x_416:
[----:B------:R-:W-:Y:S01]  /*11e50*/  ULDC UR4, c[0x0][0x2f4] ;  /* 0x0000bd0000047ab9 */ /* 0x000fe20000000800 */
[----:B------:R-:W-:Y:S01]  /*11e60*/  IMAD R4, R9, 0x2, R22 ;  /* 0x0000000209047824 */ /* 0x000fe200078e0216 */
[----:B------:R-:W-:Y:S02]  /*11e70*/  ISETP.GE.AND P1, PT, R30, UR4, PT ;  /* 0x000000041e007c0c */ /* 0x000fe4000bf26270 */
[----:B------:R-:W-:Y:S02]  /*11e80*/  ISETP.GE.AND P0, PT, R29, UR4, PT ;  /* 0x000000041d007c0c */ /* 0x000fe4000bf06270 */
[C---:B------:R-:W-:Y:S02]  /*11e90*/  ISETP.LT.OR P3, PT, R6.reuse, 0x1, P1 ;  /* 0x000000010600780c */ /* 0x040fe40000f61670 */
[----:B------:R-:W-:Y:S01]  /*11ea0*/  ISETP.LT.OR P4, PT, R6, 0x1, P0 ;  /* 0x000000010600780c */ /* 0x000fe20000781670 */
[----:B------:R-:W-:Y:S02]  /*11eb0*/  IMAD.MOV.U32 R13, RZ, RZ, R23 ;  /* 0x000000ffff0d7224 */ /* 0x000fe400078e0017 */
[----:B------:R-:W-:Y:S01]  /*11ec0*/  IMAD.MOV.U32 R12, RZ, RZ, 0x1 ;  /* 0x00000001ff0c7424 */ /* 0x000fe200078e00ff */
[----:B------:R-:W-:-:S13]  /*11ed0*/  IADD3 R2, P2, R14, R5, RZ ;  /* 0x000000050e027210 */ /* 0x000fda0007f5e0ff */
[----:B------:R-:W-:Y:S05]  /*11ee0*/  WARPSYNC.COLLECTIVE R15, `(.L_x_417) ;  /* 0x000000000f087348 */ /* 0x000fea0003c00000 */
[----:B------:R0:W1:Y:S02]  /*11ef0*/  SHFL.IDX P6, R14, R13, R12, R11 ;  /* 0x0000000c0d0e7389 */ /* 0x00006400000c000b */
[----:B01----:R-:W-:Y:S01]  /*11f00*/  ENDCOLLECTIVE ;  /* 0x000000000000791b */ /* 0x003fe20003800000 */
.L_x_417:
[----:B------:R-:W-:-:S05]  /*11f10*/  IMAD.X R3, RZ, RZ, R3, P2 ;  /* 0x000000ffff037224 */ /* 0x000fca00010e0603 */
[----:B------:R-:W-:Y:S01]  /*11f20*/  @!PT LDS RZ, [RZ] ;  /* 0x00000000fffff984 */ /* 0x000fe20000000800 */
[----:B------:R-:W-:Y:S01]  /*11f30*/  @!PT LDS RZ, [RZ] ;  /* 0x00000000fffff984 */ /* 0x000fe20000000800 */
[----:B------:R-:W-:Y:S01]  /*11f40*/  @!PT LDS RZ, [RZ] ;  /* 0x00000000fffff984 */ /* 0x000fe20000000800 */
[----:B------:R0:W-:Y:S01]  /*11f50*/  LDGSTS.E.BYPASS.LTC128B.128 [R4+0x400], desc[UR36][R2.64], !P3 ;  /* 0x0040000002047fae */ /* 0x0001e2000d901d64 */
[----:B------:R-:W-:-:S03]  /*11f60*/  ISETP.LT.OR P3, PT, R6, 0x11, P1 ;  /* 0x000000110600780c */ /* 0x000fc60000f61670 */
[----:B------:R0:W-:Y:S01]  /*11f70*/  LDGSTS.E.BYPASS.LTC128B.128 [R4+0x4400], desc[UR36][R2.64+0x80], !P4 ;  /* 0x0440008002047fae */ /* 0x0001e2000e101d64 */
[----:B------:R-:W-:Y:S01]  /*11f80*/  ISETP.LT.OR P4, PT, R6, 0x11, P0 ;  /* 0x000000110600780c */ /* 0x000fe20000781670 */
[----:B------:R-:W-:Y:S02]  /*11f90*/  IMAD.MOV.U32 R13, RZ, RZ, R18 ;  /* 0x000000ffff0d7224 */ /* 0x000fe400078e0012 */
[----:B------:R-:W-:-:S10]  /*11fa0*/  IMAD.MOV.U32 R7, RZ, RZ, R14 ;  /* 0x000000ffff077224 */ /* 0x000fd400078e000e */
[----:B0-----:R-:W-:Y:S05]  /*11fb0*/  WARPSYNC.COLLECTIVE R15, `(.L_x_418) ;  /* 0x000000000f087348 */ /* 0x001fea0003c00000 */
[----:B------:R1:W2:Y:S02]  /*11fc0*/  SHFL.IDX P6, R14, R13, R12, R11 ;  /* 0x0000000c0d0e7389 */ /* 0x0002a400000c000b */
[----:B012---:R-:W-:Y:S01]  /*11fd0*/  ENDCOLLECTIVE ;  /* 0x000000000000791b */ /* 0x007fe20003800000 */
.L_x_418:
[----:B------:R-:W-:Y:S02]  /*11fe0*/  IMAD.MOV.U32 R13, RZ, RZ, R23 ;  /* 0x000000ffff0d7224 */ /* 0x000fe400078e0017 */
[----:B------:R-:W-:Y:S01]  /*11ff0*/  IMAD.MOV.U32 R12, RZ, RZ, 0x2 ;  /* 0x00000002ff0c7424 */ /* 0x000fe200078e00ff */
[----:B------:R-:W-:-:S07]  /*12000*/  MOV R10, R14 ;  /* 0x0000000e000a7202 */ /* 0x000fce0000000f00 */
[----:B------:R-:W-:Y:S05]  /*12010*/  WARPSYNC.COLLECTIVE R15, `(.L_x_419) ;  /* 0x000000000f087348 */ /* 0x000fea0003c00000 */
[----:B------:R0:W1:Y:S02]  /*12020*/  SHFL.IDX P6, R14, R13, R12, R11 ;  /* 0x0000000c0d0e7389 */ /* 0x00006400000c000b */
[----:B01----:R-:W-:Y:S01]  /*12030*/  ENDCOLLECTIVE ;  /* 0x000000000000791b */ /* 0x003fe20003800000 */
.L_x_419:
[----:B------:R-:W-:-:S05]  /*12040*/  IADD3 R2, P2, R10, R5, RZ ;  /* 0x000000050a027210 */ /* 0x000fca0007f5e0ff */
[----:B------:R-:W-:-:S05]  /*12050*/  IMAD.X R3, RZ, RZ, R7, P2 ;  /* 0x000000ffff037224 */ /* 0x000fca00010e0607 */
[----:B------:R-:W-:Y:S01]  /*12060*/  @!PT LDS RZ, [RZ] ;  /* 0x00000000fffff984 */ /* 0x000fe20000000800 */
[----:B------:R-:W-:Y:S01]  /*12070*/  @!PT LDS RZ, [RZ] ;  /* 0x00000000fffff984 */ /* 0x000fe20000000800 */
[----:B------:R-:W-:Y:S01]  /*12080*/  @!PT LDS RZ, [RZ] ;  /* 0x00000000fffff984 */ /* 0x000fe20000000800 */
[----:B------:R0:W-:Y:S01]  /*12090*/  LDGSTS.E.BYPASS.LTC128B.128 [R4+0xc00], desc[UR36][R2.64], !P3 ;  /* 0x00c0000002047fae */ /* 0x0001e2000d901d64 */
[C---:B------:R-:W-:Y:S01]  /*120a0*/  ISETP.LT.OR P3, PT, R6.reuse, 0x21, P1 ;  /* 0x000000210600780c */ /* 0x040fe20000f61670 */
[----:B------:R-:W-:Y:S02]  /*120b0*/  IMAD.MOV.U32 R13, RZ, RZ, R18 ;  /* 0x000000ffff0d7224 */ /* 0x000fe400078e0012 */
[----:B------:R0:W-:Y:S01]  /*120c0*/  LDGSTS.E.BYPASS.LTC128B.128 [R4+0x4c00], desc[UR36][R2.64+0x80], !P4 ;  /* 0x04c0008002047fae */ /* 0x0001e2000e101d64 */
[----:B------:R-:W-:Y:S01]  /*120d0*/  ISETP.LT.OR P4, PT, R6, 0x21, P0 ;  /* 0x000000210600780c */ /* 0x000fe20000781670 */
[----:B------:R-:W-:-:S12]  /*120e0*/  IMAD.MOV.U32 R8, RZ, RZ, R14 ;  /* 0x000000ffff087224 */ /* 0x000fd800078e000e */
[----:B0-----:R-:W-:Y:S05]  /*120f0*/  WARPSYNC.COLLECTIVE R15, `(.L_x_420) ;  /* 0x000000000f087348 */ /* 0x001fea0003c00000 */
[----:B------:R1:W2:Y:S02]  /*12100*/  SHFL.IDX P6, R14, R13, R12, R11 ;  /* 0x0000000c0d0e7389 */ /* 0x0002a400000c000b */
[----:B012---:R-:W-:Y:S01]  /*12110*/  ENDCOLLECTIVE ;  /* 0x000000000000791b */ /* 0x007fe20003800000 */
.L_x_420:
[----:B------:R-:W-:Y:S02]  /*12120*/  IMAD.MOV.U32 R13, RZ, RZ, R23 ;  /* 0x000000ffff0d7224 */ /* 0x000fe400078e0017 */
[----:B------:R-:W-:Y:S01]  /*12130*/  IMAD.MOV.U32 R12, RZ, RZ, 0x3 ;  /* 0x00000003ff0c7424 */ /* 0x000fe200078e00ff */
[----:B------:R-:W-:-:S13]  /*12140*/  IADD3 R2, P2, R14, R5, RZ ;  /* 0x000000050e027210 */ /* 0x000fda0007f5e0ff */
[----:B------:R-:W-:Y:S05]  /*12150*/  WARPSYNC.COLLECTIVE R15, `(.L_x_421) ;  /* 0x000000000f087348 */ /* 0x000fea0003c00000 */
[----:B------:R0:W1:Y:S02]  /*12160*/  SHFL.IDX P6, R14, R13, R12, R11 ;  /* 0x0000000c0d0e7389 */ /* 0x00006400000c000b */
[----:B01----:R-:W-:Y:S01]  /*12170*/  ENDCOLLECTIVE ;  /* 0x000000000000791b */ /* 0x003fe20003800000 */
.L_x_421:
        /* <DEDUP_REMOVED lines=13> */
.L_x_422:
[----:B------:R-:W-:Y:S02]  /*12250*/  IMAD.MOV.U32 R13, RZ, RZ, R23 ;  /* 0x000000ffff0d7224 */ /* 0x000fe400078e0017 */
[----:B------:R-:W-:Y:S01]  /*12260*/  IMAD.MOV.U32 R12, RZ, RZ, 0x4 ;  /* 0x00000004ff0c7424 */ /* 0x000fe200078e00ff */
[----:B------:R-:W-:-:S13]  /*12270*/  IADD3 R2, P2, R14, R5, RZ ;  /* 0x000000050e027210 */ /* 0x000fda0007f5e0ff */
[----:B------:R-:W-:Y:S05]  /*12280*/  WARPSYNC.COLLECTIVE R15, `(.L_x_423) ;  /* 0x000000000f087348 */ /* 0x000fea0003c00000 */
[----:B------:R0:W1:Y:S02]  /*12290*/  SHFL.IDX P6, R14, R13, R12, R11 ;  /* 0x0000000c0d0e7389 */ /* 0x00006400000c000b */
[----:B01----:R-:W-:Y:S01]  /*122a0*/  ENDCOLLECTIVE ;  /* 0x000000000000791b */ /* 0x003fe20003800000 */
.L_x_423:
[----:B------:R-:W-:-:S05]  /*122b0*/  IMAD.X R3, RZ, RZ, R7, P2 ;  /* 0x000000ffff037224 */ /* 0x000fca00010e0607 */
        /* <DEDUP_REMOVED lines=12> */
.L_x_424:
[----:B------:R-:W-:Y:S02]  /*12380*/  IMAD.MOV.U32 R13, RZ, RZ, R23 ;  /* 0x000000ffff0d7224 */ /* 0x000fe400078e0017 */
[----:B------:R-:W-:Y:S02]  /*12390*/  IMAD.MOV.U32 R12, RZ, RZ, 0x5 ;  /* 0x00000005ff0c7424 */ /* 0x000fe400078e00ff */
[----:B------:R-:W-:-:S07]  /*123a0*/  IMAD.MOV.U32 R10, RZ, RZ, R14 ;  /* 0x000000ffff0a7224 */ /* 0x000fce00078e000e */
[----:B------:R-:W-:Y:S05]  /*123b0*/  WARPSYNC.COLLECTIVE R15, `(.L_x_425) ;  /* 0x000000000f087348 */ /* 0x000fea0003c00000 */
[----:B------:R0:W1:Y:S02]  /*123c0*/  SHFL.IDX P6, R14, R13, R12, R11 ;  /* 0x0000000c0d0e7389 */ /* 0x00006400000c000b */
[----:B01----:R-:W-:Y:S01]  /*123d0*/  ENDCOLLECTIVE ;  /* 0x000000000000791b */ /* 0x003fe20003800000 */
.L_x_425:
[----:B------:R-:W-:-:S05]  /*123e0*/  IADD3 R2, P2, R10, R5, RZ ;  /* 0x000000050a027210 */ /* 0x000fca0007f5e0ff */
[----:B------:R-:W-:-:S05]  /*123f0*/  IMAD.X R3, RZ, RZ, R8, P2 ;  /* 0x000000ffff037224 */ /* 0x000fca00010e0608 */
        /* <DEDUP_REMOVED lines=12> */
.L_x_426:
[----:B------:R-:W-:Y:S02]  /*124c0*/  IMAD.MOV.U32 R13, RZ, RZ, R23 ;  /* 0x000000ffff0d7224 */ /* 0x000fe400078e0017 */
[----:B------:R-:W-:Y:S01]  /*124d0*/  IMAD.MOV.U32 R12, RZ, RZ, 0x6 ;  /* 0x00000006ff0c7424 */ /* 0x000fe200078e00ff */
[----:B------:R-:W-:-:S13]  /*124e0*/  IADD3 R2, P2, R14, R5, RZ ;  /* 0x000000050e027210 */ /* 0x000fda0007f5e0ff */
[----:B------:R-:W-:Y:S05]  /*124f0*/  WARPSYNC.COLLECTIVE R15, `(.L_x_427) ;  /* 0x000000000f087348 */ /* 0x000fea0003c00000 */
[----:B------:R0:W1:Y:S02]  /*12500*/  SHFL.IDX P6, R14, R13, R12, R11 ;  /* 0x0000000c0d0e7389 */ /* 0x00006400000c000b */
[----:B01----:R-:W-:Y:S01]  /*12510*/  ENDCOLLECTIVE ;  /* 0x000000000000791b */ /* 0x003fe20003800000 */
.L_x_427:
        /* <DEDUP_REMOVED lines=13> */
.L_x_428:
[----:B------:R-:W-:Y:S01]  /*125f0*/  IMAD.MOV.U32 R13, RZ, RZ, R23 ;  /* 0x000000ffff0d7224 */ /* 0x000fe200078e0017 */
[----:B------:R-:W-:Y:S01]  /*12600*/  MOV R12, 0x7 ;  /* 0x00000007000c7802 */ /* 0x000fe20000000f00 */
[----:B------:R-:W-:-:S07]  /*12610*/  IMAD.MOV.U32 R10, RZ, RZ, R14 ;  /* 0x000000ffff0a7224 */ /* 0x000fce00078e000e */
[----:B------:R-:W-:Y:S05]  /*12620*/  WARPSYNC.COLLECTIVE R15, `(.L_x_429) ;  /* 0x000000000f087348 */ /* 0x000fea0003c00000 */
[----:B------:R0:W1:Y:S02]  /*12630*/  SHFL.IDX P6, R14, R13, R12, R11 ;  /* 0x0000000c0d0e7389 */ /* 0x00006400000c000b */
[----:B01----:R-:W-:Y:S01]  /*12640*/  ENDCOLLECTIVE ;  /* 0x000000000000791b */ /* 0x003fe20003800000 */
.L_x_429:
        /* <DEDUP_REMOVED lines=12> */
.L_x_430:
[----:B------:R-:W-:Y:S05]  /*12710*/  BRA `(.L_x_431) ;  /* 0xffffffb400f07947 */ /* 0x000fea000383ffff */
.L_x_311:
        /* <DEDUP_REMOVED lines=8> */
.L_x_433:
[----:B------:R-:W-:Y:S05]  /*127a0*/  BSYNC B0 ;  /* 0x0000000000007941 */ /* 0x000fea0003800000 */
.L_x_432:
[----:B------:R-:W-:Y:S02]  /*127b0*/  IMAD.MOV.U32 R13, RZ, RZ, R16 ;  /* 0x000000ffff0d7224 */ /* 0x000fe400078e0010 */
[----:B------:R-:W-:Y:S02]  /*127c0*/  IMAD.MOV.U32 R12, RZ, RZ, 0x1 ;  /* 0x00000001ff0c7424 */ /* 0x000fe400078e00ff */
[----:B------:R-:W-:Y:S02]  /*127d0*/  IMAD.MOV.U32 R11, RZ, RZ, 0x1f ;  /* 0x0000001fff0b7424 */ /* 0x000fe400078e00ff */
[----:B------:R-:W-:Y:S02]  /*127e0*/  IMAD.MOV.U32 R15, RZ, RZ, -0x1 ;  /* 0xffffffffff0f7424 */ /* 0x000fe400078e00ff */
[----:B------:R-:W-:Y:S02]  /*127f0*/  IMAD.IADD R7, R19, 0x1, R9 ;  /* 0x0000000113077824 */ /* 0x000fe400078e0209 */
[----:B------:R-:W-:-:S07]  /*12800*/  IMAD.MOV.U32 R0, RZ, RZ, R14 ;  /* 0x000000ffff007224 */ /* 0x000fce00078e000e */
[----:B------:R-:W-:Y:S05]  /*12810*/  WARPSYNC.COLLECTIVE R15, `(.L_x_434) ;  /* 0x000000000f087348 */ /* 0x000fea0003c00000 */
[----:B------:R0:W1:Y:S02]  /*12820*/  SHFL.IDX P6, R14, R13, R12, R11 ;  /* 0x0000000c0d0e7389 */ /* 0x00006400000c000b */
[----:B01----:R-:W-:Y:S01]  /*12830*/  ENDCOLLECTIVE ;  /* 0x000000000000791b */ /* 0x003fe20003800000 */
.L_x_434:
[----:B------:R-:W-:Y:S02]  /*12840*/  ULDC UR4, c[0x0][0xc3c] ;  /* 0x00030f0000047ab9 */ /* 0x000fe40000000800 */
[----:B------:R-:W-:-:S13]  /*12850*/  ISETP.GE.OR P1, PT, R7, UR4, !P0 ;  /* 0x0000000407007c0c */ /* 0x000fda000c726670 */
[----:B------:R-:W0:Y:S08]  /*12860*/  @!P1 LDC.64 R2, c[0x0][0xc80] ;  /* 0x00032000ff029b82 */ /* 0x000e300000000a00 */
[----:B------:R-:W1:Y:S01]  /*12870*/  @!P1 LDC.64 R4, c[0x0][0xc78] ;  /* 0x00031e00ff049b82 */ /* 0x000e620000000a00 */
[----:B------:R-:W-:Y:S02]  /*12880*/  IMAD.MOV.U32 R11, RZ, RZ, RZ ;  /* 0x000000ffff0b7224 */ /* 0x000fe400078e00ff */
[----:B------:R-:W-:-:S02]  /*12890*/  IMAD.MOV.U32 R8, RZ, RZ, R14 ;  /* 0x000000ffff087224 */ /* 0x000fc400078e000e */
[----:B0-----:R-:W-:-:S05]  /*128a0*/  @!P1 IMAD.WIDE R2, R7, 0x4, R2 ;  /* 0x0000000407029825 */ /* 0x001fca00078e0202 */
[----:B------:R1:W2:Y:S02]  /*128b0*/  @!P1 LDG.E R6, desc[UR36][R2.64] ;  /* 0x0000002402069981 */ /* 0x0002a4000c1e1900 */
[----:B-1----:R-:W-:-:S05]  /*128c0*/  @!P1 IMAD.WIDE R2, R7, 0x4, R4 ;  /* 0x0000000407029825 */ /* 0x002fca00078e0204 */
[----:B------:R-:W3:Y:S01]  /*128d0*/  @!P1 LDG.E R5, desc[UR36][R2.64] ;  /* 0x0000002402059981 */ /* 0x000ee2000c1e1900 */
[----:B------:R-:W-:Y:S01]  /*128e0*/  IMAD.MOV.U32 R7, RZ, RZ, RZ ;  /* 0x000000ffff077224 */ /* 0x000fe200078e00ff */
[C---:B------:R-:W-:Y:S01]  /*128f0*/  ISETP.GE.U32.AND P2, PT, R9.reuse, 0x2, PT ;  /* 0x000000020900780c */ /* 0x040fe20003f46070 */
[----:B------:R-:W-:Y:S01]  /*12900*/  IMAD.MOV.U32 R4, RZ, RZ, RZ ;  /* 0x000000ffff047224 */ /* 0x000fe200078e00ff */
[C---:B------:R-:W-:Y:S02]  /*12910*/  ISETP.GE.U32.AND P3, PT, R9.reuse, 0x4, PT ;  /* 0x000000040900780c */ /* 0x040fe40003f66070 */
[C---:B------:R-:W-:Y:S02]  /*12920*/  ISETP.GE.U32.AND P4, PT, R9.reuse, 0x8, PT ;  /* 0x000000080900780c */ /* 0x040fe40003f86070 */
[----:B------:R-:W-:Y:S02]  /*12930*/  ISETP.GE.U32.AND P5, PT, R9, 0x10, PT ;  /* 0x000000100900780c */ /* 0x000fe40003fa6070 */
[----:B--2---:R-:W-:Y:S01]  /*12940*/  @!P1 MOV R7, R6 ;  /* 0x0000000600079202 */ /* 0x004fe20000000f00 */
[----:B------:R-:W-:-:S02]  /*12950*/  IMAD.MOV.U32 R6, RZ, RZ, RZ ;  /* 0x000000ffff067224 */ /* 0x000fc400078e00ff */
[----:B---3--:R-:W-:Y:S01]  /*12960*/  @!P1 IMAD.MOV.U32 R4, RZ, RZ, R5 ;  /* 0x000000ffff049224 */ /* 0x008fe200078e0005 */
[----:B------:R-:W-:-:S03]  /*12970*/  ISETP.NE.AND P1, PT, R9, RZ, PT ;  /* 0x000000ff0900720c */ /* 0x000fc60003f25270 */
[----:B------:R-:W-:-:S10]  /*12980*/  IMAD R13, R4, R7, RZ ;  /* 0x00000007040d7224 */ /* 0x000fd400078e02ff */
[----:B------:R-:W-:Y:S05]  /*12990*/  WARPSYNC.COLLECTIVE R15, `(.L_x_435) ;  /* 0x000000000f087348 */ /* 0x000fea0003c00000 */
[----:B------:R0:W1:Y:S02]  /*129a0*/  SHFL.UP P6, R14, R13, R12, R11 ;  /* 0x0400000c0d0e7389 */ /* 0x00006400000c000b */
[----:B01----:R-:W-:Y:S01]  /*129b0*/  ENDCOLLECTIVE ;  /* 0x000000000000791b */ /* 0x003fe20003800000 */
.L_x_435:
[----:B------:R-:W-:Y:S01]  /*129c0*/  IMAD.MOV.U32 R12, RZ, RZ, 0x2 ;  /* 0x00000002ff0c7424 */ /* 0x000fe200078e00ff */
[----:B------:R-:W-:-:S05]  /*129d0*/  SEL R14, R14, RZ, P1 ;  /* 0x000000ff0e0e7207 */ /* 0x000fca0000800000 */
[----:B------:R-:W-:-:S04]  /*129e0*/  IMAD.IADD R5, R13, 0x1, R14 ;  /* 0x000000010d057824 */ /* 0x000fc800078e020e */
[----:B------:R-:W-:-:S07]  /*129f0*/  IMAD.MOV.U32 R13, RZ, RZ, R5 ;  /* 0x000000ffff0d7224 */ /* 0x000fce00078e0005 */
[----:B------:R-:W-:Y:S05]  /*12a00*/  WARPSYNC.COLLECTIVE R15, `(.L_x_436) ;  /* 0x000000000f087348 */ /* 0x000fea0003c00000 */
[----:B------:R0:W1:Y:S02]  /*12a10*/  SHFL.UP P6, R14, R13, R12, R11 ;  /* 0x0400000c0d0e7389 */ /* 0x00006400000c000b */
[----:B01----:R-:W-:Y:S01]  /*12a20*/  ENDCOLLECTIVE ;  /* 0x000000000000791b */ /* 0x003fe20003800000 */
.L_x_436:
[----:B------:R-:W-:Y:S01]  /*12a30*/  IMAD.MOV.U32 R12, RZ, RZ, 0x4 ;  /* 0x00000004ff0c7424 */ /* 0x000fe200078e00ff */
[----:B------:R-:W-:-:S05]  /*12a40*/  SEL R2, R14, RZ, P2 ;  /* 0x000000ff0e027207 */ /* 0x000fca0001000000 */
[----:B------:R-:W-:-:S04]  /*12a50*/  IMAD.IADD R2, R5, 0x1, R2 ;  /* 0x0000000105027824 */ /* 0x000fc800078e0202 */
[----:B------:R-:W-:-:S07]  /*12a60*/  IMAD.MOV.U32 R13, RZ, RZ, R2 ;  /* 0x000000ffff0d7224 */ /* 0x000fce00078e0002 */
[----:B------:R-:W-:Y:S05]  /*12a70*/  WARPSYNC.COLLECTIVE R15, `(.L_x_437) ;  /* 0x000000000f087348 */ /* 0x000fea0003c00000 */
[----:B------:R0:W1:Y:S02]  /*12a80*/  SHFL.UP P6, R14, R13, R12, R11 ;  /* 0x0400000c0d0e7389 */ /* 0x00006400000c000b */
[----:B01----:R-:W-:Y:S01]  /*12a90*/  ENDCOLLECTIVE ;  /* 0x000000000000791b */ /* 0x003fe20003800000 */
.L_x_437:
[----:B------:R-:W-:Y:S01]  /*12aa0*/  IMAD.MOV.U32 R12, RZ, RZ, 0x8 ;  /* 0x00000008ff0c7424 */ /* 0x000fe200078e00ff */
[----:B------:R-:W-:-:S05]  /*12ab0*/  SEL R3, R14, RZ, P3 ;  /* 0x000000ff0e037207 */ /* 0x000fca0001800000 */
[----:B------:R-:W-:-:S04]  /*12ac0*/  IMAD.IADD R3, R2, 0x1, R3 ;  /* 0x0000000102037824 */ /* 0x000fc800078e0203 */
[----:B------:R-:W-:-:S07]  /*12ad0*/  IMAD.MOV.U32 R13, RZ, RZ, R3 ;  /* 0x000000ffff0d7224 */ /* 0x000fce00078e0003 */
[----:B------:R-:W-:Y:S05]  /*12ae0*/  WARPSYNC.COLLECTIVE R15, `(.L_x_438) ;  /* 0x000000000f087348 */ /* 0x000fea0003c00000 */
[----:B------:R0:W1:Y:S02]  /*12af0*/  SHFL.UP P6, R14, R13, R12, R11 ;  /* 0x0400000c0d0e7389 */ /* 0x00006400000c000b */
[----:B01----:R-:W-:Y:S01]  /*12b00*/  ENDCOLLECTIVE ;  /* 0x000000000000791b */ /* 0x003fe20003800000 */
.L_x_438:
[----:B------:R-:W-:Y:S02]  /*12b10*/  MOV R12, 0x10 ;  /* 0x00000010000c7802 */ /* 0x000fe40000000f00 */
[----:B------:R-:W-:-:S05]  /*12b20*/  SEL R14, R14, RZ, P4 ;  /* 0x000000ff0e0e7207 */ /* 0x000fca0002000000 */
[----:B------:R-:W-:-:S04]  /*12b30*/  IMAD.IADD R5, R3, 0x1, R14 ;  /* 0x0000000103057824 */ /* 0x000fc800078e020e */
[----:B------:R-:W-:-:S07]  /*12b40*/  IMAD.MOV.U32 R13, RZ, RZ, R5 ;  /* 0x000000ffff0d7224 */ /* 0x000fce00078e0005 */
[----:B------:R-:W-:Y:S05]  /*12b50*/  WARPSYNC.COLLECTIVE R15, `(.L_x_439) ;  /* 0x000000000f087348 */ /* 0x000fea0003c00000 */
[----:B------:R0:W1:Y:S02]  /*12b60*/  SHFL.UP P6, R14, R13, R12, R11 ;  /* 0x0400000c0d0e7389 */ /* 0x00006400000c000b */
[----:B01----:R-:W-:Y:S01]  /*12b70*/  ENDCOLLECTIVE ;  /* 0x000000000000791b */ /* 0x003fe20003800000 */
.L_x_439:
[----:B------:R-:W-:Y:S02]  /*12b80*/  IMAD.MOV.U32 R12, RZ, RZ, 0x1f ;  /* 0x0000001fff0c7424 */ /* 0x000fe400078e00ff */
[----:B------:R-:W-:Y:S01]  /*12b90*/  IMAD.MOV.U32 R11, RZ, RZ, 0x1f ;  /* 0x0000001fff0b7424 */ /* 0x000fe200078e00ff */
[----:B------:R-:W-:-:S05]  /*12ba0*/  SEL R2, R14, RZ, P5 ;  /* 0x000000ff0e027207 */ /* 0x000fca0002800000 */
[----:B------:R-:W-:-:S04]  /*12bb0*/  IMAD.IADD R2, R5, 0x1, R2 ;  /* 0x0000000105027824 */ /* 0x000fc800078e0202 */
[----:B------:R-:W-:-:S07]  /*12bc0*/  IMAD.MOV.U32 R13, RZ, RZ, R2 ;  /* 0x000000ffff0d7224 */ /* 0x000fce00078e0002 */
[----:B------:R-:W-:Y:S05]  /*12bd0*/  WARPSYNC.COLLECTIVE R15, `(.L_x_440) ;  /* 0x000000000f087348 */ /* 0x000fea0003c00000 */
[----:B------:R0:W1:Y:S02]  /*12be0*/  SHFL.IDX P6, R14, R13, R12, R11 ;  /* 0x0000000c0d0e7389 */ /* 0x00006400000c000b */
[----:B01----:R-:W-:Y:S01]  /*12bf0*/  ENDCOLLECTIVE ;  /* 0x000000000000791b */ /* 0x003fe20003800000 */
.L_x_440:
[----:B------:R-:W-:Y:S05]  /*12c00*/  BRA `(.L_x_441) ;  /* 0xffffffb800007947 */ /* 0x000fea000383ffff */
.L_x_314:
[----:B------:R-:W-:Y:S01]  /*12c10*/  BSSY B0, `(.L_x_442) ;  /* 0x0000007000007945 */ /* 0x000fe20003800000 */
[----:B------:R-:W-:Y:S02]  /*12c20*/  IMAD.MOV.U32 R12, RZ, RZ, 0x1 ;  /* 0x00000001ff0c7424 */ /* 0x000fe400078e00ff */
[----:B------:R-:W-:Y:S02]  /*12c30*/  IMAD.MOV.U32 R11, RZ, RZ, RZ ;  /* 0x000000ffff0b7224 */ /* 0x000fe400078e00ff */
[----:B------:R-:W-:-:S07]  /*12c40*/  IMAD.MOV.U32 R15, RZ, RZ, -0x1 ;  /* 0xffffffffff0f7424 */ /* 0x000fce00078e00ff */
[----:B------:R-:W-:Y:S05]  /*12c50*/  WARPSYNC.COLLECTIVE R15, `(.L_x_443) ;  /* 0x000000000f087348 */ /* 0x000fea0003c00000 */
[----:B------:R0:W1:Y:S02]  /*12c60*/  SHFL.UP P6, R14, R13, R12, R11 ;  /* 0x0400000c0d0e7389 */ /* 0x00006400000c000b */
[----:B01----:R-:W-:Y:S01]  /*12c70*/  ENDCOLLECTIVE ;  /* 0x000000000000791b */ /* 0x003fe20003800000 */
.L_x_443:
[----:B------:R-:W-:Y:S05]  /*12c80*/  BSYNC B0 ;  /* 0x0000000000007941 */ /* 0x000fea0003800000 */
.L_x_442:
[----:B------:R-:W-:Y:S01]  /*12c90*/  SEL R14, R14, RZ, P1 ;  /* 0x000000ff0e0e7207 */ /* 0x000fe20000800000 */
[----:B------:R-:W-:Y:S02]  /*12ca0*/  IMAD.MOV.U32 R12, RZ, RZ, 0x2 ;  /* 0x00000002ff0c7424 */ /* 0x000fe400078e00ff */
[----:B------:R-:W-:Y:S02]  /*12cb0*/  IMAD.MOV.U32 R11, RZ, RZ, RZ ;  /* 0x000000ffff0b7224 */ /* 0x000fe400078e00ff */
[----:B------:R-:W-:Y:S02]  /*12cc0*/  IMAD.IADD R13, R13, 0x1, R14 ;  /* 0x000000010d0d7824 */ /* 0x000fe400078e020e */
[----:B------:R-:W-:-:S07]  /*12cd0*/  IMAD.MOV.U32 R15, RZ, RZ, -0x1 ;  /* 0xffffffffff0f7424 */ /* 0x000fce00078e00ff */
[----:B------:R-:W-:Y:S05]  /*12ce0*/  WARPSYNC.COLLECTIVE R15, `(.L_x_444) ;  /* 0x000000000f087348 */ /* 0x000fea0003c00000 */
[----:B------:R0:W1:Y:S02]  /*12cf0*/  SHFL.UP P6, R14, R13, R12, R11 ;  /* 0x0400000c0d0e7389 */ /* 0x00006400000c000b */
[----:B01----:R-:W-:Y:S01]  /*12d00*/  ENDCOLLECTIVE ;  /* 0x000000000000791b */ /* 0x003fe20003800000 */
.L_x_444:
[----:B------:R-:W-:Y:S02]  /*12d10*/  MOV R12, 0x4 ;  /* 0x00000004000c7802 */ /* 0x000fe40000000f00 */
[----:B------:R-:W-:-:S05]  /*12d20*/  SEL R2, R14, RZ, P2 ;  /* 0x000000ff0e027207 */ /* 0x000fca0001000000 */
[----:B------:R-:W-:-:S04]  /*12d30*/  IMAD.IADD R2, R13, 0x1, R2 ;  /* 0x000000010d027824 */ /* 0x000fc800078e0202 */
[----:B------:R-:W-:-:S07]  /*12d40*/  IMAD.MOV.U32 R13, RZ, RZ, R2 ;  /* 0x000000ffff0d7224 */ /* 0x000fce00078e0002 */
[----:B------:R-:W-:Y:S05]  /*12d50*/  WARPSYNC.COLLECTIVE R15, `(.L_x_445) ;  /* 0x000000000f087348 */ /* 0x000fea0003c00000 */
[----:B------:R0:W1:Y:S02]  /*12d60*/  SHFL.UP P6, R14, R13, R12, R11 ;  /* 0x0400000c0d0e7389 */ /* 0x00006400000c000b */
[----:B01----:R-:W-:Y:S01]  /*12d70*/  ENDCOLLECTIVE ;  /* 0x000000000000791b */ /* 0x003fe20003800000 */
.L_x_445:
[----:B------:R-:W-:Y:S01]  /*12d80*/  IMAD.MOV.U32 R12, RZ, RZ, 0x8 ;  /* 0x00000008ff0c7424 */ /* 0x000fe200078e00ff */
[----:B------:R-:W-:-:S05]  /*12d90*/  SEL R3, R14, RZ, P3 ;  /* 0x000000ff0e037207 */ /* 0x000fca0001800000 */
[----:B------:R-:W-:-:S04]  /*12da0*/  IMAD.IADD R3, R2, 0x1, R3 ;  /* 0x0000000102037824 */ /* 0x000fc800078e0203 */
[----:B------:R-:W-:-:S07]  /*12db0*/  IMAD.MOV.U32 R13, RZ, RZ, R3 ;  /* 0x000000ffff0d7224 */ /* 0x000fce00078e0003 */
[----:B------:R-:W-:Y:S05]  /*12dc0*/  WARPSYNC.COLLECTIVE R15, `(.L_x_446) ;  /* 0x000000000f087348 */ /* 0x000fea0003c00000 */
[----:B------:R0:W1:Y:S02]  /*12dd0*/  SHFL.UP P6, R14, R13, R12, R11 ;  /* 0x0400000c0d0e7389 */ /* 0x00006400000c000b */
[----:B01----:R-:W-:Y:S01]  /*12de0*/  ENDCOLLECTIVE ;  /* 0x000000000000791b */ /* 0x003fe20003800000 */
.L_x_446:
[----:B------:R-:W-:Y:S01]  /*12df0*/  IMAD.MOV.U32 R12, RZ, RZ, 0x10 ;  /* 0x00000010ff0c7424 */ /* 0x000fe200078e00ff */
[----:B------:R-:W-:-:S05]  /*12e00*/  SEL R14, R14, RZ, P4 ;  /* 0x000000ff0e0e7207 */ /* 0x000fca0002000000 */
[----:B------:R-:W-:-:S04]  /*12e10*/  IMAD.IADD R5, R3, 0x1, R14 ;  /* 0x0000000103057824 */ /* 0x000fc800078e020e */
[----:B------:R-:W-:-:S07]  /*12e20*/  IMAD.MOV.U32 R13, RZ, RZ, R5 ;  /* 0x000000ffff0d7224 */ /* 0x000fce00078e0005 */
[----:B------:R-:W-:Y:S05]  /*12e30*/  WARPSYNC.COLLECTIVE R15, `(.L_x_447) ;  /* 0x000000000f087348 */ /* 0x000fea0003c00000 */
[----:B------:R0:W1:Y:S02]  /*12e40*/  SHFL.UP P6, R14, R13, R12, R11 ;  /* 0x0400000c0d0e7389 */ /* 0x00006400000c000b */
[----:B01----:R-:W-:Y:S01]  /*12e50*/  ENDCOLLECTIVE ;  /* 0x000000000000791b */ /* 0x003fe20003800000 */
.L_x_447:
        /* <DEDUP_REMOVED lines=8> */
.L_x_448:
[----:B------:R-:W-:Y:S05]  /*12ee0*/  BRA `(.L_x_449) ;  /* 0xffffffb400ec7947 */ /* 0x000fea000383ffff */
.L_x_316:
[----:B------:R-:W-:Y:S01]  /*12ef0*/  BSSY B0, `(.L_x_450) ;  /* 0x0000006000007945 */ /* 0x000fe20003800000 */
[----:B------:R-:W-:Y:S01]  /*12f00*/  PLOP3.LUT P6, PT, P6, PT, PT, 0x8, 0x0 ;  /* 0x000000000000781c */ /* 0x000fe200037ce170 */
[----:B------:R-:W-:-:S12]  /*12f10*/  IMAD.MOV.U32 R15, RZ, RZ, -0x1 ;  /* 0xffffffffff0f7424 */ /* 0x000fd800078e00ff */
[----:B0-----:R-:W-:Y:S05]  /*12f20*/  WARPSYNC.COLLECTIVE R15, `(.L_x_451) ;  /* 0x000000000f087348 */ /* 0x001fea0003c00000 */
[----:B------:R-:W-:Y:S01]  /*12f30*/  VOTE.ANY R14, PT, P6 ;  /* 0x00000000000e7806 */ /* 0x000fe200030e0100 */
[----:B0-----:R-:W-:Y:S06]  /*12f40*/  ENDCOLLECTIVE ;  /* 0x000000000000791b */ /* 0x001fec0003800000 */
.L_x_451:
[----:B------:R-:W-:Y:S05]  /*12f50*/  BSYNC B0 ;  /* 0x0000000000007941 */ /* 0x000fea0003800000 */
.L_x_450:
[----:B------:R-:W-:Y:S01]  /*12f60*/  IMAD.MOV.U32 R3, RZ, RZ, R14 ;  /* 0x000000ffff037224 */ /* 0x000fe200078e000e */
[----:B------:R-:W-:Y:S01]  /*12f70*/  MOV R11, 0x1f ;  /* 0x0000001f000b7802 */ /* 0x000fe20000000f00 */
[----:B------:R-:W-:Y:S02]  /*12f80*/  IMAD.MOV.U32 R13, RZ, RZ, R7 ;  /* 0x000000ffff0d7224 */ /* 0x000fe400078e0007 */
[----:B------:R-:W0:Y:S01]  /*12f90*/  POPC R8, R3 ;  /* 0x0000000300087309 */ /* 0x000e220000000000 */
[----:B------:R-:W-:Y:S02]  /*12fa0*/  IMAD.MOV.U32 R15, RZ, RZ, -0x1 ;  /* 0xffffffffff0f7424 */ /* 0x000fe400078e00ff */
[----:B0-----:R-:W-:-:S07]  /*12fb0*/  IMAD.MOV.U32 R12, RZ, RZ, R8 ;  /* 0x000000ffff0c7224 */ /* 0x001fce00078e0008 */
[----:B------:R-:W-:Y:S05]  /*12fc0*/  WARPSYNC.COLLECTIVE R15, `(.L_x_452) ;  /* 0x000000000f087348 */ /* 0x000fea0003c00000 */
[----:B------:R0:W1:Y:S02]  /*12fd0*/  SHFL.IDX P6, R14, R13, R12, R11 ;  /* 0x0000000c0d0e7389 */ /* 0x00006400000c000b */
[----:B01----:R-:W-:Y:S01]  /*12fe0*/  ENDCOLLECTIVE ;  /* 0x000000000000791b */ /* 0x003fe20003800000 */
.L_x_452:
[----:B------:R-:W-:Y:S02]  /*12ff0*/  IMAD.MOV.U32 R13, RZ, RZ, R4 ;  /* 0x000000ffff0d7224 */ /* 0x000fe400078e0004 */
[----:B------:R-:W-:-:S07]  /*13000*/  IMAD.MOV.U32 R7, RZ, RZ, R14 ;  /* 0x000000ffff077224 */ /* 0x000fce00078e000e */
[----:B------:R-:W-:Y:S05]  /*13010*/  WARPSYNC.COLLECTIVE R15, `(.L_x_453) ;  /* 0x000000000f087348 */ /* 0x000fea0003c00000 */
[----:B------:R0:W1:Y:S02]  /*13020*/  SHFL.IDX P6, R14, R13, R12, R11 ;  /* 0x0000000c0d0e7389 */ /* 0x00006400000c000b */
[----:B01----:R-:W-:Y:S01]  /*13030*/  ENDCOLLECTIVE ;  /* 0x000000000000791b */ /* 0x003fe20003800000 */
.L_x_453:
[----:B------:R-:W-:Y:S01]  /*13040*/  IMAD.MOV.U32 R4, RZ, RZ, R14 ;  /* 0x000000ffff047224 */ /* 0x000fe200078e000e */
[----:B------:R-:W-:Y:S06]  /*13050*/  BRA `(.L_x_454) ;  /* 0xffffffb400cc7947 */ /* 0x000fec000383ffff */
.L_x_318:
[----:B------:R-:W-:Y:S01]  /*13060*/  BSSY B0, `(.L_x_455) ;  /* 0x0000007000007945 */ /* 0x000fe20003800000 */
[----:B------:R-:W-:Y:S02]  /*13070*/  IMAD.MOV.U32 R13, RZ, RZ, R2 ;  /* 0x000000ffff0d7224 */ /* 0x000fe400078e0002 */
[----:B------:R-:W-:Y:S02]  /*13080*/  IMAD.MOV.U32 R11, RZ, RZ, 0x1f ;  /* 0x0000001fff0b7424 */ /* 0x000fe400078e00ff */
[----:B------:R-:W-:-:S07]  /*13090*/  IMAD.MOV.U32 R15, RZ, RZ, -0x1 ;  /* 0xffffffffff0f7424 */ /* 0x000fce00078e00ff */
[----:B0123--:R-:W-:Y:S05]  /*130a0*/  WARPSYNC.COLLECTIVE R15, `(.L_x_456) ;  /* 0x000000000f087348 */ /* 0x00ffea0003c00000 */
[----:B------:R4:W0:Y:S02]  /*130b0*/  SHFL.IDX P6, R14, R13, R12, R11 ;  /* 0x0000000c0d0e7389 */ /* 0x00082400000c000b */
[----:B01234-:R-:W-:Y:S01]  /*130c0*/  ENDCOLLECTIVE ;  /* 0x000000000000791b */ /* 0x01ffe20003800000 */
.L_x_456:
[----:B------:R-:W-:Y:S05]  /*130d0*/  BSYNC B0 ;  /* 0x0000000000007941 */ /* 0x000fea0003800000 */
.L_x_455:
[----:B------:R-:W-:Y:S01]  /*130e0*/  IMAD.MOV.U32 R6, RZ, RZ, R14 ;  /* 0x000000ffff067224 */ /* 0x000fe200078e000e */
[----:B------:R-:W-:Y:S06]  /*130f0*/  BRA `(.L_x_317) ;  /* 0xffffffb400bc7947 */ /* 0x000fec000383ffff */
.L_x_322:
[----:B0-----:R0:W3:Y:S02]  /*13100*/  SYNCS.PHASECHK.TRANS64.TRYWAIT P0, [R4+URZ+0x28820], R0 ;  /* 0x02882000040075a7 */ /* 0x0010e4000800017f */
[----:B---3--:R-:W-:Y:S05]  /*13110*/  @!P0 NANOSLEEP.SYNCS 0x989680 ;  /* 0x009896800000895d */ /* 0x008fea0003900000 */
[----:B------:R-:W3:Y:S02]  /*13120*/  @!P0 SYNCS.PHASECHK.TRANS64 P0, [R4+URZ+0x28820], R0 ;  /* 0x02882000040085a7 */ /* 0x000ee4000800007f */
[----:B---3--:R-:W-:Y:S05]  /*13130*/  @!P0 BRA `(.L_x_322) ;  /* 0xfffffffc00f08947 */ /* 0x008fea000383ffff */
[----:B------:R-:W-:Y:S05]  /*13140*/  BRA `(.L_x_457) ;  /* 0xffffffbc00147947 */ /* 0x000fea000383ffff */
.L_x_323:
[----:B------:R-:W3:Y:S01]  /*13150*/  S2R R2, SR_TID.X ;  /* 0x0000000000027919 */ /* 0x000ee20000002100 */
[----:B------:R-:W-:Y:S01]  /*13160*/  BSSY B0, `(.L_x_458) ;  /* 0x000000a000007945 */ /* 0x000fe20003800000 */
[----:B------:R-:W-:Y:S02]  /*13170*/  IMAD.MOV.U32 R12, RZ, RZ, RZ ;  /* 0x000000ffff0c7224 */ /* 0x000fe400078e00ff */
[----:B------:R-:W-:Y:S02]  /*13180*/  IMAD.MOV.U32 R11, RZ, RZ, 0x1f ;  /* 0x0000001fff0b7424 */ /* 0x000fe400078e00ff */
[----:B------:R-:W-:Y:S01]  /*13190*/  IMAD.MOV.U32 R15, RZ, RZ, -0x1 ;  /* 0xffffffffff0f7424 */ /* 0x000fe200078e00ff */
[----:B---3--:R-:W-:-:S04]  /*131a0*/  SHF.R.U32.HI R2, RZ, 0x5, R2 ;  /* 0x00000005ff027819 */ /* 0x008fc80000011602 */
[----:B------:R-:W-:-:S05]  /*131b0*/  LOP3.LUT R2, R2, 0x3, RZ, 0xc0, !PT ;  /* 0x0000000302027812 */ /* 0x000fca00078ec0ff */
[----:B------:R-:W-:-:S07]  /*131c0*/  IMAD.MOV.U32 R13, RZ, RZ, R2 ;  /* 0x000000ffff0d7224 */ /* 0x000fce00078e0002 */
[----:B012---:R-:W-:Y:S05]  /*131d0*/  WARPSYNC.COLLECTIVE R15, `(.L_x_459) ;  /* 0x000000000f087348 */ /* 0x007fea0003c00000 */
[----:B------:R3:W4:Y:S02]  /*131e0*/  SHFL.IDX P6, R14, R13, R12, R11 ;  /* 0x0000000c0d0e7389 */ /* 0x00072400000c000b */
[----:B01234-:R-:W-:Y:S01]  /*131f0*/  ENDCOLLECTIVE ;  /* 0x000000000000791b */ /* 0x01ffe20003800000 */
.L_x_459:
[----:B------:R-:W-:Y:S05]  /*13200*/  BSYNC B0 ;  /* 0x0000000000007941 */ /* 0x000fea0003800000 */
.L_x_458:
[----:B------:R-:W-:Y:S05]  /*13210*/  BRA `(.L_x_460) ;  /* 0xffffffb800fc7947 */ /* 0x000fea000383ffff */
.L_x_326:
[----:B------:R-:W-:Y:S01]  /*13220*/  BSSY B1, `(.L_x_461) ;  /* 0x0000006000017945 */ /* 0x000fe20003800000 */
[----:B------:R-:W-:-:S07]  /*13230*/  IMAD.MOV.U32 R15, RZ, RZ, -0x1 ;  /* 0xffffffffff0f7424 */ /* 0x000fce00078e00ff */
[----:B012---:R-:W-:Y:S05]  /*13240*/  WARPSYNC.COLLECTIVE R15, `(.L_x_462) ;  /* 0x000000000f0c7348 */ /* 0x007fea0003c00000 */
[----:B------:R-:W-:Y:S02]  /*13250*/  ELECT P6, UR62, PT ;  /* 0x00000000003e782f */ /* 0x000fe400038c0000 */
[----:B------:R-:W-:Y:S01]  /*13260*/  MOV R14, UR62 ;  /* 0x0000003e000e7c02 */ /* 0x000fe20008000f00 */
[----:B012---:R-:W-:Y:S10]  /*13270*/  ENDCOLLECTIVE ;  /* 0x000000000000791b */ /* 0x007ff40003800000 */
.L_x_462:
[----:B------:R-:W-:Y:S05]  /*13280*/  BSYNC B1 ;  /* 0x0000000000017941 */ /* 0x000fea0003800000 */
.L_x_461:
[----:B------:R-:W-:Y:S05]  /*13290*/  BRA `(.L_x_463) ;  /* 0xffffffb800f47947 */ /* 0x000fea000383ffff */
.L_x_328:
[----:B0-----:R0:W3:Y:S02]  /*132a0*/  SYNCS.PHASECHK.TRANS64.TRYWAIT P1, [R5+URZ+0x28840], R0 ;  /* 0x02884000050075a7 */ /* 0x0010e4000802017f */
[----:B---3--:R-:W-:Y:S05]  /*132b0*/  @!P1 NANOSLEEP.SYNCS 0x989680 ;  /* 0x009896800000995d */ /* 0x008fea0003900000 */
[----:B------:R-:W3:Y:S02]  /*132c0*/  @!P1 SYNCS.PHASECHK.TRANS64 P1, [R5+URZ+0x28840], R0 ;  /* 0x02884000050095a7 */ /* 0x000ee4000802007f */
[----:B---3--:R-:W-:Y:S05]  /*132d0*/  @!P1 BRA `(.L_x_328) ;  /* 0xfffffffc00f09947 */ /* 0x008fea000383ffff */
[----:B------:R-:W-:Y:S05]  /*132e0*/  BRA `(.L_x_464) ;  /* 0xffffffbc00147947 */ /* 0x000fea000383ffff */
.L_x_330:
[----:B---3--:R3:W4:Y:S02]  /*132f0*/  SYNCS.PHASECHK.TRANS64.TRYWAIT P1, [R25+URZ+0x28840], R2 ;  /* 0x02884002190075a7 */ /* 0x008724000802017f */
[----:B----4-:R-:W-:Y:S05]  /*13300*/  @!P1 NANOSLEEP.SYNCS 0x989680 ;  /* 0x009896800000995d */ /* 0x010fea0003900000 */
[----:B------:R-:W4:Y:S02]  /*13310*/  @!P1 SYNCS.PHASECHK.TRANS64 P1, [R25+URZ+0x28840], R2 ;  /* 0x02884002190095a7 */ /* 0x000f24000802007f */
[----:B----4-:R-:W-:Y:S05]  /*13320*/  @!P1 BRA `(.L_x_330) ;  /* 0xfffffffc00f09947 */ /* 0x010fea000383ffff */
[----:B------:R-:W-:Y:S05]  /*13330*/  BRA `(.L_x_465) ;  /* 0xffffffbc00207947 */ /* 0x000fea000383ffff */
.L_x_332:
[----:B----4-:R4:W0:Y:S02]  /*13340*/  SYNCS.PHASECHK.TRANS64.TRYWAIT P1, [R5+URZ+0x28860], R0 ;  /* 0x02886000050075a7 */ /* 0x010824000802017f */
[----:B0-----:R-:W-:Y:S05]  /*13350*/  @!P1 NANOSLEEP.SYNCS 0x989680 ;  /* 0x009896800000995d */ /* 0x001fea0003900000 */
[----:B------:R-:W0:Y:S02]  /*13360*/  @!P1 SYNCS.PHASECHK.TRANS64 P1, [R5+URZ+0x28860], R0 ;  /* 0x02886000050095a7 */ /* 0x000e24000802007f */
[----:B0-----:R-:W-:Y:S05]  /*13370*/  @!P1 BRA `(.L_x_332) ;  /* 0xfffffffc00f09947 */ /* 0x001fea000383ffff */
[----:B------:R-:W-:Y:S05]  /*13380*/  BRA `(.L_x_466) ;  /* 0xffffffbc001c7947 */ /* 0x000fea000383ffff */
.L_x_467:
        /* <DEDUP_REMOVED lines=15> */
.L_x_3543:


//--------------------- .text._ZN7cutlass13device_kernelIN5flash11enable_sm90INS1_16FlashAttnFwdSm90INS1_25CollectiveMainloopFwdSm90ILi2EN4cute5tupleIJNS5_1CILi1EEES8_S8_EEENS6_IJNS7_ILi128EEESA_SA_EEELi128ENS_6half_tEfNS_4arch4Sm90ELb0ELb0ELb0ELb1ELb1ELb1ELb0ELb1ELb1ELb1ELb1ELb0EEENS1_21CollectiveEpilogueFwdISB_S9_SC_SE_Li256ELb1ELb1ELb1ELb0EEENS1_36VarlenDynamicPersistentTileSchedulerILi128ELi128ELi256ELi128ELb1ELb1ELb1ELb0ELb1ELb1EEEEEEEEEvNT_6ParamsE --------------------------
	.section	.text._ZN7cutlass13device_kernelIN5flash11enable_sm90INS1_16FlashAttnFwdSm90INS1_25CollectiveMainloopFwdSm90ILi2EN4cute5tupleIJNS5_1CILi1EEES8_S8_EEENS6_IJNS7_ILi128EEESA_SA_EEELi128ENS_6half_tEfNS_4arch4Sm90ELb0ELb0ELb0ELb1ELb1ELb1ELb0ELb1ELb1ELb1ELb1ELb0EEENS1_21CollectiveEpilogueFwdISB_S9_SC_SE_Li256ELb1ELb1ELb1ELb0EEENS1_36VarlenDynamicPersistentTileSchedulerILi128ELi128ELi256ELi128ELb1ELb1ELb1ELb0ELb1ELb1EEEEEEEEEvNT_6ParamsE,"ax",@progbits
	.align	128
.text._ZN7cutlass13device_kernelIN5flash11enable_sm90INS1_16FlashAttnFwdSm90INS1_25CollectiveMainloopFwdSm90ILi2EN4cute5tupleIJNS5_1CILi1EEES8_S8_EEENS6_IJNS7_ILi128EEESA_SA_EEELi128ENS_6half_tEfNS_4arch4Sm90ELb0ELb0ELb0ELb1ELb1ELb1ELb0ELb1ELb1ELb1ELb1ELb0EEENS1_21CollectiveEpilogueFwdISB_S9_SC_SE_Li256ELb1ELb1ELb1ELb0EEENS1_36VarlenDynamicPersistentTileSchedulerILi128ELi128ELi256ELi128ELb1ELb1ELb1ELb0ELb1ELb1EEEEEEEEEvNT_6ParamsE:
        .type           _ZN7cutlass13device_kernelIN5flash11enable_sm90INS1_16FlashAttnFwdSm90INS1_25CollectiveMainloopFwdSm90ILi2EN4cute5tupleIJNS5_1CILi1EEES8_S8_EEENS6_IJNS7_ILi128EEESA_SA_EEELi128ENS_6half_tEfNS_4arch4Sm90ELb0ELb0ELb0ELb1ELb1ELb1ELb0ELb1ELb1ELb1ELb1ELb0EEENS1_21CollectiveEpilogueFwdISB_S9_SC_SE_Li256ELb1ELb1ELb1ELb0EEENS1_36VarlenDynamicPersistentTileSchedulerILi128ELi128ELi256ELi128ELb1ELb1ELb1ELb0ELb1ELb1EEEEEEEEEvNT_6ParamsE,@function
        .size           _ZN7cutlass13device_kernelIN5flash11enable_sm90INS1_16FlashAttnFwdSm90INS1_25CollectiveMainloopFwdSm90ILi2EN4cute5tupleIJNS5_1CILi1EEES8_S8_EEENS6_IJNS7_ILi128EEESA_SA_EEELi128ENS_6half_tEfNS_4arch4Sm90ELb0ELb0ELb0ELb1ELb1ELb1ELb0ELb1ELb1ELb1ELb1ELb0EEENS1_21CollectiveEpilogueFwdISB_S9_SC_SE_Li256ELb1ELb1ELb1ELb0EEENS1_36VarlenDynamicPersistentTileSchedulerILi128ELi128ELi256ELi128ELb1ELb1ELb1ELb0ELb1ELb1EEEEEEEEEvNT_6ParamsE,(.L_x_3544 - _ZN7cutlass13device_kernelIN5flash11enable_sm90INS1_16FlashAttnFwdSm90INS1_25CollectiveMainloopFwdSm90ILi2EN4cute5tupleIJNS5_1CILi1EEES8_S8_EEENS6_IJNS7_ILi128EEESA_SA_EEELi128ENS_6half_tEfNS_4arch4Sm90ELb0ELb0ELb0ELb1ELb1ELb1ELb0ELb1ELb1ELb1ELb1ELb0EEENS1_21CollectiveEpilogueFwdISB_S9_SC_SE_Li256ELb1ELb1ELb1ELb0EEENS1_36VarlenDynamicPersistentTileSchedulerILi128ELi128ELi256ELi128ELb1ELb1ELb1ELb0ELb1ELb1EEEEEEEEEvNT_6ParamsE)
        .other          _ZN7cutlass13device_kernelIN5flash11enable_sm90INS1_16FlashAttnFwdSm90INS1_25CollectiveMainloopFwdSm90ILi2EN4cute5tupleIJNS5_1CILi1EEES8_S8_EEENS6_IJNS7_ILi128EEESA_SA_EEELi128ENS_6half_tEfNS_4arch4Sm90ELb0ELb0ELb0ELb1ELb1ELb1ELb0ELb1ELb1ELb1ELb1ELb0EEENS1_21CollectiveEpilogueFwdISB_S9_SC_SE_Li256ELb1ELb1ELb1ELb0EEENS1_36VarlenDynamicPersistentTileSchedulerILi128ELi128ELi256ELi128ELb1ELb1ELb1ELb0ELb1ELb1EEEEEEEEEvNT_6ParamsE,@"STO_CUDA_ENTRY STV_DEFAULT"
_ZN7cutlass13device_kernelIN5flash11enable_sm90INS1_16FlashAttnFwdSm90INS1_25CollectiveMainloopFwdSm90ILi2EN4cute5tupleIJNS5_1CILi1EEES8_S8_EEENS6_IJNS7_ILi128EEESA_SA_EEELi128ENS_6half_tEfNS_4arch4Sm90ELb0ELb0ELb0ELb1ELb1ELb1ELb0ELb1ELb1ELb1ELb1ELb0EEENS1_21CollectiveEpilogueFwdISB_S9_SC_SE_Li256ELb1ELb1ELb1ELb0EEENS1_36VarlenDynamicPersistentTileSchedulerILi128ELi128ELi256ELi128ELb1ELb1ELb1ELb0ELb1ELb1EEEEEEEEEvNT_6ParamsE:
[----:B------:R-:W0:Y:S02]  /*0000*/  LDC R1, c[0x0][0x28] ;  /* 0x00000a00ff017b82 */ /* 0x000e240000000800 */
[----:B0-----:R-:W-:Y:S01]  /*0010*/  VIADD R1, R1, 0xffffffd8 ;  /* 0xffffffd801017836 */ /* 0x001fe20000000000 */
[----:B------:R-:W0:Y:S01]  /*0020*/  S2R R0, SR_TID.X ;  /* 0x0000000000007919 */ /* 0x000e220000002100 */
[----:B------:R-:W-:Y:S01]  /*0030*/  ELECT P0, URZ, PT ;  /* 0x00000000003f782f */ /* 0x000fe20003800000 */
[----:B------:R-:W-:Y:S01]  /*0040*/  BSSY B0, `(.L_x_468) ;  /* 0x000000e000007945 */ /* 0x000fe20003800000 */
[--C-:B0-----:R-:W-:Y:S02]  /*0050*/  SHF.R.U32.HI R2, RZ, 0x5, R0.reuse ;  /* 0x00000005ff027819 */ /* 0x101fe40000011600 */
[----:B------:R-:W-:-:S03]  /*0060*/  SHF.R.U32.HI R4, RZ, 0x7, R0 ;  /* 0x00000007ff047819 */ /* 0x000fc60000011600 */
[----:B------:R-:W0:Y:S02]  /*0070*/  SHFL.IDX PT, R3, R2, RZ, 0x1f ;  /* 0x00001fff02037589 */ /* 0x000e2400000e0000 */
[----:B0-----:R-:W-:-:S13]  /*0080*/  ISETP.EQ.AND P0, PT, R3, RZ, P0 ;  /* 0x000000ff0300720c */ /* 0x001fda0000702270 */
[----:B------:R-:W-:Y:S05]  /*0090*/  @!P0 BRA `(.L_x_469) ;  /* 0x0000000000208947 */ /* 0x000fea0003800000 */
[----:B------:R-:W-:Y:S02]  /*00a0*/  ULDC.64 UR4, c[0x0][0x198] ;  /* 0x0000660000047ab9 */ /* 0x000fe40000000a00 */
[----:B------:R-:W-:Y:S02]  /*00b0*/  UIADD3 UR6, UP0, UR4, 0x570, URZ ;  /* 0x0000057004067890 */ /* 0x000fe4000ff1e03f */
[----:B------:R-:W-:Y:S02]  /*00c0*/  UIADD3 UR4, UP1, UR4, 0x670, URZ ;  /* 0x0000067004047890 */ /* 0x000fe4000ff3e03f */
[----:B------:R-:W-:Y:S02]  /*00d0*/  UIADD3.X UR7, URZ, UR5, URZ, UP0, !UPT ;  /* 0x000000053f077290 */ /* 0x000fe400087fe43f */
[----:B------:R-:W-:-:S07]  /*00e0*/  UIADD3.X UR5, URZ, UR5, URZ, UP1, !UPT ;  /* 0x000000053f057290 */ /* 0x000fce0008ffe43f */
[----:B------:R0:W-:Y:S02]  /*00f0*/  UTMACCTL.PF [UR6] ;  /* 0x00000000060079b9 */ /* 0x0001e40008040000 */
[----:B------:R0:W-:Y:S02]  /*0100*/  UTMACCTL.PF [UR4] ;  /* 0x00000000040079b9 */ /* 0x0001e40008040000 */
[----:B0-----:R-:W-:Y:S01]  /*0110*/  NOP ;  /* 0x0000000000007918 */ /* 0x001fe20000000000 */
.L_x_469:
[----:B------:R-:W-:Y:S05]  /*0120*/  BSYNC B0 ;  /* 0x0000000000007941 */ /* 0x000fea0003800000 */
.L_x_468:
[----:B------:R-:W-:Y:S01]  /*0130*/  VOTEU.ANY UP0, P0 ;  /* 0x00000000003f7886 */ /* 0x000fe20000000100 */
[----:B------:R-:W0:Y:S01]  /*0140*/  SHFL.IDX PT, R4, R4, RZ, 0x1f ;  /* 0x00001fff04047589 */ /* 0x000e2200000e0000 */
[----:B------:R-:W-:Y:S01]  /*0150*/  UMOV UR4, 0x80 ;  /* 0x0000008000047882 */ /* 0x000fe20000000000 */
[----:B------:R-:W-:Y:S01]  /*0160*/  UMOV UR7, 0x100 ;  /* 0x0000010000077882 */ /* 0x000fe20000000000 */
[----:B------:R-:W-:Y:S01]  /*0170*/  VOTEU.ANY UP1, P0 ;  /* 0x00000000003f7886 */ /* 0x000fe20000020100 */
[----:B------:R-:W1:Y:S01]  /*0180*/  @UP0 S2UR UR8, SR_CgaCtaId ;  /* 0x00000000000809c3 */ /* 0x000e620000008800 */
[----:B------:R-:W2:Y:S01]  /*0190*/  SHFL.IDX PT, R3, R2, RZ, 0x1f ;  /* 0x00001fff02037589 */ /* 0x000ea200000e0000 */
[----:B------:R-:W-:Y:S01]  /*01a0*/  @UP0 UMOV UR6, 0x400 ;  /* 0x0000040000060882 */ /* 0x000fe20000000000 */
[----:B------:R-:W-:-:S04]  /*01b0*/  @UP0 UIADD3 UR4, -UR4, 0x100000, URZ ;  /* 0x0010000004040890 */ /* 0x000fc8000fffe13f */
[----:B------:R-:W-:Y:S02]  /*01c0*/  @UP0 USHF.L.U32 UR5, UR4, 0xb, URZ ;  /* 0x0000000b04050899 */ /* 0x000fe4000800063f */
[----:B------:R-:W-:Y:S01]  /*01d0*/  @UP0 USHF.L.U32 UR4, UR4, 0x1, URZ ;  /* 0x0000000104040899 */ /* 0x000fe2000800063f */
[----:B------:R-:W-:Y:S01]  /*01e0*/  VOTEU.ANY UP2, P0 ;  /* 0x00000000003f7886 */ /* 0x000fe20000040100 */
[----:B0-----:R-:W-:Y:S01]  /*01f0*/  R2UR UR9, R4 ;  /* 0x00000000040972ca */ /* 0x001fe200000e0000 */
[----:B-1----:R-:W-:Y:S01]  /*0200*/  @UP0 ULEA UR8, UR8, UR6, 0x18 ;  /* 0x0000000608080291 */ /* 0x002fe2000f8ec03f */
[----:B--2---:R-:W-:Y:S01]  /*0210*/  ISETP.NE.AND P1, PT, R3, RZ, PT ;  /* 0x000000ff0300720c */ /* 0x004fe20003f25270 */
[----:B------:R-:W-:-:S04]  /*0220*/  @UP0 UIADD3 UR6, -UR7, 0x100000, URZ ;  /* 0x0010000007060890 */ /* 0x000fc8000fffe13f */
[----:B------:R-:W-:Y:S02]  /*0230*/  @UP0 USHF.L.U32 UR7, UR6, 0xb, URZ ;  /* 0x0000000b06070899 */ /* 0x000fe4000800063f */
[----:B------:R-:W-:-:S04]  /*0240*/  @UP0 USHF.L.U32 UR6, UR6, 0x1, URZ ;  /* 0x0000000106060899 */ /* 0x000fc8000800063f */
[----:B------:R-:W-:Y:S01]  /*0250*/  UISETP.NE.AND UP0, UPT, UR9, URZ, UPT ;  /* 0x0000003f0900728c */ /* 0x000fe2000bf05270 */
[----:B------:R-:W0:Y:S02]  /*0260*/  FENCE.VIEW.ASYNC.S ;  /* 0x00000000000073c6 */ /* 0x000e240000000000 */
[----:B0-----:R0:W1:Y:S05]  /*0270*/  @UP1 SYNCS.EXCH.64 URZ, [UR8+0x28800], UR4 ;  /* 0x02880004083f15b2 */ /* 0x00106a0008000100 */
[----:B------:R0:W2:Y:S01]  /*0280*/  @UP2 SYNCS.EXCH.64 URZ, [UR8+0x28820], UR6 ;  /* 0x02882006083f25b2 */ /* 0x0000a20008000100 */
        /* <DEDUP_REMOVED lines=14> */
[----:B0-----:R3:W4:Y:S08]  /*0370*/  SYNCS.EXCH.64 URZ, [UR8+0x28830], UR4 ;  /* 0x02883004083f75b2 */ /* 0x0017300008000100 */
[----:B------:R3:W0:Y:S01]  /*0380*/  SYNCS.EXCH.64 URZ, [UR8+0x28840], UR6 ;  /* 0x02884006083f75b2 */ /* 0x0006220008000100 */
[----:B------:R3:W0:Y:S01]  /*0390*/  SYNCS.EXCH.64 URZ, [UR8+0x28838], UR4 ;  /* 0x02883804083f75b2 */ /* 0x0006220008000100 */
[----:B------:R3:W0:Y:S02]  /*03a0*/  SYNCS.EXCH.64 URZ, [UR8+0x28848], UR6 ;  /* 0x02884806083f75b2 */ /* 0x0006240008000100 */
[----:B---3--:R-:W-:Y:S01]  /*03b0*/  NOP ;  /* 0x0000000000007918 */ /* 0x008fe20000000000 */
.L_x_470:
[----:B------:R-:W3:Y:S01]  /*03c0*/  SHFL.IDX PT, R3, R2, RZ, 0x1f ;  /* 0x00001fff02037589 */ /* 0x000ee200000e0000 */
[----:B------:R-:W-:Y:S01]  /*03d0*/  NOP ;  /* 0x0000000000007918 */ /* 0x000fe20000000000 */
[----:B---3--:R-:W-:-:S13]  /*03e0*/  ISETP.NE.AND P0, PT, R3, RZ, PT ;  /* 0x000000ff0300720c */ /* 0x008fda0003f05270 */
        /* <DEDUP_REMOVED lines=17> */
[----:B------:R3:W0:Y:S02]  /*0500*/  SYNCS.EXCH.64 URZ, [UR8+0x28868], UR6 ;  /* 0x02886806083f75b2 */ /* 0x0006240008000100 */
[----:B---3--:R-:W-:Y:S01]  /*0510*/  NOP ;  /* 0x0000000000007918 */ /* 0x008fe20000000000 */
.L_x_471:
[----:B------:R-:W3:Y:S01]  /*0520*/  SHFL.IDX PT, R3, R2, RZ, 0x1f ;  /* 0x00001fff02037589 */ /* 0x000ee200000e0000 */
[----:B------:R-:W-:Y:S01]  /*0530*/  NOP ;  /* 0x0000000000007918 */ /* 0x000fe20000000000 */
[----:B---3--:R-:W-:-:S13]  /*0540*/  ISETP.NE.AND P0, PT, R3, RZ, PT ;  /* 0x000000ff0300720c */ /* 0x008fda0003f05270 */
        /* <DEDUP_REMOVED lines=13> */
[----:B------:R3:W0:Y:S02]  /*0620*/  SYNCS.EXCH.64 URZ, [UR6+0x28888], UR4 ;  /* 0x02888804063f75b2 */ /* 0x0006240008000100 */
[----:B---3--:R-:W-:Y:S01]  /*0630*/  NOP ;  /* 0x0000000000007918 */ /* 0x008fe20000000000 */
.L_x_472:
        /* <DEDUP_REMOVED lines=22> */
.L_x_473:
        /* <DEDUP_REMOVED lines=22> */
.L_x_474:
[----:B------:R-:W-:Y:S01]  /*0900*/  PLOP3.LUT P0, PT, PT, PT, UP0, 0x80, 0x0 ;  /* 0x000000000000781c */ /* 0x000fe20003f0f008 */
[----:B------:R-:W-:Y:S01]  /*0910*/  UMOV UR36, 0x1 ;  /* 0x0000000100247882 */ /* 0x000fe20000000000 */
[----:B------:R-:W-:Y:S01]  /*0920*/  NOP ;  /* 0x0000000000007918 */ /* 0x000fe20000000000 */
[----:B------:R-:W-:Y:S01]  /*0930*/  USEL UR36, UR36, 0x2, !UP0 ;  /* 0x0000000224247887 */ /* 0x000fe2000c000000 */
[----:B------:R-:W-:Y:S01]  /*0940*/  BSSY B9, `(.L_x_475) ;  /* 0x0001add000097945 */ /* 0x000fe20003800000 */
[----:B------:R-:W-:Y:S01]  /*0950*/  ULDC.64 UR42, c[0x0][0x208] ;  /* 0x00008200002a7ab9 */ /* 0x000fe20000000a00 */
[----:B012-4-:R-:W-:Y:S07]  /*0960*/  BAR.SYNC.DEFER_BLOCKING 0x0 ;  /* 0x0000000000007b1d */ /* 0x017fee0000010000 */
[----:B------:R-:W-:Y:S05]  /*0970*/  @!P0 BRA `(.L_x_476) ;  /* 0x0000013c00a08947 */ /* 0x000fea0003800000 */
.L_x_477:
[----:B------:R-:W-:-:S08]  /*0980*/  NOP ;  /* 0x0000000000007918 */ /* 0x000fd00000000000 */
[----:B------:R-:W0:Y:S02]  /*0990*/  USETMAXREG.TRY_ALLOC.CTAPOOL UP0, 0xe8 ;  /* 0x000000e8000079c8 */ /* 0x000e240008000600 */
[----:B0-----:R-:W-:-:S13]  /*09a0*/  PLOP3.LUT P0, PT, PT, PT, UP0, 0x80, 0x0 ;  /* 0x000000000000781c */ /* 0x001fda0003f0f008 */
[----:B------:R-:W-:Y:S05]  /*09b0*/  @!P0 BRA `(.L_x_477) ;  /* 0xfffffffc00f08947 */ /* 0x000fea000383ffff */
[----:B------:R-:W-:Y:S01]  /*09c0*/  SHF.R.U32.HI R2, RZ, 0x7, R0 ;  /* 0x00000007ff027819 */ /* 0x000fe20000011600 */
[----:B------:R-:W0:Y:S08]  /*09d0*/  S2UR UR38, SR_CgaCtaId ;  /* 0x00000000002679c3 */ /* 0x000e300000008800 */
[----:B------:R-:W-:Y:S06]  /*09e0*/  BAR.ARV 0x8, 0x180 ;  /* 0x0206000000007b1d */ /* 0x000fec0000002000 */
[----:B------:R-:W-:Y:S01]  /*09f0*/  ISETP.NE.AND P0, PT, R2, 0x1, PT ;  /* 0x000000010200780c */ /* 0x000fe20003f05270 */
[----:B------:R-:W-:-:S12]  /*0a00*/  UMOV UR4, 0x400 ;  /* 0x0000040000047882 */ /* 0x000fd80000000000 */
[----:B------:R-:W-:Y:S06]  /*0a10*/  @!P0 BAR.ARV 0x9, 0x100 ;  /* 0x0244000000008b1d */ /* 0x000fec0000002000 */
[----:B0-----:R-:W-:Y:S02]  /*0a20*/  ULEA UR4, UR38, UR4, 0x18 ;  /* 0x0000000426047291 */ /* 0x001fe4000f8ec03f */
[----:B------:R-:W-:Y:S04]  /*0a30*/  BAR.SYNC.DEFER_BLOCKING 0x5, 0x180 ;  /* 0x0146000000007b1d */ /* 0x000fe80000010000 */
[----:B------:R-:W-:-:S02]  /*0a40*/  IMAD.U32 R156, RZ, RZ, UR4 ;  /* 0x00000004ff9c7e24 */ /* 0x000fc4000f8e00ff */
[----:B------:R-:W-:-:S03]  /*0a50*/  ULDC UR4, c[0x0][0xc3c] ;  /* 0x00030f0000047ab9 */ /* 0x000fc60000000800 */
[----:B------:R-:W0:Y:S01]  /*0a60*/  LDS.128 R28, [R156+0x288d0] ;  /* 0x0288d0009c1c7984 */ /* 0x000e220000000c00 */
[----:B------:R-:W-:Y:S06]  /*0a70*/  BAR.ARV 0x4, 0x180 ;  /* 0x0106000000007b1d */ /* 0x000fec0000002000 */
[----:B0-----:R-:W-:-:S13]  /*0a80*/  ISETP.GE.AND P0, PT, R31, UR4, PT ;  /* 0x000000041f007c0c */ /* 0x001fda000bf06270 */
[----:B------:R-:W-:Y:S05]  /*0a90*/  @P0 BRA `(.L_x_478) ;  /* 0x000001ac001c0947 */ /* 0x000fea0003800000 */
[----:B------:R-:W-:Y:S01]  /*0aa0*/  VIADD R12, R0, 0xffffff80 ;  /* 0xffffff80000c7836 */ /* 0x000fe20000000000 */
[----:B------:R-:W-:Y:S02]  /*0ab0*/  R2UR UR40, R156 ;  /* 0x000000009c2872ca */ /* 0x000fe400000e0000 */
[----:B------:R-:W-:Y:S02]  /*0ac0*/  CS2R R154, SRZ ;  /* 0x00000000009a7805 */ /* 0x000fe4000001ff00 */
[----:B------:R-:W-:Y:S01]  /*0ad0*/  MOV R158, RZ ;  /* 0x000000ff009e7202 */ /* 0x000fe20000000f00 */
[----:B------:R-:W-:Y:S01]  /*0ae0*/  IMAD.MOV.U32 R157, RZ, RZ, RZ ;  /* 0x000000ffff9d7224 */ /* 0x000fe200078e00ff */
[----:B------:R-:W-:Y:S01]  /*0af0*/  SHF.R.S32.HI R0, RZ, 0x1f, R12 ;  /* 0x0000001fff007819 */ /* 0x000fe2000001140c */
[----:B------:R-:W-:Y:S01]  /*0b00*/  ULOP3.LUT UR41, UR36, 0x1, URZ, 0xfc, !UPT ;  /* 0x0000000124297892 */ /* 0x000fe2000f8efc3f */
[----:B------:R-:W-:Y:S02]  /*0b10*/  UMOV UR39, URZ ;  /* 0x0000003f00277c82 */ /* 0x000fe40008000000 */
[----:B------:R-:W-:-:S02]  /*0b20*/  LEA.HI R2, R0, R12, RZ, 0x7 ;  /* 0x0000000c00027211 */ /* 0x000fc400078f38ff */
[-C--:B------:R-:W-:Y:S02]  /*0b30*/  LEA.HI R4, R0, R12.reuse, RZ, 0x5 ;  /* 0x0000000c00047211 */ /* 0x080fe400078f28ff */
[----:B------:R-:W-:Y:S01]  /*0b40*/  LOP3.LUT R218, R2, 0xffffff80, RZ, 0xc0, !PT ;  /* 0xffffff8002da7812 */ /* 0x000fe200078ec0ff */
[----:B------:R-:W-:Y:S01]  /*0b50*/  UIADD3 UR40, UR40, 0x10400, URZ ;  /* 0x0001040028287890 */ /* 0x000fe2000fffe03f */
[----:B------:R-:W-:Y:S01]  /*0b60*/  LEA.HI R3, R0, R12, RZ, 0x4 ;  /* 0x0000000c00037211 */ /* 0x000fe200078f20ff */
[----:B------:R-:W-:Y:S01]  /*0b70*/  IMAD.SHL.U32 R5, R4, 0x20, RZ ;  /* 0x0000002004057824 */ /* 0x000fe200078e00ff */
[----:B------:R-:W-:Y:S02]  /*0b80*/  IADD3 R218, R12, -R218, RZ ;  /* 0x800000da0cda7210 */ /* 0x000fe40007ffe0ff */
[----:B------:R-:W-:Y:S02]  /*0b90*/  LOP3.LUT R4, R3, 0x3fffff0, RZ, 0xc0, !PT ;  /* 0x03fffff003047812 */ /* 0x000fe400078ec0ff */
[----:B------:R-:W-:-:S02]  /*0ba0*/  SHF.R.S32.HI R7, RZ, 0x1f, R218 ;  /* 0x0000001fff077819 */ /* 0x000fc400000114da */
[----:B------:R-:W-:Y:S01]  /*0bb0*/  LOP3.LUT R5, R5, 0xfffffc00, RZ, 0xc0, !PT ;  /* 0xfffffc0005057812 */ /* 0x000fe200078ec0ff */
[----:B------:R-:W-:Y:S01]  /*0bc0*/  IMAD.IADD R4, R12, 0x1, -R4 ;  /* 0x000000010c047824 */ /* 0x000fe200078e0a04 */
[CC--:B------:R-:W-:Y:S02]  /*0bd0*/  LEA.HI R8, R7.reuse, R218.reuse, RZ, 0x2 ;  /* 0x000000da07087211 */ /* 0x0c0fe400078f10ff */
[----:B------:R-:W-:Y:S02]  /*0be0*/  LEA.HI R7, R7, R218, RZ, 0x5 ;  /* 0x000000da07077211 */ /* 0x000fe400078f28ff */
[--C-:B------:R-:W-:Y:S02]  /*0bf0*/  SHF.R.S32.HI R9, RZ, 0x2, R8.reuse ;  /* 0x00000002ff097819 */ /* 0x100fe40000011408 */
[----:B------:R-:W-:Y:S02]  /*0c00*/  SHF.R.S32.HI R6, RZ, 0x1f, R8 ;  /* 0x0000001fff067819 */ /* 0x000fe40000011408 */
[----:B------:R-:W-:-:S02]  /*0c10*/  LEA.HI R153, R0, R12, RZ, 0x3 ;  /* 0x0000000c00997211 */ /* 0x000fc400078f18ff */
[----:B------:R-:W-:Y:S02]  /*0c20*/  LEA.HI R6, R6, R9, RZ, 0x3 ;  /* 0x0000000906067211 */ /* 0x000fe400078f18ff */
[----:B------:R-:W-:Y:S02]  /*0c30*/  LEA.HI R11, R0, R12, RZ, 0x2 ;  /* 0x0000000c000b7211 */ /* 0x000fe400078f10ff */
[----:B------:R-:W-:Y:S01]  /*0c40*/  LOP3.LUT R10, R6, 0xfffffff8, RZ, 0xc0, !PT ;  /* 0xfffffff8060a7812 */ /* 0x000fe200078ec0ff */
[----:B------:R-:W-:Y:S01]  /*0c50*/  IMAD R6, R4, 0x40, R5 ;  /* 0x0000004004067824 */ /* 0x000fe200078e0205 */
[----:B------:R-:W-:Y:S02]  /*0c60*/  SHF.R.S32.HI R7, RZ, 0x5, R7 ;  /* 0x00000005ff077819 */ /* 0x000fe40000011407 */
[----:B------:R-:W-:Y:S02]  /*0c70*/  IADD3 R10, R9, -R10, RZ ;  /* 0x8000000a090a7210 */ /* 0x000fe40007ffe0ff */
[----:B------:R-:W-:-:S02]  /*0c80*/  LEA.HI R0, R0, R12, RZ, 0x6 ;  /* 0x0000000c00007211 */ /* 0x000fc400078f30ff */
[----:B------:R-:W-:Y:S01]  /*0c90*/  LOP3.LUT R203, R153, 0xfffffff8, RZ, 0xc0, !PT ;  /* 0xfffffff899cb7812 */ /* 0x000fe200078ec0ff */
[----:B------:R-:W-:Y:S01]  /*0ca0*/  IMAD R7, R7, 0x10, R10 ;  /* 0x0000001007077824 */ /* 0x000fe200078e020a */
[----:B------:R-:W-:Y:S01]  /*0cb0*/  SHF.R.S32.HI R153, RZ, 0x3, R153 ;  /* 0x00000003ff997819 */ /* 0x000fe20000011499 */
[----:B------:R-:W-:Y:S01]  /*0cc0*/  IMAD.SHL.U32 R0, R0, 0x8, RZ ;  /* 0x0000000800007824 */ /* 0x000fe200078e00ff */
[----:B------:R-:W-:Y:S01]  /*0cd0*/  SHF.R.S32.HI R4, RZ, 0x4, R3 ;  /* 0x00000004ff047819 */ /* 0x000fe20000011403 */
[C---:B------:R-:W-:Y:S01]  /*0ce0*/  IMAD.IADD R203, R12.reuse, 0x1, -R203 ;  /* 0x000000010ccb7824 */ /* 0x040fe200078e0acb */
[----:B------:R-:W-:Y:S01]  /*0cf0*/  LOP3.LUT R11, R11, 0xfffffffc, RZ, 0xc0, !PT ;  /* 0xfffffffc0b0b7812 */ /* 0x000fe200078ec0ff */
[----:B------:R-:W-:Y:S01]  /*0d00*/  VIADD R10, R153, 0x20 ;  /* 0x00000020990a7836 */ /* 0x000fe20000000000 */
[----:B------:R-:W-:Y:S02]  /*0d10*/  SHF.R.S32.HI R13, RZ, 0x7, R2 ;  /* 0x00000007ff0d7819 */ /* 0x000fe40000011402 */
[----:B------:R-:W-:Y:S01]  /*0d20*/  LEA.HI R3, R3, R4, RZ, 0x1 ;  /* 0x0000000403037211 */ /* 0x000fe200078f08ff */
[----:B------:R-:W-:Y:S01]  /*0d30*/  IMAD.IADD R11, R12, 0x1, -R11 ;  /* 0x000000010c0b7824 */ /* 0x000fe200078e0a0b */
[----:B------:R-:W-:Y:S01]  /*0d40*/  LEA.HI R2, R2, R13, RZ, 0x1 ;  /* 0x0000000d02027211 */ /* 0x000fe200078f08ff */
[----:B------:R-:W-:Y:S01]  /*0d50*/  IMAD.SHL.U32 R193, R10, 0x40, RZ ;  /* 0x000000400ac17824 */ /* 0x000fe200078e00ff */
[----:B------:R-:W-:-:S02]  /*0d60*/  LOP3.LUT R3, R3, 0x1ffffffe, RZ, 0xc0, !PT ;  /* 0x1ffffffe03037812 */ /* 0x000fc400078ec0ff */
[----:B------:R-:W-:Y:S02]  /*0d70*/  LOP3.LUT R201, R0, 0xfffffe00, RZ, 0xc0, !PT ;  /* 0xfffffe0000c97812 */ /* 0x000fe400078ec0ff */
[----:B------:R-:W-:Y:S01]  /*0d80*/  SHF.R.S32.HI R0, RZ, 0x1f, R10 ;  /* 0x0000001fff007819 */ /* 0x000fe2000001140a */
[----:B------:R-:W-:Y:S01]  /*0d90*/  IMAD.IADD R3, R4, 0x1, -R3 ;  /* 0x0000000104037824 */ /* 0x000fe200078e0a03 */
[----:B------:R-:W-:Y:S02]  /*0da0*/  LEA.HI R5, R11, R11, RZ, 0x1 ;  /* 0x0000000b0b057211 */ /* 0x000fe400078f08ff */
[----:B------:R-:W-:Y:S01]  /*0db0*/  LOP3.LUT R2, R2, 0x3fffffe, RZ, 0xc0, !PT ;  /* 0x03fffffe02027812 */ /* 0x000fe200078ec0ff */
[----:B------:R-:W-:Y:S01]  /*0dc0*/  IMAD R3, R3, 0x8, R6 ;  /* 0x0000000803037824 */ /* 0x000fe200078e0206 */
[----:B------:R-:W-:Y:S01]  /*0dd0*/  LEA.HI R0, R0, R10, RZ, 0x3 ;  /* 0x0000000a00007211 */ /* 0x000fe200078f18ff */
[----:B------:R-:W-:Y:S01]  /*0de0*/  VIADD R6, R153, 0x60 ;  /* 0x0000006099067836 */ /* 0x000fe20000000000 */
[----:B------:R-:W-:-:S02]  /*0df0*/  LOP3.LUT R4, R5, 0x1ffffffe, RZ, 0xc0, !PT ;  /* 0x1ffffffe05047812 */ /* 0x000fc400078ec0ff */
[----:B------:R-:W-:Y:S01]  /*0e00*/  IADD3 R2, R13, -R2, RZ ;  /* 0x800000020d027210 */ /* 0x000fe20007ffe0ff */
[----:B------:R-:W-:Y:S01]  /*0e10*/  IMAD.SHL.U32 R0, R0, 0x40, RZ ;  /* 0x0000004000007824 */ /* 0x000fe200078e00ff */
[----:B------:R0:W-:Y:S01]  /*0e20*/  STL [R1+0x1c], R3 ;  /* 0x00001c0301007387 */ /* 0x0001e20000100800 */
[----:B------:R-:W-:Y:S01]  /*0e30*/  IMAD.IADD R4, R11, 0x1, -R4 ;  /* 0x000000010b047824 */ /* 0x000fe200078e0a04 */
[----:B------:R-:W-:Y:S01]  /*0e40*/  SHF.L.U32 R16, R203, 0x3, RZ ;  /* 0x00000003cb107819 */ /* 0x000fe200000006ff */
[----:B------:R-:W-:Y:S01]  /*0e50*/  IMAD R9, R2, 0x40, R7 ;  /* 0x0000004002097824 */ /* 0x000fe200078e0207 */
[C---:B------:R-:W-:Y:S01]  /*0e60*/  SHF.L.U32 R2, R153.reuse, 0x6, RZ ;  /* 0x0000000699027819 */ /* 0x040fe200000006ff */
[----:B------:R-:W-:Y:S01]  /*0e70*/  VIADD R7, R153, 0x40 ;  /* 0x0000004099077836 */ /* 0x000fe20000000000 */
[----:B------:R-:W-:Y:S01]  /*0e80*/  LOP3.LUT R199, R0, 0xfffffe00, RZ, 0xc0, !PT ;  /* 0xfffffe0000c77812 */ /* 0x000fe200078ec0ff */
[----:B------:R-:W-:Y:S01]  /*0e90*/  IMAD.SHL.U32 R159, R6, 0x40, RZ ;  /* 0x00000040069f7824 */ /* 0x000fe200078e00ff */
[----:B------:R-:W-:Y:S01]  /*0ea0*/  LEA R0, R4, R9, 0x3 ;  /* 0x0000000904007211 */ /* 0x000fe200078e18ff */
[----:B------:R1:W-:Y:S01]  /*0eb0*/  STL [R1+0x14], R9 ;  /* 0x0000140901007387 */ /* 0x0003e20000100800 */
[----:B0-----:R-:W-:Y:S01]  /*0ec0*/  LOP3.LUT R3, R2, 0x1c0, RZ, 0xc0, !PT ;  /* 0x000001c002037812 */ /* 0x001fe200078ec0ff */
[----:B------:R-:W-:Y:S01]  /*0ed0*/  IMAD.SHL.U32 R192, R7, 0x40, RZ ;  /* 0x0000004007c07824 */ /* 0x000fe200078e00ff */
[----:B------:R-:W-:Y:S01]  /*0ee0*/  SHF.R.S32.HI R5, RZ, 0x1f, R6 ;  /* 0x0000001fff057819 */ /* 0x000fe20000011406 */
[----:B------:R1:W-:Y:S01]  /*0ef0*/  STL [R1+0x18], R0 ;  /* 0x0000180001007387 */ /* 0x0003e20000100800 */
[----:B------:R-:W-:Y:S01]  /*0f00*/  SHF.R.U32.HI R200, RZ, 0x3, R3 ;  /* 0x00000003ffc87819 */ /* 0x000fe20000011603 */
[----:B------:R-:W-:Y:S01]  /*0f10*/  VIADD R23, R16, 0x40 ;  /* 0x0000004010177836 */ /* 0x000fe20000000000 */
[----:B------:R-:W-:-:S02]  /*0f20*/  LOP3.LUT R196, R3, 0x38, R16, 0xf8, !PT ;  /* 0x0000003803c47812 */ /* 0x000fc400078ef810 */
[----:B------:R-:W-:Y:S02]  /*0f30*/  SHF.R.S32.HI R2, RZ, 0x1f, R7 ;  /* 0x0000001fff027819 */ /* 0x000fe40000011407 */
[----:B------:R-:W-:Y:S02]  /*0f40*/  LOP3.LUT R3, R8, 0x7ffffffc, RZ, 0xc0, !PT ;  /* 0x7ffffffc08037812 */ /* 0x000fe400078ec0ff */
[----:B------:R-:W-:Y:S02]  /*0f50*/  LEA.HI R5, R5, R6, RZ, 0x3 ;  /* 0x0000000605057211 */ /* 0x000fe400078f18ff */
[----:B------:R-:W-:Y:S01]  /*0f60*/  LEA.HI R2, R2, R7, RZ, 0x3 ;  /* 0x0000000702027211 */ /* 0x000fe200078f18ff */
[----:B------:R-:W-:Y:S01]  /*0f70*/  IMAD.IADD R3, R218, 0x1, -R3 ;  /* 0x00000001da037824 */ /* 0x000fe200078e0a03 */
[----:B------:R-:W-:Y:S01]  /*0f80*/  SHF.L.U32 R18, R203, 0x2, RZ ;  /* 0x00000002cb127819 */ /* 0x000fe200000006ff */
[----:B------:R-:W-:Y:S01]  /*0f90*/  IMAD.SHL.U32 R5, R5, 0x40, RZ ;  /* 0x0000004005057824 */ /* 0x000fe200078e00ff */
[----:B------:R-:W-:-:S02]  /*0fa0*/  LOP3.LUT R193, R193, 0x1c0, RZ, 0xc0, !PT ;  /* 0x000001c0c1c17812 */ /* 0x000fc400078ec0ff */
[----:B------:R-:W-:Y:S01]  /*0fb0*/  LOP3.LUT R192, R192, 0x1c0, RZ, 0xc0, !PT ;  /* 0x000001c0c0c07812 */ /* 0x000fe200078ec0ff */
[----:B------:R-:W-:Y:S01]  /*0fc0*/  VIADD R152, R18, 0x20 ;  /* 0x0000002012987836 */ /* 0x000fe20000000000 */
[----:B------:R-:W-:Y:S02]  /*0fd0*/  LOP3.LUT R159, R159, 0x1c0, RZ, 0xc0, !PT ;  /* 0x000001c09f9f7812 */ /* 0x000fe400078ec0ff */
[----:B------:R-:W-:Y:S01]  /*0fe0*/  SHF.L.U32 R2, R2, 0x6, RZ ;  /* 0x0000000602027819 */ /* 0x000fe200000006ff */
[----:B------:R-:W-:Y:S01]  /*0ff0*/  IMAD.SHL.U32 R220, R152, 0x2, RZ ;  /* 0x0000000298dc7824 */ /* 0x000fe200078e00ff */
[----:B------:R-:W-:Y:S02]  /*1000*/  SHF.L.U32 R202, R3, 0x1, RZ ;  /* 0x0000000103ca7819 */ /* 0x000fe400000006ff */
[----:B------:R-:W-:Y:S02]  /*1010*/  SHF.R.U32.HI R12, RZ, 0x3, R193 ;  /* 0x00000003ff0c7819 */ /* 0x000fe400000116c1 */
[----:B------:R-:W-:Y:S01]  /*1020*/  LOP3.LUT R6, R193, 0x38, R16, 0xf8, !PT ;  /* 0x00000038c1067812 */ /* 0x000fe200078ef810 */
[C---:B------:R-:W-:Y:S01]  /*1030*/  VIADD R216, R202.reuse, 0x50 ;  /* 0x00000050cad87836 */ /* 0x040fe20000000000 */
[----:B------:R-:W-:Y:S01]  /*1040*/  SHF.R.U32.HI R11, RZ, 0x3, R192 ;  /* 0x00000003ff0b7819 */ /* 0x000fe200000116c0 */
[----:B------:R-:W-:Y:S01]  /*1050*/  VIADD R215, R202, 0x58 ;  /* 0x00000058cad77836 */ /* 0x000fe20000000000 */
[--C-:B------:R-:W-:Y:S01]  /*1060*/  LOP3.LUT R7, R192, 0x38, R16.reuse, 0xf8, !PT ;  /* 0x00000038c0077812 */ /* 0x100fe200078ef810 */
[C---:B------:R-:W-:Y:S01]  /*1070*/  VIADD R213, R202.reuse, 0x68 ;  /* 0x00000068cad57836 */ /* 0x040fe20000000000 */
[----:B------:R-:W-:Y:S01]  /*1080*/  SHF.R.U32.HI R10, RZ, 0x3, R159 ;  /* 0x00000003ff0a7819 */ /* 0x000fe2000001169f */
[C---:B------:R-:W-:Y:S01]  /*1090*/  VIADD R212, R202.reuse, 0x70 ;  /* 0x00000070cad47836 */ /* 0x040fe20000000000 */
[----:B------:R-:W-:Y:S01]  /*10a0*/  LOP3.LUT R8, R159, 0x38, R16, 0xf8, !PT ;  /* 0x000000389f087812 */ /* 0x000fe200078ef810 */
[----:B------:R-:W-:Y:S01]  /*10b0*/  VIADD R211, R202, 0x78 ;  /* 0x00000078cad37836 */ /* 0x000fe20000000000 */
[----:B------:R-:W-:Y:S01]  /*10c0*/  LOP3.LUT R198, R2, 0xfffffe00, RZ, 0xc0, !PT ;  /* 0xfffffe0002c67812 */ /* 0x000fe200078ec0ff */
[----:B------:R-:W-:Y:S01]  /*10d0*/  VIADD R210, R202, 0x48 ;  /* 0x00000048cad27836 */ /* 0x000fe20000000000 */
[----:B------:R-:W-:-:S02]  /*10e0*/  LOP3.LUT R197, R5, 0xfffffe00, RZ, 0xc0, !PT ;  /* 0xfffffe0005c57812 */ /* 0x000fc400078ec0ff */
[----:B------:R-:W-:Y:S02]  /*10f0*/  SHF.R.S32.HI R219, RZ, 0x1f, R152 ;  /* 0x0000001fffdb7819 */ /* 0x000fe40000011498 */
[----:B------:R-:W-:Y:S02]  /*1100*/  LOP3.LUT R6, R199, R6, R12, 0xf6, !PT ;  /* 0x00000006c7067212 */ /* 0x000fe400078ef60c */
[----:B------:R-:W-:Y:S02]  /*1110*/  LOP3.LUT R7, R198, R7, R11, 0xf6, !PT ;  /* 0x00000007c6077212 */ /* 0x000fe400078ef60b */
[----:B------:R-:W-:Y:S02]  /*1120*/  LOP3.LUT R8, R197, R8, R10, 0xf6, !PT ;  /* 0x00000008c5087212 */ /* 0x000fe400078ef60a */
[----:B------:R-:W-:Y:S02]  /*1130*/  IADD3 R214, R202, 0x60, RZ ;  /* 0x00000060cad67810 */ /* 0x000fe40007ffe0ff */
[----:B------:R-:W-:-:S02]  /*1140*/  SHF.R.S32.HI R19, RZ, 0x1f, R18 ;  /* 0x0000001fff137819 */ /* 0x000fc40000011412 */
[----:B------:R-:W-:Y:S02]  /*1150*/  SHF.R.S32.HI R17, RZ, 0x1f, R16 ;  /* 0x0000001fff117819 */ /* 0x000fe40000011410 */
[----:B------:R-:W-:Y:S02]  /*1160*/  LOP3.LUT R196, R201, R196, R200, 0xf6, !PT ;  /* 0x000000c4c9c47212 */ /* 0x000fe400078ef6c8 */
[----:B------:R-:W-:Y:S02]  /*1170*/  SHF.R.S32.HI R22, RZ, 0x1f, R23 ;  /* 0x0000001fff167819 */ /* 0x000fe40000011417 */
[----:B------:R-:W-:Y:S02]  /*1180*/  SHF.L.U64.HI R219, R152, 0x1, R219 ;  /* 0x0000000198db7819 */ /* 0x000fe400000102db */
[----:B------:R-:W-:Y:S02]  /*1190*/  LEA R229, R6, UR40, 0x1 ;  /* 0x0000002806e57c11 */ /* 0x000fe4000f8e08ff */
[----:B------:R-:W-:-:S02]  /*11a0*/  LEA R228, R7, UR40, 0x1 ;  /* 0x0000002807e47c11 */ /* 0x000fc4000f8e08ff */
[----:B------:R-:W-:Y:S02]  /*11b0*/  LEA R227, R8, UR40, 0x1 ;  /* 0x0000002808e37c11 */ /* 0x000fe4000f8e08ff */
[----:B------:R-:W-:Y:S02]  /*11c0*/  SHF.R.S32.HI R226, RZ, 0x1f, R216 ;  /* 0x0000001fffe27819 */ /* 0x000fe400000114d8 */
[----:B------:R-:W-:Y:S02]  /*11d0*/  SHF.R.S32.HI R225, RZ, 0x1f, R215 ;  /* 0x0000001fffe17819 */ /* 0x000fe400000114d7 */
[----:B------:R-:W-:Y:S02]  /*11e0*/  SHF.R.S32.HI R224, RZ, 0x1f, R214 ;  /* 0x0000001fffe07819 */ /* 0x000fe400000114d6 */
[----:B------:R-:W-:Y:S02]  /*11f0*/  SHF.R.S32.HI R223, RZ, 0x1f, R213 ;  /* 0x0000001fffdf7819 */ /* 0x000fe400000114d5 */
[----:B------:R-:W-:-:S02]  /*1200*/  SHF.R.S32.HI R222, RZ, 0x1f, R212 ;  /* 0x0000001fffde7819 */ /* 0x000fc400000114d4 */
[----:B-1----:R-:W-:-:S07]  /*1210*/  SHF.R.S32.HI R221, RZ, 0x1f, R211 ;  /* 0x0000001fffdd7819 */ /* 0x002fce00000114d3 */
.L_x_687:
[----:B0--34-:R-:W0:Y:S02]  /*1220*/  LDC.64 R2, c[0x0][0xc88] ;  /* 0x00032200ff027b82 */ /* 0x019e240000000a00 */
[----:B0-----:R-:W-:-:S05]  /*1230*/  IMAD.WIDE R2, R31, 0x4, R2 ;  /* 0x000000041f027825 */ /* 0x001fca00078e0202 */
[----:B--2---:R-:W2:Y:S01]  /*1240*/  LDG.E R205, desc[UR42][R2.64] ;  /* 0x0000002a02cd7981 */ /* 0x004ea2000c1e1900 */
[----:B------:R-:W-:Y:S05]  /*1250*/  YIELD ;  /* 0x0000000000007946 */ /* 0x000fea0003800000 */
[----:B------:R-:W-:Y:S01]  /*1260*/  ULDC.64 UR4, c[0x0][0xa28] ;  /* 0x00028a0000047ab9 */ /* 0x000fe20000000a00 */
[----:B------:R-:W-:Y:S01]  /*1270*/  ULDC.64 UR8, c[0x0][0xa18] ;  /* 0x0002860000087ab9 */ /* 0x000fe20000000a00 */
[----:B------:R-:W-:Y:S01]  /*1280*/  ISETP.NE.U32.AND P1, PT, RZ, UR4, PT ;  /* 0x00000004ff007c0c */ /* 0x000fe2000bf25070 */
[----:B------:R-:W-:Y:S01]  /*1290*/  ULDC.64 UR6, c[0x0][0xa08] ;  /* 0x0002820000067ab9 */ /* 0x000fe20000000a00 */
[----:B------:R-:W-:Y:S01]  /*12a0*/  IMAD.MOV.U32 R9, RZ, RZ, RZ ;  /* 0x000000ffff097224 */ /* 0x000fe200078e00ff */
[----:B------:R-:W-:Y:S01]  /*12b0*/  ISETP.NE.U32.AND P0, PT, RZ, UR6, PT ;  /* 0x00000006ff007c0c */ /* 0x000fe2000bf05070 */
[----:B------:R-:W-:Y:S01]  /*12c0*/  IMAD.MOV.U32 R31, RZ, RZ, RZ ;  /* 0x000000ffff1f7224 */ /* 0x000fe200078e00ff */
[----:B------:R-:W-:-:S02]  /*12d0*/  ISETP.NE.AND.EX P1, PT, RZ, UR5, PT, P1 ;  /* 0x00000005ff007c0c */ /* 0x000fc4000bf25310 */
[----:B------:R-:W-:Y:S02]  /*12e0*/  ISETP.NE.AND.EX P0, PT, RZ, UR7, PT, P0 ;  /* 0x00000007ff007c0c */ /* 0x000fe4000bf05300 */
[----:B--2---:R-:W-:Y:S01]  /*12f0*/  SHF.R.S32.HI R217, RZ, 0x1f, R205 ;  /* 0x0000001fffd97819 */ /* 0x004fe200000114cd */
[----:B------:R-:W-:-:S08]  /*1300*/  IMAD.SHL.U32 R206, R205, 0x4, RZ ;  /* 0x00000004cdce7824 */ /* 0x000fd000078e00ff */
[C---:B------:R-:W-:Y:S02]  /*1310*/  @P1 LEA R4, P2, R205.reuse, UR4, 0x2 ;  /* 0x00000004cd041c11 */ /* 0x040fe4000f8410ff */
[C-C-:B------:R-:W-:Y:S02]  /*1320*/  SHF.L.U64.HI R207, R205.reuse, 0x2, R217.reuse ;  /* 0x00000002cdcf7819 */ /* 0x140fe400000102d9 */
[----:B------:R-:W-:Y:S02]  /*1330*/  @P1 LEA.HI.X R5, R205, UR5, R217, 0x2, P2 ;  /* 0x00000005cd051c11 */ /* 0x000fe400090f14d9 */
[----:B------:R-:W-:Y:S01]  /*1340*/  ISETP.NE.U32.AND P2, PT, RZ, UR8, PT ;  /* 0x00000008ff007c0c */ /* 0x000fe2000bf45070 */
[----:B------:R-:W-:Y:S01]  /*1350*/  ULDC UR4, c[0x0][0x288] ;  /* 0x0000a20000047ab9 */ /* 0x000fe20000000800 */
[----:B------:R-:W-:Y:S01]  /*1360*/  IADD3 R6, P3, R206, UR6, RZ ;  /* 0x00000006ce067c10 */ /* 0x000fe2000ff7e0ff */
[----:B------:R0:W5:Y:S01]  /*1370*/  @P1 LDG.E R9, desc[UR42][R4.64] ;  /* 0x0000002a04091981 */ /* 0x000162000c1e1900 */
[----:B------:R-:W-:-:S02]  /*1380*/  ISETP.NE.AND.EX P2, PT, RZ, UR9, PT, P2 ;  /* 0x00000009ff007c0c */ /* 0x000fc4000bf45320 */
[----:B------:R-:W-:Y:S01]  /*1390*/  MOV R94, UR4 ;  /* 0x00000004005e7c02 */ /* 0x000fe20008000f00 */
[----:B------:R-:W-:Y:S01]  /*13a0*/  ULDC.64 UR4, c[0x0][0x418] ;  /* 0x0001060000047ab9 */ /* 0x000fe20000000a00 */
[----:B------:R-:W-:-:S05]  /*13b0*/  IADD3.X R7, R207, UR7, RZ, P3, !PT ;  /* 0x00000007cf077c10 */ /* 0x000fca0009ffe4ff */
[----:B------:R0:W5:Y:S04]  /*13c0*/  @P0 LDG.E R31, desc[UR42][R6.64] ;  /* 0x0000002a061f0981 */ /* 0x000168000c1e1900 */
[----:B------:R-:W-:-:S04]  /*13d0*/  @P2 IADD3 R2, P1, R206, UR8, RZ ;  /* 0x00000008ce022c10 */ /* 0x000fc8000ff3e0ff */
[----:B------:R-:W-:-:S05]  /*13e0*/  @P2 IADD3.X R3, R207, UR9, RZ, P1, !PT ;  /* 0x00000009cf032c10 */ /* 0x000fca0008ffe4ff */
[----:B------:R0:W5:Y:S01]  /*13f0*/  @P2 LDG.E R94, desc[UR42][R2.64] ;  /* 0x0000002a025e2981 */ /* 0x000162000c1e1900 */
[----:B------:R-:W-:-:S03]  /*1400*/  UISETP.NE.U32.AND UP0, UPT, UR4, URZ, UPT ;  /* 0x0000003f0400728c */ /* 0x000fc6000bf05070 */
[----:B------:R-:W-:Y:S01]  /*1410*/  ULDC UR4, c[0x0][0x424] ;  /* 0x0001090000047ab9 */ /* 0x000fe20000000800 */
[----:B------:R-:W-:-:S03]  /*1420*/  UISETP.NE.AND.EX UP0, UPT, UR5, URZ, UPT, UP0 ;  /* 0x0000003f0500728c */ /* 0x000fc6000bf05300 */
[----:B------:R-:W-:Y:S01]  /*1430*/  ULDC UR5, c[0x0][0x2f0] ;  /* 0x0000bc0000057ab9 */ /* 0x000fe20000000800 */
[----:B------:R-:W-:-:S04]  /*1440*/  USEL UR4, UR4, 0x1, UP0 ;  /* 0x0000000104047887 */ /* 0x000fc80008000000 */
[----:B------:R-:W-:-:S03]  /*1450*/  UIMAD UR4, UR4, UR5, URZ ;  /* 0x00000005040472a4 */ /* 0x000fc6000f8e023f */
[----:B------:R-:W-:Y:S02]  /*1460*/  ULDC UR5, c[0x0][0x348] ;  /* 0x0000d20000057ab9 */ /* 0x000fe40000000800 */
[----:B------:R-:W-:Y:S02]  /*1470*/  IMAD.U32 R25, RZ, RZ, UR5 ;  /* 0x00000005ff197e24 */ /* 0x000fe4000f8e00ff */
[----:B------:R-:W-:Y:S01]  /*1480*/  IMAD.U32 R28, RZ, RZ, UR4 ;  /* 0x00000004ff1c7e24 */ /* 0x000fe2000f8e00ff */
[----:B0-----:R-:W-:Y:S06]  /*1490*/  @P2 BRA `(.L_x_479) ;  /* 0x0000000000242947 */ /* 0x001fec0003800000 */
[----:B------:R-:W-:Y:S02]  /*14a0*/  ULDC.64 UR4, c[0x0][0xa00] ;  /* 0x0002800000047ab9 */ /* 0x000fe40000000a00 */
[----:B------:R-:W-:-:S04]  /*14b0*/  ISETP.NE.U32.AND P1, PT, RZ, UR4, PT ;  /* 0x00000004ff007c0c */ /* 0x000fc8000bf25070 */
[----:B------:R-:W-:-:S13]  /*14c0*/  ISETP.NE.AND.EX P1, PT, RZ, UR5, PT, P1 ;  /* 0x00000005ff007c0c */ /* 0x000fda000bf25310 */
[----:B------:R-:W-:Y:S05]  /*14d0*/  @!P1 BRA `(.L_x_479) ;  /* 0x0000000000149947 */ /* 0x000fea0003800000 */
[----:B------:R-:W0:Y:S02]  /*14e0*/  LDC.64 R2, c[0x0][0xa00] ;  /* 0x00028000ff027b82 */ /* 0x000e240000000a00 */
[----:B0-----:R-:W-:-:S05]  /*14f0*/  IMAD.WIDE R2, R205, 0x4, R2 ;  /* 0x00000004cd027825 */ /* 0x001fca00078e0202 */
[----:B-----5:R-:W2:Y:S04]  /*1500*/  LDG.E R94, desc[UR42][R2.64] ;  /* 0x0000002a025e7981 */ /* 0x020ea8000c1e1900 */
[----:B------:R-:W2:Y:S02]  /*1510*/  LDG.E R5, desc[UR42][R2.64+0x4] ;  /* 0x0000042a02057981 */ /* 0x000ea4000c1e1900 */
[----:B--2---:R-:W-:-:S07]  /*1520*/  IMAD.IADD R94, R5, 0x1, -R94 ;  /* 0x00000001055e7824 */ /* 0x004fce00078e0a5e */
.L_x_479:
[----:B------:R-:W-:Y:S01]  /*1530*/  ULDC.64 UR4, c[0x0][0xa20] ;  /* 0x0002880000047ab9 */ /* 0x000fe20000000a00 */
[C---:B------:R-:W-:Y:S02]  /*1540*/  LOP3.LUT R2, R30.reuse, 0xff000000, RZ, 0xc0, !PT ;  /* 0xff0000001e027812 */ /* 0x040fe400078ec0ff */
[----:B------:R-:W-:Y:S02]  /*1550*/  ISETP.NE.U32.AND P1, PT, RZ, UR4, PT ;  /* 0x00000004ff007c0c */ /* 0x000fe4000bf25070 */
[C---:B------:R-:W-:Y:S02]  /*1560*/  LOP3.LUT R0, R30.reuse, 0xff0000, RZ, 0xc0, !PT ;  /* 0x00ff00001e007812 */ /* 0x040fe400078ec0ff */
[----:B------:R-:W-:Y:S02]  /*1570*/  ISETP.NE.AND.EX P1, PT, RZ, UR5, PT, P1 ;  /* 0x00000005ff007c0c */ /* 0x000fe4000bf25310 */
[----:B------:R-:W-:Y:S02]  /*1580*/  SHF.R.U32.HI R3, RZ, 0x8, R2 ;  /* 0x00000008ff037819 */ /* 0x000fe40000011602 */
[----:B------:R-:W-:-:S02]  /*1590*/  LOP3.LUT R2, R30, 0xffff, RZ, 0xc0, !PT ;  /* 0x0000ffff1e027812 */ /* 0x000fc400078ec0ff */
[----:B------:R-:W-:Y:S02]  /*15a0*/  LEA.HI R204, R0, R3, RZ, 0x10 ;  /* 0x0000000300cc7211 */ /* 0x000fe400078f80ff */
[----:B------:R-:W-:-:S05]  /*15b0*/  MOV R208, R29 ;  /* 0x0000001d00d07202 */ /* 0x000fca0000000f00 */
[----:B------:R-:W-:Y:S05]  /*15c0*/  @!P1 BRA `(.L_x_480) ;  /* 0x0000000000109947 */ /* 0x000fea0003800000 */
[----:B------:R-:W-:-:S04]  /*15d0*/  IADD3 R4, P0, R206, UR4, RZ ;  /* 0x00000004ce047c10 */ /* 0x000fc8000ff1e0ff */
[----:B------:R-:W-:-:S05]  /*15e0*/  IADD3.X R5, R207, UR5, RZ, P0, !PT ;  /* 0x00000005cf057c10 */ /* 0x000fca00087fe4ff */
[----:B------:R0:W5:Y:S01]  /*15f0*/  LDG.E R28, desc[UR42][R4.64] ;  /* 0x0000002a041c7981 */ /* 0x000162000c1e1900 */
[----:B------:R-:W-:Y:S05]  /*1600*/  BRA `(.L_x_481) ;  /* 0x0000000000107947 */ /* 0x000fea0003800000 */
.L_x_480:
[----:B------:R-:W-:Y:S05]  /*1610*/  @!P0 BRA `(.L_x_481) ;  /* 0x00000000000c8947 */ /* 0x000fea0003800000 */
[----:B------:R-:W2:Y:S04]  /*1620*/  LDG.E R3, desc[UR42][R6.64] ;  /* 0x0000002a06037981 */ /* 0x000ea8000c1e1900 */
[----:B------:R-:W2:Y:S02]  /*1630*/  LDG.E R28, desc[UR42][R6.64+0x4] ;  /* 0x0000042a061c7981 */ /* 0x000ea4000c1e1900 */
[----:B--2---:R-:W-:-:S07]  /*1640*/  IMAD.IADD R28, R28, 0x1, -R3 ;  /* 0x000000011c1c7824 */ /* 0x004fce00078e0a03 */
.L_x_481:
[----:B------:R-:W-:Y:S02]  /*1650*/  ULDC.64 UR4, c[0x0][0xa10] ;  /* 0x0002840000047ab9 */ /* 0x000fe40000000a00 */
[----:B------:R-:W-:-:S04]  /*1660*/  ISETP.NE.U32.AND P0, PT, RZ, UR4, PT ;  /* 0x00000004ff007c0c */ /* 0x000fc8000bf05070 */
[----:B------:R-:W-:Y:S01]  /*1670*/  ISETP.NE.AND.EX P0, PT, RZ, UR5, PT, P0 ;  /* 0x00000005ff007c0c */ /* 0x000fe2000bf05300 */
[----:B------:R-:W-:Y:S02]  /*1680*/  ULDC.64 UR4, c[0x0][0xa30] ;  /* 0x00028c0000047ab9 */ /* 0x000fe40000000a00 */
[----:B------:R-:W-:-:S10]  /*1690*/  ISETP.NE.U32.AND P1, PT, RZ, UR4, PT ;  /* 0x00000004ff007c0c */ /* 0x000fd4000bf25070 */
[----:B0-----:R-:W0:Y:S01]  /*16a0*/  @P0 LDC.64 R4, c[0x0][0xa10] ;  /* 0x00028400ff040b82 */ /* 0x001e220000000a00 */
[----:B------:R-:W-:Y:S01]  /*16b0*/  ISETP.NE.AND.EX P1, PT, RZ, UR5, PT, P1 ;  /* 0x00000005ff007c0c */ /* 0x000fe2000bf25310 */
[----:B0-----:R-:W-:-:S05]  /*16c0*/  @P0 IMAD.WIDE R4, R205, 0x4, R4 ;  /* 0x00000004cd040825 */ /* 0x001fca00078e0204 */
[----:B------:R-:W2:Y:S04]  /*16d0*/  @P0 LDG.E R0, desc[UR42][R4.64] ;  /* 0x0000002a04000981 */ /* 0x000ea8000c1e1900 */
[----:B------:R-:W2:Y:S03]  /*16e0*/  @P0 LDG.E R3, desc[UR42][R4.64+0x4] ;  /* 0x0000042a04030981 */ /* 0x000ea6000c1e1900 */
[----:B------:R-:W-:Y:S01]  /*16f0*/  @P1 IADD3 R6, P2, R206, UR4, RZ ;  /* 0x00000004ce061c10 */ /* 0x000fe2000ff5e0ff */
[----:B-----5:R-:W-:-:S03]  /*1700*/  IMAD.MOV.U32 R24, RZ, RZ, R28 ;  /* 0x000000ffff187224 */ /* 0x020fc600078e001c */
[----:B------:R-:W-:-:S05]  /*1710*/  @P1 IADD3.X R7, R207, UR5, RZ, P2, !PT ;  /* 0x00000005cf071c10 */ /* 0x000fca00097fe4ff */
[----:B------:R0:W5:Y:S01]  /*1720*/  @P1 LDG.E R24, desc[UR42][R6.64] ;  /* 0x0000002a06181981 */ /* 0x000162000c1e1900 */
[----:B------:R-:W-:Y:S01]  /*1730*/  IMAD.IADD R10, R28, 0x1, -R9 ;  /* 0x000000011c0a7824 */ /* 0x000fe200078e0a09 */
[----:B------:R-:W-:Y:S01]  /*1740*/  BSSY B0, `(.L_x_482) ;  /* 0x000002a000007945 */ /* 0x000fe20003800000 */
[----:B------:R-:W-:Y:S02]  /*1750*/  LOP3.LUT R209, R204, 0xff, RZ, 0xc0, !PT ;  /* 0x000000ffccd17812 */ /* 0x000fe400078ec0ff */
[----:B------:R-:W-:Y:S02]  /*1760*/  SHF.R.U32.HI R204, RZ, 0x10, R204 ;  /* 0x00000010ffcc7819 */ /* 0x000fe400000116cc */
[----:B--2---:R-:W-:-:S05]  /*1770*/  @P0 IADD3 R25, -R0, R3, RZ ;  /* 0x0000000300190210 */ /* 0x004fca0007ffe1ff */
[----:B------:R-:W-:-:S04]  /*1780*/  IMAD.IADD R96, R10, 0x1, R25 ;  /* 0x000000010a607824 */ /* 0x000fc800078e0219 */
[C---:B------:R-:W-:Y:S01]  /*1790*/  VIADD R0, R96.reuse, 0x7f ;  /* 0x0000007f60007836 */ /* 0x040fe20000000000 */
[----:B------:R-:W-:-:S04]  /*17a0*/  ISETP.GE.AND P3, PT, R96, 0x1, PT ;  /* 0x000000016000780c */ /* 0x000fc80003f66270 */
[----:B------:R-:W-:Y:S02]  /*17b0*/  SHF.R.S32.HI R3, RZ, 0x1f, R0 ;  /* 0x0000001fff037819 */ /* 0x000fe40000011400 */
[----:B------:R-:W-:Y:S02]  /*17c0*/  P2R R97, PR, RZ, 0x8 ;  /* 0x00000008ff617803 */ /* 0x000fe40000000000 */
[----:B------:R-:W-:Y:S01]  /*17d0*/  LEA.HI R3, R3, R0, RZ, 0x7 ;  /* 0x0000000003037211 */ /* 0x000fe200078f38ff */
[----:B------:R-:W-:-:S03]  /*17e0*/  IMAD.MOV.U32 R0, RZ, RZ, RZ ;  /* 0x000000ffff007224 */ /* 0x000fc600078e00ff */
[----:B------:R-:W-:Y:S01]  /*17f0*/  SHF.R.S32.HI R93, RZ, 0x7, R3 ;  /* 0x00000007ff5d7819 */ /* 0x000fe20000011403 */
[----:B0-----:R-:W-:Y:S06]  /*1800*/  @!P3 BRA `(.L_x_483) ;  /* 0x000000000074b947 */ /* 0x001fec0003800000 */
[----:B------:R-:W-:Y:S01]  /*1810*/  ISETP.NE.AND P0, PT, R204, RZ, PT ;  /* 0x000000ffcc00720c */ /* 0x000fe20003f05270 */
[----:B------:R-:W-:-:S03]  /*1820*/  ULDC UR4, c[0x0][0x9f0] ;  /* 0x00027c0000047ab9 */ /* 0x000fc60000000800 */
[----:B------:R-:W-:-:S04]  /*1830*/  SEL R9, R204, UR4, P0 ;  /* 0x00000004cc097c07 */ /* 0x000fc80008000000 */
[-C--:B------:R-:W-:Y:S02]  /*1840*/  IABS R6, R9.reuse ;  /* 0x0000000900067213 */ /* 0x080fe40000000000 */
[----:B------:R-:W-:Y:S02]  /*1850*/  IADD3 R0, R93, -0x1, R9 ;  /* 0xffffffff5d007810 */ /* 0x000fe40007ffe009 */
[----:B------:R-:W0:Y:S01]  /*1860*/  I2F.RP R3, R6 ;  /* 0x0000000600037306 */ /* 0x000e220000209400 */
[-C--:B------:R-:W-:Y:S02]  /*1870*/  IABS R11, R9.reuse ;  /* 0x00000009000b7213 */ /* 0x080fe40000000000 */
[----:B------:R-:W-:Y:S02]  /*1880*/  IABS R8, R0 ;  /* 0x0000000000087213 */ /* 0x000fe40000000000 */
[----:B------:R-:W-:-:S04]  /*1890*/  LOP3.LUT R0, R0, R9, RZ, 0x3c, !PT ;  /* 0x0000000900007212 */ /* 0x000fc800078e3cff */
[----:B------:R-:W-:Y:S01]  /*18a0*/  ISETP.GE.AND P2, PT, R0, RZ, PT ;  /* 0x000000ff0000720c */ /* 0x000fe20003f46270 */
[----:B0-----:R-:W0:Y:S02]  /*18b0*/  MUFU.RCP R3, R3 ;  /* 0x0000000300037308 */ /* 0x001e240000001000 */
[----:B0-----:R-:W-:Y:S01]  /*18c0*/  IADD3 R4, R3, 0xffffffe, RZ ;  /* 0x0ffffffe03047810 */ /* 0x001fe20007ffe0ff */
[----:B------:R-:W-:-:S05]  /*18d0*/  IMAD.MOV R3, RZ, RZ, -R11 ;  /* 0x000000ffff037224 */ /* 0x000fca00078e0a0b */
[----:B------:R0:W1:Y:S02]  /*18e0*/  F2I.FTZ.U32.TRUNC.NTZ R5, R4 ;  /* 0x0000000400057305 */ /* 0x000064000021f000 */
[----:B0-----:R-:W-:Y:S02]  /*18f0*/  IMAD.MOV.U32 R4, RZ, RZ, RZ ;  /* 0x000000ffff047224 */ /* 0x001fe400078e00ff */
[----:B-1----:R-:W-:-:S04]  /*1900*/  IMAD.MOV R7, RZ, RZ, -R5 ;  /* 0x000000ffff077224 */ /* 0x002fc800078e0a05 */
[----:B------:R-:W-:-:S04]  /*1910*/  IMAD R7, R7, R6, RZ ;  /* 0x0000000607077224 */ /* 0x000fc800078e02ff */
[----:B------:R-:W-:-:S06]  /*1920*/  IMAD.HI.U32 R5, R5, R7, R4 ;  /* 0x0000000705057227 */ /* 0x000fcc00078e0004 */
[----:B------:R-:W-:-:S04]  /*1930*/  IMAD.HI.U32 R5, R5, R8, RZ ;  /* 0x0000000805057227 */ /* 0x000fc800078e00ff */
[----:B------:R-:W-:-:S05]  /*1940*/  IMAD R3, R5, R3, R8 ;  /* 0x0000000305037224 */ /* 0x000fca00078e0208 */
[----:B------:R-:W-:-:S13]  /*1950*/  ISETP.GT.U32.AND P1, PT, R6, R3, PT ;  /* 0x000000030600720c */ /* 0x000fda0003f24070 */
[-C--:B------:R-:W-:Y:S01]  /*1960*/  @!P1 IADD3 R3, R3, -R6.reuse, RZ ;  /* 0x8000000603039210 */ /* 0x080fe20007ffe0ff */
[----:B------:R-:W-:Y:S01]  /*1970*/  @!P1 VIADD R5, R5, 0x1 ;  /* 0x0000000105059836 */ /* 0x000fe20000000000 */
[----:B------:R-:W-:Y:S02]  /*1980*/  ISETP.NE.AND P1, PT, R9, RZ, PT ;  /* 0x000000ff0900720c */ /* 0x000fe40003f25270 */
[----:B------:R-:W-:-:S13]  /*1990*/  ISETP.GE.U32.AND P0, PT, R3, R6, PT ;  /* 0x000000060300720c */ /* 0x000fda0003f06070 */
[----:B------:R-:W-:-:S04]  /*19a0*/  @P0 VIADD R5, R5, 0x1 ;  /* 0x0000000105050836 */ /* 0x000fc80000000000 */
[----:B------:R-:W-:-:S05]  /*19b0*/  IMAD.MOV.U32 R0, RZ, RZ, R5 ;  /* 0x000000ffff007224 */ /* 0x000fca00078e0005 */
[----:B------:R-:W-:Y:S02]  /*19c0*/  @!P2 IADD3 R0, -R0, RZ, RZ ;  /* 0x000000ff0000a210 */ /* 0x000fe40007ffe1ff */
[----:B------:R-:W-:-:S07]  /*19d0*/  @!P1 LOP3.LUT R0, RZ, R9, RZ, 0x33, !PT ;  /* 0x00000009ff009212 */ /* 0x000fce00078e33ff */
.L_x_483:
[----:B------:R-:W-:Y:S05]  /*19e0*/  BSYNC B0 ;  /* 0x0000000000007941 */ /* 0x000fea0003800000 */
.L_x_482:
[----:B------:R-:W-:-:S05]  /*19f0*/  IMAD R3, R209, R0, RZ ;  /* 0x00000000d1037224 */ /* 0x000fca00078e02ff */
[C---:B------:R-:W-:Y:S01]  /*1a00*/  VIADDMNMX R0, R3.reuse, R0, R93, PT ;  /* 0x0000000003007246 */ /* 0x040fe2000380015d */
[----:B------:R-:W-:-:S04]  /*1a10*/  IMAD R3, R3, 0x80, -R10 ;  /* 0x0000008003037824 */ /* 0x000fc800078e0a0a */
[----:B------:R-:W-:Y:S01]  /*1a20*/  IMAD R0, R0, 0x80, -R10 ;  /* 0x0000008000007824 */ /* 0x000fe200078e0a0a */
[----:B------:R-:W-:-:S04]  /*1a30*/  VIMNMX R3, RZ, R3, !PT ;  /* 0x00000003ff037248 */ /* 0x000fc80007fe0100 */
[----:B------:R-:W-:Y:S02]  /*1a40*/  VIMNMX R0, R0, R25, PT ;  /* 0x0000001900007248 */ /* 0x000fe40003fe0100 */
[----:B------:R-:W-:Y:S02]  /*1a50*/  SHF.R.U32.HI R26, RZ, 0x7, R3 ;  /* 0x00000007ff1a7819 */ /* 0x000fe40000011603 */
[----:B------:R-:W-:Y:S02]  /*1a60*/  ISETP.GT.AND P0, PT, R0, R3, PT ;  /* 0x000000030000720c */ /* 0x000fe40003f04270 */
[----:B------:R-:W-:-:S11]  /*1a70*/  MOV R27, R26 ;  /* 0x0000001a001b7202 */ /* 0x000fd60000000f00 */
[----:B------:R-:W-:-:S05]  /*1a80*/  @P0 VIADD R0, R0, 0x7f ;  /* 0x0000007f00000836 */ /* 0x000fca0000000000 */
[----:B------:R-:W-:-:S04]  /*1a90*/  @P0 SHF.R.S32.HI R3, RZ, 0x1f, R0 ;  /* 0x0000001fff030819 */ /* 0x000fc80000011400 */
[----:B------:R-:W-:-:S04]  /*1aa0*/  @P0 LEA.HI R3, R3, R0, RZ, 0x7 ;  /* 0x0000000003030211 */ /* 0x000fc800078f38ff */
[----:B------:R-:W-:Y:S02]  /*1ab0*/  @P0 SHF.R.S32.HI R27, RZ, 0x7, R3 ;  /* 0x00000007ff1b0819 */ /* 0x000fe40000011403 */
[----:B------:R-:W-:Y:S02]  /*1ac0*/  PLOP3.LUT P0, PT, PT, PT, PT, 0x80, 0x0 ;  /* 0x000000000000781c */ /* 0x000fe40003f0f070 */
[----:B------:R-:W-:-:S13]  /*1ad0*/  ISETP.GT.AND P1, PT, R27, R26, PT ;  /* 0x0000001a1b00720c */ /* 0x000fda0003f24270 */
[----:B------:R-:W-:Y:S05]  /*1ae0*/  @!P1 BRA `(.L_x_484) ;  /* 0x0000006800749947 */ /* 0x000fea0003800000 */
[----:B------:R-:W-:Y:S01]  /*1af0*/  VIADD R0, R156, 0x18400 ;  /* 0x000184009c007836 */ /* 0x000fe20000000000 */
[----:B------:R-:W-:Y:S04]  /*1b00*/  BSSY B6, `(.L_x_485) ;  /* 0x0000013000067945 */ /* 0x000fe80003800000 */
[----:B------:R-:W-:-:S13]  /*1b10*/  LOP3.LUT P0, RZ, R0, 0x3ff, RZ, 0xc0, !PT ;  /* 0x000003ff00ff7812 */ /* 0x000fda000780c0ff */
        /* <DEDUP_REMOVED lines=17> */
.L_x_486:
[----:B------:R-:W-:Y:S05]  /*1c30*/  BSYNC B6 ;  /* 0x0000000000067941 */ /* 0x000fea0003800000 */
.L_x_485:
[----:B------:R-:W-:Y:S01]  /*1c40*/  VIADD R0, R156, 0x400 ;  /* 0x000004009c007836 */ /* 0x000fe20000000000 */
[----:B------:R-:W-:Y:S04]  /*1c50*/  BSSY B6, `(.L_x_487) ;  /* 0x0000013000067945 */ /* 0x000fe80003800000 */
[----:B------:R-:W-:-:S13]  /*1c60*/  LOP3.LUT P0, RZ, R0, 0x3ff, RZ, 0xc0, !PT ;  /* 0x000003ff00ff7812 */ /* 0x000fda000780c0ff */
[----:B------:R-:W-:Y:S05]  /*1c70*/  @!P0 BRA `(.L_x_488) ;  /* 0x0000000000408947 */ /* 0x000fea0003800000 */
[----:B------:R-:W-:Y:S01]  /*1c80*/  MOV R0, 0x0 ;  /* 0x0000000000007802 */ /* 0x000fe20000000f00 */
[----:B------:R-:W-:Y:S01]  /*1c90*/  ULDC.64 UR4, c[0x4][0x80] ;  /* 0x0100200000047ab9 */ /* 0x000fe20000000a00 */
[----:B------:R-:W-:Y:S01]  /*1ca0*/  ULDC.64 UR6, c[0x4][0x18] ;  /* 0x0100060000067ab9 */ /* 0x000fe20000000a00 */
[----:B------:R-:W-:Y:S01]  /*1cb0*/  MOV R4, UR4 ;  /* 0x0000000400047c02 */ /* 0x000fe20008000f00 */
[----:B------:R0:W1:Y:S01]  /*1cc0*/  LDC.64 R14, c[0x4][R0] ;  /* 0x01000000000e7b82 */ /* 0x0000620000000a00 */
[----:B------:R-:W-:Y:S01]  /*1cd0*/  IMAD.U32 R5, RZ, RZ, UR5 ;  /* 0x00000005ff057e24 */ /* 0x000fe2000f8e00ff */
[----:B------:R-:W-:Y:S01]  /*1ce0*/  ULDC.64 UR4, c[0x4][0x88] ;  /* 0x0100220000047ab9 */ /* 0x000fe20000000a00 */
[----:B------:R-:W-:Y:S01]  /*1cf0*/  MOV R10, UR6 ;  /* 0x00000006000a7c02 */ /* 0x000fe20008000f00 */
[----:B------:R-:W-:Y:S01]  /*1d00*/  IMAD.U32 R6, RZ, RZ, UR4 ;  /* 0x00000004ff067e24 */ /* 0x000fe2000f8e00ff */
[----:B------:R-:W-:Y:S01]  /*1d10*/  MOV R13, RZ ;  /* 0x000000ff000d7202 */ /* 0x000fe20000000f00 */
[----:B------:R-:W-:-:S02]  /*1d20*/  IMAD.U32 R7, RZ, RZ, UR5 ;  /* 0x00000005ff077e24 */ /* 0x000fc4000f8e00ff */
[----:B------:R-:W-:Y:S02]  /*1d30*/  IMAD.U32 R11, RZ, RZ, UR7 ;  /* 0x00000007ff0b7e24 */ /* 0x000fe4000f8e00ff */
[----:B------:R-:W-:Y:S02]  /*1d40*/  IMAD.MOV.U32 R8, RZ, RZ, 0x70 ;  /* 0x00000070ff087424 */ /* 0x000fe400078e00ff */
[----:B0-----:R-:W-:-:S07]  /*1d50*/  IMAD.MOV.U32 R12, RZ, RZ, 0x1 ;  /* 0x00000001ff0c7424 */ /* 0x001fce00078e00ff */
[----:B------:R-:W-:-:S07]  /*1d60*/  LEPC R20, `(.L_x_488) ;  /* 0x000000001014794e */ /* 0x000fce0000000000 */
[----:B-1---5:R-:W-:Y:S05]  /*1d70*/  CALL.ABS.NOINC R14 ;  /* 0x000000000e007343 */ /* 0x022fea0003c00000 */
.L_x_488:
[----:B------:R-:W-:Y:S05]  /*1d80*/  BSYNC B6 ;  /* 0x0000000000067941 */ /* 0x000fea0003800000 */
.L_x_487:
[----:B------:R-:W-:Y:S01]  /*1d90*/  ULDC.64 UR4, c[0x0][0x9f8] ;  /* 0x00027e0000047ab9 */ /* 0x000fe20000000a00 */
[----:B------:R-:W-:Y:S01]  /*1da0*/  IMAD.MOV.U32 R0, RZ, RZ, R205 ;  /* 0x000000ffff007224 */ /* 0x000fe200078e00cd */
[----:B------:R-:W-:Y:S01]  /*1db0*/  ISETP.NE.U32.AND P0, PT, RZ, UR4, PT ;  /* 0x00000004ff007c0c */ /* 0x000fe2000bf05070 */
[----:B------:R-:W0:Y:S03]  /*1dc0*/  LDC R37, c[0x0][0x3f4] ;  /* 0x0000fd00ff257b82 */ /* 0x000e260000000800 */
[----:B------:R-:W-:-:S05]  /*1dd0*/  ISETP.NE.AND.EX P0, PT, RZ, UR5, PT, P0 ;  /* 0x00000005ff007c0c */ /* 0x000fca000bf05300 */
[----:B------:R-:W1:Y:S08]  /*1de0*/  LDC.64 R14, c[0x0][0x3f8] ;  /* 0x0000fe00ff0e7b82 */ /* 0x000e700000000a00 */
[----:B------:R-:W-:Y:S01]  /*1df0*/  @P0 IADD3 R4, P1, R206, UR4, RZ ;  /* 0x00000004ce040c10 */ /* 0x000fe2000ff3e0ff */
[----:B------:R-:W2:Y:S03]  /*1e00*/  LDC.64 R12, c[0x0][0x408] ;  /* 0x00010200ff0c7b82 */ /* 0x000ea60000000a00 */
[----:B------:R-:W-:-:S05]  /*1e10*/  @P0 IADD3.X R5, R207, UR5, RZ, P1, !PT ;  /* 0x00000005cf050c10 */ /* 0x000fca0008ffe4ff */
[----:B------:R3:W4:Y:S01]  /*1e20*/  @P0 LDG.E R0, desc[UR42][R4.64] ;  /* 0x0000002a04000981 */ /* 0x000722000c1e1900 */
[----:B0-----:R-:W-:Y:S01]  /*1e30*/  ISETP.GE.AND P0, PT, R16, R37, PT ;  /* 0x000000251000720c */ /* 0x001fe20003f06270 */
[----:B------:R-:W-:Y:S01]  /*1e40*/  IMAD.SHL.U32 R33, R153, 0x40, RZ ;  /* 0x0000004099217824 */ /* 0x000fe200078e00ff */
[----:B------:R-:W-:Y:S01]  /*1e50*/  SHF.R.S32.HI R9, RZ, 0x1f, R153 ;  /* 0x0000001fff097819 */ /* 0x000fe20000011499 */
[----:B------:R-:W0:Y:S01]  /*1e60*/  S2R R38, SR_TID.X ;  /* 0x0000000000267919 */ /* 0x000e220000002100 */
[----:B-----5:R-:W-:Y:S01]  /*1e70*/  SHF.R.S32.HI R11, RZ, 0x1f, R24 ;  /* 0x0000001fff0b7819 */ /* 0x020fe20000011418 */
[----:B------:R-:W-:Y:S01]  /*1e80*/  IMAD.IADD R3, R31, 0x1, R28 ;  /* 0x000000011f037824 */ /* 0x000fe200078e021c */
[----:B------:R-:W-:Y:S01]  /*1e90*/  SHF.R.U32.HI R32, RZ, 0x3, R193 ;  /* 0x00000003ff207819 */ /* 0x000fe200000116c1 */
[-C--:B-1----:R-:W-:Y:S01]  /*1ea0*/  IMAD R6, R9, R14.reuse, RZ ;  /* 0x0000000e09067224 */ /* 0x082fe200078e02ff */
[----:B------:R-:W-:Y:S01]  /*1eb0*/  SHF.R.U32.HI R30, RZ, 0x3, R192 ;  /* 0x00000003ff1e7819 */ /* 0x000fe200000116c0 */
[----:B------:R-:W-:Y:S01]  /*1ec0*/  IMAD.WIDE.U32 R82, R153, R14, R18 ;  /* 0x0000000e99527225 */ /* 0x000fe200078e0012 */
[----:B---3--:R-:W-:-:S02]  /*1ed0*/  SEL R5, R37, RZ, P0 ;  /* 0x000000ff25057207 */ /* 0x008fc40000000000 */
[----:B------:R-:W-:Y:S01]  /*1ee0*/  SHF.R.U32.HI R21, RZ, 0x3, R159 ;  /* 0x00000003ff157819 */ /* 0x000fe2000001169f */
[----:B------:R-:W-:Y:S02]  /*1ef0*/  IMAD R85, R153, R15, R6 ;  /* 0x0000000f99557224 */ /* 0x000fe400078e0206 */
[----:B--2---:R-:W-:Y:S01]  /*1f00*/  IMAD R4, R9, R12, RZ ;  /* 0x0000000c09047224 */ /* 0x004fe200078e02ff */
[----:B------:R-:W-:Y:S01]  /*1f10*/  SHF.L.U64.HI R31, R12, 0x6, R13 ;  /* 0x000000060c1f7819 */ /* 0x000fe2000001020d */
[----:B------:R-:W-:Y:S01]  /*1f20*/  IMAD.IADD R5, R16, 0x1, R5 ;  /* 0x0000000110057824 */ /* 0x000fe200078e0205 */
[----:B------:R-:W-:Y:S01]  /*1f30*/  SHF.L.U32 R35, R12, 0x7, RZ ;  /* 0x000000070c237819 */ /* 0x000fe200000006ff */
[C---:B------:R-:W-:Y:S02]  /*1f40*/  IMAD R9, R153.reuse, R13, R4 ;  /* 0x0000000d99097224 */ /* 0x040fe400078e0204 */
[----:B------:R-:W-:Y:S01]  /*1f50*/  IMAD.WIDE.U32 R6, R153, R14, R16 ;  /* 0x0000000e99067225 */ /* 0x000fe200078e0010 */
[----:B------:R-:W-:-:S03]  /*1f60*/  SHF.R.S32.HI R4, RZ, 0x1f, R5 ;  /* 0x0000001fff047819 */ /* 0x000fc60000011405 */
[----:B------:R-:W-:Y:S01]  /*1f70*/  IMAD.MOV.U32 R84, RZ, RZ, R6 ;  /* 0x000000ffff547224 */ /* 0x000fe200078e0006 */
[CC--:B------:R-:W-:Y:S01]  /*1f80*/  LEA.HI R40, R4.reuse, R5.reuse, RZ, 0x3 ;  /* 0x0000000504287211 */ /* 0x0c0fe200078f18ff */
[CC--:B------:R-:W-:Y:S01]  /*1f90*/  IMAD.WIDE.U32 R88, R153.reuse, R12.reuse, R16 ;  /* 0x0000000c99587225 */ /* 0x0c0fe200078e0010 */
[----:B------:R-:W-:Y:S02]  /*1fa0*/  LEA.HI R6, R4, R5, RZ, 0x6 ;  /* 0x0000000504067211 */ /* 0x000fe400078f30ff */
[----:B------:R-:W-:Y:S01]  /*1fb0*/  LOP3.LUT R4, R40, 0x38, RZ, 0xc0, !PT ;  /* 0x0000003828047812 */ /* 0x000fe200078ec0ff */
[----:B------:R-:W-:Y:S01]  /*1fc0*/  IMAD.WIDE.U32 R86, R153, R12, R18 ;  /* 0x0000000c99567225 */ /* 0x000fe200078e0012 */
[----:B------:R-:W-:Y:S02]  /*1fd0*/  IADD3 R89, R9, R89, RZ ;  /* 0x0000005909597210 */ /* 0x000fe40007ffe0ff */
[----:B------:R-:W-:Y:S01]  /*1fe0*/  LOP3.LUT R10, R159, 0x38, R40, 0xf8, !PT ;  /* 0x000000389f0a7812 */ /* 0x000fe200078ef828 */
[----:B------:R-:W-:Y:S01]  /*1ff0*/  IMAD.IADD R83, R83, 0x1, R85 ;  /* 0x0000000153537824 */ /* 0x000fe200078e0255 */
[----:B0-----:R-:W-:Y:S01]  /*2000*/  SHF.R.U32.HI R38, RZ, 0x7, R38 ;  /* 0x00000007ff267819 */ /* 0x001fe20000011626 */
[----:B------:R-:W-:Y:S01]  /*2010*/  IMAD.SHL.U32 R6, R6, 0x80, RZ ;  /* 0x0000008006067824 */ /* 0x000fe200078e00ff */
[----:B------:R-:W-:Y:S01]  /*2020*/  IADD3 R85, R85, R7, RZ ;  /* 0x0000000755557210 */ /* 0x000fe20007ffe0ff */
[----:B------:R-:W-:Y:S01]  /*2030*/  IMAD.IADD R87, R87, 0x1, R9 ;  /* 0x0000000157577824 */ /* 0x000fe200078e0209 */
[----:B------:R-:W-:Y:S01]  /*2040*/  ISETP.NE.AND P6, PT, R38, 0x1, PT ;  /* 0x000000012600780c */ /* 0x000fe20003fc5270 */
[----:B------:R-:W-:Y:S01]  /*2050*/  IMAD R20, R11, R14, RZ ;  /* 0x0000000e0b147224 */ /* 0x000fe200078e02ff */
[--C-:B------:R-:W-:Y:S01]  /*2060*/  LOP3.LUT R7, R193, 0x38, R40.reuse, 0xf8, !PT ;  /* 0x00000038c1077812 */ /* 0x100fe200078ef828 */
[----:B------:R-:W-:Y:S01]  /*2070*/  IMAD R11, R11, R12, RZ ;  /* 0x0000000c0b0b7224 */ /* 0x000fe200078e02ff */
[----:B------:R-:W-:Y:S01]  /*2080*/  LOP3.LUT R9, R192, 0x38, R40, 0xf8, !PT ;  /* 0x00000038c0097812 */ /* 0x000fe200078ef828 */
[----:B------:R-:W-:Y:S01]  /*2090*/  IMAD R39, R24, R15, R20 ;  /* 0x0000000f18277224 */ /* 0x000fe200078e0214 */
[----:B------:R-:W-:Y:S01]  /*20a0*/  LOP3.LUT R5, R4, 0x1c0, R33, 0xf8, !PT ;  /* 0x000001c004057812 */ /* 0x000fe200078ef821 */
[----:B------:R-:W-:Y:S01]  /*20b0*/  IMAD.WIDE.U32 R82, R24, R14, R82 ;  /* 0x0000000e18527225 */ /* 0x000fe200078e0052 */
[----:B------:R-:W-:-:S02]  /*20c0*/  LOP3.LUT R8, R6, 0xffffe000, RZ, 0xc0, !PT ;  /* 0xffffe00006087812 */ /* 0x000fc400078ec0ff */
[----:B------:R-:W-:Y:S01]  /*20d0*/  LOP3.LUT R4, R7, R32, RZ, 0x3c, !PT ;  /* 0x0000002007047212 */ /* 0x000fe200078e3cff */
[----:B------:R-:W-:Y:S01]  /*20e0*/  IMAD.WIDE.U32 R84, R24, R14, R84 ;  /* 0x0000000e18547225 */ /* 0x000fe200078e0054 */
[----:B------:R-:W-:Y:S01]  /*20f0*/  LOP3.LUT R9, R9, R30, RZ, 0x3c, !PT ;  /* 0x0000001e09097212 */ /* 0x000fe200078e3cff */
[----:B------:R-:W-:Y:S05]  /*2100*/  @!P6 WARPSYNC.ALL ;  /* 0x000000000000e948 */ /* 0x000fea0003800000 */
[----:B------:R-:W-:Y:S01]  /*2110*/  LOP3.LUT R6, R10, R21, RZ, 0x3c, !PT ;  /* 0x000000150a067212 */ /* 0x000fe200078e3cff */
[C---:B------:R-:W-:Y:S01]  /*2120*/  IMAD R11, R24.reuse, R13, R11 ;  /* 0x0000000d180b7224 */ /* 0x040fe200078e020b */
[----:B------:R-:W-:Y:S01]  /*2130*/  LOP3.LUT R7, R5, R200, RZ, 0x3c, !PT ;  /* 0x000000c805077212 */ /* 0x000fe200078e3cff */
[----:B------:R-:W-:Y:S01]  /*2140*/  IMAD.WIDE.U32 R86, R24, R12, R86 ;  /* 0x0000000c18567225 */ /* 0x000fe200078e0056 */
[----:B------:R-:W-:Y:S01]  /*2150*/  LOP3.LUT R77, R40, 0xfffffff8, RZ, 0xc0, !PT ;  /* 0xfffffff8284d7812 */ /* 0x000fe200078ec0ff */
[----:B------:R-:W-:Y:S01]  /*2160*/  ULDC UR4, c[0x0][0x2f4] ;  /* 0x0000bd0000047ab9 */ /* 0x000fe20000000800 */
[----:B------:R-:W-:Y:S01]  /*2170*/  IADD3 R4, R4, R8, R199 ;  /* 0x0000000804047210 */ /* 0x000fe20007ffe0c7 */
[----:B------:R-:W-:Y:S01]  /*2180*/  IMAD.WIDE.U32 R88, R24, R12, R88 ;  /* 0x0000000c18587225 */ /* 0x000fe200078e0058 */
[----:B------:R-:W-:-:S02]  /*2190*/  IADD3 R5, R9, R8, R198 ;  /* 0x0000000809057210 */ /* 0x000fc40007ffe0c6 */
[-C--:B------:R-:W-:Y:S01]  /*21a0*/  IADD3 R6, R6, R8.reuse, R197 ;  /* 0x0000000806067210 */ /* 0x080fe20007ffe0c5 */
[----:B------:R-:W-:Y:S01]  /*21b0*/  VIADD R95, R38, 0x8 ;  /* 0x00000008265f7836 */ /* 0x000fe20000000000 */
[----:B------:R-:W-:Y:S01]  /*21c0*/  IADD3 R7, R7, R8, R201 ;  /* 0x0000000807077210 */ /* 0x000fe20007ffe0c9 */
[C---:B------:R-:W-:Y:S01]  /*21d0*/  IMAD.SHL.U32 R20, R14.reuse, 0x20, RZ ;  /* 0x000000200e147824 */ /* 0x040fe200078e00ff */
[----:B------:R-:W-:Y:S01]  /*21e0*/  IADD3 R38, R83, R39, RZ ;  /* 0x0000002753267210 */ /* 0x000fe20007ffe0ff */
[C---:B------:R-:W-:Y:S01]  /*21f0*/  IMAD.SHL.U32 R28, R14.reuse, 0x80, RZ ;  /* 0x000000800e1c7824 */ /* 0x040fe200078e00ff */
[--C-:B------:R-:W-:Y:S01]  /*2200*/  SHF.L.U64.HI R8, R14, 0x5, R15.reuse ;  /* 0x000000050e087819 */ /* 0x100fe2000001020f */
[----:B------:R-:W-:Y:S01]  /*2210*/  IMAD.SHL.U32 R33, R12, 0x20, RZ ;  /* 0x000000200c217824 */ /* 0x000fe200078e00ff */
[--C-:B------:R-:W-:Y:S01]  /*2220*/  SHF.L.U64.HI R9, R14, 0x6, R15.reuse ;  /* 0x000000060e097819 */ /* 0x100fe2000001020f */
[----:B------:R-:W-:Y:S01]  /*2230*/  IMAD.SHL.U32 R34, R12, 0x40, RZ ;  /* 0x000000400c227824 */ /* 0x000fe200078e00ff */
[C---:B------:R-:W-:Y:S01]  /*2240*/  SHF.L.U64.HI R10, R14.reuse, 0x7, R15 ;  /* 0x000000070e0a7819 */ /* 0x040fe2000001020f */
[----:B------:R-:W-:Y:S01]  /*2250*/  IMAD R36, R203, 0x20, R153 ;  /* 0x00000020cb247824 */ /* 0x000fe200078e0299 */
[----:B------:R-:W-:Y:S01]  /*2260*/  SHF.L.U32 R21, R14, 0x6, RZ ;  /* 0x000000060e157819 */ /* 0x000fe200000006ff */
[----:B------:R-:W-:Y:S01]  /*2270*/  IMAD.SHL.U32 R37, R37, 0x2, RZ ;  /* 0x0000000225257824 */ /* 0x000fe200078e00ff */
[C---:B------:R-:W-:Y:S01]  /*2280*/  SHF.L.U64.HI R30, R12.reuse, 0x5, R13 ;  /* 0x000000050c1e7819 */ /* 0x040fe2000001020d */
[----:B------:R-:W-:Y:S01]  /*2290*/  IMAD.IADD R39, R39, 0x1, R85 ;  /* 0x0000000127277824 */ /* 0x000fe200078e0255 */
[----:B------:R-:W-:Y:S01]  /*22a0*/  SHF.L.U64.HI R32, R12, 0x7, R13 ;  /* 0x000000070c207819 */ /* 0x000fe2000001020d */
[----:B------:R-:W-:Y:S01]  /*22b0*/  IMAD.IADD R76, R87, 0x1, R11 ;  /* 0x00000001574c7824 */ /* 0x000fe200078e020b */
[----:B------:R-:W-:Y:S01]  /*22c0*/  @!P6 BAR.SYNC.DEFER_BLOCKING 0x9, 0x100 ;  /* 0x024400000000eb1d */ /* 0x000fe20000010000 */
[----:B------:R-:W-:Y:S01]  /*22d0*/  ISETP.GE.AND P1, PT, R16, UR4, PT ;  /* 0x0000000410007c0c */ /* 0x000fe2000bf26270 */
[----:B------:R-:W-:Y:S01]  /*22e0*/  IMAD.IADD R78, R11, 0x1, R89 ;  /* 0x000000010b4e7824 */ /* 0x000fe200078e0259 */
[----:B------:R-:W-:-:S02]  /*22f0*/  ISETP.GE.AND P2, PT, R23, UR4, PT ;  /* 0x0000000417007c0c */ /* 0x000fc4000bf46270 */
[----:B------:R-:W-:Y:S02]  /*2300*/  SHF.R.S32.HI R79, RZ, 0x3, R40 ;  /* 0x00000003ff4f7819 */ /* 0x000fe40000011428 */
[----:B------:R-:W-:Y:S02]  /*2310*/  SHF.R.S32.HI R81, RZ, 0x1f, R77 ;  /* 0x0000001fff517819 */ /* 0x000fe4000001144d */
[----:B----4-:R-:W-:-:S07]  /*2320*/  SHF.R.S32.HI R80, RZ, 0x1f, R0 ;  /* 0x0000001fff507819 */ /* 0x010fce0000011400 */
.L_x_586:
[----:B0-----:R-:W0:Y:S01]  /*2330*/  LDC R101, c[0x0][0x430] ;  /* 0x00010c00ff657b82 */ /* 0x001e220000000800 */
[----:B------:R-:W-:Y:S01]  /*2340*/  IADD3 R27, R27, -0x1, RZ ;  /* 0xffffffff1b1b7810 */ /* 0x000fe20007ffe0ff */
[----:B------:R-:W-:-:S04]  /*2350*/  IMAD.MOV.U32 R102, RZ, RZ, RZ ;  /* 0x000000ffff667224 */ /* 0x000fc800078e00ff */
[----:B------:R-:W-:Y:S02]  /*2360*/  IMAD R12, R27, 0x80, R36 ;  /* 0x000000801b0c7824 */ /* 0x000fe400078e0224 */
[----:B-1----:R-:W1:Y:S02]  /*2370*/  LDC R104, c[0x0][0x3f4] ;  /* 0x0000fd00ff687b82 */ /* 0x002e640000000800 */
[----:B------:R-:W-:Y:S01]  /*2380*/  IMAD.IADD R44, R3, 0x1, R12 ;  /* 0x00000001032c7824 */ /* 0x000fe200078e020c */
[----:B------:R-:W-:-:S03]  /*2390*/  ISETP.GE.AND P3, PT, R12, R25, PT ;  /* 0x000000190c00720c */ /* 0x000fc60003f66270 */
[----:B------:R-:W-:Y:S01]  /*23a0*/  IMAD.MOV.U32 R40, RZ, RZ, R44 ;  /* 0x000000ffff287224 */ /* 0x000fe200078e002c */
[----:B------:R-:W-:Y:S02]  /*23b0*/  ISETP.GT.OR P3, PT, R36, 0x7f, P3 ;  /* 0x0000007f2400780c */ /* 0x000fe40001f64670 */
[----:B0-----:R-:W-:-:S11]  /*23c0*/  ISETP.NE.AND P4, PT, R101, 0x1, PT ;  /* 0x000000016500780c */ /* 0x001fd60003f85270 */
[----:B------:R-:W0:Y:S08]  /*23d0*/  @!P3 LDC.64 R14, c[0x0][0x428] ;  /* 0x00010a00ff0ebb82 */ /* 0x000e300000000a00 */
[----:B--2---:R-:W2:Y:S08]  /*23e0*/  @!P3 LDC.64 R12, c[0x0][0x418] ;  /* 0x00010600ff0cbb82 */ /* 0x004eb00000000a00 */
[----:B------:R-:W3:Y:S08]  /*23f0*/  @P4 LDC R11, c[0x0][0x434] ;  /* 0x00010d00ff0b4b82 */ /* 0x000ef00000000800 */
[----:B----4-:R-:W4:Y:S01]  /*2400*/  @P4 LDC R42, c[0x0][0x438] ;  /* 0x00010e00ff2a4b82 */ /* 0x010f220000000800 */
[----:B---3--:R-:W-:-:S05]  /*2410*/  @P4 IMAD.HI.U32 R11, R44, R11, RZ ;  /* 0x0000000b2c0b4227 */ /* 0x008fca00078e00ff */
[----:B----4-:R-:W-:Y:S01]  /*2420*/  @P4 SHF.R.U32.HI R40, RZ, R42, R11 ;  /* 0x0000002aff284219 */ /* 0x010fe2000001160b */
[----:B0-----:R-:W-:-:S03]  /*2430*/  @!P3 IMAD R11, R80, R14, RZ ;  /* 0x0000000e500bb224 */ /* 0x001fc600078e02ff */
[--C-:B------:R-:W-:Y:S01]  /*2440*/  @!P3 SHF.R.S32.HI R41, RZ, 0x1f, R40.reuse ;  /* 0x0000001fff29b819 */ /* 0x100fe20000011428 */
[C---:B------:R-:W-:Y:S02]  /*2450*/  @!P3 IMAD R11, R0.reuse, R15, R11 ;  /* 0x0000000f000bb224 */ /* 0x040fe400078e020b */
[----:B------:R-:W-:-:S05]  /*2460*/  @!P3 IMAD.WIDE.U32 R14, R0, R14, R40 ;  /* 0x0000000e000eb225 */ /* 0x000fca00078e0028 */
[----:B------:R-:W-:Y:S02]  /*2470*/  @!P3 IADD3 R11, R15, R11, RZ ;  /* 0x0000000b0f0bb210 */ /* 0x000fe40007ffe0ff */
[----:B--2---:R-:W-:-:S04]  /*2480*/  @!P3 LEA R12, P4, R14, R12, 0x2 ;  /* 0x0000000c0e0cb211 */ /* 0x004fc800078810ff */
[----:B------:R-:W-:-:S05]  /*2490*/  @!P3 LEA.HI.X R13, R14, R13, R11, 0x2, P4 ;  /* 0x0000000d0e0db211 */ /* 0x000fca00020f140b */
[----:B------:R0:W5:Y:S01]  /*24a0*/  @!P3 LDG.E R102, desc[UR42][R12.64] ;  /* 0x0000002a0c66b981 */ /* 0x000162000c1e1900 */
[----:B-1----:R-:W-:Y:S01]  /*24b0*/  ISETP.GE.AND P3, PT, R104, 0x1, PT ;  /* 0x000000016800780c */ /* 0x002fe20003f66270 */
[----:B------:R-:W-:Y:S01]  /*24c0*/  IMAD R11, R155, 0x4000, R196 ;  /* 0x000040009b0b7824 */ /* 0x000fe200078e02c4 */
[----:B------:R-:W-:Y:S01]  /*24d0*/  ISETP.GT.AND P4, PT, R27, R26, PT ;  /* 0x0000001a1b00720c */ /* 0x000fe20003f84270 */
[----:B------:R-:W-:Y:S01]  /*24e0*/  IMAD.MOV R14, RZ, RZ, -R40 ;  /* 0x000000ffff0e7224 */ /* 0x000fe200078e0a28 */
[----:B------:R-:W-:Y:S05]  /*24f0*/  YIELD ;  /* 0x0000000000007946 */ /* 0x000fea0003800000 */
[----:B------:R-:W-:Y:S01]  /*2500*/  BSSY B0, `(.L_x_489) ;  /* 0x000057d000007945 */ /* 0x000fe20003800000 */
[----:B------:R-:W-:Y:S01]  /*2510*/  IMAD R101, R101, R14, R44 ;  /* 0x0000000e65657224 */ /* 0x000fe200078e022c */
[----:B------:R-:W-:-:S02]  /*2520*/  LEA R92, R11, R156, 0x1 ;  /* 0x0000009c0b5c7211 */ /* 0x000fc400078e08ff */
[----:B------:R-:W-:Y:S01]  /*2530*/  P2R R91, PR, RZ, 0x10 ;  /* 0x00000010ff5b7803 */ /* 0x000fe20000000000 */
[----:B0-----:R-:W-:Y:S06]  /*2540*/  @!P3 BRA `(.L_x_490) ;  /* 0x00000050003cb947 */ /* 0x001fec0003800000 */
[----:B------:R-:W-:Y:S01]  /*2550*/  SHF.R.S32.HI R100, RZ, 0x1f, R101 ;  /* 0x0000001fff647819 */ /* 0x000fe20000011465 */
[----:B------:R-:W-:Y:S01]  /*2560*/  ULDC.64 UR4, c[0x0][0x300] ;  /* 0x0000c00000047ab9 */ /* 0x000fe20000000a00 */
[----:B-----5:R-:W-:Y:S01]  /*2570*/  SHF.R.S32.HI R99, RZ, 0x1f, R102 ;  /* 0x0000001fff637819 */ /* 0x020fe20000011466 */
[----:B------:R-:W-:-:S04]  /*2580*/  IMAD.WIDE.U32 R12, R101, UR4, RZ ;  /* 0x00000004650c7c25 */ /* 0x000fc8000f8e00ff */
[----:B------:R-:W-:Y:S02]  /*2590*/  IMAD R14, R100, UR4, RZ ;  /* 0x00000004640e7c24 */ /* 0x000fe4000f8e02ff */
[----:B------:R-:W-:Y:S02]  /*25a0*/  IMAD R98, R27, -0x80, R25 ;  /* 0xffffff801b627824 */ /* 0x000fe400078e0219 */
[----:B------:R-:W-:Y:S01]  /*25b0*/  IMAD R11, R101, UR5, R14 ;  /* 0x00000005650b7c24 */ /* 0x000fe2000f8e020e */
[----:B------:R-:W-:Y:S01]  /*25c0*/  ULDC.64 UR4, c[0x0][0x310] ;  /* 0x0000c40000047ab9 */ /* 0x000fe20000000a00 */
[----:B------:R-:W-:Y:S01]  /*25d0*/  IMAD R14, R32, R27, RZ ;  /* 0x0000001b200e7224 */ /* 0x000fe200078e02ff */
[----:B------:R-:W-:Y:S01]  /*25e0*/  VIMNMX R98, R98, 0x80, PT ;  /* 0x0000008062627848 */ /* 0x000fe20003fe0100 */
[----:B------:R-:W-:Y:S02]  /*25f0*/  IMAD R15, R99, UR4, RZ ;  /* 0x00000004630f7c24 */ /* 0x000fe4000f8e02ff */
[----:B------:R-:W-:Y:S01]  /*2600*/  IMAD.IADD R13, R13, 0x1, R11 ;  /* 0x000000010d0d7824 */ /* 0x000fe200078e020b */
[----:B------:R-:W-:Y:S01]  /*2610*/  SHF.R.S32.HI R11, RZ, 0x1f, R27 ;  /* 0x0000001fff0b7819 */ /* 0x000fe2000001141b */
[----:B------:R-:W-:-:S02]  /*2620*/  IMAD R15, R102, UR5, R15 ;  /* 0x00000005660f7c24 */ /* 0x000fc4000f8e020f */
[----:B------:R-:W-:Y:S01]  /*2630*/  IMAD.WIDE.U32 R12, R102, UR4, R12 ;  /* 0x00000004660c7c25 */ /* 0x000fe2000f8e000c */
[----:B------:R-:W-:-:S03]  /*2640*/  ULDC.64 UR4, c[0x0][0x308] ;  /* 0x0000c20000047ab9 */ /* 0x000fc60000000a00 */
[----:B------:R-:W-:Y:S02]  /*2650*/  IMAD.IADD R13, R13, 0x1, R15 ;  /* 0x000000010d0d7824 */ /* 0x000fe400078e020f */
[----:B------:R-:W-:-:S04]  /*2660*/  IMAD.WIDE.U32 R108, R2, UR4, R12 ;  /* 0x00000004026c7c25 */ /* 0x000fc8000f8e000c */
[----:B------:R-:W-:Y:S01]  /*2670*/  IMAD R13, R2, UR5, R109 ;  /* 0x00000005020d7c24 */ /* 0x000fe2000f8e026d */
[----:B------:R-:W-:Y:S01]  /*2680*/  ULDC.64 UR4, c[0x0][0x2e8] ;  /* 0x0000ba0000047ab9 */ /* 0x000fe20000000a00 */
[----:B------:R-:W-:Y:S01]  /*2690*/  IMAD R12, R10, R27, RZ ;  /* 0x0000001b0a0c7224 */ /* 0x000fe200078e02ff */
[C---:B------:R-:W-:Y:S01]  /*26a0*/  LEA R109, P3, R108.reuse, UR4, 0x1 ;  /* 0x000000046c6d7c11 */ /* 0x040fe2000f8608ff */
[----:B------:R-:W-:Y:S02]  /*26b0*/  ULDC.U8 UR4, c[0x0][0x410] ;  /* 0x0001040000047ab9 */ /* 0x000fe40000000000 */
[C---:B------:R-:W-:Y:S01]  /*26c0*/  IMAD R41, R11.reuse, R28, R12 ;  /* 0x0000001c0b297224 */ /* 0x040fe200078e020c */
[----:B------:R-:W-:Y:S01]  /*26d0*/  LEA.HI.X R108, R108, UR5, R13, 0x1, P3 ;  /* 0x000000056c6c7c11 */ /* 0x000fe200098f0c0d */
[----:B------:R-:W-:Y:S01]  /*26e0*/  IMAD R11, R11, R35, R14 ;  /* 0x000000230b0b7224 */ /* 0x000fe200078e020e */
[----:B------:R-:W-:Y:S01]  /*26f0*/  ISETP.NE.AND P3, PT, RZ, UR4, PT ;  /* 0x00000004ff007c0c */ /* 0x000fe2000bf65270 */
[----:B------:R-:W-:-:S04]  /*2700*/  IMAD.WIDE.U32 R12, R35, R27, RZ ;  /* 0x0000001b230c7225 */ /* 0x000fc800078e00ff */
[----:B------:R-:W-:Y:S01]  /*2710*/  IMAD.WIDE.U32 R14, R28, R27, RZ ;  /* 0x0000001b1c0e7225 */ /* 0x000fe200078e00ff */
[----:B------:R-:W-:-:S03]  /*2720*/  IADD3 R11, R13, R11, RZ ;  /* 0x0000000b0d0b7210 */ /* 0x000fc60007ffe0ff */
[----:B------:R-:W-:-:S04]  /*2730*/  IMAD.IADD R90, R15, 0x1, R41 ;  /* 0x000000010f5a7824 */ /* 0x000fc800078e0229 */
[----:B------:R-:W-:Y:S05]  /*2740*/  @!P3 BRA `(.L_x_491) ;  /* 0x0000002400a4b947 */ /* 0x000fea0003800000 */
[----:B------:R-:W-:Y:S01]  /*2750*/  ISETP.GE.AND P3, PT, R153, R98, PT ;  /* 0x000000629900720c */ /* 0x000fe20003f66270 */
[----:B------:R-:W-:Y:S01]  /*2760*/  BSSY B1, `(.L_x_492) ;  /* 0x000001c000017945 */ /* 0x000fe20003800000 */
[----:B------:R-:W-:Y:S02]  /*2770*/  CS2R R56, SRZ ;  /* 0x0000000000387805 */ /* 0x000fe4000001ff00 */
[----:B------:R-:W-:Y:S02]  /*2780*/  CS2R R64, SRZ ;  /* 0x0000000000407805 */ /* 0x000fe4000001ff00 */
[----:B------:R-:W-:Y:S02]  /*2790*/  CS2R R68, SRZ ;  /* 0x0000000000447805 */ /* 0x000fe4000001ff00 */
[----:B------:R-:W-:Y:S02]  /*27a0*/  P2R R124, PR, RZ, 0x8 ;  /* 0x00000008ff7c7803 */ /* 0x000fe40000000000 */
[----:B------:R-:W-:-:S02]  /*27b0*/  CS2R R66, SRZ ;  /* 0x0000000000427805 */ /* 0x000fc4000001ff00 */
[----:B------:R-:W-:Y:S01]  /*27c0*/  CS2R R70, SRZ ;  /* 0x0000000000467805 */ /* 0x000fe2000001ff00 */
[----:B------:R-:W-:Y:S06]  /*27d0*/  @P3 BRA `(.L_x_493) ;  /* 0x0000000000503947 */ /* 0x000fec0003800000 */
[----:B------:R-:W-:Y:S01]  /*27e0*/  IADD3 R41, P3, R82, R14, RZ ;  /* 0x0000000e52297210 */ /* 0x000fe20007f7e0ff */
[----:B------:R-:W-:Y:S01]  /*27f0*/  ULDC.64 UR4, c[0x0][0x3e8] ;  /* 0x0000fa0000047ab9 */ /* 0x000fe20000000a00 */
[----:B------:R-:W-:Y:S02]  /*2800*/  CS2R R68, SRZ ;  /* 0x0000000000447805 */ /* 0x000fe4000001ff00 */
[----:B------:R-:W-:Y:S01]  /*2810*/  CS2R R70, SRZ ;  /* 0x0000000000467805 */ /* 0x000fe2000001ff00 */
[----:B------:R-:W-:Y:S01]  /*2820*/  IMAD.X R42, R90, 0x1, R38, P3 ;  /* 0x000000015a2a7824 */ /* 0x000fe200018e0626 */
[----:B------:R-:W-:-:S05]  /*2830*/  IADD3 R43, P3, R86, R12, RZ ;  /* 0x0000000c562b7210 */ /* 0x000fca0007f7e0ff */
[----:B------:R-:W-:Y:S01]  /*2840*/  IMAD.X R44, R11, 0x1, R76, P3 ;  /* 0x000000010b2c7824 */ /* 0x000fe200018e064c */
[----:B------:R-:W-:-:S04]  /*2850*/  LEA R40, P3, R41, UR4, 0x1 ;  /* 0x0000000429287c11 */ /* 0x000fc8000f8608ff */
[----:B------:R-:W-:Y:S01]  /*2860*/  LEA.HI.X R41, R41, UR5, R42, 0x1, P3 ;  /* 0x0000000529297c11 */ /* 0x000fe200098f0c2a */
[----:B------:R-:W-:Y:S02]  /*2870*/  ULDC.64 UR4, c[0x0][0x400] ;  /* 0x0001000000047ab9 */ /* 0x000fe40000000a00 */
[----:B------:R-:W-:-:S04]  /*2880*/  LEA R42, P3, R43, UR4, 0x1 ;  /* 0x000000042b2a7c11 */ /* 0x000fc8000f8608ff */
[----:B------:R-:W-:Y:S02]  /*2890*/  LEA.HI.X R43, R43, UR5, R44, 0x1, P3 ;  /* 0x000000052b2b7c11 */ /* 0x000fe400098f0c2c */
[----:B------:R-:W-:Y:S02]  /*28a0*/  ISETP.GE.AND P3, PT, R18, R104, PT ;  /* 0x000000681200720c */ /* 0x000fe40003f66270 */
[----:B------:R-:W-:Y:S02]  /*28b0*/  CS2R R64, SRZ ;  /* 0x0000000000407805 */ /* 0x000fe4000001ff00 */
[----:B------:R-:W-:-:S09]  /*28c0*/  CS2R R66, SRZ ;  /* 0x0000000000427805 */ /* 0x000fd2000001ff00 */
[----:B------:R0:W5:Y:S04]  /*28d0*/  @!P3 LDG.E.64 R68, desc[UR42][R40.64] ;  /* 0x0000002a2844b981 */ /* 0x000168000c1e1b00 */
[----:B------:R0:W5:Y:S01]  /*28e0*/  @!P3 LDG.E.64 R70, desc[UR42][R42.64] ;  /* 0x0000002a2a46b981 */ /* 0x000162000c1e1b00 */
[----:B------:R-:W-:-:S13]  /*28f0*/  ISETP.GE.AND P3, PT, R152, R104, PT ;  /* 0x000000689800720c */ /* 0x000fda0003f66270 */
[----:B------:R0:W5:Y:S04]  /*2900*/  @!P3 LDG.E.64 R64, desc[UR42][R40.64+0x40] ;  /* 0x0000402a2840b981 */ /* 0x000168000c1e1b00 */
[----:B------:R0:W5:Y:S02]  /*2910*/  @!P3 LDG.E.64 R66, desc[UR42][R42.64+0x40] ;  /* 0x0000402a2a42b981 */ /* 0x000164000c1e1b00 */
.L_x_493:
[----:B------:R-:W-:Y:S05]  /*2920*/  BSYNC B1 ;  /* 0x0000000000017941 */ /* 0x000fea0003800000 */
.L_x_492:
[----:B------:R-:W-:Y:S01]  /*2930*/  VIADD R44, R153, 0x20 ;  /* 0x00000020992c7836 */ /* 0x000fe20000000000 */
[----:B0----5:R-:W-:Y:S01]  /*2940*/  MOV R41, R65 ;  /* 0x0000004100297202 */ /* 0x021fe20000000f00 */
[----:B------:R-:W-:Y:S01]  /*2950*/  IMAD.MOV.U32 R40, RZ, RZ, R64 ;  /* 0x000000ffff287224 */ /* 0x000fe200078e0040 */
[----:B------:R-:W-:Y:S01]  /*2960*/  BSSY B1, `(.L_x_494) ;  /* 0x0000027000017945 */ /* 0x000fe20003800000 */
[----:B------:R-:W-:Y:S01]  /*2970*/  IMAD.MOV.U32 R42, RZ, RZ, R68 ;  /* 0x000000ffff2a7224 */ /* 0x000fe200078e0044 */
[----:B------:R-:W-:Y:S01]  /*2980*/  ISETP.GE.AND P3, PT, R44, R98, PT ;  /* 0x000000622c00720c */ /* 0x000fe20003f66270 */
[----:B------:R-:W-:Y:S01]  /*2990*/  IMAD.MOV.U32 R43, RZ, RZ, R69 ;  /* 0x000000ffff2b7224 */ /* 0x000fe200078e0045 */
[----:B------:R-:W-:Y:S01]  /*29a0*/  PRMT R115, R40, 0x5410, R41 ;  /* 0x0000541028737816 */ /* 0x000fe20000000029 */
[----:B------:R-:W-:Y:S01]  /*29b0*/  IMAD.MOV.U32 R40, RZ, RZ, R66 ;  /* 0x000000ffff287224 */ /* 0x000fe200078e0042 */
[----:B------:R-:W-:Y:S01]  /*29c0*/  PRMT R123, R123, 0x5410, R42 ;  /* 0x000054107b7b7816 */ /* 0x000fe2000000002a */
[----:B------:R-:W-:Y:S01]  /*29d0*/  IMAD.MOV.U32 R42, RZ, RZ, R70 ;  /* 0x000000ffff2a7224 */ /* 0x000fe200078e0046 */
[----:B------:R-:W-:Y:S01]  /*29e0*/  PRMT R120, R43, 0x7610, R120 ;  /* 0x000076102b787816 */ /* 0x000fe20000000078 */
[----:B------:R-:W-:Y:S01]  /*29f0*/  IMAD.MOV.U32 R43, RZ, RZ, R71 ;  /* 0x000000ffff2b7224 */ /* 0x000fe200078e0047 */
[----:B------:R-:W-:-:S02]  /*2a00*/  MOV R41, R67 ;  /* 0x0000004300297202 */ /* 0x000fc40000000f00 */
[----:B------:R-:W-:Y:S02]  /*2a10*/  CS2R R60, SRZ ;  /* 0x00000000003c7805 */ /* 0x000fe4000001ff00 */
[----:B------:R-:W-:Y:S02]  /*2a20*/  PRMT R123, R42, 0x7610, R123 ;  /* 0x000076102a7b7816 */ /* 0x000fe4000000007b */
[----:B------:R-:W-:Y:S02]  /*2a30*/  CS2R R58, SRZ ;  /* 0x00000000003a7805 */ /* 0x000fe4000001ff00 */
[----:B------:R-:W-:Y:S02]  /*2a40*/  PRMT R116, R40, 0x5410, R41 ;  /* 0x0000541028747816 */ /* 0x000fe40000000029 */
[----:B------:R-:W-:Y:S02]  /*2a50*/  CS2R R62, SRZ ;  /* 0x00000000003e7805 */ /* 0x000fe4000001ff00 */
[----:B------:R-:W-:-:S02]  /*2a60*/  PRMT R122, R122, 0x5410, R43 ;  /* 0x000054107a7a7816 */ /* 0x000fc4000000002b */
[----:B------:R-:W-:Y:S01]  /*2a70*/  P2R R118, PR, RZ, 0x8 ;  /* 0x00000008ff767803 */ /* 0x000fe20000000000 */
[----:B------:R-:W-:Y:S06]  /*2a80*/  @P3 BRA `(.L_x_495) ;  /* 0x0000000000503947 */ /* 0x000fec0003800000 */
[----:B------:R-:W-:Y:S01]  /*2a90*/  IADD3 R41, P3, P4, R82, R14, R20 ;  /* 0x0000000e52297210 */ /* 0x000fe20007c7e014 */
[----:B------:R-:W-:Y:S01]  /*2aa0*/  ULDC.64 UR4, c[0x0][0x3e8] ;  /* 0x0000fa0000047ab9 */ /* 0x000fe20000000a00 */
[----:B------:R-:W-:Y:S02]  /*2ab0*/  CS2R R60, SRZ ;  /* 0x00000000003c7805 */ /* 0x000fe4000001ff00 */
[----:B------:R-:W-:Y:S02]  /*2ac0*/  CS2R R62, SRZ ;  /* 0x00000000003e7805 */ /* 0x000fe4000001ff00 */
[----:B------:R-:W-:Y:S02]  /*2ad0*/  IADD3.X R42, R38, R90, R8, P3, P4 ;  /* 0x0000005a262a7210 */ /* 0x000fe40001fe8408 */
[----:B------:R-:W-:-:S04]  /*2ae0*/  IADD3 R43, P3, P4, R86, R12, R33 ;  /* 0x0000000c562b7210 */ /* 0x000fc80007c7e021 */
[----:B------:R-:W-:Y:S02]  /*2af0*/  IADD3.X R44, R76, R11, R30, P3, P4 ;  /* 0x0000000b4c2c7210 */ /* 0x000fe40001fe841e */
        /* <DEDUP_REMOVED lines=13> */
.L_x_495:
[----:B------:R-:W-:Y:S05]  /*2bd0*/  BSYNC B1 ;  /* 0x0000000000017941 */ /* 0x000fea0003800000 */
.L_x_494:
[----:B------:R-:W-:Y:S01]  /*2be0*/  IADD3 R72, R153, 0x40, RZ ;  /* 0x0000004099487810 */ /* 0x000fe20007ffe0ff */
[----:B0----5:R-:W-:Y:S01]  /*2bf0*/  IMAD.MOV.U32 R41, RZ, RZ, R57 ;  /* 0x000000ffff297224 */ /* 0x021fe200078e0039 */
[----:B------:R-:W-:Y:S01]  /*2c00*/  MOV R40, R56 ;  /* 0x0000003800287202 */ /* 0x000fe20000000f00 */
[----:B------:R-:W-:Y:S01]  /*2c10*/  IMAD.MOV.U32 R42, RZ, RZ, R60 ;  /* 0x000000ffff2a7224 */ /* 0x000fe200078e003c */
[----:B------:R-:W-:Y:S01]  /*2c20*/  ISETP.GE.AND P3, PT, R72, R98, PT ;  /* 0x000000624800720c */ /* 0x000fe20003f66270 */
[----:B------:R-:W-:Y:S01]  /*2c30*/  IMAD.MOV.U32 R43, RZ, RZ, R61 ;  /* 0x000000ffff2b7224 */ /* 0x000fe200078e003d */
[----:B------:R-:W-:Y:S01]  /*2c40*/  PRMT R110, R41, 0x5410, R40 ;  /* 0x00005410296e7816 */ /* 0x000fe20000000028 */
[----:B------:R-:W-:Y:S01]  /*2c50*/  IMAD.MOV.U32 R41, RZ, RZ, R59 ;  /* 0x000000ffff297224 */ /* 0x000fe200078e003b */
[----:B------:R-:W-:Y:S01]  /*2c60*/  MOV R40, R58 ;  /* 0x0000003a00287202 */ /* 0x000fe20000000f00 */
[----:B------:R-:W-:Y:S01]  /*2c70*/  BSSY B1, `(.L_x_496) ;  /* 0x0000023000017945 */ /* 0x000fe20003800000 */
[----:B------:R-:W-:Y:S01]  /*2c80*/  PRMT R113, R42, 0x5410, R43 ;  /* 0x000054102a717816 */ /* 0x000fe2000000002b */
[----:B------:R-:W-:Y:S01]  /*2c90*/  IMAD.MOV.U32 R42, RZ, RZ, R62 ;  /* 0x000000ffff2a7224 */ /* 0x000fe200078e003e */
[----:B------:R-:W-:Y:S01]  /*2ca0*/  PRMT R107, R41, 0x5410, R40 ;  /* 0x00005410296b7816 */ /* 0x000fe20000000028 */
[----:B------:R-:W-:Y:S01]  /*2cb0*/  IMAD.MOV.U32 R43, RZ, RZ, R63 ;  /* 0x000000ffff2b7224 */ /* 0x000fe200078e003f */
[----:B------:R-:W-:-:S02]  /*2cc0*/  CS2R R40, SRZ ;  /* 0x0000000000287805 */ /* 0x000fc4000001ff00 */
[----:B------:R-:W-:Y:S02]  /*2cd0*/  CS2R R48, SRZ ;  /* 0x0000000000307805 */ /* 0x000fe4000001ff00 */
[----:B------:R-:W-:Y:S02]  /*2ce0*/  CS2R R52, SRZ ;  /* 0x0000000000347805 */ /* 0x000fe4000001ff00 */
[----:B------:R-:W-:Y:S02]  /*2cf0*/  CS2R R50, SRZ ;  /* 0x0000000000327805 */ /* 0x000fe4000001ff00 */
[----:B------:R-:W-:Y:S02]  /*2d00*/  PRMT R114, R42, 0x5410, R43 ;  /* 0x000054102a727816 */ /* 0x000fe4000000002b */
[----:B------:R-:W-:Y:S02]  /*2d10*/  CS2R R54, SRZ ;  /* 0x0000000000367805 */ /* 0x000fe4000001ff00 */
[----:B------:R-:W-:-:S02]  /*2d20*/  CS2R R44, SRZ ;  /* 0x00000000002c7805 */ /* 0x000fc4000001ff00 */
[----:B------:R-:W-:Y:S02]  /*2d30*/  CS2R R42, SRZ ;  /* 0x00000000002a7805 */ /* 0x000fe4000001ff00 */
[----:B------:R-:W-:Y:S01]  /*2d40*/  CS2R R46, SRZ ;  /* 0x00000000002e7805 */ /* 0x000fe2000001ff00 */
        /* <DEDUP_REMOVED lines=21> */
.L_x_497:
[----:B------:R-:W-:Y:S05]  /*2ea0*/  BSYNC B1 ;  /* 0x0000000000017941 */ /* 0x000fea0003800000 */
.L_x_496:
[----:B0-----:R-:W-:Y:S01]  /*2eb0*/  VIADD R72, R153, 0x60 ;  /* 0x0000006099487836 */ /* 0x001fe20000000000 */
[----:B------:R-:W-:Y:S04]  /*2ec0*/  BSSY B1, `(.L_x_498) ;  /* 0x000001f000017945 */ /* 0x000fe80003800000 */
[----:B------:R-:W-:-:S13]  /*2ed0*/  ISETP.GE.AND P4, PT, R72, R98, PT ;  /* 0x000000624800720c */ /* 0x000fda0003f86270 */
[----:B------:R-:W-:Y:S05]  /*2ee0*/  @P4 BRA `(.L_x_499) ;  /* 0x0000000000704947 */ /* 0x000fea0003800000 */
[----:B------:R-:W0:Y:S01]  /*2ef0*/  LDC.64 R40, c[0x0][0x3f8] ;  /* 0x0000fe00ff287b82 */ /* 0x000e220000000a00 */
[----:B------:R-:W-:Y:S01]  /*2f00*/  IMAD.MOV.U32 R15, RZ, RZ, R90 ;  /* 0x000000ffff0f7224 */ /* 0x000fe200078e005a */
[----:B------:R-:W-:Y:S01]  /*2f10*/  ULDC.64 UR4, c[0x0][0x3e8] ;  /* 0x0000fa0000047ab9 */ /* 0x000fe20000000a00 */
[----:B------:R-:W-:Y:S02]  /*2f20*/  CS2R R44, SRZ ;  /* 0x00000000002c7805 */ /* 0x000fe4000001ff00 */
[----:B------:R-:W-:Y:S01]  /*2f30*/  CS2R R46, SRZ ;  /* 0x00000000002e7805 */ /* 0x000fe2000001ff00 */
[----:B0-----:R-:W-:-:S04]  /*2f40*/  IMAD.WIDE.U32 R14, R40, 0x60, R14 ;  /* 0x00000060280e7825 */ /* 0x001fc800078e000e */
[----:B------:R-:W-:Y:S01]  /*2f50*/  IMAD R13, R41, 0x60, RZ ;  /* 0x00000060290d7824 */ /* 0x000fe200078e02ff */
[----:B------:R-:W-:-:S04]  /*2f60*/  IADD3 R41, P5, R82, R14, RZ ;  /* 0x0000000e52297210 */ /* 0x000fc80007fbe0ff */
[----:B------:R-:W-:Y:S01]  /*2f70*/  IADD3.X R42, R38, R15, R13, P5, !PT ;  /* 0x0000000f262a7210 */ /* 0x000fe20002ffe40d */
[----:B------:R-:W-:Y:S01]  /*2f80*/  IMAD.MOV.U32 R13, RZ, RZ, R11 ;  /* 0x000000ffff0d7224 */ /* 0x000fe200078e000b */
[----:B------:R-:W0:Y:S02]  /*2f90*/  LDC.64 R14, c[0x0][0x408] ;  /* 0x00010200ff0e7b82 */ /* 0x000e240000000a00 */
[----:B0-----:R-:W-:-:S04]  /*2fa0*/  IMAD.WIDE.U32 R12, R14, 0x60, R12 ;  /* 0x000000600e0c7825 */ /* 0x001fc800078e000c */
[----:B------:R-:W-:Y:S01]  /*2fb0*/  IMAD R15, R15, 0x60, RZ ;  /* 0x000000600f0f7824 */ /* 0x000fe200078e02ff */
[----:B------:R-:W-:-:S04]  /*2fc0*/  IADD3 R11, P5, R86, R12, RZ ;  /* 0x0000000c560b7210 */ /* 0x000fc80007fbe0ff */
[----:B------:R-:W-:Y:S02]  /*2fd0*/  IADD3.X R40, R76, R13, R15, P5, !PT ;  /* 0x0000000d4c287210 */ /* 0x000fe40002ffe40f */
        /* <DEDUP_REMOVED lines=13> */
.L_x_499:
[----:B------:R-:W-:Y:S05]  /*30b0*/  BSYNC B1 ;  /* 0x0000000000017941 */ /* 0x000fea0003800000 */
.L_x_498:
[----:B0----5:R-:W-:Y:S01]  /*30c0*/  IMAD.MOV.U32 R12, RZ, RZ, R49 ;  /* 0x000000ffff0c7224 */ /* 0x021fe200078e0031 */
[----:B------:R-:W-:Y:S01]  /*30d0*/  MOV R11, R48 ;  /* 0x00000030000b7202 */ /* 0x000fe20000000f00 */
[----:B------:R-:W-:Y:S01]  /*30e0*/  IMAD.MOV.U32 R13, RZ, RZ, R52 ;  /* 0x000000ffff0d7224 */ /* 0x000fe200078e0034 */
[----:B------:R-:W-:Y:S01]  /*30f0*/  UISETP.NE.AND UP0, UPT, UR41, 0x3, UPT ;  /* 0x000000032900788c */ /* 0x000fe2000bf05270 */
        /* <DEDUP_REMOVED lines=8> */
[----:B------:R-:W-:Y:S02]  /*3180*/  PLOP3.LUT P5, PT, PT, PT, UP0, 0x80, 0x0 ;  /* 0x000000000000781c */ /* 0x000fe40003faf008 */
[----:B------:R-:W-:Y:S01]  /*3190*/  PRMT R119, R11, 0x5410, R12 ;  /* 0x000054100b777816 */ /* 0x000fe2000000000c */
[----:B------:R-:W-:Y:S01]  /*31a0*/  IMAD.MOV.U32 R12, RZ, RZ, R41 ;  /* 0x000000ffff0c7224 */ /* 0x000fe200078e0029 */
[----:B------:R-:W-:Y:S01]  /*31b0*/  PRMT R121, R121, 0x5410, R13 ;  /* 0x0000541079797816 */ /* 0x000fe2000000000d */
[----:B------:R-:W-:Y:S01]  /*31c0*/  IMAD.MOV.U32 R13, RZ, RZ, R44 ;  /* 0x000000ffff0d7224 */ /* 0x000fe200078e002c */
[----:B------:R-:W-:Y:S01]  /*31d0*/  PRMT R122, R14, 0x7610, R122 ;  /* 0x000076100e7a7816 */ /* 0x000fe2000000007a */
[----:B------:R-:W-:Y:S01]  /*31e0*/  IMAD.MOV.U32 R14, RZ, RZ, R45 ;  /* 0x000000ffff0e7224 */ /* 0x000fe200078e002d */
[----:B------:R-:W-:-:S04]  /*31f0*/  MOV R11, R40 ;  /* 0x00000028000b7202 */ /* 0x000fc80000000f00 */
[----:B------:R-:W-:Y:S01]  /*3200*/  PRMT R105, R11, 0x5410, R12 ;  /* 0x000054100b697816 */ /* 0x000fe2000000000c */
[----:B------:R-:W-:Y:S01]  /*3210*/  IMAD.MOV.U32 R12, RZ, RZ, R43 ;  /* 0x000000ffff0c7224 */ /* 0x000fe200078e002b */
[----:B------:R-:W-:Y:S01]  /*3220*/  PRMT R112, R14, 0x5410, R13 ;  /* 0x000054100e707816 */ /* 0x000fe2000000000d */
[----:B------:R-:W-:Y:S01]  /*3230*/  IMAD.MOV.U32 R13, RZ, RZ, R46 ;  /* 0x000000ffff0d7224 */ /* 0x000fe200078e002e */
[----:B------:R-:W-:Y:S01]  /*3240*/  MOV R11, R42 ;  /* 0x0000002a000b7202 */ /* 0x000fe20000000f00 */
[----:B------:R-:W-:-:S03]  /*3250*/  IMAD.MOV.U32 R14, RZ, RZ, R47 ;  /* 0x000000ffff0e7224 */ /* 0x000fc600078e002f */
[----:B------:R-:W-:Y:S02]  /*3260*/  PRMT R106, R11, 0x5410, R12 ;  /* 0x000054100b6a7816 */ /* 0x000fe4000000000c */
[----:B------:R-:W-:Y:S01]  /*3270*/  PRMT R111, R14, 0x5410, R13 ;  /* 0x000054100e6f7816 */ /* 0x000fe2000000000d */
[----:B------:R-:W-:Y:S06]  /*3280*/  @!P5 BRA `(.L_x_500) ;  /* 0x000000000004d947 */ /* 0x000fec0003800000 */
[----:B------:R-:W-:Y:S01]  /*3290*/  BPT.TRAP 0x1 ;  /* 0x000000040000795c */ /* 0x000fe20000300000 */
.L_x_500:
[----:B------:R-:W-:Y:S01]  /*32a0*/  LEA R90, R155, R156, 0x3 ;  /* 0x0000009c9b5a7211 */ /* 0x000fe200078e18ff */
[----:B------:R-:W-:Y:S01]  /*32b0*/  BSSY B1, `(.L_x_501) ;  /* 0x0000004000017945 */ /* 0x000fe20003800000 */
[----:B------:R-:W-:-:S04]  /*32c0*/  SHF.L.U32 R103, R154, 0x1f, RZ ;  /* 0x0000001f9a677819 */ /* 0x000fc800000006ff */
[----:B------:R-:W0:Y:S02]  /*32d0*/  SYNCS.PHASECHK.TRANS64.TRYWAIT P6, [R90+URZ+0x28890], R103 ;  /* 0x028890675a0075a7 */ /* 0x000e2400080c017f */
[----:B0-----:R-:W-:Y:S05]  /*32e0*/  @!P6 BRA `(.L_x_502) ;  /* 0x000001840010e947 */ /* 0x001fea0003800000 */
.L_x_808:
[----:B------:R-:W-:Y:S05]  /*32f0*/  BSYNC B1 ;  /* 0x0000000000017941 */ /* 0x000fea0003800000 */
.L_x_501:
[----:B------:R-:W-:-:S03]  /*3300*/  UMOV UR4, 0xffffffff ;  /* 0xffffffff00047882 */ /* 0x000fc60000000000 */
[----:B------:R-:W-:Y:S05]  /*3310*/  BRA.DIV UR4, `(.L_x_503) ;  /* 0x0000018604187947 */ /* 0x000fea000b800000 */
[----:B------:R1:W2:Y:S04]  /*3320*/  SHFL.IDX PT, R75, R108, RZ, 0x181f ;  /* 0x00181fff6c4b7589 */ /* 0x0002a800000e0000 */
[----:B------:R1:W3:Y:S02]  /*3330*/  SHFL.IDX PT, R74, R109, RZ, 0x181f ;  /* 0x00181fff6d4a7589 */ /* 0x0002e400000e0000 */
.L_x_812:
[----:B------:R-:W-:Y:S01]  /*3340*/  ISETP.NE.AND P6, PT, R124, RZ, PT ;  /* 0x000000ff7c00720c */ /* 0x000fe20003fc5270 */
[----:B------:R-:W-:-:S12]  /*3350*/  BSSY B1, `(.L_x_504) ;  /* 0x0000066000017945 */ /* 0x000fd80003800000 */
[----:B------:R-:W-:Y:S05]  /*3360*/  @P6 BRA `(.L_x_505) ;  /* 0x0000000400906947 */ /* 0x000fea0003800000 */
[----:B------:R-:W-:Y:S04]  /*3370*/  BSSY B2, `(.L_x_506) ;  /* 0x0000032000027945 */ /* 0x000fe80003800000 */
[----:B------:R-:W-:Y:S05]  /*3380*/  @P1 BRA `(.L_x_507) ;  /* 0x0000000000c01947 */ /* 0x000fea0003800000 */
[----:B------:R4:W0:Y:S01]  /*3390*/  LDS.128 R12, [R92+0x18400] ;  /* 0x018400005c0c7984 */ /* 0x0008220000000c00 */
[C---:B---3--:R-:W-:Y:S01]  /*33a0*/  LEA R72, P6, R16.reuse, R74, 0x1 ;  /* 0x0000004a10487211 */ /* 0x048fe200078c08ff */
[----:B------:R-:W-:Y:S03]  /*33b0*/  BSSY B3, `(.L_x_508) ;  /* 0x000002c000037945 */ /* 0x000fe60003800000 */
[----:B--2---:R-:W-:Y:S02]  /*33c0*/  LEA.HI.X R73, R16, R75, R17, 0x1, P6 ;  /* 0x0000004b10497211 */ /* 0x004fe400030f0c11 */
[----:B------:R-:W-:-:S13]  /*33d0*/  ISETP.GE.AND P6, PT, R18, R104, PT ;  /* 0x000000681200720c */ /* 0x000fda0003fc6270 */
[----:B----4-:R-:W-:Y:S05]  /*33e0*/  @P6 BRA `(.L_x_509) ;  /* 0x0000000000a06947 */ /* 0x010fea0003800000 */
[----:B------:R-:W-:Y:S01]  /*33f0*/  SHF.R.U64 R11, R68, 0x10, R69 ;  /* 0x00000010440b7819 */ /* 0x000fe20000001245 */
[--C-:B0-----:R-:W-:Y:S01]  /*3400*/  HADD2.F32 R68, -RZ, R15.reuse.H1_H1 ;  /* 0x3000000fff447230 */ /* 0x101fe20000004100 */
[--C-:B------:R-:W-:Y:S01]  /*3410*/  SHF.R.U64 R124, R70, 0x10, R71.reuse ;  /* 0x00000010467c7819 */ /* 0x100fe20000001247 */
[----:B------:R-:W-:Y:S01]  /*3420*/  HADD2.F32 R15, -RZ, R15.H0_H0 ;  /* 0x2000000fff0f7230 */ /* 0x000fe20000004100 */
[----:B------:R-:W-:Y:S01]  /*3430*/  SHF.R.U32.HI R71, RZ, 0x10, R71 ;  /* 0x00000010ff477819 */ /* 0x000fe20000011647 */
[----:B------:R-:W-:Y:S01]  /*3440*/  HADD2.F32 R70, -RZ, R11.H0_H0 ;  /* 0x2000000bff467230 */ /* 0x000fe20000004100 */
[----:B------:R-:W-:Y:S01]  /*3450*/  SHF.R.U32.HI R69, RZ, 0x10, R69 ;  /* 0x00000010ff457819 */ /* 0x000fe20000011645 */
[----:B------:R-:W-:Y:S02]  /*3460*/  HADD2.F32 R124, -RZ, R124.H0_H0 ;  /* 0x2000007cff7c7230 */ /* 0x000fe40000004100 */
[----:B------:R-:W-:Y:S02]  /*3470*/  HADD2.F32 R11, -RZ, R13.H1_H1 ;  /* 0x3000000dff0b7230 */ /* 0x000fe40000004100 */
[----:B------:R-:W-:-:S02]  /*3480*/  HADD2.F32 R71, -RZ, R71.H0_H0 ;  /* 0x20000047ff477230 */ /* 0x000fc40000004100 */
[----:B------:R-:W-:Y:S02]  /*3490*/  HADD2.F32 R13, -RZ, R13.H0_H0 ;  /* 0x2000000dff0d7230 */ /* 0x000fe40000004100 */
[-C--:B------:R-:W-:Y:S01]  /*34a0*/  FMUL.FTZ R126, R11, R124.reuse ;  /* 0x0000007c0b7e7220 */ /* 0x080fe20000410000 */
[----:B------:R-:W-:Y:S02]  /*34b0*/  HADD2.F32 R69, -RZ, R69.H0_H0 ;  /* 0x20000045ff457230 */ /* 0x000fe40000004100 */
[-C--:B------:R-:W-:Y:S01]  /*34c0*/  FMUL.FTZ R128, R68, R71.reuse ;  /* 0x0000004744807220 */ /* 0x080fe20000410000 */
[----:B------:R-:W-:Y:S01]  /*34d0*/  FMUL.FTZ R71, R15, R71 ;  /* 0x000000470f477220 */ /* 0x000fe20000410000 */
[C---:B------:R-:W-:Y:S01]  /*34e0*/  FMUL.FTZ R124, R13.reuse, R124 ;  /* 0x0000007c0d7c7220 */ /* 0x040fe20000410000 */
[----:B------:R-:W-:Y:S01]  /*34f0*/  FFMA.FTZ R126, R13, R70, -R126 ;  /* 0x000000460d7e7223 */ /* 0x000fe2000001087e */
[----:B------:R-:W-:Y:S01]  /*3500*/  FFMA.FTZ R128, R15, R69, -R128 ;  /* 0x000000450f807223 */ /* 0x000fe20000010880 */
[----:B------:R-:W-:-:S02]  /*3510*/  HADD2.F32 R15, -RZ, R123.H1_H1 ;  /* 0x3000007bff0f7230 */ /* 0x000fc40000004100 */
[----:B------:R-:W-:Y:S01]  /*3520*/  FFMA.FTZ R125, R11, R70, R124 ;  /* 0x000000460b7d7223 */ /* 0x000fe2000001007c */
[--C-:B------:R-:W-:Y:S02]  /*3530*/  HADD2.F32 R11, -RZ, R12.reuse.H1_H1 ;  /* 0x3000000cff0b7230 */ /* 0x100fe40000004100 */
[----:B------:R-:W-:Y:S01]  /*3540*/  FFMA.FTZ R127, R68, R69, R71 ;  /* 0x00000045447f7223 */ /* 0x000fe20000010047 */
[----:B------:R-:W-:Y:S02]  /*3550*/  HADD2.F32 R123, -RZ, R123.H0_H0 ;  /* 0x2000007bff7b7230 */ /* 0x000fe40000004100 */
[----:B------:R-:W-:Y:S02]  /*3560*/  HADD2.F32 R12, -RZ, R12.H0_H0 ;  /* 0x2000000cff0c7230 */ /* 0x000fe40000004100 */
[----:B------:R-:W-:Y:S02]  /*3570*/  HADD2.F32 R13, -RZ, R14.H1_H1 ;  /* 0x3000000eff0d7230 */ /* 0x000fe40000004100 */
[----:B------:R-:W-:Y:S01]  /*3580*/  FMUL.FTZ R71, R11, R123 ;  /* 0x0000007b0b477220 */ /* 0x000fe20000410000 */
[----:B------:R-:W-:-:S02]  /*3590*/  HADD2.F32 R69, -RZ, R122.H1_H1 ;  /* 0x3000007aff457230 */ /* 0x000fc40000004100 */
[C---:B------:R-:W-:Y:S01]  /*35a0*/  FMUL.FTZ R70, R12.reuse, R123 ;  /* 0x0000007b0c467220 */ /* 0x040fe20000410000 */
[----:B------:R-:W-:Y:S02]  /*35b0*/  HADD2.F32 R14, -RZ, R14.H0_H0 ;  /* 0x2000000eff0e7230 */ /* 0x000fe40000004100 */
[----:B------:R-:W-:Y:S01]  /*35c0*/  FFMA.FTZ R71, R12, R15, -R71 ;  /* 0x0000000f0c477223 */ /* 0x000fe20000010847 */
[----:B------:R-:W-:Y:S02]  /*35d0*/  HADD2.F32 R68, -RZ, R120.H0_H0 ;  /* 0x20000078ff447230 */ /* 0x000fe40000004100 */
[----:B------:R-:W-:Y:S01]  /*35e0*/  FMUL.FTZ R123, R13, R69 ;  /* 0x000000450d7b7220 */ /* 0x000fe20000410000 */
[----:B------:R-:W-:Y:S01]  /*35f0*/  FFMA.FTZ R70, R11, R15, R70 ;  /* 0x0000000f0b467223 */ /* 0x000fe20000010046 */
[C---:B------:R-:W-:Y:S01]  /*3600*/  FMUL.FTZ R124, R14.reuse, R69 ;  /* 0x000000450e7c7220 */ /* 0x040fe20000410000 */
[----:B------:R-:W-:Y:S01]  /*3610*/  F2FP.F16.F32.PACK_AB R15, R127, R128 ;  /* 0x000000807f0f723e */ /* 0x000fe200000000ff */
[----:B------:R-:W-:-:S02]  /*3620*/  FFMA.FTZ R123, R14, R68, -R123 ;  /* 0x000000440e7b7223 */ /* 0x000fc4000001087b */
[----:B------:R-:W-:Y:S01]  /*3630*/  FFMA.FTZ R124, R13, R68, R124 ;  /* 0x000000440d7c7223 */ /* 0x000fe2000001007c */
[----:B------:R-:W-:Y:S02]  /*3640*/  F2FP.F16.F32.PACK_AB R13, R125, R126 ;  /* 0x0000007e7d0d723e */ /* 0x000fe400000000ff */
[----:B------:R-:W-:Y:S02]  /*3650*/  F2FP.F16.F32.PACK_AB R12, R70, R71 ;  /* 0x00000047460c723e */ /* 0x000fe400000000ff */
[----:B------:R-:W-:-:S07]  /*3660*/  F2FP.F16.F32.PACK_AB R14, R124, R123 ;  /* 0x0000007b7c0e723e */ /* 0x000fce00000000ff */
.L_x_509:
[----:B------:R-:W-:Y:S05]  /*3670*/  BSYNC B3 ;  /* 0x0000000000037941 */ /* 0x000fea0003800000 */
.L_x_508:
[----:B0-----:R4:W-:Y:S02]  /*3680*/  ST.E.128 desc[UR42][R72.64], R12 ;  /* 0x0000000c48007985 */ /* 0x0019e4000c101d2a */
.L_x_507:
[----:B------:R-:W-:Y:S05]  /*3690*/  BSYNC B2 ;  /* 0x0000000000027941 */ /* 0x000fea0003800000 */
.L_x_506:
[----:B------:R-:W-:Y:S05]  /*36a0*/  @P2 BRA `(.L_x_505) ;  /* 0x0000000000c02947 */ /* 0x000fea0003800000 */
[----:B----4-:R4:W0:Y:S01]  /*36b0*/  LDS.128 R12, [R92+0x1c400] ;  /* 0x01c400005c0c7984 */ /* 0x0108220000000c00 */
        /* <DEDUP_REMOVED lines=13> */
[----:B------:R-:W-:Y:S02]  /*3790*/  HADD2.F32 R67, -RZ, R67.H0_H0 ;  /* 0x20000043ff437230 */ /* 0x000fe40000004100 */
[----:B------:R-:W-:-:S02]  /*37a0*/  HADD2.F32 R11, -RZ, R13.H1_H1 ;  /* 0x3000000dff0b7230 */ /* 0x000fc40000004100 */
[----:B------:R-:W-:Y:S02]  /*37b0*/  HADD2.F32 R13, -RZ, R13.H0_H0 ;  /* 0x2000000dff0d7230 */ /* 0x000fe40000004100 */
[-C--:B------:R-:W-:Y:S01]  /*37c0*/  FMUL.FTZ R71, R15, R67.reuse ;  /* 0x000000430f477220 */ /* 0x080fe20000410000 */
[----:B------:R-:W-:Y:S02]  /*37d0*/  HADD2.F32 R65, -RZ, R65.H0_H0 ;  /* 0x20000041ff417230 */ /* 0x000fe40000004100 */
[-C--:B------:R-:W-:Y:S01]  /*37e0*/  FMUL.FTZ R72, R11, R70.reuse ;  /* 0x000000460b487220 */ /* 0x080fe20000410000 */
[C---:B------:R-:W-:Y:S01]  /*37f0*/  FMUL.FTZ R74, R64.reuse, R67 ;  /* 0x00000043404a7220 */ /* 0x040fe20000410000 */
[C---:B------:R-:W-:Y:S01]  /*3800*/  FMUL.FTZ R70, R13.reuse, R70 ;  /* 0x000000460d467220 */ /* 0x040fe20000410000 */
[----:B------:R-:W-:Y:S01]  /*3810*/  FFMA.FTZ R73, R64, R65, R71 ;  /* 0x0000004140497223 */ /* 0x000fe20000010047 */
[-C--:B------:R-:W-:Y:S02]  /*3820*/  FFMA.FTZ R72, R13, R66.reuse, -R72 ;  /* 0x000000420d487223 */ /* 0x080fe40000010848 */
[----:B------:R-:W-:Y:S01]  /*3830*/  FFMA.FTZ R67, R11, R66, R70 ;  /* 0x000000420b437223 */ /* 0x000fe20000010046 */
[----:B------:R-:W-:-:S02]  /*3840*/  HADD2.F32 R64, -RZ, R116.H0_H0 ;  /* 0x20000074ff407230 */ /* 0x000fc40000004100 */
[----:B------:R-:W-:Y:S01]  /*3850*/  FFMA.FTZ R74, R15, R65, -R74 ;  /* 0x000000410f4a7223 */ /* 0x000fe2000001084a */
[----:B------:R-:W-:Y:S02]  /*3860*/  HADD2.F32 R116, -RZ, R116.H1_H1 ;  /* 0x30000074ff747230 */ /* 0x000fe40000004100 */
[----:B------:R-:W-:Y:S02]  /*3870*/  HADD2.F32 R11, -RZ, R12.H1_H1 ;  /* 0x3000000cff0b7230 */ /* 0x000fe40000004100 */
[----:B------:R-:W-:Y:S02]  /*3880*/  HADD2.F32 R13, -RZ, R14.H1_H1 ;  /* 0x3000000eff0d7230 */ /* 0x000fe40000004100 */
[----:B------:R-:W-:Y:S02]  /*3890*/  HADD2.F32 R12, -RZ, R12.H0_H0 ;  /* 0x2000000cff0c7230 */ /* 0x000fe40000004100 */
[----:B------:R-:W-:Y:S01]  /*38a0*/  FMUL.FTZ R65, R11, R64 ;  /* 0x000000400b417220 */ /* 0x000fe20000410000 */
[----:B------:R-:W-:-:S02]  /*38b0*/  HADD2.F32 R14, -RZ, R14.H0_H0 ;  /* 0x2000000eff0e7230 */ /* 0x000fc40000004100 */
[----:B------:R-:W-:Y:S01]  /*38c0*/  FMUL.FTZ R71, R13, R116 ;  /* 0x000000740d477220 */ /* 0x000fe20000410000 */
[--C-:B------:R-:W-:Y:S02]  /*38d0*/  HADD2.F32 R15, -RZ, R115.reuse.H0_H0 ;  /* 0x20000073ff0f7230 */ /* 0x100fe40000004100 */
[----:B------:R-:W-:Y:S01]  /*38e0*/  FMUL.FTZ R64, R12, R64 ;  /* 0x000000400c407220 */ /* 0x000fe20000410000 */
[----:B------:R-:W-:Y:S02]  /*38f0*/  HADD2.F32 R115, -RZ, R115.H1_H1 ;  /* 0x30000073ff737230 */ /* 0x000fe40000004100 */
[----:B------:R-:W-:Y:S01]  /*3900*/  FMUL.FTZ R116, R14, R116 ;  /* 0x000000740e747220 */ /* 0x000fe20000410000 */
[-C--:B------:R-:W-:Y:S01]  /*3910*/  FFMA.FTZ R65, R12, R15.reuse, -R65 ;  /* 0x0000000f0c417223 */ /* 0x080fe20000010841 */
[----:B------:R-:W-:Y:S01]  /*3920*/  FFMA.FTZ R64, R11, R15, R64 ;  /* 0x0000000f0b407223 */ /* 0x000fe20000010040 */
[-C--:B------:R-:W-:Y:S01]  /*3930*/  FFMA.FTZ R71, R14, R115.reuse, -R71 ;  /* 0x000000730e477223 */ /* 0x080fe20000010847 */
[----:B------:R-:W-:Y:S01]  /*3940*/  FFMA.FTZ R116, R13, R115, R116 ;  /* 0x000000730d747223 */ /* 0x000fe20000010074 */
[----:B------:R-:W-:-:S02]  /*3950*/  F2FP.F16.F32.PACK_AB R13, R67, R72 ;  /* 0x00000048430d723e */ /* 0x000fc400000000ff */
[----:B------:R-:W-:Y:S02]  /*3960*/  F2FP.F16.F32.PACK_AB R15, R73, R74 ;  /* 0x0000004a490f723e */ /* 0x000fe400000000ff */
[----:B------:R-:W-:Y:S02]  /*3970*/  F2FP.F16.F32.PACK_AB R12, R64, R65 ;  /* 0x00000041400c723e */ /* 0x000fe400000000ff */
[----:B------:R-:W-:-:S07]  /*3980*/  F2FP.F16.F32.PACK_AB R14, R116, R71 ;  /* 0x00000047740e723e */ /* 0x000fce00000000ff */
.L_x_511:
[----:B------:R-:W-:Y:S05]  /*3990*/  BSYNC B2 ;  /* 0x0000000000027941 */ /* 0x000fea0003800000 */
.L_x_510:
[----:B0-----:R0:W-:Y:S02]  /*39a0*/  ST.E.128 desc[UR42][R68.64], R12 ;  /* 0x0000000c44007985 */ /* 0x0011e4000c101d2a */
.L_x_505:
[----:B------:R-:W-:Y:S05]  /*39b0*/  BSYNC B1 ;  /* 0x0000000000017941 */ /* 0x000fea0003800000 */
.L_x_504:
[----:B------:R-:W-:-:S03]  /*39c0*/  UMOV UR4, 0xffffffff ;  /* 0xffffffff00047882 */ /* 0x000fc60000000000 */
[----:B------:R-:W-:Y:S05]  /*39d0*/  BRA.DIV UR4, `(.L_x_512) ;  /* 0x0000017e04b47947 */ /* 0x000fea000b800000 */
[----:B------:R0:W0:Y:S04]  /*39e0*/  SHFL.IDX PT, R67, R108, 0x1, 0x181f ;  /* 0x00381f006c437f89 */ /* 0x00002800000e0000 */
[----:B------:R0:W0:Y:S02]  /*39f0*/  SHFL.IDX PT, R66, R109, 0x1, 0x181f ;  /* 0x00381f006d427f89 */ /* 0x00002400000e0000 */
.L_x_816:
[----:B------:R-:W-:Y:S01]  /*3a00*/  ISETP.NE.AND P6, PT, R118, RZ, PT ;  /* 0x000000ff7600720c */ /* 0x000fe20003fc5270 */
[----:B------:R-:W-:-:S12]  /*3a10*/  BSSY B1, `(.L_x_513) ;  /* 0x0000066000017945 */ /* 0x000fd80003800000 */
[----:B------:R-:W-:Y:S05]  /*3a20*/  @P6 BRA `(.L_x_514) ;  /* 0x0000000400906947 */ /* 0x000fea0003800000 */
[----:B------:R-:W-:Y:S04]  /*3a30*/  BSSY B2, `(.L_x_515) ;  /* 0x0000032000027945 */ /* 0x000fe80003800000 */
[----:B------:R-:W-:Y:S05]  /*3a40*/  @P1 BRA `(.L_x_516) ;  /* 0x0000000000c01947 */ /* 0x000fea0003800000 */
[----:B0---4-:R0:W4:Y:S01]  /*3a50*/  LDS.128 R12, [R92+0x19400] ;  /* 0x019400005c0c7984 */ /* 0x0111220000000c00 */
[C---:B------:R-:W-:Y:S01]  /*3a60*/  LEA R64, P6, R16.reuse, R66, 0x1 ;  /* 0x0000004210407211 */ /* 0x040fe200078c08ff */
[----:B------:R-:W-:Y:S03]  /*3a70*/  BSSY B3, `(.L_x_517) ;  /* 0x000002c000037945 */ /* 0x000fe60003800000 */
[----:B------:R-:W-:Y:S02]  /*3a80*/  LEA.HI.X R65, R16, R67, R17, 0x1, P6 ;  /* 0x0000004310417211 */ /* 0x000fe400030f0c11 */
[----:B------:R-:W-:-:S13]  /*3a90*/  ISETP.GE.AND P6, PT, R18, R104, PT ;  /* 0x000000681200720c */ /* 0x000fda0003fc6270 */
[----:B0-----:R-:W-:Y:S05]  /*3aa0*/  @P6 BRA `(.L_x_518) ;  /* 0x0000000000a06947 */ /* 0x001fea0003800000 */
[----:B------:R-:W-:Y:S01]  /*3ab0*/  SHF.R.U64 R11, R60, 0x10, R61 ;  /* 0x000000103c0b7819 */ /* 0x000fe2000000123d */
[--C-:B----4-:R-:W-:Y:S01]  /*3ac0*/  HADD2.F32 R60, -RZ, R15.reuse.H1_H1 ;  /* 0x3000000fff3c7230 */ /* 0x110fe20000004100 */
        /* <DEDUP_REMOVED lines=38> */
.L_x_518:
[----:B------:R-:W-:Y:S05]  /*3d30*/  BSYNC B3 ;  /* 0x0000000000037941 */ /* 0x000fea0003800000 */
.L_x_517:
[----:B----4-:R0:W-:Y:S02]  /*3d40*/  ST.E.128 desc[UR42][R64.64], R12 ;  /* 0x0000000c40007985 */ /* 0x0101e4000c101d2a */
.L_x_516:
[----:B------:R-:W-:Y:S05]  /*3d50*/  BSYNC B2 ;  /* 0x0000000000027941 */ /* 0x000fea0003800000 */
.L_x_515:
        /* <DEDUP_REMOVED lines=21> */
[C---:B------:R-:W-:Y:S01]  /*3eb0*/  FMUL.FTZ R66, R56.reuse, R59 ;  /* 0x0000003b38427220 */ /* 0x040fe20000410000 */
[C---:B------:R-:W-:Y:S01]  /*3ec0*/  FMUL.FTZ R62, R13.reuse, R62 ;  /* 0x0000003e0d3e7220 */ /* 0x040fe20000410000 */
[----:B------:R-:W-:Y:S01]  /*3ed0*/  FFMA.FTZ R64, R13, R58, -R64 ;  /* 0x0000003a0d407223 */ /* 0x000fe20000010840 */
[----:B------:R-:W-:Y:S01]  /*3ee0*/  FFMA.FTZ R65, R56, R57, R63 ;  /* 0x0000003938417223 */ /* 0x000fe2000001003f */
[----:B------:R-:W-:-:S02]  /*3ef0*/  HADD2.F32 R56, -RZ, R107.H1_H1 ;  /* 0x3000006bff387230 */ /* 0x000fc40000004100 */
[----:B------:R-:W-:Y:S01]  /*3f00*/  FFMA.FTZ R59, R11, R58, R62 ;  /* 0x0000003a0b3b7223 */ /* 0x000fe2000001003e */
[----:B------:R-:W-:Y:S02]  /*3f10*/  HADD2.F32 R11, -RZ, R12.H1_H1 ;  /* 0x3000000cff0b7230 */ /* 0x000fe40000004100 */
[----:B------:R-:W-:Y:S01]  /*3f20*/  FFMA.FTZ R66, R15, R57, -R66 ;  /* 0x000000390f427223 */ /* 0x000fe20000010842 */
[----:B------:R-:W-:Y:S02]  /*3f30*/  HADD2.F32 R13, -RZ, R14.H1_H1 ;  /* 0x3000000eff0d7230 */ /* 0x000fe40000004100 */
[----:B------:R-:W-:Y:S02]  /*3f40*/  HADD2.F32 R107, -RZ, R107.H0_H0 ;  /* 0x2000006bff6b7230 */ /* 0x000fe40000004100 */
[----:B------:R-:W-:Y:S01]  /*3f50*/  FMUL.FTZ R57, R11, R56 ;  /* 0x000000380b397220 */ /* 0x000fe20000410000 */
[----:B------:R-:W-:Y:S02]  /*3f60*/  HADD2.F32 R12, -RZ, R12.H0_H0 ;  /* 0x2000000cff0c7230 */ /* 0x000fe40000004100 */
[----:B------:R-:W-:-:S02]  /*3f70*/  HADD2.F32 R14, -RZ, R14.H0_H0 ;  /* 0x2000000eff0e7230 */ /* 0x000fc40000004100 */
[-C--:B------:R-:W-:Y:S01]  /*3f80*/  FMUL.FTZ R63, R13, R107.reuse ;  /* 0x0000006b0d3f7220 */ /* 0x080fe20000410000 */
[--C-:B------:R-:W-:Y:S02]  /*3f90*/  HADD2.F32 R15, -RZ, R110.reuse.H1_H1 ;  /* 0x3000006eff0f7230 */ /* 0x100fe40000004100 */
[----:B------:R-:W-:Y:S01]  /*3fa0*/  FMUL.FTZ R56, R12, R56 ;  /* 0x000000380c387220 */ /* 0x000fe20000410000 */
[----:B------:R-:W-:Y:S02]  /*3fb0*/  HADD2.F32 R110, -RZ, R110.H0_H0 ;  /* 0x2000006eff6e7230 */ /* 0x000fe40000004100 */
        /* <DEDUP_REMOVED lines=9> */
.L_x_520:
[----:B------:R-:W-:Y:S05]  /*4050*/  BSYNC B2 ;  /* 0x0000000000027941 */ /* 0x000fea0003800000 */
.L_x_519:
[----:B----4-:R0:W-:Y:S02]  /*4060*/  ST.E.128 desc[UR42][R60.64], R12 ;  /* 0x0000000c3c007985 */ /* 0x0101e4000c101d2a */
.L_x_514:
[----:B------:R-:W-:Y:S05]  /*4070*/  BSYNC B1 ;  /* 0x0000000000017941 */ /* 0x000fea0003800000 */
.L_x_513:
[----:B------:R-:W-:-:S03]  /*4080*/  UMOV UR4, 0xffffffff ;  /* 0xffffffff00047882 */ /* 0x000fc60000000000 */
[----:B------:R-:W-:Y:S05]  /*4090*/  BRA.DIV UR4, `(.L_x_521) ;  /* 0x0000017a04507947 */ /* 0x000fea000b800000 */
[----:B------:R0:W0:Y:S04]  /*40a0*/  SHFL.IDX PT, R59, R108, 0x2, 0x181f ;  /* 0x00581f006c3b7f89 */ /* 0x00002800000e0000 */
[----:B------:R0:W0:Y:S02]  /*40b0*/  SHFL.IDX PT, R58, R109, 0x2, 0x181f ;  /* 0x00581f006d3a7f89 */ /* 0x00002400000e0000 */
.L_x_820:
[----:B------:R-:W-:Y:S04]  /*40c0*/  BSSY B1, `(.L_x_522) ;  /* 0x0000067000017945 */ /* 0x000fe80003800000 */
        /* <DEDUP_REMOVED lines=17> */
[--C-:B------:R-:W-:Y:S02]  /*41e0*/  HADD2.F32 R11, -RZ, R13.reuse.H1_H1 ;  /* 0x3000000dff0b7230 */ /* 0x100fe40000004100 */
[----:B------:R-:W-:-:S02]  /*41f0*/  HADD2.F32 R13, -RZ, R13.H0_H0 ;  /* 0x2000000dff0d7230 */ /* 0x000fc40000004100 */
[----:B------:R-:W-:Y:S02]  /*4200*/  HADD2.F32 R55, -RZ, R55.H0_H0 ;  /* 0x20000037ff377230 */ /* 0x000fe40000004100 */
[-C--:B------:R-:W-:Y:S01]  /*4210*/  FMUL.FTZ R62, R11, R60.reuse ;  /* 0x0000003c0b3e7220 */ /* 0x080fe20000410000 */
[----:B------:R-:W-:Y:S02]  /*4220*/  HADD2.F32 R53, -RZ, R53.H0_H0 ;  /* 0x20000035ff357230 */ /* 0x000fe40000004100 */
[----:B------:R-:W-:Y:S01]  /*4230*/  FMUL.FTZ R60, R13, R60 ;  /* 0x0000003c0d3c7220 */ /* 0x000fe20000410000 */
[----:B------:R-:W-:Y:S02]  /*4240*/  HADD2.F32 R122, -RZ, R122.H0_H0 ;  /* 0x2000007aff7a7230 */ /* 0x000fe40000004100 */
[-C--:B------:R-:W-:Y:S01]  /*4250*/  FMUL.FTZ R64, R52, R55.reuse ;  /* 0x0000003734407220 */ /* 0x080fe20000410000 */
[----:B------:R-:W-:Y:S01]  /*4260*/  FMUL.FTZ R61, R15, R55 ;  /* 0x000000370f3d7220 */ /* 0x000fe20000410000 */
[----:B------:R-:W-:Y:S01]  /*4270*/  FFMA.FTZ R55, R11, R54, R60 ;  /* 0x000000360b377223 */ /* 0x000fe2000001003c */
[----:B------:R-:W-:-:S02]  /*4280*/  HADD2.F32 R11, -RZ, R12.H1_H1 ;  /* 0x3000000cff0b7230 */ /* 0x000fc40000004100 */
[-C--:B------:R-:W-:Y:S01]  /*4290*/  FFMA.FTZ R64, R15, R53.reuse, -R64 ;  /* 0x000000350f407223 */ /* 0x080fe20000010840 */
[----:B------:R-:W-:Y:S01]  /*42a0*/  FFMA.FTZ R62, R13, R54, -R62 ;  /* 0x000000360d3e7223 */ /* 0x000fe2000001083e */
[----:B------:R-:W-:Y:S02]  /*42b0*/  HADD2.F32 R15, -RZ, R121.H1_H1 ;  /* 0x30000079ff0f7230 */ /* 0x000fe40000004100 */
[----:B------:R-:W-:Y:S01]  /*42c0*/  FFMA.FTZ R61, R52, R53, R61 ;  /* 0x00000035343d7223 */ /* 0x000fe2000001003d */
[----:B------:R-:W-:Y:S02]  /*42d0*/  HADD2.F32 R12, -RZ, R12.H0_H0 ;  /* 0x2000000cff0c7230 */ /* 0x000fe40000004100 */
[--C-:B------:R-:W-:Y:S02]  /*42e0*/  HADD2.F32 R13, -RZ, R14.reuse.H1_H1 ;  /* 0x3000000eff0d7230 */ /* 0x100fe40000004100 */
[----:B------:R-:W-:Y:S01]  /*42f0*/  FMUL.FTZ R53, R11, R15 ;  /* 0x0000000f0b357220 */ /* 0x000fe20000410000 */
[----:B------:R-:W-:-:S02]  /*4300*/  HADD2.F32 R14, -RZ, R14.H0_H0 ;  /* 0x2000000eff0e7230 */ /* 0x000fc40000004100 */
[----:B------:R-:W-:Y:S01]  /*4310*/  FMUL.FTZ R52, R12, R15 ;  /* 0x0000000f0c347220 */ /* 0x000fe20000410000 */
[----:B------:R-:W-:Y:S02]  /*4320*/  HADD2.F32 R121, -RZ, R121.H0_H0 ;  /* 0x20000079ff797230 */ /* 0x000fe40000004100 */
[-C--:B------:R-:W-:Y:S01]  /*4330*/  FMUL.FTZ R15, R13, R122.reuse ;  /* 0x0000007a0d0f7220 */ /* 0x080fe20000410000 */
[----:B------:R-:W-:Y:S02]  /*4340*/  HADD2.F32 R120, -RZ, R120.H1_H1 ;  /* 0x30000078ff787230 */ /* 0x000fe40000004100 */
[C---:B------:R-:W-:Y:S01]  /*4350*/  FMUL.FTZ R122, R14.reuse, R122 ;  /* 0x0000007a0e7a7220 */ /* 0x040fe20000410000 */
[----:B------:R-:W-:Y:S01]  /*4360*/  F2FP.F16.F32.PACK_AB R61, R61, R64 ;  /* 0x000000403d3d723e */ /* 0x000fe200000000ff */
[-C--:B------:R-:W-:Y:S02]  /*4370*/  FFMA.FTZ R15, R14, R121.reuse, -R15 ;  /* 0x000000790e0f7223 */ /* 0x080fe4000001080f */
[----:B------:R-:W-:Y:S01]  /*4380*/  FFMA.FTZ R122, R13, R121, R122 ;  /* 0x000000790d7a7223 */ /* 0x000fe2000001007a */
[-C--:B------:R-:W-:Y:S01]  /*4390*/  FFMA.FTZ R53, R12, R120.reuse, -R53 ;  /* 0x000000780c357223 */ /* 0x080fe20000010835 */
[----:B------:R-:W-:Y:S01]  /*43a0*/  FFMA.FTZ R52, R11, R120, R52 ;  /* 0x000000780b347223 */ /* 0x000fe20000010034 */
[----:B------:R-:W-:-:S02]  /*43b0*/  F2FP.F16.F32.PACK_AB R13, R55, R62 ;  /* 0x0000003e370d723e */ /* 0x000fc400000000ff */
[----:B------:R-:W-:Y:S01]  /*43c0*/  F2FP.F16.F32.PACK_AB R14, R122, R15 ;  /* 0x0000000f7a0e723e */ /* 0x000fe200000000ff */
[----:B------:R-:W-:Y:S01]  /*43d0*/  IMAD.MOV.U32 R15, RZ, RZ, R61 ;  /* 0x000000ffff0f7224 */ /* 0x000fe200078e003d */
[----:B------:R-:W-:-:S07]  /*43e0*/  F2FP.F16.F32.PACK_AB R12, R52, R53 ;  /* 0x00000035340c723e */ /* 0x000fce00000000ff */
.L_x_527:
[----:B------:R-:W-:Y:S05]  /*43f0*/  BSYNC B3 ;  /* 0x0000000000037941 */ /* 0x000fea0003800000 */
.L_x_526:
[----:B----4-:R0:W-:Y:S02]  /*4400*/  ST.E.128 desc[UR42][R56.64], R12 ;  /* 0x0000000c38007985 */ /* 0x0101e4000c101d2a */
.L_x_525:
[----:B------:R-:W-:Y:S05]  /*4410*/  BSYNC B2 ;  /* 0x0000000000027941 */ /* 0x000fea0003800000 */
.L_x_524:
        /* <DEDUP_REMOVED lines=25> */
[----:B------:R-:W-:-:S02]  /*45b0*/  HADD2.F32 R48, -RZ, R119.H0_H0 ;  /* 0x20000077ff307230 */ /* 0x000fc40000004100 */
[----:B------:R-:W-:Y:S01]  /*45c0*/  FFMA.FTZ R51, R11, R50, R54 ;  /* 0x000000320b337223 */ /* 0x000fe20000010036 */
[----:B------:R-:W-:Y:S02]  /*45d0*/  HADD2.F32 R11, -RZ, R12.H1_H1 ;  /* 0x3000000cff0b7230 */ /* 0x000fe40000004100 */
[----:B------:R-:W-:Y:S01]  /*45e0*/  FFMA.FTZ R58, R15, R49, -R58 ;  /* 0x000000310f3a7223 */ /* 0x000fe2000001083a */
[----:B------:R-:W-:Y:S02]  /*45f0*/  HADD2.F32 R13, -RZ, R14.H1_H1 ;  /* 0x3000000eff0d7230 */ /* 0x000fe40000004100 */
[----:B------:R-:W-:Y:S02]  /*4600*/  HADD2.F32 R119, -RZ, R119.H1_H1 ;  /* 0x30000077ff777230 */ /* 0x000fe40000004100 */
[----:B------:R-:W-:Y:S01]  /*4610*/  FMUL.FTZ R49, R11, R48 ;  /* 0x000000300b317220 */ /* 0x000fe20000410000 */
[----:B------:R-:W-:Y:S02]  /*4620*/  HADD2.F32 R12, -RZ, R12.H0_H0 ;  /* 0x2000000cff0c7230 */ /* 0x000fe40000004100 */
[----:B------:R-:W-:-:S02]  /*4630*/  HADD2.F32 R14, -RZ, R14.H0_H0 ;  /* 0x2000000eff0e7230 */ /* 0x000fc40000004100 */
[-C--:B------:R-:W-:Y:S01]  /*4640*/  FMUL.FTZ R55, R13, R119.reuse ;  /* 0x000000770d377220 */ /* 0x080fe20000410000 */
        /* <DEDUP_REMOVED lines=12> */
.L_x_529:
[----:B------:R-:W-:Y:S05]  /*4710*/  BSYNC B2 ;  /* 0x0000000000027941 */ /* 0x000fea0003800000 */
.L_x_528:
[----:B----4-:R0:W-:Y:S02]  /*4720*/  ST.E.128 desc[UR42][R52.64], R12 ;  /* 0x0000000c34007985 */ /* 0x0101e4000c101d2a */
.L_x_523:
[----:B------:R-:W-:Y:S05]  /*4730*/  BSYNC B1 ;  /* 0x0000000000017941 */ /* 0x000fea0003800000 */
.L_x_522:
[----:B------:R-:W-:-:S03]  /*4740*/  UMOV UR4, 0xffffffff ;  /* 0xffffffff00047882 */ /* 0x000fc60000000000 */
[----:B------:R-:W-:Y:S05]  /*4750*/  BRA.DIV UR4, `(.L_x_530) ;  /* 0x0000017204ec7947 */ /* 0x000fea000b800000 */
[----:B------:R2:W2:Y:S04]  /*4760*/  SHFL.IDX PT, R51, R108, 0x3, 0x181f ;  /* 0x00781f006c337f89 */ /* 0x0004a800000e0000 */
[----:B01----:R-:W0:Y:S02]  /*4770*/  SHFL.IDX PT, R109, R109, 0x3, 0x181f ;  /* 0x00781f006d6d7f89 */ /* 0x003e2400000e0000 */
.L_x_824:
[----:B------:R-:W-:Y:S05]  /*4780*/  @P4 BRA `(.L_x_531) ;  /* 0x0000003400504947 */ /* 0x000fea0003800000 */
[----:B------:R-:W-:Y:S04]  /*4790*/  BSSY B1, `(.L_x_532) ;  /* 0x0000032000017945 */ /* 0x000fe80003800000 */
[----:B------:R-:W-:Y:S05]  /*47a0*/  @P1 BRA `(.L_x_533) ;  /* 0x0000000000c01947 */ /* 0x000fea0003800000 */
[----:B----4-:R1:W4:Y:S01]  /*47b0*/  LDS.128 R12, [R92+0x1b400] ;  /* 0x01b400005c0c7984 */ /* 0x0103220000000c00 */
[C---:B0-----:R-:W-:Y:S01]  /*47c0*/  LEA R48, P3, R16.reuse, R109, 0x1 ;  /* 0x0000006d10307211 */ /* 0x041fe200078608ff */
[----:B------:R-:W-:Y:S03]  /*47d0*/  BSSY B2, `(.L_x_534) ;  /* 0x000002c000027945 */ /* 0x000fe60003800000 */
[----:B--2---:R-:W-:Y:S02]  /*47e0*/  LEA.HI.X R49, R16, R51, R17, 0x1, P3 ;  /* 0x0000003310317211 */ /* 0x004fe400018f0c11 */
[----:B------:R-:W-:-:S13]  /*47f0*/  ISETP.GE.AND P3, PT, R18, R104, PT ;  /* 0x000000681200720c */ /* 0x000fda0003f66270 */
[----:B-1----:R-:W-:Y:S05]  /*4800*/  @P3 BRA `(.L_x_535) ;  /* 0x0000000000a03947 */ /* 0x002fea0003800000 */
        /* <DEDUP_REMOVED lines=40> */
.L_x_535:
[----:B------:R-:W-:Y:S05]  /*4a90*/  BSYNC B2 ;  /* 0x0000000000027941 */ /* 0x000fea0003800000 */
.L_x_534:
[----:B----4-:R1:W-:Y:S02]  /*4aa0*/  ST.E.128 desc[UR42][R48.64], R12 ;  /* 0x0000000c30007985 */ /* 0x0103e4000c101d2a */
.L_x_533:
[----:B------:R-:W-:Y:S05]  /*4ab0*/  BSYNC B1 ;  /* 0x0000000000017941 */ /* 0x000fea0003800000 */
.L_x_532:
[----:B------:R-:W-:Y:S05]  /*4ac0*/  @P2 BRA `(.L_x_531) ;  /* 0x0000003000802947 */ /* 0x000fea0003800000 */
[----:B-1--4-:R1:W4:Y:S01]  /*4ad0*/  LDS.128 R12, [R92+0x1f400] ;  /* 0x01f400005c0c7984 */ /* 0x0123220000000c00 */
        /* <DEDUP_REMOVED lines=45> */
.L_x_537:
[----:B------:R-:W-:Y:S05]  /*4db0*/  BSYNC B1 ;  /* 0x0000000000017941 */ /* 0x000fea0003800000 */
.L_x_536:
[----:B----4-:R0:W-:Y:S01]  /*4dc0*/  ST.E.128 desc[UR42][R44.64], R12 ;  /* 0x0000000c2c007985 */ /* 0x0101e2000c101d2a */
[----:B------:R-:W-:Y:S05]  /*4dd0*/  BRA `(.L_x_531) ;  /* 0x0000002c00bc7947 */ /* 0x000fea0003800000 */
.L_x_491:
[----:B------:R-:W-:-:S05]  /*4de0*/  VIADD R40, R153, 0x20 ;  /* 0x0000002099287836 */ /* 0x000fca0000000000 */
[----:B------:R-:W-:Y:S01]  /*4df0*/  ISETP.GE.AND P4, PT, R40, R98, PT ;  /* 0x000000622800720c */ /* 0x000fe20003f86270 */
[----:B------:R-:W-:-:S03]  /*4e00*/  VIADD R40, R153, 0x40 ;  /* 0x0000004099287836 */ /* 0x000fc60000000000 */
[----:B------:R-:W-:-:S13]  /*4e10*/  ISETP.GE.OR P4, PT, R16, R104, P4 ;  /* 0x000000681000720c */ /* 0x000fda0002786670 */
[----:B------:R-:W-:Y:S01]  /*4e20*/  @!P4 IADD3 R46, P3, P5, R84, R14, R20 ;  /* 0x0000000e542ec210 */ /* 0x000fe20007d7e014 */
[----:B------:R-:W0:Y:S03]  /*4e30*/  @!P4 LDC.64 R56, c[0x0][0x3e8] ;  /* 0x0000fa00ff38cb82 */ /* 0x000e260000000a00 */
[----:B------:R-:W-:Y:S02]  /*4e40*/  @!P4 IADD3.X R47, R39, R90, R8, P3, P5 ;  /* 0x0000005a272fc210 */ /* 0x000fe40001fea408 */
[----:B------:R-:W-:-:S03]  /*4e50*/  @!P4 IADD3 R44, P3, P5, R88, R12, R33 ;  /* 0x0000000c582cc210 */ /* 0x000fc60007d7e021 */
[----:B------:R-:W1:Y:S01]  /*4e60*/  @!P4 LDC.64 R58, c[0x0][0x400] ;  /* 0x00010000ff3acb82 */ /* 0x000e620000000a00 */
[----:B------:R-:W-:Y:S02]  /*4e70*/  @!P4 IADD3.X R45, R78, R11, R30, P3, P5 ;  /* 0x0000000b4e2dc210 */ /* 0x000fe40001fea41e */
[----:B------:R-:W-:-:S04]  /*4e80*/  ISETP.GE.AND P3, PT, R40, R98, PT ;  /* 0x000000622800720c */ /* 0x000fc80003f66270 */
[----:B------:R-:W-:-:S13]  /*4e90*/  ISETP.GE.OR P3, PT, R16, R104, P3 ;  /* 0x000000681000720c */ /* 0x000fda0001f66670 */
[----:B------:R-:W-:Y:S01]  /*4ea0*/  @!P3 IADD3 R42, P5, P6, R84, R21, R14 ;  /* 0x00000015542ab210 */ /* 0x000fe20007ebe00e */
[----:B------:R-:W2:Y:S03]  /*4eb0*/  @!P3 LDC.64 R64, c[0x0][0x3e8] ;  /* 0x0000fa00ff40bb82 */ /* 0x000ea60000000a00 */
[----:B------:R-:W-:Y:S02]  /*4ec0*/  @!P3 IADD3.X R43, R39, R9, R90, P5, P6 ;  /* 0x00000009272bb210 */ /* 0x000fe40002fec45a */
[----:B------:R-:W-:-:S03]  /*4ed0*/  @!P3 IADD3 R40, P5, P6, R88, R34, R12 ;  /* 0x000000225828b210 */ /* 0x000fc60007ebe00c */
[----:B------:R-:W3:Y:S01]  /*4ee0*/  @!P3 LDC.64 R66, c[0x0][0x400] ;  /* 0x00010000ff42bb82 */ /* 0x000ee20000000a00 */
[----:B------:R-:W-:Y:S02]  /*4ef0*/  @!P3 IADD3.X R41, R78, R31, R11, P5, P6 ;  /* 0x0000001f4e29b210 */ /* 0x000fe40002fec40b */
[----:B------:R-:W-:-:S04]  /*4f00*/  ISETP.GE.AND P5, PT, R153, R98, PT ;  /* 0x000000629900720c */ /* 0x000fc80003fa6270 */
[----:B------:R-:W-:-:S13]  /*4f10*/  ISETP.GE.OR P5, PT, R16, R104, P5 ;  /* 0x000000681000720c */ /* 0x000fda0002fa6670 */
[----:B------:R-:W4:Y:S01]  /*4f20*/  @!P5 LDC.64 R48, c[0x0][0x3e8] ;  /* 0x0000fa00ff30db82 */ /* 0x000f220000000a00 */
[----:B------:R-:W-:-:S04]  /*4f30*/  @!P5 IADD3 R50, P6, R84, R14, RZ ;  /* 0x0000000e5432d210 */ /* 0x000fc80007fde0ff */
[----:B------:R-:W-:Y:S02]  /*4f40*/  @!P5 IADD3.X R51, R90, R39, RZ, P6, !PT ;  /* 0x000000275a33d210 */ /* 0x000fe400037fe4ff */
[----:B----4-:R-:W-:-:S04]  /*4f50*/  @!P5 LEA R48, P6, R50, R48, 0x1 ;  /* 0x000000303230d211 */ /* 0x010fc800078c08ff */
[----:B------:R-:W-:Y:S02]  /*4f60*/  @!P5 LEA.HI.X R49, R50, R49, R51, 0x1, P6 ;  /* 0x000000313231d211 */ /* 0x000fe400030f0c33 */
[----:B------:R-:W4:Y:S01]  /*4f70*/  @!P5 LDC.64 R50, c[0x0][0x400] ;  /* 0x00010000ff32db82 */ /* 0x000f220000000a00 */
[----:B------:R-:W-:-:S05]  /*4f80*/  @!P5 IADD3 R52, P6, R88, R12, RZ ;  /* 0x0000000c5834d210 */ /* 0x000fca0007fde0ff */
[----:B------:R-:W-:Y:S01]  /*4f90*/  @!P5 IMAD.X R53, R11, 0x1, R78, P6 ;  /* 0x000000010b35d824 */ /* 0x000fe200030e064e */
[----:B----4-:R-:W-:-:S04]  /*4fa0*/  @!P5 LEA R50, P6, R52, R50, 0x1 ;  /* 0x000000323432d211 */ /* 0x010fc800078c08ff */
[----:B------:R-:W-:Y:S02]  /*4fb0*/  @!P5 LEA.HI.X R51, R52, R51, R53, 0x1, P6 ;  /* 0x000000333433d211 */ /* 0x000fe400030f0c35 */
[----:B0-----:R-:W-:-:S04]  /*4fc0*/  @!P4 LEA R56, P6, R46, R56, 0x1 ;  /* 0x000000382e38c211 */ /* 0x001fc800078c08ff */
[----:B------:R-:W-:Y:S02]  /*4fd0*/  @!P4 LEA.HI.X R57, R46, R57, R47, 0x1, P6 ;  /* 0x000000392e39c211 */ /* 0x000fe400030f0c2f */
[----:B------:R-:W-:Y:S02]  /*4fe0*/  CS2R R46, SRZ ;  /* 0x00000000002e7805 */ /* 0x000fe4000001ff00 */
[----:B-1----:R-:W-:-:S04]  /*4ff0*/  @!P4 LEA R58, P6, R44, R58, 0x1 ;  /* 0x0000003a2c3ac211 */ /* 0x002fc800078c08ff */
[----:B------:R-:W-:Y:S02]  /*5000*/  @!P4 LEA.HI.X R59, R44, R59, R45, 0x1, P6 ;  /* 0x0000003b2c3bc211 */ /* 0x000fe400030f0c2d */
[----:B------:R-:W-:Y:S02]  /*5010*/  CS2R R44, SRZ ;  /* 0x00000000002c7805 */ /* 0x000fe4000001ff00 */
[----:B--2---:R-:W-:-:S04]  /*5020*/  @!P3 LEA R64, P6, R42, R64, 0x1 ;  /* 0x000000402a40b211 */ /* 0x004fc800078c08ff */
[----:B------:R-:W-:Y:S02]  /*5030*/  @!P3 LEA.HI.X R65, R42, R65, R43, 0x1, P6 ;  /* 0x000000412a41b211 */ /* 0x000fe400030f0c2b */
[----:B------:R-:W-:Y:S02]  /*5040*/  CS2R R42, SRZ ;  /* 0x00000000002a7805 */ /* 0x000fe4000001ff00 */
[C---:B---3--:R-:W-:Y:S01]  /*5050*/  @!P3 LEA R66, P6, R40.reuse, R66, 0x1 ;  /* 0x000000422842b211 */ /* 0x048fe200078c08ff */
[----:B------:R0:W5:Y:S03]  /*5060*/  @!P5 LDG.E.128 R44, desc[UR42][R50.64] ;  /* 0x0000002a322cd981 */ /* 0x000166000c1e1d00 */
[----:B------:R-:W-:Y:S02]  /*5070*/  @!P3 LEA.HI.X R67, R40, R67, R41, 0x1, P6 ;  /* 0x000000432843b211 */ /* 0x000fe400030f0c29 */
[----:B------:R-:W-:-:S02]  /*5080*/  CS2R R40, SRZ ;  /* 0x0000000000287805 */ /* 0x000fc4000001ff00 */
[----:B------:R-:W-:Y:S02]  /*5090*/  CS2R R54, SRZ ;  /* 0x0000000000367805 */ /* 0x000fe4000001ff00 */
[----:B------:R-:W-:Y:S01]  /*50a0*/  CS2R R52, SRZ ;  /* 0x0000000000347805 */ /* 0x000fe2000001ff00 */
[----:B------:R-:W-:Y:S01]  /*50b0*/  VIADD R68, R153, 0x60 ;  /* 0x0000006099447836 */ /* 0x000fe20000000000 */
[----:B------:R1:W5:Y:S01]  /*50c0*/  @!P5 LDG.E.128 R40, desc[UR42][R48.64] ;  /* 0x0000002a3028d981 */ /* 0x000362000c1e1d00 */
[----:B0-----:R-:W-:-:S03]  /*50d0*/  CS2R R50, SRZ ;  /* 0x0000000000327805 */ /* 0x001fc6000001ff00 */
[----:B------:R0:W5:Y:S01]  /*50e0*/  @!P4 LDG.E.128 R52, desc[UR42][R58.64] ;  /* 0x0000002a3a34c981 */ /* 0x000162000c1e1d00 */
[----:B-1----:R-:W-:-:S06]  /*50f0*/  CS2R R48, SRZ ;  /* 0x0000000000307805 */ /* 0x002fcc000001ff00 */
[----:B------:R1:W5:Y:S01]  /*5100*/  @!P4 LDG.E.128 R48, desc[UR42][R56.64] ;  /* 0x0000002a3830c981 */ /* 0x000362000c1e1d00 */
[----:B------:R-:W-:-:S04]  /*5110*/  ISETP.GE.AND P4, PT, R68, R98, PT ;  /* 0x000000624400720c */ /* 0x000fc80003f86270 */
[----:B------:R-:W-:Y:S02]  /*5120*/  ISETP.GE.OR P4, PT, R16, R104, P4 ;  /* 0x000000681000720c */ /* 0x000fe40002786670 */
[----:B0-----:R-:W-:Y:S02]  /*5130*/  CS2R R58, SRZ ;  /* 0x00000000003a7805 */ /* 0x001fe4000001ff00 */
[----:B------:R-:W-:Y:S02]  /*5140*/  CS2R R62, SRZ ;  /* 0x00000000003e7805 */ /* 0x000fe4000001ff00 */
[----:B------:R-:W-:Y:S02]  /*5150*/  CS2R R60, SRZ ;  /* 0x00000000003c7805 */ /* 0x000fe4000001ff00 */
[----:B-1----:R-:W-:Y:S01]  /*5160*/  CS2R R56, SRZ ;  /* 0x0000000000387805 */ /* 0x002fe2000001ff00 */
[----:B------:R-:W-:Y:S01]  /*5170*/  BSSY B1, `(.L_x_538) ;  /* 0x000001d000017945 */ /* 0x000fe20003800000 */
[----:B------:R-:W-:-:S02]  /*5180*/  CS2R R70, SRZ ;  /* 0x0000000000467805 */ /* 0x000fc4000001ff00 */
[----:B------:R-:W-:Y:S01]  /*5190*/  CS2R R68, SRZ ;  /* 0x0000000000447805 */ /* 0x000fe2000001ff00 */
[----:B------:R0:W5:Y:S04]  /*51a0*/  @!P3 LDG.E.128 R60, desc[UR42][R66.64] ;  /* 0x0000002a423cb981 */ /* 0x000168000c1e1d00 */
[----:B------:R1:W5:Y:S01]  /*51b0*/  @!P3 LDG.E.128 R56, desc[UR42][R64.64] ;  /* 0x0000002a4038b981 */ /* 0x000362000c1e1d00 */
[----:B------:R-:W-:Y:S02]  /*51c0*/  ISETP.GE.AND P3, PT, R16, R104, PT ;  /* 0x000000681000720c */ /* 0x000fe40003f66270 */
[----:B0-----:R-:W-:Y:S02]  /*51d0*/  CS2R R66, SRZ ;  /* 0x0000000000427805 */ /* 0x001fe4000001ff00 */
[----:B-1----:R-:W-:Y:S01]  /*51e0*/  CS2R R64, SRZ ;  /* 0x0000000000407805 */ /* 0x002fe2000001ff00 */
[----:B------:R-:W-:Y:S08]  /*51f0*/  @P4 BRA `(.L_x_539) ;  /* 0x0000000000504947 */ /* 0x000ff00003800000 */
[----:B------:R-:W0:Y:S01]  /*5200*/  LDC.64 R64, c[0x0][0x3f8] ;  /* 0x0000fe00ff407b82 */ /* 0x000e220000000a00 */
[----:B------:R-:W-:Y:S01]  /*5210*/  IMAD.MOV.U32 R15, RZ, RZ, R90 ;  /* 0x000000ffff0f7224 */ /* 0x000fe200078e005a */
[----:B------:R-:W-:Y:S01]  /*5220*/  MOV R13, R11 ;  /* 0x0000000b000d7202 */ /* 0x000fe20000000f00 */
[----:B------:R-:W-:Y:S01]  /*5230*/  ULDC.64 UR4, c[0x0][0x3e8] ;  /* 0x0000fa0000047ab9 */ /* 0x000fe20000000a00 */
[----:B0-----:R-:W-:-:S04]  /*5240*/  IMAD.WIDE.U32 R14, R64, 0x60, R14 ;  /* 0x00000060400e7825 */ /* 0x001fc800078e000e */
[----:B------:R-:W-:Y:S01]  /*5250*/  IMAD R66, R65, 0x60, RZ ;  /* 0x0000006041427824 */ /* 0x000fe200078e02ff */
[----:B------:R-:W-:-:S04]  /*5260*/  IADD3 R65, P4, R84, R14, RZ ;  /* 0x0000000e54417210 */ /* 0x000fc80007f9e0ff */
[----:B------:R-:W-:Y:S02]  /*5270*/  IADD3.X R66, R39, R15, R66, P4, !PT ;  /* 0x0000000f27427210 */ /* 0x000fe400027fe442 */
        /* <DEDUP_REMOVED lines=8> */
[----:B------:R-:W-:-:S03]  /*5300*/  LEA R68, P4, R11, UR4, 0x1 ;  /* 0x000000040b447c11 */ /* 0x000fc6000f8808ff */
[----:B------:R-:W5:Y:S01]  /*5310*/  LDG.E.128 R64, desc[UR42][R64.64] ;  /* 0x0000002a40407981 */ /* 0x000f62000c1e1d00 */
[----:B------:R-:W-:-:S06]  /*5320*/  LEA.HI.X R69, R11, UR5, R12, 0x1, P4 ;  /* 0x000000050b457c11 */ /* 0x000fcc000a0f0c0c */
[----:B------:R-:W5:Y:S03]  /*5330*/  LDG.E.128 R68, desc[UR42][R68.64] ;  /* 0x0000002a44447981 */ /* 0x000f66000c1e1d00 */
.L_x_539:
[----:B------:R-:W-:Y:S05]  /*5340*/  BSYNC B1 ;  /* 0x0000000000017941 */ /* 0x000fea0003800000 */
.L_x_538:
[----:B-----5:R-:W-:Y:S01]  /*5350*/  IMAD.MOV.U32 R11, RZ, RZ, R66 ;  /* 0x000000ffff0b7224 */ /* 0x020fe200078e0042 */
[----:B------:R-:W-:Y:S01]  /*5360*/  MOV R14, R65 ;  /* 0x00000041000e7202 */ /* 0x000fe20000000f00 */
[----:B------:R-:W-:Y:S01]  /*5370*/  IMAD.MOV.U32 R12, RZ, RZ, R67 ;  /* 0x000000ffff0c7224 */ /* 0x000fe200078e0043 */
[----:B------:R-:W-:Y:S01]  /*5380*/  UISETP.NE.AND UP0, UPT, UR41, 0x3, UPT ;  /* 0x000000032900788c */ /* 0x000fe2000bf05270 */
[----:B------:R-:W-:-:S03]  /*5390*/  IMAD.MOV.U32 R13, RZ, RZ, R64 ;  /* 0x000000ffff0d7224 */ /* 0x000fc600078e0040 */
[----:B------:R-:W-:Y:S01]  /*53a0*/  PRMT R115, R12, 0x5410, R11 ;  /* 0x000054100c737816 */ /* 0x000fe2000000000b */
[----:B------:R-:W-:Y:S01]  /*53b0*/  IMAD.MOV.U32 R11, RZ, RZ, R70 ;  /* 0x000000ffff0b7224 */ /* 0x000fe200078e0046 */
[----:B------:R-:W-:Y:S01]  /*53c0*/  PRMT R114, R14, 0x5410, R13 ;  /* 0x000054100e727816 */ /* 0x000fe2000000000d */
[----:B------:R-:W-:Y:S01]  /*53d0*/  IMAD.MOV.U32 R12, RZ, RZ, R71 ;  /* 0x000000ffff0c7224 */ /* 0x000fe200078e0047 */
[----:B------:R-:W-:Y:S01]  /*53e0*/  MOV R14, R69 ;  /* 0x00000045000e7202 */ /* 0x000fe20000000f00 */
[----:B------:R-:W-:Y:S01]  /*53f0*/  IMAD.MOV.U32 R13, RZ, RZ, R68 ;  /* 0x000000ffff0d7224 */ /* 0x000fe200078e0044 */
[----:B------:R-:W-:Y:S02]  /*5400*/  PLOP3.LUT P5, PT, PT, PT, UP0, 0x80, 0x0 ;  /* 0x000000000000781c */ /* 0x000fe40003faf008 */
[----:B------:R-:W-:Y:S01]  /*5410*/  PRMT R113, R12, 0x5410, R11 ;  /* 0x000054100c717816 */ /* 0x000fe2000000000b */
[----:B------:R-:W-:Y:S01]  /*5420*/  IMAD.MOV.U32 R11, RZ, RZ, R42 ;  /* 0x000000ffff0b7224 */ /* 0x000fe200078e002a */
[----:B------:R-:W-:Y:S01]  /*5430*/  PRMT R111, R14, 0x5410, R13 ;  /* 0x000054100e6f7816 */ /* 0x000fe2000000000d */
[----:B------:R-:W-:Y:S01]  /*5440*/  IMAD.MOV.U32 R12, RZ, RZ, R43 ;  /* 0x000000ffff0c7224 */ /* 0x000fe200078e002b */
[----:B------:R-:W-:Y:S01]  /*5450*/  MOV R14, R41 ;  /* 0x00000029000e7202 */ /* 0x000fe20000000f00 */
[----:B------:R-:W-:Y:S01]  /*5460*/  IMAD.MOV.U32 R13, RZ, RZ, R40 ;  /* 0x000000ffff0d7224 */ /* 0x000fe200078e0028 */
[----:B------:R-:W-:Y:S01]  /*5470*/  PRMT R124, R11, 0x7610, R124 ;  /* 0x000076100b7c7816 */ /* 0x000fe2000000007c */
[----:B------:R-:W-:Y:S01]  /*5480*/  IMAD.MOV.U32 R11, RZ, RZ, R46 ;  /* 0x000000ffff0b7224 */ /* 0x000fe200078e002e */
[----:B------:R-:W-:Y:S01]  /*5490*/  PRMT R126, R12, 0x7610, R126 ;  /* 0x000076100c7e7816 */ /* 0x000fe2000000007e */
[----:B------:R-:W-:Y:S01]  /*54a0*/  IMAD.MOV.U32 R12, RZ, RZ, R47 ;  /* 0x000000ffff0c7224 */ /* 0x000fe200078e002f */
[----:B------:R-:W-:Y:S01]  /*54b0*/  PRMT R125, R13, 0x7610, R125 ;  /* 0x000076100d7d7816 */ /* 0x000fe2000000007d */
[----:B------:R-:W-:Y:S01]  /*54c0*/  IMAD.MOV.U32 R13, RZ, RZ, R44 ;  /* 0x000000ffff0d7224 */ /* 0x000fe200078e002c */
[----:B------:R-:W-:-:S02]  /*54d0*/  PRMT R127, R14, 0x7610, R127 ;  /* 0x000076100e7f7816 */ /* 0x000fc4000000007f */
[----:B------:R-:W-:Y:S02]  /*54e0*/  MOV R14, R45 ;  /* 0x0000002d000e7202 */ /* 0x000fe40000000f00 */
[----:B------:R-:W-:Y:S01]  /*54f0*/  PRMT R124, R124, 0x5410, R11 ;  /* 0x000054107c7c7816 */ /* 0x000fe2000000000b */
[----:B------:R-:W-:Y:S01]  /*5500*/  IMAD.MOV.U32 R11, RZ, RZ, R50 ;  /* 0x000000ffff0b7224 */ /* 0x000fe200078e0032 */
[----:B------:R-:W-:Y:S01]  /*5510*/  PRMT R126, R126, 0x5410, R12 ;  /* 0x000054107e7e7816 */ /* 0x000fe2000000000c */
[----:B------:R-:W-:Y:S01]  /*5520*/  IMAD.MOV.U32 R12, RZ, RZ, R51 ;  /* 0x000000ffff0c7224 */ /* 0x000fe200078e0033 */
[----:B------:R-:W-:Y:S01]  /*5530*/  PRMT R125, R125, 0x5410, R13 ;  /* 0x000054107d7d7816 */ /* 0x000fe2000000000d */
[----:B------:R-:W-:Y:S01]  /*5540*/  IMAD.MOV.U32 R13, RZ, RZ, R48 ;  /* 0x000000ffff0d7224 */ /* 0x000fe200078e0030 */
[----:B------:R-:W-:Y:S02]  /*5550*/  PRMT R127, R127, 0x5410, R14 ;  /* 0x000054107f7f7816 */ /* 0x000fe4000000000e */
[----:B------:R-:W-:-:S02]  /*5560*/  MOV R14, R49 ;  /* 0x00000031000e7202 */ /* 0x000fc40000000f00 */
[----:B------:R-:W-:Y:S01]  /*5570*/  PRMT R121, R11, 0x7610, R121 ;  /* 0x000076100b797816 */ /* 0x000fe20000000079 */
[----:B------:R-:W-:Y:S01]  /*5580*/  IMAD.MOV.U32 R11, RZ, RZ, R54 ;  /* 0x000000ffff0b7224 */ /* 0x000fe200078e0036 */
[----:B------:R-:W-:Y:S01]  /*5590*/  PRMT R120, R13, 0x5410, R12 ;  /* 0x000054100d787816 */ /* 0x000fe2000000000c */
[----:B------:R-:W-:Y:S01]  /*55a0*/  IMAD.MOV.U32 R12, RZ, RZ, R55 ;  /* 0x000000ffff0c7224 */ /* 0x000fe200078e0037 */
[----:B------:R-:W-:Y:S01]  /*55b0*/  PRMT R123, R14, 0x7610, R123 ;  /* 0x000076100e7b7816 */ /* 0x000fe2000000007b */
[----:B------:R-:W-:Y:S01]  /*55c0*/  IMAD.MOV.U32 R13, RZ, RZ, R52 ;  /* 0x000000ffff0d7224 */ /* 0x000fe200078e0034 */
[----:B------:R-:W-:Y:S02]  /*55d0*/  MOV R14, R53 ;  /* 0x00000035000e7202 */ /* 0x000fe40000000f00 */
[----:B------:R-:W-:Y:S01]  /*55e0*/  PRMT R121, R121, 0x5410, R11 ;  /* 0x0000541079797816 */ /* 0x000fe2000000000b */
[----:B------:R-:W-:Y:S01]  /*55f0*/  IMAD.MOV.U32 R11, RZ, RZ, R58 ;  /* 0x000000ffff0b7224 */ /* 0x000fe200078e003a */
[----:B------:R-:W-:Y:S01]  /*5600*/  PRMT R122, R13, 0x5410, R12 ;  /* 0x000054100d7a7816 */ /* 0x000fe2000000000c */
[----:B------:R-:W-:Y:S01]  /*5610*/  IMAD.MOV.U32 R12, RZ, RZ, R59 ;  /* 0x000000ffff0c7224 */ /* 0x000fe200078e003b */
[----:B------:R-:W-:Y:S01]  /*5620*/  PRMT R123, R123, 0x5410, R14 ;  /* 0x000054107b7b7816 */ /* 0x000fe2000000000e */
[----:B------:R-:W-:Y:S01]  /*5630*/  IMAD.MOV.U32 R13, RZ, RZ, R56 ;  /* 0x000000ffff0d7224 */ /* 0x000fe200078e0038 */
[----:B------:R-:W-:-:S02]  /*5640*/  MOV R14, R57 ;  /* 0x00000039000e7202 */ /* 0x000fc40000000f00 */
        /* <DEDUP_REMOVED lines=10> */
.L_x_540:
[----:B------:R-:W-:Y:S01]  /*56f0*/  IMAD R90, R155, 0x8, R156 ;  /* 0x000000089b5a7824 */ /* 0x000fe200078e029c */
[----:B------:R-:W-:Y:S01]  /*5700*/  SHF.L.U32 R103, R154, 0x1f, RZ ;  /* 0x0000001f9a677819 */ /* 0x000fe200000006ff */
[----:B------:R-:W0:Y:S01]  /*5710*/  LDC R110, c[0x0][0x2f4] ;  /* 0x0000bd00ff6e7b82 */ /* 0x000e220000000800 */
[----:B------:R-:W-:Y:S02]  /*5720*/  BSSY B1, `(.L_x_541) ;  /* 0x0000003000017945 */ /* 0x000fe40003800000 */
[----:B------:R-:W1:Y:S02]  /*5730*/  SYNCS.PHASECHK.TRANS64.TRYWAIT P4, [R90+URZ+0x28890], R103 ;  /* 0x028890675a0075a7 */ /* 0x000e64000808017f */
[----:B-1----:R-:W-:Y:S05]  /*5740*/  @!P4 BRA `(.L_x_542) ;  /* 0x00000164003cc947 */ /* 0x002fea0003800000 */
.L_x_825:
[----:B------:R-:W-:Y:S05]  /*5750*/  BSYNC B1 ;  /* 0x0000000000017941 */ /* 0x000fea0003800000 */
.L_x_541:
[----:B------:R-:W-:Y:S01]  /*5760*/  UMOV UR4, 0xffffffff ;  /* 0xffffffff00047882 */ /* 0x000fe20000000000 */
[----:B0-----:R-:W-:Y:S02]  /*5770*/  IMAD.IADD R112, R110, 0x1, -R37 ;  /* 0x000000016e707824 */ /* 0x001fe400078e0a25 */
[----:B------:R-:W-:Y:S05]  /*5780*/  BRA.DIV UR4, `(.L_x_543) ;  /* 0x0000016604407947 */ /* 0x000fea000b800000 */
[----:B------:R0:W2:Y:S04]  /*5790*/  SHFL.IDX PT, R107, R108, RZ, 0x181f ;  /* 0x00181fff6c6b7589 */ /* 0x0000a800000e0000 */
[----:B------:R0:W3:Y:S02]  /*57a0*/  SHFL.IDX PT, R106, R109, RZ, 0x181f ;  /* 0x00181fff6d6a7589 */ /* 0x0000e400000e0000 */
.L_x_829:
[----:B------:R-:W-:Y:S01]  /*57b0*/  ISETP.GE.OR P4, PT, R153, R98, P1 ;  /* 0x000000629900720c */ /* 0x000fe20000f86670 */
[----:B------:R-:W-:-:S12]  /*57c0*/  BSSY B1, `(.L_x_544) ;  /* 0x0000073000017945 */ /* 0x000fd80003800000 */
[----:B------:R-:W-:Y:S05]  /*57d0*/  @P4 BRA `(.L_x_545) ;  /* 0x0000000400c44947 */ /* 0x000fea0003800000 */
[----:B------:R-:W-:Y:S01]  /*57e0*/  SEL R11, R37, R112, !P0 ;  /* 0x00000070250b7207 */ /* 0x000fe20004000000 */
[----:B------:R-:W-:Y:S01]  /*57f0*/  BSSY B2, `(.L_x_546) ;  /* 0x000006b000027945 */ /* 0x000fe20003800000 */
[----:B------:R-:W-:Y:S02]  /*5800*/  SHF.L.U32 R15, R153, 0x6, RZ ;  /* 0x00000006990f7819 */ /* 0x000fe400000006ff */
[----:B------:R-:W-:Y:S02]  /*5810*/  SHF.R.S32.HI R12, RZ, 0x1f, R11 ;  /* 0x0000001fff0c7819 */ /* 0x000fe4000001140b */
[C---:B---3--:R-:W-:Y:S02]  /*5820*/  LEA R104, P4, R77.reuse, R106, 0x1 ;  /* 0x0000006a4d687211 */ /* 0x048fe400078808ff */
[----:B------:R-:W-:Y:S02]  /*5830*/  LEA.HI R12, R12, R11, RZ, 0x4 ;  /* 0x0000000b0c0c7211 */ /* 0x000fe400078f20ff */
[----:B--2---:R-:W-:-:S02]  /*5840*/  LEA.HI.X R105, R77, R107, R81, 0x1, P4 ;  /* 0x0000006b4d697211 */ /* 0x004fc400020f0c51 */
[----:B------:R-:W-:-:S04]  /*5850*/  LEA.HI.SX32 R12, R12, R79, 0x1c ;  /* 0x0000004f0c0c7211 */ /* 0x000fc800078fe2ff */
[----:B------:R-:W-:Y:S01]  /*5860*/  SHF.R.S32.HI R13, RZ, 0x1f, R12 ;  /* 0x0000001fff0d7819 */ /* 0x000fe2000001140c */
[----:B------:R-:W-:-:S03]  /*5870*/  IMAD.SHL.U32 R11, R12, 0x8, RZ ;  /* 0x000000080c0b7824 */ /* 0x000fc600078e00ff */
[----:B------:R-:W-:Y:S02]  /*5880*/  LEA.HI R13, R13, R12, RZ, 0x3 ;  /* 0x0000000c0d0d7211 */ /* 0x000fe400078f18ff */
[----:B------:R-:W-:-:S03]  /*5890*/  LOP3.LUT R12, R11, 0x38, RZ, 0xc0, !PT ;  /* 0x000000380b0c7812 */ /* 0x000fc600078ec0ff */
[----:B------:R-:W-:Y:S01]  /*58a0*/  IMAD.SHL.U32 R14, R13, 0x400, RZ ;  /* 0x000004000d0e7824 */ /* 0x000fe200078e00ff */
[----:B------:R-:W-:-:S04]  /*58b0*/  LOP3.LUT R13, R12, 0x1c0, R15, 0xf8, !PT ;  /* 0x000001c00c0d7812 */ /* 0x000fc800078ef80f */
[----:B------:R-:W-:Y:S02]  /*58c0*/  LOP3.LUT R14, R14, 0x7fffe000, RZ, 0xc0, !PT ;  /* 0x7fffe0000e0e7812 */ /* 0x000fe400078ec0ff */
[----:B------:R-:W-:-:S04]  /*58d0*/  LOP3.LUT R13, R13, R200, RZ, 0x3c, !PT ;  /* 0x000000c80d0d7212 */ /* 0x000fc800078e3cff */
[----:B------:R-:W-:Y:S01]  /*58e0*/  IADD3 R14, R13, R14, R201 ;  /* 0x0000000e0d0e7210 */ /* 0x000fe20007ffe0c9 */
[----:B------:R-:W-:-:S04]  /*58f0*/  IMAD R13, R155, 0x4000, R7 ;  /* 0x000040009b0d7824 */ /* 0x000fc800078e0207 */
[----:B------:R-:W-:Y:S01]  /*5900*/  IMAD R15, R155, 0x4000, R14 ;  /* 0x000040009b0f7824 */ /* 0x000fe200078e020e */
[----:B------:R-:W-:-:S03]  /*5910*/  LEA R13, R13, R156, 0x1 ;  /* 0x0000009c0d0d7211 */ /* 0x000fc600078e08ff */
[----:B------:R-:W-:-:S03]  /*5920*/  IMAD R72, R15, 0x2, R156 ;  /* 0x000000020f487824 */ /* 0x000fc600078e029c */
[----:B------:R-:W2:Y:S04]  /*5930*/  LDS.128 R12, [R13+0x18400] ;  /* 0x018400000d0c7984 */ /* 0x000ea80000000c00 */
[----:B------:R-:W3:Y:S01]  /*5940*/  LDS.128 R72, [R72+0x18400] ;  /* 0x0184000048487984 */ /* 0x000ee20000000c00 */
[----:B------:R-:W-:Y:S05]  /*5950*/  @P3 BRA `(.L_x_547) ;  /* 0x0000000400503947 */ /* 0x000fea0003800000 */
[----:B------:R-:W-:Y:S01]  /*5960*/  SHF.R.U32.HI R131, RZ, 0x10, R45 ;  /* 0x00000010ff837819 */ /* 0x000fe2000001162d */
[----:B---3--:R-:W-:Y:S01]  /*5970*/  IMAD.MOV.U32 R129, RZ, RZ, R75 ;  /* 0x000000ffff817224 */ /* 0x008fe200078e004b */
[--C-:B------:R-:W-:Y:S01]  /*5980*/  SHF.R.U64 R40, R40, 0x10, R41.reuse ;  /* 0x0000001028287819 */ /* 0x100fe20000001229 */
[----:B------:R-:W-:Y:S01]  /*5990*/  HADD2.F32 R130, -RZ, R127.H1_H1 ;  /* 0x3000007fff827230 */ /* 0x000fe20000004100 */
[----:B------:R-:W-:Y:S01]  /*59a0*/  SHF.R.U32.HI R132, RZ, 0x10, R41 ;  /* 0x00000010ff847819 */ /* 0x000fe20000011629 */
[----:B------:R-:W-:Y:S01]  /*59b0*/  HADD2.F32 R75, -RZ, R73.H0_H0 ;  /* 0x20000049ff4b7230 */ /* 0x000fe20000004100 */
[----:B------:R-:W-:Y:S01]  /*59c0*/  SHF.R.U64 R44, R44, 0x10, R45 ;  /* 0x000000102c2c7819 */ /* 0x000fe2000000122d */
[----:B--2---:R-:W-:Y:S01]  /*59d0*/  IMAD.MOV.U32 R45, RZ, RZ, R15 ;  /* 0x000000ffff2d7224 */ /* 0x004fe200078e000f */
[----:B------:R-:W-:Y:S01]  /*59e0*/  SHF.R.U64 R41, R42, 0x10, R43 ;  /* 0x000000102a297819 */ /* 0x000fe2000000122b */
[----:B------:R-:W-:Y:S01]  /*59f0*/  HADD2.F32 R15, -RZ, R13.H0_H0 ;  /* 0x2000000dff0f7230 */ /* 0x000fe20000004100 */
[--C-:B------:R-:W-:Y:S01]  /*5a00*/  SHF.R.U64 R42, R46, 0x10, R47.reuse ;  /* 0x000000102e2a7819 */ /* 0x100fe2000000122f */
[----:B------:R-:W-:Y:S01]  /*5a10*/  HADD2.F32 R131, -RZ, R131.H0_H0 ;  /* 0x20000083ff837230 */ /* 0x000fe20000004100 */
[----:B------:R-:W-:Y:S01]  /*5a20*/  SHF.R.U32.HI R47, RZ, 0x10, R47 ;  /* 0x00000010ff2f7819 */ /* 0x000fe2000001162f */
[----:B------:R-:W-:Y:S01]  /*5a30*/  HADD2.F32 R46, -RZ, R13.H1_H1 ;  /* 0x3000000dff2e7230 */ /* 0x000fe20000004100 */
[----:B------:R-:W-:Y:S01]  /*5a40*/  SHF.R.U32.HI R43, RZ, 0x10, R43 ;  /* 0x00000010ff2b7819 */ /* 0x000fe2000001162b */
[----:B------:R-:W-:-:S02]  /*5a50*/  HADD2.F32 R128, -RZ, R127.H0_H0 ;  /* 0x2000007fff807230 */ /* 0x000fc40000004100 */
[----:B------:R-:W-:Y:S02]  /*5a60*/  HADD2.F32 R73, -RZ, R73.H1_H1 ;  /* 0x30000049ff497230 */ /* 0x000fe40000004100 */
[-C--:B------:R-:W-:Y:S01]  /*5a70*/  FMUL.FTZ R134, R46, R131.reuse ;  /* 0x000000832e867220 */ /* 0x080fe20000410000 */
[----:B------:R-:W-:Y:S02]  /*5a80*/  HADD2.F32 R127, -RZ, R132.H0_H0 ;  /* 0x20000084ff7f7230 */ /* 0x000fe40000004100 */
[-C--:B------:R-:W-:Y:S01]  /*5a90*/  FMUL.FTZ R132, R75, R130.reuse ;  /* 0x000000824b847220 */ /* 0x080fe20000410000 */
[----:B------:R-:W-:Y:S01]  /*5aa0*/  FMUL.FTZ R130, R15, R130 ;  /* 0x000000820f827220 */ /* 0x000fe20000410000 */
[----:B------:R-:W-:Y:S01]  /*5ab0*/  FMUL.FTZ R133, R73, R131 ;  /* 0x0000008349857220 */ /* 0x000fe20000410000 */
[----:B------:R-:W-:Y:S02]  /*5ac0*/  HADD2.F32 R41, -RZ, R41.H0_H0 ;  /* 0x20000029ff297230 */ /* 0x000fe40000004100 */
[-C--:B------:R-:W-:Y:S01]  /*5ad0*/  FFMA.FTZ R13, R15, R128.reuse, -R132 ;  /* 0x000000800f0d7223 */ /* 0x080fe20000010884 */
[----:B------:R-:W-:Y:S01]  /*5ae0*/  FFMA.FTZ R15, R75, R128, R130 ;  /* 0x000000804b0f7223 */ /* 0x000fe20000010082 */
[----:B------:R-:W-:Y:S01]  /*5af0*/  FFMA.FTZ R128, R73, R127, R134 ;  /* 0x0000007f49807223 */ /* 0x000fe20000010086 */
[----:B------:R-:W-:-:S02]  /*5b00*/  HADD2.F32 R132, -RZ, R126.H1_H1 ;  /* 0x3000007eff847230 */ /* 0x000fc40000004100 */
[----:B------:R-:W-:Y:S01]  /*5b10*/  FFMA.FTZ R46, R46, R127, -R133 ;  /* 0x0000007f2e2e7223 */ /* 0x000fe20000010885 */
[----:B------:R-:W-:Y:S02]  /*5b20*/  HADD2.F32 R75, -RZ, R129.H0_H0 ;  /* 0x20000081ff4b7230 */ /* 0x000fe40000004100 */
[----:B------:R-:W-:Y:S01]  /*5b30*/  HADD2.F32 R130, -RZ, R126.H0_H0 ;  /* 0x2000007eff827230 */ /* 0x000fe20000004100 */
[----:B------:R-:W-:Y:S01]  /*5b40*/  F2FP.F16.F32.PACK_AB R15, R128, R15 ;  /* 0x0000000f800f723e */ /* 0x000fe200000000ff */
[----:B------:R-:W-:Y:S02]  /*5b50*/  HADD2.F32 R73, -RZ, R45.H0_H0 ;  /* 0x2000002dff497230 */ /* 0x000fe40000004100 */
[----:B------:R-:W-:Y:S01]  /*5b60*/  FMUL.FTZ R134, R75, R132 ;  /* 0x000000844b867220 */ /* 0x000fe20000410000 */
[----:B------:R-:W-:Y:S01]  /*5b70*/  HADD2.F32 R129, -RZ, R129.H1_H1 ;  /* 0x30000081ff817230 */ /* 0x000fe20000004100 */
[----:B------:R-:W-:Y:S01]  /*5b80*/  F2FP.F16.F32.PACK_AB R13, R46, R13 ;  /* 0x0000000d2e0d723e */ /* 0x000fe200000000ff */
[----:B------:R-:W-:-:S02]  /*5b90*/  HADD2.F32 R127, -RZ, R47.H0_H0 ;  /* 0x2000002fff7f7230 */ /* 0x000fc40000004100 */
[----:B------:R-:W-:Y:S01]  /*5ba0*/  FMUL.FTZ R132, R73, R132 ;  /* 0x0000008449847220 */ /* 0x000fe20000410000 */
[----:B------:R-:W-:Y:S02]  /*5bb0*/  HADD2.F32 R126, -RZ, R45.H1_H1 ;  /* 0x3000002dff7e7230 */ /* 0x000fe40000004100 */
[----:B------:R-:W-:Y:S02]  /*5bc0*/  HADD2.F32 R47, -RZ, R43.H0_H0 ;  /* 0x2000002bff2f7230 */ /* 0x000fe40000004100 */
[-C--:B------:R-:W-:Y:S01]  /*5bd0*/  FMUL.FTZ R131, R129, R127.reuse ;  /* 0x0000007f81837220 */ /* 0x080fe20000410000 */
[-C--:B------:R-:W-:Y:S01]  /*5be0*/  FFMA.FTZ R43, R73, R130.reuse, -R134 ;  /* 0x00000082492b7223 */ /* 0x080fe20000010886 */
[C---:B------:R-:W-:Y:S01]  /*5bf0*/  FMUL.FTZ R136, R126.reuse, R127 ;  /* 0x0000007f7e887220 */ /* 0x040fe20000410000 */
[----:B------:R-:W-:Y:S01]  /*5c00*/  FFMA.FTZ R45, R75, R130, R132 ;  /* 0x000000824b2d7223 */ /* 0x000fe20000010084 */
[----:B------:R-:W-:Y:S01]  /*5c10*/  FFMA.FTZ R126, R126, R47, -R131 ;  /* 0x0000002f7e7e7223 */ /* 0x000fe20000010883 */
[----:B------:R-:W-:-:S02]  /*5c20*/  HADD2.F32 R73, -RZ, R125.H0_H0 ;  /* 0x2000007dff497230 */ /* 0x000fc40000004100 */
[----:B------:R-:W-:Y:S01]  /*5c30*/  FFMA.FTZ R130, R129, R47, R136 ;  /* 0x0000002f81827223 */ /* 0x000fe20000010088 */
[----:B------:R-:W-:Y:S02]  /*5c40*/  HADD2.F32 R127, -RZ, R44.H0_H0 ;  /* 0x2000002cff7f7230 */ /* 0x000fe40000004100 */
[----:B------:R-:W-:Y:S01]  /*5c50*/  HADD2.F32 R125, -RZ, R125.H1_H1 ;  /* 0x3000007dff7d7230 */ /* 0x000fe20000004100 */
[----:B------:R-:W-:Y:S01]  /*5c60*/  F2FP.F16.F32.PACK_AB R43, R126, R43 ;  /* 0x0000002b7e2b723e */ /* 0x000fe200000000ff */
[----:B------:R-:W-:Y:S02]  /*5c70*/  HADD2.F32 R47, -RZ, R72.H0_H0 ;  /* 0x20000048ff2f7230 */ /* 0x000fe40000004100 */
[----:B------:R-:W-:Y:S02]  /*5c80*/  HADD2.F32 R44, -RZ, R12.H0_H0 ;  /* 0x2000000cff2c7230 */ /* 0x000fe40000004100 */
[----:B------:R-:W-:Y:S02]  /*5c90*/  HADD2.F32 R72, -RZ, R72.H1_H1 ;  /* 0x30000048ff487230 */ /* 0x000fe40000004100 */
[----:B------:R-:W-:Y:S01]  /*5ca0*/  FMUL.FTZ R129, R47, R125 ;  /* 0x0000007d2f817220 */ /* 0x000fe20000410000 */
[----:B------:R-:W-:-:S02]  /*5cb0*/  HADD2.F32 R12, -RZ, R12.H1_H1 ;  /* 0x3000000cff0c7230 */ /* 0x000fc40000004100 */
[----:B------:R-:W-:Y:S02]  /*5cc0*/  HADD2.F32 R75, -RZ, R40.H0_H0 ;  /* 0x20000028ff4b7230 */ /* 0x000fe40000004100 */
[----:B------:R-:W-:Y:S01]  /*5cd0*/  FMUL.FTZ R40, R44, R125 ;  /* 0x0000007d2c287220 */ /* 0x000fe20000410000 */
[-C--:B------:R-:W-:Y:S01]  /*5ce0*/  FMUL.FTZ R125, R72, R127.reuse ;  /* 0x0000007f487d7220 */ /* 0x080fe20000410000 */
[----:B------:R-:W-:Y:S01]  /*5cf0*/  FMUL.FTZ R127, R12, R127 ;  /* 0x0000007f0c7f7220 */ /* 0x000fe20000410000 */
[-C--:B------:R-:W-:Y:S01]  /*5d00*/  FFMA.FTZ R129, R44, R73.reuse, -R129 ;  /* 0x000000492c817223 */ /* 0x080fe20000010881 */
[----:B------:R-:W-:Y:S01]  /*5d10*/  FFMA.FTZ R44, R47, R73, R40 ;  /* 0x000000492f2c7223 */ /* 0x000fe20000010028 */
[-C--:B------:R-:W-:Y:S01]  /*5d20*/  FFMA.FTZ R132, R12, R75.reuse, -R125 ;  /* 0x0000004b0c847223 */ /* 0x080fe2000001087d */
[----:B------:R-:W-:Y:S01]  /*5d30*/  FFMA.FTZ R127, R72, R75, R127 ;  /* 0x0000004b487f7223 */ /* 0x000fe2000001007f */
[----:B------:R-:W-:Y:S02]  /*5d40*/  HADD2.F32 R40, -RZ, R74.H0_H0 ;  /* 0x2000004aff287230 */ /* 0x000fe40000004100 */
[----:B------:R-:W-:-:S02]  /*5d50*/  HADD2.F32 R73, -RZ, R124.H1_H1 ;  /* 0x3000007cff497230 */ /* 0x000fc40000004100 */
[----:B------:R-:W-:Y:S01]  /*5d60*/  HADD2.F32 R75, -RZ, R42.H0_H0 ;  /* 0x2000002aff4b7230 */ /* 0x000fe20000004100 */
[----:B------:R-:W-:Y:S01]  /*5d70*/  F2FP.F16.F32.PACK_AB R72, R127, R44 ;  /* 0x0000002c7f48723e */ /* 0x000fe200000000ff */
[----:B------:R-:W-:Y:S02]  /*5d80*/  HADD2.F32 R12, -RZ, R14.H0_H0 ;  /* 0x2000000eff0c7230 */ /* 0x000fe40000004100 */
[-C--:B------:R-:W-:Y:S01]  /*5d90*/  FMUL.FTZ R125, R40, R73.reuse ;  /* 0x00000049287d7220 */ /* 0x080fe20000410000 */
[----:B------:R-:W-:Y:S02]  /*5da0*/  HADD2.F32 R74, -RZ, R74.H1_H1 ;  /* 0x3000004aff4a7230 */ /* 0x000fe40000004100 */
[----:B------:R-:W-:Y:S02]  /*5db0*/  HADD2.F32 R14, -RZ, R14.H1_H1 ;  /* 0x3000000eff0e7230 */ /* 0x000fe40000004100 */
[----:B------:R-:W-:Y:S01]  /*5dc0*/  FMUL.FTZ R73, R12, R73 ;  /* 0x000000490c497220 */ /* 0x000fe20000410000 */
[----:B------:R-:W-:-:S02]  /*5dd0*/  HADD2.F32 R47, -RZ, R124.H0_H0 ;  /* 0x2000007cff2f7230 */ /* 0x000fc40000004100 */
[-C--:B------:R-:W-:Y:S01]  /*5de0*/  FMUL.FTZ R131, R74, R75.reuse ;  /* 0x0000004b4a837220 */ /* 0x080fe20000410000 */
[----:B------:R-:W-:Y:S02]  /*5df0*/  FMUL.FTZ R75, R14, R75 ;  /* 0x0000004b0e4b7220 */ /* 0x000fe40000410000 */
[-C--:B------:R-:W-:Y:S01]  /*5e00*/  FFMA.FTZ R73, R40, R47.reuse, R73 ;  /* 0x0000002f28497223 */ /* 0x080fe20000010049 */
[----:B------:R-:W-:Y:S01]  /*5e10*/  FFMA.FTZ R125, R12, R47, -R125 ;  /* 0x0000002f0c7d7223 */ /* 0x000fe2000001087d */
[-C--:B------:R-:W-:Y:S01]  /*5e20*/  FFMA.FTZ R74, R74, R41.reuse, R75 ;  /* 0x000000294a4a7223 */ /* 0x080fe2000001004b */
[----:B------:R-:W-:Y:S01]  /*5e30*/  FFMA.FTZ R14, R14, R41, -R131 ;  /* 0x000000290e0e7223 */ /* 0x000fe20000010883 */
[----:B------:R-:W-:Y:S02]  /*5e40*/  F2FP.F16.F32.PACK_AB R75, R130, R45 ;  /* 0x0000002d824b723e */ /* 0x000fe400000000ff */
[----:B------:R-:W-:Y:S02]  /*5e50*/  F2FP.F16.F32.PACK_AB R12, R132, R129 ;  /* 0x00000081840c723e */ /* 0x000fe400000000ff */
[----:B------:R-:W-:-:S02]  /*5e60*/  F2FP.F16.F32.PACK_AB R74, R74, R73 ;  /* 0x000000494a4a723e */ /* 0x000fc400000000ff */
[----:B------:R-:W-:Y:S01]  /*5e70*/  MOV R73, R15 ;  /* 0x0000000f00497202 */ /* 0x000fe20000000f00 */
[----:B------:R-:W-:Y:S01]  /*5e80*/  IMAD.MOV.U32 R15, RZ, RZ, R43 ;  /* 0x000000ffff0f7224 */ /* 0x000fe200078e002b */
[----:B------:R-:W-:-:S07]  /*5e90*/  F2FP.F16.F32.PACK_AB R14, R14, R125 ;  /* 0x0000007d0e0e723e */ /* 0x000fce00000000ff */
.L_x_547:
[----:B------:R-:W-:Y:S05]  /*5ea0*/  BSYNC B2 ;  /* 0x0000000000027941 */ /* 0x000fea0003800000 */
.L_x_546:
[----:B------:R-:W-:Y:S01]  /*5eb0*/  ISETP.GE.AND P4, PT, R11, R110, PT ;  /* 0x0000006e0b00720c */ /* 0x000fe20003f86270 */
[----:B--2---:R4:W-:-:S12]  /*5ec0*/  ST.E.128 desc[UR42][R104.64], R12 ;  /* 0x0000000c68007985 */ /* 0x0049d8000c101d2a */
[----:B------:R-:W-:-:S05]  /*5ed0*/  @!P4 IMAD.WIDE R106, R11, 0x2, R106 ;  /* 0x000000020b6ac825 */ /* 0x000fca00078e026a */
[----:B---3--:R4:W-:Y:S02]  /*5ee0*/  @!P4 ST.E.128 desc[UR42][R106.64], R72 ;  /* 0x000000486a00c985 */ /* 0x0089e4000c101d2a */
.L_x_545:
[----:B------:R-:W-:Y:S05]  /*5ef0*/  BSYNC B1 ;  /* 0x0000000000017941 */ /* 0x000fea0003800000 */
.L_x_544:
[----:B------:R-:W-:-:S03]  /*5f00*/  UMOV UR4, 0xffffffff ;  /* 0xffffffff00047882 */ /* 0x000fc60000000000 */
[----:B------:R-:W-:Y:S05]  /*5f10*/  BRA.DIV UR4, `(.L_x_548) ;  /* 0x0000015e04a87947 */ /* 0x000fea000b800000 */
[----:B------:R0:W0:Y:S04]  /*5f20*/  SHFL.IDX PT, R47, R108, 0x1, 0x181f ;  /* 0x00381f006c2f7f89 */ /* 0x00002800000e0000 */
[----:B------:R0:W0:Y:S02]  /*5f30*/  SHFL.IDX PT, R46, R109, 0x1, 0x181f ;  /* 0x00381f006d2e7f89 */ /* 0x00002400000e0000 */
.L_x_833:
[----:B------:R-:W-:Y:S01]  /*5f40*/  VIADD R11, R153, 0x20 ;  /* 0x00000020990b7836 */ /* 0x000fe20000000000 */
[----:B------:R-:W-:Y:S04]  /*5f50*/  BSSY B1, `(.L_x_549) ;  /* 0x0000076000017945 */ /* 0x000fe80003800000 */
[----:B------:R-:W-:-:S13]  /*5f60*/  ISETP.GE.OR P4, PT, R11, R98, P1 ;  /* 0x000000620b00720c */ /* 0x000fda0000f86670 */
[----:B------:R-:W-:Y:S05]  /*5f70*/  @P4 BRA `(.L_x_550) ;  /* 0x0000000400cc4947 */ /* 0x000fea0003800000 */
[----:B------:R-:W-:Y:S01]  /*5f80*/  SEL R11, R37, R112, !P0 ;  /* 0x00000070250b7207 */ /* 0x000fe20004000000 */
[----:B------:R-:W-:Y:S01]  /*5f90*/  BSSY B2, `(.L_x_551) ;  /* 0x000006d000027945 */ /* 0x000fe20003800000 */
[----:B----4-:R-:W-:Y:S02]  /*5fa0*/  SHF.R.U32.HI R14, RZ, 0x3, R193 ;  /* 0x00000003ff0e7819 */ /* 0x010fe400000116c1 */
[----:B------:R-:W-:Y:S02]  /*5fb0*/  SHF.R.S32.HI R12, RZ, 0x1f, R11 ;  /* 0x0000001fff0c7819 */ /* 0x000fe4000001140b */
[C---:B0-----:R-:W-:Y:S02]  /*5fc0*/  LEA R44, P4, R77.reuse, R46, 0x1 ;  /* 0x0000002e4d2c7211 */ /* 0x041fe400078808ff */
[----:B------:R-:W-:Y:S02]  /*5fd0*/  LEA.HI R12, R12, R11, RZ, 0x4 ;  /* 0x0000000b0c0c7211 */ /* 0x000fe400078f20ff */
[----:B------:R-:W-:-:S02]  /*5fe0*/  LEA.HI.X R45, R77, R47, R81, 0x1, P4 ;  /* 0x0000002f4d2d7211 */ /* 0x000fc400020f0c51 */
[----:B------:R-:W-:-:S04]  /*5ff0*/  LEA.HI.SX32 R12, R12, R79, 0x1c ;  /* 0x0000004f0c0c7211 */ /* 0x000fc800078fe2ff */
[----:B------:R-:W-:Y:S01]  /*6000*/  SHF.R.S32.HI R13, RZ, 0x1f, R12 ;  /* 0x0000001fff0d7819 */ /* 0x000fe2000001140c */
[----:B------:R-:W-:-:S03]  /*6010*/  IMAD.SHL.U32 R11, R12, 0x8, RZ ;  /* 0x000000080c0b7824 */ /* 0x000fc600078e00ff */
[----:B------:R-:W-:Y:S02]  /*6020*/  LEA.HI R13, R13, R12, RZ, 0x3 ;  /* 0x0000000c0d0d7211 */ /* 0x000fe400078f18ff */
[----:B------:R-:W-:Y:S02]  /*6030*/  LOP3.LUT R12, R193, 0x38, R11, 0xf8, !PT ;  /* 0x00000038c10c7812 */ /* 0x000fe400078ef80b */
[----:B------:R-:W-:Y:S02]  /*6040*/  SHF.L.U32 R13, R13, 0xa, RZ ;  /* 0x0000000a0d0d7819 */ /* 0x000fe400000006ff */
[----:B------:R-:W-:Y:S02]  /*6050*/  LOP3.LUT R12, R12, R14, RZ, 0x3c, !PT ;  /* 0x0000000e0c0c7212 */ /* 0x000fe400078e3cff */
[----:B------:R-:W-:-:S04]  /*6060*/  LOP3.LUT R13, R13, 0x7fffe000, RZ, 0xc0, !PT ;  /* 0x7fffe0000d0d7812 */ /* 0x000fc800078ec0ff */
[----:B------:R-:W-:Y:S01]  /*6070*/  IADD3 R12, R12, R13, R199 ;  /* 0x0000000d0c0c7210 */ /* 0x000fe20007ffe0c7 */
[----:B------:R-:W-:-:S04]  /*6080*/  IMAD R13, R155, 0x4000, R4 ;  /* 0x000040009b0d7824 */ /* 0x000fc800078e0204 */
[----:B------:R-:W-:Y:S02]  /*6090*/  IMAD R15, R155, 0x4000, R12 ;  /* 0x000040009b0f7824 */ /* 0x000fe400078e020c */
[----:B------:R-:W-:-:S03]  /*60a0*/  IMAD R13, R13, 0x2, R156 ;  /* 0x000000020d0d7824 */ /* 0x000fc600078e029c */
[----:B------:R-:W-:-:S03]  /*60b0*/  LEA R40, R15, R156, 0x1 ;  /* 0x0000009c0f287211 */ /* 0x000fc600078e08ff */
[----:B------:R-:W0:Y:S04]  /*60c0*/  LDS.128 R12, [R13+0x18400] ;  /* 0x018400000d0c7984 */ /* 0x000e280000000c00 */
[----:B------:R-:W4:Y:S01]  /*60d0*/  LDS.128 R40, [R40+0x18400] ;  /* 0x0184000028287984 */ /* 0x000f220000000c00 */
[----:B------:R-:W-:Y:S05]  /*60e0*/  @P3 BRA `(.L_x_552) ;  /* 0x00000004005c3947 */ /* 0x000fea0003800000 */
[----:B------:R-:W-:Y:S02]  /*60f0*/  SHF.R.U64 R72, R48, 0x10, R49 ;  /* 0x0000001030487819 */ /* 0x000fe40000001231 */
[----:B------:R-:W-:Y:S01]  /*6100*/  SHF.R.U64 R48, R50, 0x10, R51 ;  /* 0x0000001032307819 */ /* 0x000fe20000001233 */
[----:B0-----:R-:W-:Y:S01]  /*6110*/  IMAD.MOV.U32 R50, RZ, RZ, R12 ;  /* 0x000000ffff327224 */ /* 0x001fe200078e000c */
[----:B------:R-:W-:Y:S01]  /*6120*/  SHF.R.U32.HI R74, RZ, 0x10, R53 ;  /* 0x00000010ff4a7819 */ /* 0x000fe20000011635 */
[----:B----4-:R-:W-:Y:S01]  /*6130*/  IMAD.MOV.U32 R12, RZ, RZ, R41 ;  /* 0x000000ffff0c7224 */ /* 0x010fe200078e0029 */
[----:B------:R-:W-:Y:S01]  /*6140*/  SHF.R.U32.HI R73, RZ, 0x10, R49 ;  /* 0x00000010ff497819 */ /* 0x000fe20000011631 */
[----:B------:R-:W-:Y:S01]  /*6150*/  HADD2.F32 R72, -RZ, R72.H0_H0 ;  /* 0x20000048ff487230 */ /* 0x000fe20000004100 */
[----:B------:R-:W-:Y:S01]  /*6160*/  SHF.R.U64 R52, R52, 0x10, R53 ;  /* 0x0000001034347819 */ /* 0x000fe20000001235 */
[----:B------:R-:W-:Y:S01]  /*6170*/  IMAD.MOV.U32 R53, RZ, RZ, R43 ;  /* 0x000000ffff357224 */ /* 0x000fe200078e002b */
[----:B------:R-:W-:Y:S01]  /*6180*/  SHF.R.U32.HI R105, RZ, 0x10, R51 ;  /* 0x00000010ff697819 */ /* 0x000fe20000011633 */
[----:B------:R-:W-:Y:S01]  /*6190*/  IMAD.MOV.U32 R51, RZ, RZ, R40 ;  /* 0x000000ffff337224 */ /* 0x000fe200078e0028 */
[--C-:B------:R-:W-:Y:S01]  /*61a0*/  SHF.R.U64 R49, R54, 0x10, R55.reuse ;  /* 0x0000001036317819 */ /* 0x100fe20000001237 */
[----:B------:R-:W-:Y:S01]  /*61b0*/  HADD2.F32 R40, -RZ, R12.H0_H0 ;  /* 0x2000000cff287230 */ /* 0x000fe20000004100 */
[----:B------:R-:W-:Y:S01]  /*61c0*/  SHF.R.U32.HI R75, RZ, 0x10, R55 ;  /* 0x00000010ff4b7819 */ /* 0x000fe20000011637 */
[--C-:B------:R-:W-:Y:S01]  /*61d0*/  HADD2.F32 R55, -RZ, R123.reuse.H0_H0 ;  /* 0x2000007bff377230 */ /* 0x100fe20000004100 */
[----:B------:R-:W-:Y:S01]  /*61e0*/  MOV R41, R15 ;  /* 0x0000000f00297202 */ /* 0x000fe20000000f00 */
[----:B------:R-:W-:-:S02]  /*61f0*/  HADD2.F32 R123, -RZ, R123.H1_H1 ;  /* 0x3000007bff7b7230 */ /* 0x000fc40000004100 */
[----:B------:R-:W-:Y:S02]  /*6200*/  HADD2.F32 R43, -RZ, R12.H1_H1 ;  /* 0x3000000cff2b7230 */ /* 0x000fe40000004100 */
[--C-:B------:R-:W-:Y:S02]  /*6210*/  HADD2.F32 R12, -RZ, R13.reuse.H0_H0 ;  /* 0x2000000dff0c7230 */ /* 0x100fe40000004100 */
[----:B------:R-:W-:Y:S02]  /*6220*/  HADD2.F32 R74, -RZ, R74.H0_H0 ;  /* 0x2000004aff4a7230 */ /* 0x000fe40000004100 */
[----:B------:R-:W-:Y:S02]  /*6230*/  HADD2.F32 R15, -RZ, R13.H1_H1 ;  /* 0x3000000dff0f7230 */ /* 0x000fe40000004100 */
[-C--:B------:R-:W-:Y:S01]  /*6240*/  FMUL.FTZ R13, R40, R123.reuse ;  /* 0x0000007b280d7220 */ /* 0x080fe20000410000 */
[----:B------:R-:W-:Y:S02]  /*6250*/  HADD2.F32 R54, -RZ, R73.H0_H0 ;  /* 0x20000049ff367230 */ /* 0x000fe40000004100 */
[C---:B------:R-:W-:Y:S01]  /*6260*/  FMUL.FTZ R123, R12.reuse, R123 ;  /* 0x0000007b0c7b7220 */ /* 0x040fe20000410000 */
[-C--:B------:R-:W-:Y:S01]  /*6270*/  FMUL.FTZ R104, R43, R74.reuse ;  /* 0x0000004a2b687220 */ /* 0x080fe20000410000 */
[C---:B------:R-:W-:Y:S01]  /*6280*/  FMUL.FTZ R74, R15.reuse, R74 ;  /* 0x0000004a0f4a7220 */ /* 0x040fe20000410000 */
[-C--:B------:R-:W-:Y:S01]  /*6290*/  FFMA.FTZ R12, R12, R55.reuse, -R13 ;  /* 0x000000370c0c7223 */ /* 0x080fe2000001080d */
[----:B------:R-:W-:Y:S01]  /*62a0*/  FFMA.FTZ R13, R40, R55, R123 ;  /* 0x00000037280d7223 */ /* 0x000fe2000001007b */
[-C--:B------:R-:W-:Y:S01]  /*62b0*/  FFMA.FTZ R15, R15, R54.reuse, -R104 ;  /* 0x000000360f0f7223 */ /* 0x080fe20000010868 */
[----:B------:R-:W-:Y:S01]  /*62c0*/  FFMA.FTZ R40, R43, R54, R74 ;  /* 0x000000362b287223 */ /* 0x000fe2000001004a */
[----:B------:R-:W-:-:S02]  /*62d0*/  HADD2.F32 R73, -RZ, R122.H1_H1 ;  /* 0x3000007aff497230 */ /* 0x000fc40000004100 */
[--C-:B------:R-:W-:Y:S01]  /*62e0*/  HADD2.F32 R54, -RZ, R53.reuse.H0_H0 ;  /* 0x20000035ff367230 */ /* 0x100fe20000004100 */
[----:B------:R-:W-:Y:S01]  /*62f0*/  F2FP.F16.F32.PACK_AB R15, R15, R12 ;  /* 0x0000000c0f0f723e */ /* 0x000fe200000000ff */
[----:B------:R-:W-:Y:S02]  /*6300*/  HADD2.F32 R53, -RZ, R53.H1_H1 ;  /* 0x30000035ff357230 */ /* 0x000fe40000004100 */
[----:B------:R-:W-:Y:S02]  /*6310*/  HADD2.F32 R104, -RZ, R75.H0_H0 ;  /* 0x2000004bff687230 */ /* 0x000fe40000004100 */
[----:B---3--:R-:W-:Y:S01]  /*6320*/  FMUL.FTZ R106, R54, R73 ;  /* 0x00000049366a7220 */ /* 0x008fe20000410000 */
[----:B------:R-:W-:Y:S02]  /*6330*/  HADD2.F32 R55, -RZ, R120.H1_H1 ;  /* 0x30000078ff377230 */ /* 0x000fe40000004100 */
[--C-:B------:R-:W-:Y:S02]  /*6340*/  HADD2.F32 R43, -RZ, R41.reuse.H0_H0 ;  /* 0x20000029ff2b7230 */ /* 0x100fe40000004100 */
[----:B------:R-:W-:Y:S01]  /*6350*/  FMUL.FTZ R124, R53, R104 ;  /* 0x00000068357c7220 */ /* 0x000fe20000410000 */
[----:B------:R-:W-:-:S02]  /*6360*/  HADD2.F32 R41, -RZ, R41.H1_H1 ;  /* 0x30000029ff297230 */ /* 0x000fc40000004100 */
[----:B------:R-:W-:Y:S02]  /*6370*/  HADD2.F32 R74, -RZ, R105.H0_H0 ;  /* 0x20000069ff4a7230 */ /* 0x000fe40000004100 */
[C---:B------:R-:W-:Y:S01]  /*6380*/  FMUL.FTZ R73, R43.reuse, R73 ;  /* 0x000000492b497220 */ /* 0x040fe20000410000 */
[-C--:B------:R-:W-:Y:S01]  /*6390*/  FFMA.FTZ R106, R43, R55.reuse, -R106 ;  /* 0x000000372b6a7223 */ /* 0x080fe2000001086a */
[C---:B------:R-:W-:Y:S01]  /*63a0*/  FMUL.FTZ R104, R41.reuse, R104 ;  /* 0x0000006829687220 */ /* 0x040fe20000410000 */
[----:B------:R-:W-:Y:S02]  /*63b0*/  HADD2.F32 R122, -RZ, R122.H0_H0 ;  /* 0x2000007aff7a7230 */ /* 0x000fe40000004100 */
[----:B------:R-:W-:Y:S01]  /*63c0*/  FFMA.FTZ R105, R41, R74, -R124 ;  /* 0x0000004a29697223 */ /* 0x000fe2000001087c */
[----:B------:R-:W-:Y:S02]  /*63d0*/  HADD2.F32 R43, -RZ, R51.H0_H0 ;  /* 0x20000033ff2b7230 */ /* 0x000fe40000004100 */
[----:B------:R-:W-:Y:S01]  /*63e0*/  FFMA.FTZ R75, R54, R55, R73 ;  /* 0x00000037364b7223 */ /* 0x000fe20000010049 */
[----:B------:R-:W-:-:S02]  /*63f0*/  HADD2.F32 R52, -RZ, R52.H0_H0 ;  /* 0x20000034ff347230 */ /* 0x000fc40000004100 */
[----:B------:R-:W-:Y:S01]  /*6400*/  FFMA.FTZ R104, R53, R74, R104 ;  /* 0x0000004a35687223 */ /* 0x000fe20000010068 */
[--C-:B------:R-:W-:Y:S02]  /*6410*/  HADD2.F32 R41, -RZ, R50.reuse.H0_H0 ;  /* 0x20000032ff297230 */ /* 0x100fe40000004100 */
[----:B------:R-:W-:Y:S01]  /*6420*/  FMUL.FTZ R54, R43, R122 ;  /* 0x0000007a2b367220 */ /* 0x000fe20000410000 */
[----:B------:R-:W-:Y:S01]  /*6430*/  HADD2.F32 R51, -RZ, R51.H1_H1 ;  /* 0x30000033ff337230 */ /* 0x000fe20000004100 */
[----:B------:R-:W-:Y:S01]  /*6440*/  F2FP.F16.F32.PACK_AB R105, R105, R106 ;  /* 0x0000006a6969723e */ /* 0x000fe200000000ff */
[----:B------:R-:W-:Y:S02]  /*6450*/  HADD2.F32 R50, -RZ, R50.H1_H1 ;  /* 0x30000032ff327230 */ /* 0x000fe40000004100 */
[----:B------:R-:W-:Y:S01]  /*6460*/  FMUL.FTZ R122, R41, R122 ;  /* 0x0000007a297a7220 */ /* 0x000fe20000410000 */
[----:B------:R-:W-:Y:S02]  /*6470*/  HADD2.F32 R120, -RZ, R120.H0_H0 ;  /* 0x20000078ff787230 */ /* 0x000fe40000004100 */
[-C--:B------:R-:W-:Y:S01]  /*6480*/  FMUL.FTZ R53, R51, R52.reuse ;  /* 0x0000003433357220 */ /* 0x080fe20000410000 */
[----:B------:R-:W-:-:S02]  /*6490*/  FMUL.FTZ R52, R50, R52 ;  /* 0x0000003432347220 */ /* 0x000fc40000410000 */
[-C--:B------:R-:W-:Y:S01]  /*64a0*/  FFMA.FTZ R122, R43, R120.reuse, R122 ;  /* 0x000000782b7a7223 */ /* 0x080fe2000001007a */
[----:B------:R-:W-:Y:S01]  /*64b0*/  FFMA.FTZ R54, R41, R120, -R54 ;  /* 0x0000007829367223 */ /* 0x000fe20000010836 */
[-C--:B------:R-:W-:Y:S01]  /*64c0*/  FFMA.FTZ R55, R51, R72.reuse, R52 ;  /* 0x0000004833377223 */ /* 0x080fe20000010034 */
[----:B------:R-:W-:Y:S02]  /*64d0*/  HADD2.F32 R43, -RZ, R42.H0_H0 ;  /* 0x2000002aff2b7230 */ /* 0x000fe40000004100 */
[----:B------:R-:W-:Y:S01]  /*64e0*/  FFMA.FTZ R53, R50, R72, -R53 ;  /* 0x0000004832357223 */ /* 0x000fe20000010835 */
[----:B------:R-:W-:Y:S02]  /*64f0*/  HADD2.F32 R52, -RZ, R121.H1_H1 ;  /* 0x30000079ff347230 */ /* 0x000fe40000004100 */
[----:B------:R-:W-:Y:S02]  /*6500*/  HADD2.F32 R51, -RZ, R49.H0_H0 ;  /* 0x20000031ff337230 */ /* 0x000fe40000004100 */
[----:B------:R-:W-:Y:S01]  /*6510*/  HADD2.F32 R41, -RZ, R14.H0_H0 ;  /* 0x2000000eff297230 */ /* 0x000fe20000004100 */
[----:B------:R-:W-:Y:S01]  /*6520*/  F2FP.F16.F32.PACK_AB R12, R53, R54 ;  /* 0x00000036350c723e */ /* 0x000fe200000000ff */
[----:B------:R-:W-:-:S02]  /*6530*/  HADD2.F32 R42, -RZ, R42.H1_H1 ;  /* 0x3000002aff2a7230 */ /* 0x000fc40000004100 */
[----:B------:R-:W-:Y:S02]  /*6540*/  HADD2.F32 R14, -RZ, R14.H1_H1 ;  /* 0x3000000eff0e7230 */ /* 0x000fe40000004100 */
[----:B------:R-:W-:Y:S02]  /*6550*/  HADD2.F32 R49, -RZ, R48.H0_H0 ;  /* 0x20000030ff317230 */ /* 0x000fe40000004100 */
[-C--:B------:R-:W-:Y:S01]  /*6560*/  FMUL.FTZ R48, R43, R52.reuse ;  /* 0x000000342b307220 */ /* 0x080fe20000410000 */
[----:B------:R-:W-:Y:S02]  /*6570*/  HADD2.F32 R50, -RZ, R121.H0_H0 ;  /* 0x20000079ff327230 */ /* 0x000fe40000004100 */
[-C--:B------:R-:W-:Y:S01]  /*6580*/  FMUL.FTZ R73, R42, R51.reuse ;  /* 0x000000332a497220 */ /* 0x080fe20000410000 */
[C---:B------:R-:W-:Y:S01]  /*6590*/  FMUL.FTZ R52, R41.reuse, R52 ;  /* 0x0000003429347220 */ /* 0x040fe20000410000 */
[----:B------:R-:W-:Y:S01]  /*65a0*/  FMUL.FTZ R51, R14, R51 ;  /* 0x000000330e337220 */ /* 0x000fe20000410000 */
[----:B------:R-:W-:-:S02]  /*65b0*/  FFMA.FTZ R48, R41, R50, -R48 ;  /* 0x0000003229307223 */ /* 0x000fc40000010830 */
[----:B------:R-:W-:Y:S01]  /*65c0*/  FFMA.FTZ R52, R43, R50, R52 ;  /* 0x000000322b347223 */ /* 0x000fe20000010034 */
[-C--:B------:R-:W-:Y:S01]  /*65d0*/  FFMA.FTZ R73, R14, R49.reuse, -R73 ;  /* 0x000000310e497223 */ /* 0x080fe20000010849 */
[----:B------:R-:W-:Y:S01]  /*65e0*/  FFMA.FTZ R51, R42, R49, R51 ;  /* 0x000000312a337223 */ /* 0x000fe20000010033 */
[----:B------:R-:W-:Y:S01]  /*65f0*/  F2FP.F16.F32.PACK_AB R41, R40, R13 ;  /* 0x0000000d2829723e */ /* 0x000fe200000000ff */
[----:B------:R-:W-:Y:S01]  /*6600*/  IMAD.MOV.U32 R13, RZ, RZ, R15 ;  /* 0x000000ffff0d7224 */ /* 0x000fe200078e000f */
[----:B------:R-:W-:Y:S01]  /*6610*/  F2FP.F16.F32.PACK_AB R43, R104, R75 ;  /* 0x0000004b682b723e */ /* 0x000fe200000000ff */
[----:B------:R-:W-:Y:S01]  /*6620*/  IMAD.MOV.U32 R15, RZ, RZ, R105 ;  /* 0x000000ffff0f7224 */ /* 0x000fe200078e0069 */
[----:B------:R-:W-:Y:S02]  /*6630*/  F2FP.F16.F32.PACK_AB R40, R55, R122 ;  /* 0x0000007a3728723e */ /* 0x000fe400000000ff */
[----:B------:R-:W-:Y:S02]  /*6640*/  F2FP.F16.F32.PACK_AB R14, R73, R48 ;  /* 0x00000030490e723e */ /* 0x000fe400000000ff */
[----:B------:R-:W-:-:S07]  /*6650*/  F2FP.F16.F32.PACK_AB R42, R51, R52 ;  /* 0x00000034332a723e */ /* 0x000fce00000000ff */
.L_x_552:
[----:B------:R-:W-:Y:S05]  /*6660*/  BSYNC B2 ;  /* 0x0000000000027941 */ /* 0x000fea0003800000 */
.L_x_551:
[----:B------:R-:W-:Y:S01]  /*6670*/  ISETP.GE.AND P4, PT, R11, R110, PT ;  /* 0x0000006e0b00720c */ /* 0x000fe20003f86270 */
[----:B0-----:R0:W-:-:S12]  /*6680*/  ST.E.128 desc[UR42][R44.64], R12 ;  /* 0x0000000c2c007985 */ /* 0x0011d8000c101d2a */
[----:B------:R-:W-:-:S05]  /*6690*/  @!P4 IMAD.WIDE R46, R11, 0x2, R46 ;  /* 0x000000020b2ec825 */ /* 0x000fca00078e022e */
[----:B----4-:R0:W-:Y:S02]  /*66a0*/  @!P4 ST.E.128 desc[UR42][R46.64], R40 ;  /* 0x000000282e00c985 */ /* 0x0101e4000c101d2a */
.L_x_550:
[----:B------:R-:W-:Y:S05]  /*66b0*/  BSYNC B1 ;  /* 0x0000000000017941 */ /* 0x000fea0003800000 */
.L_x_549:
[----:B------:R-:W-:-:S03]  /*66c0*/  UMOV UR4, 0xffffffff ;  /* 0xffffffff00047882 */ /* 0x000fc60000000000 */
[----:B------:R-:W-:Y:S05]  /*66d0*/  BRA.DIV UR4, `(.L_x_553) ;  /* 0x0000015a04047947 */ /* 0x000fea000b800000 */
[----:B0-----:R0:W0:Y:S04]  /*66e0*/  SHFL.IDX PT, R47, R108, 0x2, 0x181f ;  /* 0x00581f006c2f7f89 */ /* 0x00102800000e0000 */
[----:B------:R0:W0:Y:S02]  /*66f0*/  SHFL.IDX PT, R46, R109, 0x2, 0x181f ;  /* 0x00581f006d2e7f89 */ /* 0x00002400000e0000 */
.L_x_837:
[----:B------:R-:W-:Y:S01]  /*6700*/  IADD3 R11, R153, 0x40, RZ ;  /* 0x00000040990b7810 */ /* 0x000fe20007ffe0ff */
[----:B------:R-:W-:Y:S03]  /*6710*/  BSSY B1, `(.L_x_554) ;  /* 0x0000075000017945 */ /* 0x000fe60003800000 */
        /* <DEDUP_REMOVED lines=13> */
[----:B------:R-:W-:-:S03]  /*67f0*/  LOP3.LUT R12, R192, 0x38, R11, 0xf8, !PT ;  /* 0x00000038c00c7812 */ /* 0x000fc600078ef80b */
[----:B------:R-:W-:Y:S01]  /*6800*/  IMAD.SHL.U32 R14, R13, 0x400, RZ ;  /* 0x000004000d0e7824 */ /* 0x000fe200078e00ff */
[----:B------:R-:W-:-:S04]  /*6810*/  LOP3.LUT R13, R12, R15, RZ, 0x3c, !PT ;  /* 0x0000000f0c0d7212 */ /* 0x000fc800078e3cff */
[----:B------:R-:W-:-:S04]  /*6820*/  LOP3.LUT R12, R14, 0x7fffe000, RZ, 0xc0, !PT ;  /* 0x7fffe0000e0c7812 */ /* 0x000fc800078ec0ff */
[----:B------:R-:W-:Y:S01]  /*6830*/  IADD3 R12, R13, R12, R198 ;  /* 0x0000000c0d0c7210 */ /* 0x000fe20007ffe0c6 */
[----:B------:R-:W-:-:S03]  /*6840*/  IMAD R13, R155, 0x4000, R5 ;  /* 0x000040009b0d7824 */ /* 0x000fc600078e0205 */
[----:B------:R-:W-:Y:S01]  /*6850*/  LEA R15, R155, R12, 0xe ;  /* 0x0000000c9b0f7211 */ /* 0x000fe200078e70ff */
[----:B------:R-:W-:-:S04]  /*6860*/  IMAD R13, R13, 0x2, R156 ;  /* 0x000000020d0d7824 */ /* 0x000fc800078e029c */
[----:B------:R-:W-:Y:S02]  /*6870*/  IMAD R40, R15, 0x2, R156 ;  /* 0x000000020f287824 */ /* 0x000fe400078e029c */
[----:B------:R-:W0:Y:S04]  /*6880*/  LDS.128 R12, [R13+0x18400] ;  /* 0x018400000d0c7984 */ /* 0x000e280000000c00 */
[----:B------:R-:W4:Y:S01]  /*6890*/  LDS.128 R40, [R40+0x18400] ;  /* 0x0184000028287984 */ /* 0x000f220000000c00 */
[----:B------:R-:W-:Y:S05]  /*68a0*/  @P3 BRA `(.L_x_557) ;  /* 0x0000000400583947 */ /* 0x000fea0003800000 */
[----:B------:R-:W-:Y:S01]  /*68b0*/  SHF.R.U32.HI R54, RZ, 0x10, R61 ;  /* 0x00000010ff367819 */ /* 0x000fe2000001163d */
[----:B----4-:R-:W-:Y:S01]  /*68c0*/  IMAD.MOV.U32 R49, RZ, RZ, R40 ;  /* 0x000000ffff317224 */ /* 0x010fe200078e0028 */
[----:B0-----:R-:W-:Y:S01]  /*68d0*/  MOV R40, R14 ;  /* 0x0000000e00287202 */ /* 0x001fe20000000f00 */
[----:B------:R-:W-:Y:S01]  /*68e0*/  IMAD.MOV.U32 R50, RZ, RZ, R42 ;  /* 0x000000ffff327224 */ /* 0x000fe200078e002a */
[--C-:B------:R-:W-:Y:S01]  /*68f0*/  SHF.R.U32.HI R52, RZ, 0x10, R57.reuse ;  /* 0x00000010ff347819 */ /* 0x100fe20000011639 */
[----:B------:R-:W-:Y:S01]  /*6900*/  HADD2.F32 R53, -RZ, R119.H1_H1 ;  /* 0x30000077ff357230 */ /* 0x000fe20000004100 */
[----:B------:R-:W-:Y:S01]  /*6910*/  SHF.R.U64 R73, R56, 0x10, R57 ;  /* 0x0000001038497819 */ /* 0x000fe20000001239 */
[----:B------:R-:W-:Y:S01]  /*6920*/  HADD2.F32 R42, -RZ, R41.H0_H0 ;  /* 0x20000029ff2a7230 */ /* 0x000fe20000004100 */
[----:B------:R-:W-:Y:S01]  /*6930*/  SHF.R.U64 R72, R60, 0x10, R61 ;  /* 0x000000103c487819 */ /* 0x000fe2000000123d */
[----:B------:R-:W-:Y:S01]  /*6940*/  HADD2.F32 R14, -RZ, R13.H0_H0 ;  /* 0x2000000dff0e7230 */ /* 0x000fe20000004100 */
[----:B------:R-:W-:Y:S01]  /*6950*/  SHF.R.U64 R48, R58, 0x10, R59 ;  /* 0x000000103a307819 */ /* 0x000fe2000000123b */
[----:B------:R-:W-:-:S02]  /*6960*/  HADD2.F32 R41, -RZ, R41.H1_H1 ;  /* 0x30000029ff297230 */ /* 0x000fc40000004100 */
[-C--:B------:R-:W-:Y:S01]  /*6970*/  FMUL.FTZ R55, R42, R53.reuse ;  /* 0x000000352a377220 */ /* 0x080fe20000410000 */
[----:B------:R-:W-:Y:S02]  /*6980*/  HADD2.F32 R54, -RZ, R54.H0_H0 ;  /* 0x20000036ff367230 */ /* 0x000fe40000004100 */
[----:B------:R-:W-:Y:S01]  /*6990*/  FMUL.FTZ R53, R14, R53 ;  /* 0x000000350e357220 */ /* 0x000fe20000410000 */
[----:B------:R-:W-:Y:S01]  /*69a0*/  HADD2.F32 R51, -RZ, R117.H1_H1 ;  /* 0x30000075ff337230 */ /* 0x000fe20000004100 */
[----:B------:R-:W-:Y:S01]  /*69b0*/  SHF.R.U32.HI R58, RZ, 0x10, R59 ;  /* 0x00000010ff3a7819 */ /* 0x000fe2000001163b */
[----:B------:R-:W-:Y:S02]  /*69c0*/  HADD2.F32 R13, -RZ, R13.H1_H1 ;  /* 0x3000000dff0d7230 */ /* 0x000fe40000004100 */
[-C--:B------:R-:W-:Y:S01]  /*69d0*/  FMUL.FTZ R56, R41, R54.reuse ;  /* 0x0000003629387220 */ /* 0x080fe20000410000 */
[----:B------:R-:W-:Y:S01]  /*69e0*/  HADD2.F32 R52, -RZ, R52.H0_H0 ;  /* 0x20000034ff347230 */ /* 0x000fe20000004100 */
[----:B------:R-:W-:Y:S01]  /*69f0*/  SHF.R.U64 R61, R62, 0x10, R63 ;  /* 0x000000103e3d7819 */ /* 0x000fe2000000123f */
[-C--:B------:R-:W-:Y:S01]  /*6a00*/  FFMA.FTZ R55, R14, R51.reuse, -R55 ;  /* 0x000000330e377223 */ /* 0x080fe20000010837 */
[----:B------:R-:W-:Y:S01]  /*6a10*/  FFMA.FTZ R53, R42, R51, R53 ;  /* 0x000000332a357223 */ /* 0x000fe20000010035 */
[----:B------:R-:W-:Y:S01]  /*6a20*/  SHF.R.U32.HI R62, RZ, 0x10, R63 ;  /* 0x00000010ff3e7819 */ /* 0x000fe2000001163f */
[C---:B------:R-:W-:Y:S01]  /*6a30*/  FMUL.FTZ R54, R13.reuse, R54 ;  /* 0x000000360d367220 */ /* 0x040fe20000410000 */
[----:B------:R-:W-:Y:S01]  /*6a40*/  FFMA.FTZ R56, R13, R52, -R56 ;  /* 0x000000340d387223 */ /* 0x000fe20000010838 */
[----:B------:R-:W-:-:S02]  /*6a50*/  HADD2.F32 R51, -RZ, R118.H1_H1 ;  /* 0x30000076ff337230 */ /* 0x000fc40000004100 */
[----:B------:R-:W-:Y:S02]  /*6a60*/  HADD2.F32 R14, -RZ, R43.H0_H0 ;  /* 0x2000002bff0e7230 */ /* 0x000fe40000004100 */
[----:B------:R-:W-:Y:S01]  /*6a70*/  FFMA.FTZ R54, R41, R52, R54 ;  /* 0x0000003429367223 */ /* 0x000fe20000010036 */
[----:B------:R-:W-:Y:S02]  /*6a80*/  HADD2.F32 R13, -RZ, R15.H0_H0 ;  /* 0x2000000fff0d7230 */ /* 0x000fe40000004100 */
[----:B------:R-:W-:Y:S02]  /*6a90*/  HADD2.F32 R42, -RZ, R58.H0_H0 ;  /* 0x2000003aff2a7230 */ /* 0x000fe40000004100 */
[-C--:B------:R-:W-:Y:S01]  /*6aa0*/  FMUL.FTZ R58, R14, R51.reuse ;  /* 0x000000330e3a7220 */ /* 0x080fe20000410000 */
[----:B------:R-:W-:Y:S02]  /*6ab0*/  HADD2.F32 R41, -RZ, R116.H1_H1 ;  /* 0x30000074ff297230 */ /* 0x000fe40000004100 */
[----:B------:R-:W-:Y:S01]  /*6ac0*/  FMUL.FTZ R51, R13, R51 ;  /* 0x000000330d337220 */ /* 0x000fe20000410000 */
[----:B------:R-:W-:Y:S01]  /*6ad0*/  HADD2.F32 R43, -RZ, R43.H1_H1 ;  /* 0x3000002bff2b7230 */ /* 0x000fe20000004100 */
[----:B------:R-:W-:Y:S01]  /*6ae0*/  F2FP.F16.F32.PACK_AB R53, R54, R53 ;  /* 0x000000353635723e */ /* 0x000fe200000000ff */
[----:B------:R-:W-:-:S02]  /*6af0*/  HADD2.F32 R52, -RZ, R62.H0_H0 ;  /* 0x2000003eff347230 */ /* 0x000fc40000004100 */
[-C--:B------:R-:W-:Y:S01]  /*6b00*/  FFMA.FTZ R57, R14, R41.reuse, R51 ;  /* 0x000000290e397223 */ /* 0x080fe20000010033 */
[----:B------:R-:W-:Y:S02]  /*6b10*/  HADD2.F32 R15, -RZ, R15.H1_H1 ;  /* 0x3000000fff0f7230 */ /* 0x000fe40000004100 */
[----:B------:R-:W-:Y:S01]  /*6b20*/  FFMA.FTZ R58, R13, R41, -R58 ;  /* 0x000000290d3a7223 */ /* 0x000fe2000001083a */
[----:B------:R-:W-:Y:S02]  /*6b30*/  HADD2.F32 R119, -RZ, R119.H0_H0 ;  /* 0x20000077ff777230 */ /* 0x000fe40000004100 */
[-C--:B------:R-:W-:Y:S01]  /*6b40*/  FMUL.FTZ R60, R43, R52.reuse ;  /* 0x000000342b3c7220 */ /* 0x080fe20000410000 */
[----:B------:R-:W-:Y:S02]  /*6b50*/  HADD2.F32 R14, -RZ, R49.H0_H0 ;  /* 0x20000031ff0e7230 */ /* 0x000fe40000004100 */
[----:B------:R-:W-:Y:S01]  /*6b60*/  FMUL.FTZ R52, R15, R52 ;  /* 0x000000340f347220 */ /* 0x000fe20000410000 */
[----:B------:R-:W-:-:S02]  /*6b70*/  HADD2.F32 R41, -RZ, R72.H0_H0 ;  /* 0x20000048ff297230 */ /* 0x000fc40000004100 */
[-C--:B------:R-:W-:Y:S01]  /*6b80*/  FFMA.FTZ R59, R15, R42.reuse, -R60 ;  /* 0x0000002a0f3b7223 */ /* 0x080fe2000001083c */
[----:B------:R-:W-:Y:S02]  /*6b90*/  HADD2.F32 R49, -RZ, R49.H1_H1 ;  /* 0x30000031ff317230 */ /* 0x000fe40000004100 */
[----:B------:R-:W-:Y:S01]  /*6ba0*/  FFMA.FTZ R60, R43, R42, R52 ;  /* 0x0000002a2b3c7223 */ /* 0x000fe20000010034 */
[----:B------:R-:W-:Y:S02]  /*6bb0*/  HADD2.F32 R117, -RZ, R117.H0_H0 ;  /* 0x20000075ff757230 */ /* 0x000fe40000004100 */
[----:B------:R-:W-:Y:S01]  /*6bc0*/  FMUL.FTZ R42, R14, R119 ;  /* 0x000000770e2a7220 */ /* 0x000fe20000410000 */
[--C-:B------:R-:W-:Y:S02]  /*6bd0*/  HADD2.F32 R13, -RZ, R12.reuse.H0_H0 ;  /* 0x2000000cff0d7230 */ /* 0x100fe40000004100 */
[----:B------:R-:W-:Y:S01]  /*6be0*/  FMUL.FTZ R43, R49, R41 ;  /* 0x00000029312b7220 */ /* 0x000fe20000410000 */
[----:B------:R-:W-:Y:S01]  /*6bf0*/  HADD2.F32 R12, -RZ, R12.H1_H1 ;  /* 0x3000000cff0c7230 */ /* 0x000fe20000004100 */
[----:B------:R-:W-:Y:S01]  /*6c00*/  F2FP.F16.F32.PACK_AB R57, R60, R57 ;  /* 0x000000393c39723e */ /* 0x000fe200000000ff */
[----:B------:R-:W-:-:S02]  /*6c10*/  HADD2.F32 R15, -RZ, R73.H0_H0 ;  /* 0x20000049ff0f7230 */ /* 0x000fc40000004100 */
[C---:B------:R-:W-:Y:S01]  /*6c20*/  FMUL.FTZ R119, R13.reuse, R119 ;  /* 0x000000770d777220 */ /* 0x040fe20000410000 */
[----:B------:R-:W-:Y:S01]  /*6c30*/  FFMA.FTZ R42, R13, R117, -R42 ;  /* 0x000000750d2a7223 */ /* 0x000fe2000001082a */
[C---:B------:R-:W-:Y:S01]  /*6c40*/  FMUL.FTZ R52, R12.reuse, R41 ;  /* 0x000000290c347220 */ /* 0x040fe20000410000 */
[----:B------:R-:W-:Y:S02]  /*6c50*/  HADD2.F32 R13, -RZ, R50.H0_H0 ;  /* 0x20000032ff0d7230 */ /* 0x000fe40000004100 */
[-C--:B------:R-:W-:Y:S01]  /*6c60*/  FFMA.FTZ R43, R12, R15.reuse, -R43 ;  /* 0x0000000f0c2b7223 */ /* 0x080fe2000001082b */
[----:B------:R-:W-:Y:S02]  /*6c70*/  HADD2.F32 R118, -RZ, R118.H0_H0 ;  /* 0x20000076ff767230 */ /* 0x000fe40000004100 */
[----:B------:R-:W-:Y:S01]  /*6c80*/  FFMA.FTZ R52, R49, R15, R52 ;  /* 0x0000000f31347223 */ /* 0x000fe20000010034 */
[----:B------:R-:W-:Y:S02]  /*6c90*/  HADD2.F32 R41, -RZ, R61.H0_H0 ;  /* 0x2000003dff297230 */ /* 0x000fe40000004100 */
[----:B------:R-:W-:Y:S01]  /*6ca0*/  FFMA.FTZ R119, R14, R117, R119 ;  /* 0x000000750e777223 */ /* 0x000fe20000010077 */
[----:B------:R-:W-:-:S02]  /*6cb0*/  HADD2.F32 R12, -RZ, R40.H0_H0 ;  /* 0x20000028ff0c7230 */ /* 0x000fc40000004100 */
[CC--:B------:R-:W-:Y:S01]  /*6cc0*/  FMUL.FTZ R49, R13.reuse, R118.reuse ;  /* 0x000000760d317220 */ /* 0x0c0fe20000410000 */
[----:B------:R-:W-:Y:S02]  /*6cd0*/  HADD2.F32 R50, -RZ, R50.H1_H1 ;  /* 0x30000032ff327230 */ /* 0x000fe40000004100 */
[----:B------:R-:W-:Y:S02]  /*6ce0*/  HADD2.F32 R40, -RZ, R40.H1_H1 ;  /* 0x30000028ff287230 */ /* 0x000fe40000004100 */
[----:B------:R-:W-:Y:S01]  /*6cf0*/  FMUL.FTZ R118, R12, R118 ;  /* 0x000000760c767220 */ /* 0x000fe20000410000 */
[----:B------:R-:W-:Y:S02]  /*6d00*/  HADD2.F32 R116, -RZ, R116.H0_H0 ;  /* 0x20000074ff747230 */ /* 0x000fe40000004100 */
[-C--:B------:R-:W-:Y:S01]  /*6d10*/  FMUL.FTZ R51, R50, R41.reuse ;  /* 0x0000002932337220 */ /* 0x080fe20000410000 */
[----:B------:R-:W-:Y:S02]  /*6d20*/  HADD2.F32 R15, -RZ, R48.H0_H0 ;  /* 0x20000030ff0f7230 */ /* 0x000fe40000004100 */
[----:B------:R-:W-:Y:S01]  /*6d30*/  FMUL.FTZ R41, R40, R41 ;  /* 0x0000002928297220 */ /* 0x000fe20000410000 */
[----:B------:R-:W-:Y:S01]  /*6d40*/  F2FP.F16.F32.PACK_AB R52, R52, R119 ;  /* 0x000000773434723e */ /* 0x000fe200000000ff */
[-C--:B------:R-:W-:Y:S01]  /*6d50*/  FFMA.FTZ R49, R12, R116.reuse, -R49 ;  /* 0x000000740c317223 */ /* 0x080fe20000010831 */
[----:B------:R-:W-:Y:S01]  /*6d60*/  FFMA.FTZ R118, R13, R116, R118 ;  /* 0x000000740d767223 */ /* 0x000fe20000010076 */
[-C--:B------:R-:W-:Y:S01]  /*6d70*/  FFMA.FTZ R40, R40, R15.reuse, -R51 ;  /* 0x0000000f28287223 */ /* 0x080fe20000010833 */
[----:B------:R-:W-:Y:S01]  /*6d80*/  FFMA.FTZ R41, R50, R15, R41 ;  /* 0x0000000f32297223 */ /* 0x000fe20000010029 */
[----:B------:R-:W-:-:S02]  /*6d90*/  F2FP.F16.F32.PACK_AB R12, R43, R42 ;  /* 0x0000002a2b0c723e */ /* 0x000fc400000000ff */
[----:B------:R-:W-:Y:S02]  /*6da0*/  F2FP.F16.F32.PACK_AB R13, R56, R55 ;  /* 0x00000037380d723e */ /* 0x000fe400000000ff */
[----:B------:R-:W-:Y:S01]  /*6db0*/  F2FP.F16.F32.PACK_AB R14, R40, R49 ;  /* 0x00000031280e723e */ /* 0x000fe200000000ff */
[----:B------:R-:W-:Y:S01]  /*6dc0*/  IMAD.MOV.U32 R40, RZ, RZ, R52 ;  /* 0x000000ffff287224 */ /* 0x000fe200078e0034 */
[----:B------:R-:W-:Y:S01]  /*6dd0*/  F2FP.F16.F32.PACK_AB R42, R41, R118 ;  /* 0x00000076292a723e */ /* 0x000fe200000000ff */
[----:B------:R-:W-:Y:S01]  /*6de0*/  IMAD.MOV.U32 R41, RZ, RZ, R53 ;  /* 0x000000ffff297224 */ /* 0x000fe200078e0035 */
[----:B------:R-:W-:Y:S02]  /*6df0*/  F2FP.F16.F32.PACK_AB R15, R59, R58 ;  /* 0x0000003a3b0f723e */ /* 0x000fe400000000ff */
[----:B------:R-:W-:-:S07]  /*6e00*/  MOV R43, R57 ;  /* 0x00000039002b7202 */ /* 0x000fce0000000f00 */
.L_x_557:
[----:B------:R-:W-:Y:S05]  /*6e10*/  BSYNC B2 ;  /* 0x0000000000027941 */ /* 0x000fea0003800000 */
.L_x_556:
[----:B------:R-:W-:Y:S01]  /*6e20*/  ISETP.GE.AND P4, PT, R11, R110, PT ;  /* 0x0000006e0b00720c */ /* 0x000fe20003f86270 */
[----:B0-----:R0:W-:-:S12]  /*6e30*/  ST.E.128 desc[UR42][R44.64], R12 ;  /* 0x0000000c2c007985 */ /* 0x0011d8000c101d2a */
[----:B------:R-:W-:-:S05]  /*6e40*/  @!P4 IMAD.WIDE R46, R11, 0x2, R46 ;  /* 0x000000020b2ec825 */ /* 0x000fca00078e022e */
[----:B----4-:R0:W-:Y:S02]  /*6e50*/  @!P4 ST.E.128 desc[UR42][R46.64], R40 ;  /* 0x000000282e00c985 */ /* 0x0101e4000c101d2a */
.L_x_555:
[----:B------:R-:W-:Y:S05]  /*6e60*/  BSYNC B1 ;  /* 0x0000000000017941 */ /* 0x000fea0003800000 */
.L_x_554:
[----:B------:R-:W-:-:S03]  /*6e70*/  UMOV UR4, 0xffffffff ;  /* 0xffffffff00047882 */ /* 0x000fc60000000000 */
[----:B------:R-:W-:Y:S05]  /*6e80*/  BRA.DIV UR4, `(.L_x_558) ;  /* 0x0000015204647947 */ /* 0x000fea000b800000 */
[----:B0-----:R-:W0:Y:S04]  /*6e90*/  SHFL.IDX PT, R108, R108, 0x3, 0x181f ;  /* 0x00781f006c6c7f89 */ /* 0x001e2800000e0000 */
[----:B------:R-:W0:Y:S02]  /*6ea0*/  SHFL.IDX PT, R109, R109, 0x3, 0x181f ;  /* 0x00781f006d6d7f89 */ /* 0x000e2400000e0000 */
.L_x_841:
[----:B------:R-:W-:-:S05]  /*6eb0*/  VIADD R11, R153, 0x60 ;  /* 0x00000060990b7836 */ /* 0x000fca0000000000 */
[----:B------:R-:W-:-:S13]  /*6ec0*/  ISETP.GE.OR P4, PT, R11, R98, P1 ;  /* 0x000000620b00720c */ /* 0x000fda0000f86670 */
[----:B------:R-:W-:Y:S05]  /*6ed0*/  @P4 BRA `(.L_x_531) ;  /* 0x0000000c007c4947 */ /* 0x000fea0003800000 */
[----:B------:R-:W-:Y:S01]  /*6ee0*/  SEL R112, R37, R112, !P0 ;  /* 0x0000007025707207 */ /* 0x000fe20004000000 */
[----:B------:R-:W-:Y:S01]  /*6ef0*/  BSSY B1, `(.L_x_559) ;  /* 0x000006c000017945 */ /* 0x000fe20003800000 */
[----:B----4-:R-:W-:Y:S02]  /*6f00*/  SHF.R.U32.HI R14, RZ, 0x3, R159 ;  /* 0x00000003ff0e7819 */ /* 0x010fe4000001169f */
[----:B------:R-:W-:Y:S02]  /*6f10*/  SHF.R.S32.HI R11, RZ, 0x1f, R112 ;  /* 0x0000001fff0b7819 */ /* 0x000fe40000011470 */
[----:B0-----:R-:W-:Y:S02]  /*6f20*/  LEA R44, P4, R77, R109, 0x1 ;  /* 0x0000006d4d2c7211 */ /* 0x001fe400078808ff */
        /* <DEDUP_REMOVED lines=10> */
[----:B------:R-:W-:Y:S02]  /*6fd0*/  IADD3 R12, R12, R13, R197 ;  /* 0x0000000d0c0c7210 */ /* 0x000fe40007ffe0c5 */
[----:B------:R-:W-:-:S03]  /*6fe0*/  LEA R13, R155, R6, 0xe ;  /* 0x000000069b0d7211 */ /* 0x000fc600078e70ff */
[----:B------:R-:W-:Y:S02]  /*6ff0*/  IMAD R15, R155, 0x4000, R12 ;  /* 0x000040009b0f7824 */ /* 0x000fe400078e020c */
[--C-:B------:R-:W-:Y:S02]  /*7000*/  IMAD R13, R13, 0x2, R156.reuse ;  /* 0x000000020d0d7824 */ /* 0x100fe400078e029c */
[----:B------:R-:W-:-:S04]  /*7010*/  IMAD R40, R15, 0x2, R156 ;  /* 0x000000020f287824 */ /* 0x000fc800078e029c */
[----:B------:R-:W0:Y:S04]  /*7020*/  LDS.128 R12, [R13+0x18400] ;  /* 0x018400000d0c7984 */ /* 0x000e280000000c00 */
[----:B------:R-:W4:Y:S01]  /*7030*/  LDS.128 R40, [R40+0x18400] ;  /* 0x0184000028287984 */ /* 0x000f220000000c00 */
[----:B------:R-:W-:Y:S05]  /*7040*/  @P3 BRA `(.L_x_560) ;  /* 0x0000000400583947 */ /* 0x000fea0003800000 */
[----:B------:R-:W-:Y:S01]  /*7050*/  SHF.R.U32.HI R50, RZ, 0x10, R69 ;  /* 0x00000010ff327819 */ /* 0x000fe20000011645 */
[----:B----4-:R-:W-:Y:S01]  /*7060*/  IMAD.MOV.U32 R47, RZ, RZ, R42 ;  /* 0x000000ffff2f7224 */ /* 0x010fe200078e002a */
[----:B------:R-:W-:Y:S01]  /*7070*/  MOV R46, R40 ;  /* 0x00000028002e7202 */ /* 0x000fe20000000f00 */
[----:B0-----:R-:W-:Y:S01]  /*7080*/  IMAD.MOV.U32 R40, RZ, RZ, R14 ;  /* 0x000000ffff287224 */ /* 0x001fe200078e000e */
[----:B------:R-:W-:Y:S01]  /*7090*/  SHF.R.U32.HI R48, RZ, 0x10, R65 ;  /* 0x00000010ff307819 */ /* 0x000fe20000011641 */
[--C-:B------:R-:W-:Y:S01]  /*70a0*/  HADD2.F32 R42, -RZ, R41.reuse.H0_H0 ;  /* 0x20000029ff2a7230 */ /* 0x100fe20000004100 */
[--C-:B------:R-:W-:Y:S01]  /*70b0*/  SHF.R.U64 R59, R70, 0x10, R71.reuse ;  /* 0x00000010463b7819 */ /* 0x100fe20000001247 */
[----:B------:R-:W-:Y:S01]  /*70c0*/  HADD2.F32 R41, -RZ, R41.H1_H1 ;  /* 0x30000029ff297230 */ /* 0x000fe20000004100 */
[----:B------:R-:W-:Y:S01]  /*70d0*/  SHF.R.U32.HI R70, RZ, 0x10, R71 ;  /* 0x00000010ff467819 */ /* 0x000fe20000011647 */
[--C-:B------:R-:W-:Y:S01]  /*70e0*/  HADD2.F32 R14, -RZ, R13.reuse.H0_H0 ;  /* 0x2000000dff0e7230 */ /* 0x100fe20000004100 */
[--C-:B------:R-:W-:Y:S01]  /*70f0*/  SHF.R.U64 R61, R66, 0x10, R67.reuse ;  /* 0x00000010423d7819 */ /* 0x100fe20000001243 */
[----:B------:R-:W-:Y:S01]  /*7100*/  HADD2.F32 R50, -RZ, R50.H0_H0 ;  /* 0x20000032ff327230 */ /* 0x000fe20000004100 */
[----:B------:R-:W-:Y:S01]  /*7110*/  SHF.R.U32.HI R66, RZ, 0x10, R67 ;  /* 0x00000010ff427819 */ /* 0x000fe20000011643 */
[----:B------:R-:W-:Y:S01]  /*7120*/  HADD2.F32 R13, -RZ, R13.H1_H1 ;  /* 0x3000000dff0d7230 */ /* 0x000fe20000004100 */
[----:B------:R-:W-:Y:S01]  /*7130*/  SHF.R.U64 R60, R68, 0x10, R69 ;  /* 0x00000010443c7819 */ /* 0x000fe20000001245 */
[----:B------:R-:W-:-:S02]  /*7140*/  HADD2.F32 R51, -RZ, R111.H0_H0 ;  /* 0x2000006fff337230 */ /* 0x000fc40000004100 */
[-C--:B------:R-:W-:Y:S01]  /*7150*/  FMUL.FTZ R52, R41, R50.reuse ;  /* 0x0000003229347220 */ /* 0x080fe20000410000 */
[----:B------:R-:W-:Y:S02]  /*7160*/  HADD2.F32 R48, -RZ, R48.H0_H0 ;  /* 0x20000030ff307230 */ /* 0x000fe40000004100 */
[C---:B------:R-:W-:Y:S01]  /*7170*/  FMUL.FTZ R50, R13.reuse, R50 ;  /* 0x000000320d327220 */ /* 0x040fe20000410000 */
[----:B------:R-:W-:Y:S02]  /*7180*/  HADD2.F32 R49, -RZ, R114.H0_H0 ;  /* 0x20000072ff317230 */ /* 0x000fe40000004100 */
[-C--:B------:R-:W-:Y:S01]  /*7190*/  FMUL.FTZ R53, R42, R51.reuse ;  /* 0x000000332a357220 */ /* 0x080fe20000410000 */
[C---:B------:R-:W-:Y:S01]  /*71a0*/  FMUL.FTZ R51, R14.reuse, R51 ;  /* 0x000000330e337220 */ /* 0x040fe20000410000 */
[-C--:B------:R-:W-:Y:S01]  /*71b0*/  FFMA.FTZ R52, R13, R48.reuse, -R52 ;  /* 0x000000300d347223 */ /* 0x080fe20000010834 */
[----:B------:R-:W-:Y:S01]  /*71c0*/  FFMA.FTZ R54, R41, R48, R50 ;  /* 0x0000003029367223 */ /* 0x000fe20000010032 */
[----:B------:R-:W-:Y:S01]  /*71d0*/  FFMA.FTZ R53, R14, R49, -R53 ;  /* 0x000000310e357223 */ /* 0x000fe20000010835 */
[----:B------:R-:W-:-:S02]  /*71e0*/  HADD2.F32 R48, -RZ, R113.H0_H0 ;  /* 0x20000071ff307230 */ /* 0x000fc40000004100 */
[----:B------:R-:W-:Y:S01]  /*71f0*/  FFMA.FTZ R51, R42, R49, R51 ;  /* 0x000000312a337223 */ /* 0x000fe20000010033 */
[----:B------:R-:W-:Y:S01]  /*7200*/  HADD2.F32 R13, -RZ, R15.H0_H0 ;  /* 0x2000000fff0d7230 */ /* 0x000fe20000004100 */
[----:B------:R-:W-:Y:S01]  /*7210*/  SHF.R.U64 R62, R64, 0x10, R65 ;  /* 0x00000010403e7819 */ /* 0x000fe20000001241 */
[----:B------:R-:W-:Y:S02]  /*7220*/  HADD2.F32 R14, -RZ, R43.H0_H0 ;  /* 0x2000002bff0e7230 */ /* 0x000fe40000004100 */
[----:B------:R-:W-:Y:S02]  /*7230*/  HADD2.F32 R41, -RZ, R115.H0_H0 ;  /* 0x20000073ff297230 */ /* 0x000fe40000004100 */
[-C--:B------:R-:W-:Y:S01]  /*7240*/  FMUL.FTZ R49, R13, R48.reuse ;  /* 0x000000300d317220 */ /* 0x080fe20000410000 */
[----:B------:R-:W-:Y:S02]  /*7250*/  HADD2.F32 R43, -RZ, R43.H1_H1 ;  /* 0x3000002bff2b7230 */ /* 0x000fe40000004100 */
[----:B------:R-:W-:Y:S01]  /*7260*/  FMUL.FTZ R56, R14, R48 ;  /* 0x000000300e387220 */ /* 0x000fe20000410000 */
        /* <DEDUP_REMOVED lines=8> */
[----:B------:R-:W-:-:S02]  /*72f0*/  HADD2.F32 R111, -RZ, R111.H1_H1 ;  /* 0x3000006fff6f7230 */ /* 0x000fc40000004100 */
[-C--:B------:R-:W-:Y:S01]  /*7300*/  FFMA.FTZ R57, R15, R42.reuse, -R48 ;  /* 0x0000002a0f397223 */ /* 0x080fe20000010830 */
[----:B------:R-:W-:Y:S02]  /*7310*/  HADD2.F32 R41, -RZ, R60.H0_H0 ;  /* 0x2000003cff297230 */ /* 0x000fe40000004100 */
[----:B------:R-:W-:Y:S01]  /*7320*/  FFMA.FTZ R58, R43, R42, R50 ;  /* 0x0000002a2b3a7223 */ /* 0x000fe20000010032 */
[----:B------:R-:W-:Y:S02]  /*7330*/  HADD2.F32 R13, -RZ, R12.H0_H0 ;  /* 0x2000000cff0d7230 */ /* 0x000fe40000004100 */
[----:B------:R-:W-:Y:S01]  /*7340*/  FMUL.FTZ R42, R14, R111 ;  /* 0x0000006f0e2a7220 */ /* 0x000fe20000410000 */
[----:B------:R-:W-:Y:S01]  /*7350*/  HADD2.F32 R46, -RZ, R46.H1_H1 ;  /* 0x3000002eff2e7230 */ /* 0x000fe20000004100 */
[----:B------:R-:W-:Y:S01]  /*7360*/  F2FP.F16.F32.PACK_AB R51, R54, R51 ;  /* 0x000000333633723e */ /* 0x000fe200000000ff */
[----:B------:R-:W-:Y:S02]  /*7370*/  HADD2.F32 R12, -RZ, R12.H1_H1 ;  /* 0x3000000cff0c7230 */ /* 0x000fe40000004100 */
[----:B------:R-:W-:Y:S01]  /*7380*/  FMUL.FTZ R111, R13, R111 ;  /* 0x0000006f0d6f7220 */ /* 0x000fe20000410000 */
[----:B------:R-:W-:-:S02]  /*7390*/  HADD2.F32 R114, -RZ, R114.H1_H1 ;  /* 0x30000072ff727230 */ /* 0x000fc40000004100 */
[-C--:B------:R-:W-:Y:S01]  /*73a0*/  FMUL.FTZ R43, R46, R41.reuse ;  /* 0x000000292e2b7220 */ /* 0x080fe20000410000 */
[----:B------:R-:W-:Y:S02]  /*73b0*/  HADD2.F32 R15, -RZ, R62.H0_H0 ;  /* 0x2000003eff0f7230 */ /* 0x000fe40000004100 */
[C---:B------:R-:W-:Y:S01]  /*73c0*/  FMUL.FTZ R41, R12.reuse, R41 ;  /* 0x000000290c297220 */ /* 0x040fe20000410000 */
[----:B------:R-:W-:Y:S02]  /*73d0*/  HADD2.F32 R113, -RZ, R113.H1_H1 ;  /* 0x30000071ff717230 */ /* 0x000fe40000004100 */
[----:B------:R-:W-:Y:S01]  /*73e0*/  FFMA.FTZ R42, R13, R114, -R42 ;  /* 0x000000720d2a7223 */ /* 0x000fe2000001082a */
[----:B------:R-:W-:Y:S02]  /*73f0*/  HADD2.F32 R13, -RZ, R47.H0_H0 ;  /* 0x2000002fff0d7230 */ /* 0x000fe40000004100 */
[-C--:B------:R-:W-:Y:S01]  /*7400*/  FFMA.FTZ R43, R12, R15.reuse, -R43 ;  /* 0x0000000f0c2b7223 */ /* 0x080fe2000001082b */
[----:B------:R-:W-:Y:S01]  /*7410*/  FFMA.FTZ R46, R46, R15, R41 ;  /* 0x0000000f2e2e7223 */ /* 0x000fe20000010029 */
[----:B------:R-:W-:-:S02]  /*7420*/  HADD2.F32 R12, -RZ, R40.H0_H0 ;  /* 0x20000028ff0c7230 */ /* 0x000fc40000004100 */
[----:B------:R-:W-:Y:S01]  /*7430*/  FFMA.FTZ R111, R14, R114, R111 ;  /* 0x000000720e6f7223 */ /* 0x000fe2000001006f */
[----:B------:R-:W-:Y:S02]  /*7440*/  HADD2.F32 R15, -RZ, R59.H0_H0 ;  /* 0x2000003bff0f7230 */ /* 0x000fe40000004100 */
[-C--:B------:R-:W-:Y:S01]  /*7450*/  FMUL.FTZ R41, R13, R113.reuse ;  /* 0x000000710d297220 */ /* 0x080fe20000410000 */
[----:B------:R-:W-:Y:S02]  /*7460*/  HADD2.F32 R47, -RZ, R47.H1_H1 ;  /* 0x3000002fff2f7230 */ /* 0x000fe40000004100 */
[----:B------:R-:W-:Y:S01]  /*7470*/  FMUL.FTZ R48, R12, R113 ;  /* 0x000000710c307220 */ /* 0x000fe20000410000 */
[----:B------:R-:W-:Y:S01]  /*7480*/  HADD2.F32 R40, -RZ, R40.H1_H1 ;  /* 0x30000028ff287230 */ /* 0x000fe20000004100 */
[----:B------:R-:W-:Y:S01]  /*7490*/  F2FP.F16.F32.PACK_AB R55, R58, R55 ;  /* 0x000000373a37723e */ /* 0x000fe200000000ff */
[----:B------:R-:W-:Y:S02]  /*74a0*/  HADD2.F32 R115, -RZ, R115.H1_H1 ;  /* 0x30000073ff737230 */ /* 0x000fe40000004100 */
[----:B------:R-:W-:Y:S01]  /*74b0*/  FMUL.FTZ R49, R47, R15 ;  /* 0x0000000f2f317220 */ /* 0x000fe20000410000 */
[----:B------:R-:W-:-:S02]  /*74c0*/  HADD2.F32 R14, -RZ, R61.H0_H0 ;  /* 0x2000003dff0e7230 */ /* 0x000fc40000004100 */
[----:B------:R-:W-:Y:S01]  /*74d0*/  FMUL.FTZ R50, R40, R15 ;  /* 0x0000000f28327220 */ /* 0x000fe20000410000 */
[----:B------:R-:W-:Y:S01]  /*74e0*/  F2FP.F16.F32.PACK_AB R15, R57, R56 ;  /* 0x00000038390f723e */ /* 0x000fe200000000ff */
[-C--:B------:R-:W-:Y:S01]  /*74f0*/  FFMA.FTZ R41, R12, R115.reuse, -R41 ;  /* 0x000000730c297223 */ /* 0x080fe20000010829 */
[----:B------:R-:W-:Y:S01]  /*7500*/  FFMA.FTZ R48, R13, R115, R48 ;  /* 0x000000730d307223 */ /* 0x000fe20000010030 */
[-C--:B------:R-:W-:Y:S01]  /*7510*/  FFMA.FTZ R40, R40, R14.reuse, -R49 ;  /* 0x0000000e28287223 */ /* 0x080fe20000010831 */
[----:B------:R-:W-:Y:S01]  /*7520*/  FFMA.FTZ R47, R47, R14, R50 ;  /* 0x0000000e2f2f7223 */ /* 0x000fe20000010032 */
[----:B------:R-:W-:Y:S02]  /*7530*/  F2FP.F16.F32.PACK_AB R50, R46, R111 ;  /* 0x0000006f2e32723e */ /* 0x000fe400000000ff */
[----:B------:R-:W-:Y:S01]  /*7540*/  F2FP.F16.F32.PACK_AB R12, R43, R42 ;  /* 0x0000002a2b0c723e */ /* 0x000fe200000000ff */
[----:B------:R-:W-:Y:S01]  /*7550*/  IMAD.MOV.U32 R43, RZ, RZ, R55 ;  /* 0x000000ffff2b7224 */ /* 0x000fe200078e0037 */
[----:B------:R-:W-:Y:S01]  /*7560*/  F2FP.F16.F32.PACK_AB R14, R40, R41 ;  /* 0x00000029280e723e */ /* 0x000fe200000000ff */
[----:B------:R-:W-:Y:S01]  /*7570*/  IMAD.MOV.U32 R40, RZ, RZ, R50 ;  /* 0x000000ffff287224 */ /* 0x000fe200078e0032 */
[----:B------:R-:W-:-:S02]  /*7580*/  F2FP.F16.F32.PACK_AB R13, R52, R53 ;  /* 0x00000035340d723e */ /* 0x000fc400000000ff */
[----:B------:R-:W-:Y:S02]  /*7590*/  F2FP.F16.F32.PACK_AB R42, R47, R48 ;  /* 0x000000302f2a723e */ /* 0x000fe400000000ff */
[----:B------:R-:W-:-:S07]  /*75a0*/  MOV R41, R51 ;  /* 0x0000003300297202 */ /* 0x000fce0000000f00 */
.L_x_560:
[----:B------:R-:W-:Y:S05]  /*75b0*/  BSYNC B1 ;  /* 0x0000000000017941 */ /* 0x000fea0003800000 */
.L_x_559:
[----:B------:R-:W-:Y:S01]  /*75c0*/  ISETP.GE.AND P3, PT, R11, R110, PT ;  /* 0x0000006e0b00720c */ /* 0x000fe20003f66270 */
[----:B0-----:R0:W-:Y:S02]  /*75d0*/  ST.E.128 desc[UR42][R44.64], R12 ;  /* 0x0000000c2c007985 */ /* 0x0011e4000c101d2a */
[----:B0-----:R-:W-:Y:S02]  /*75e0*/  IMAD.MOV.U32 R12, RZ, RZ, R109 ;  /* 0x000000ffff0c7224 */ /* 0x001fe400078e006d */
[----:B------:R-:W-:-:S08]  /*75f0*/  IMAD.MOV.U32 R13, RZ, RZ, R108 ;  /* 0x000000ffff0d7224 */ /* 0x000fd000078e006c */
[----:B------:R-:W-:Y:S05]  /*7600*/  @P3 BRA `(.L_x_531) ;  /* 0x0000000400b03947 */ /* 0x000fea0003800000 */
[----:B------:R-:W-:-:S05]  /*7610*/  IMAD.WIDE R12, R11, 0x2, R12 ;  /* 0x000000020b0c7825 */ /* 0x000fca00078e020c */
[----:B----4-:R0:W-:Y:S01]  /*7620*/  ST.E.128 desc[UR42][R12.64], R40 ;  /* 0x000000280c007985 */ /* 0x0101e2000c101d2a */
[----:B------:R-:W-:Y:S05]  /*7630*/  BRA `(.L_x_531) ;  /* 0x0000000400a47947 */ /* 0x000fea0003800000 */
.L_x_490:
[----:B------:R-:W-:-:S06]  /*7640*/  UISETP.NE.AND UP0, UPT, UR41, 0x3, UPT ;  /* 0x000000032900788c */ /* 0x000fcc000bf05270 */
[----:B------:R-:W-:-:S13]  /*7650*/  PLOP3.LUT P5, PT, PT, PT, UP0, 0x80, 0x0 ;  /* 0x000000000000781c */ /* 0x000fda0003faf008 */
[----:B------:R-:W-:Y:S05]  /*7660*/  @!P5 BRA `(.L_x_561) ;  /* 0x000000000004d947 */ /* 0x000fea0003800000 */
[----:B------:R-:W-:Y:S01]  /*7670*/  BPT.TRAP 0x1 ;  /* 0x000000040000795c */ /* 0x000fe20000300000 */
.L_x_561:
[----:B------:R-:W-:Y:S01]  /*7680*/  LEA R90, R155, R156, 0x3 ;  /* 0x0000009c9b5a7211 */ /* 0x000fe200078e18ff */
[----:B------:R-:W-:Y:S01]  /*7690*/  BSSY B1, `(.L_x_562) ;  /* 0x0000005000017945 */ /* 0x000fe20003800000 */
[----:B------:R-:W-:Y:S02]  /*76a0*/  SHF.L.U32 R103, R154, 0x1f, RZ ;  /* 0x0000001f9a677819 */ /* 0x000fe400000006ff */
[----:B------:R-:W-:Y:S02]  /*76b0*/  SHF.R.S32.HI R100, RZ, 0x1f, R101 ;  /* 0x0000001fff647819 */ /* 0x000fe40000011465 */
[----:B------:R-:W0:Y:S02]  /*76c0*/  SYNCS.PHASECHK.TRANS64.TRYWAIT P3, [R90+URZ+0x28890], R103 ;  /* 0x028890675a0075a7 */ /* 0x000e24000806017f */
[----:B0-----:R-:W-:Y:S05]  /*76d0*/  @!P3 BRA `(.L_x_563) ;  /* 0x00000148009cb947 */ /* 0x001fea0003800000 */
.L_x_842:
[----:B------:R-:W-:Y:S05]  /*76e0*/  BSYNC B1 ;  /* 0x0000000000017941 */ /* 0x000fea0003800000 */
.L_x_562:
[----:B------:R-:W-:Y:S01]  /*76f0*/  ULDC.64 UR4, c[0x0][0x300] ;  /* 0x0000c00000047ab9 */ /* 0x000fe20000000a00 */
[----:B-----5:R-:W-:Y:S01]  /*7700*/  SHF.R.S32.HI R99, RZ, 0x1f, R102 ;  /* 0x0000001fff637819 */ /* 0x020fe20000011466 */
[----:B------:R-:W-:Y:S01]  /*7710*/  IMAD R14, R100, UR4, RZ ;  /* 0x00000004640e7c24 */ /* 0x000fe2000f8e02ff */
[----:B------:R-:W-:Y:S01]  /*7720*/  ULDC.64 UR6, c[0x0][0x2e8] ;  /* 0x0000ba0000067ab9 */ /* 0x000fe20000000a00 */
[----:B------:R-:W-:-:S04]  /*7730*/  IMAD.WIDE.U32 R12, R101, UR4, RZ ;  /* 0x00000004650c7c25 */ /* 0x000fc8000f8e00ff */
[----:B------:R-:W-:Y:S01]  /*7740*/  IMAD R11, R101, UR5, R14 ;  /* 0x00000005650b7c24 */ /* 0x000fe2000f8e020e */
[----:B------:R-:W-:Y:S01]  /*7750*/  ULDC.64 UR4, c[0x0][0x310] ;  /* 0x0000c40000047ab9 */ /* 0x000fe20000000a00 */
[----:B------:R-:W-:Y:S02]  /*7760*/  IMAD R98, R27, -0x80, R25 ;  /* 0xffffff801b627824 */ /* 0x000fe400078e0219 */
[----:B------:R-:W-:Y:S02]  /*7770*/  IMAD R15, R99, UR4, RZ ;  /* 0x00000004630f7c24 */ /* 0x000fe4000f8e02ff */
[----:B------:R-:W-:Y:S01]  /*7780*/  IMAD.IADD R13, R13, 0x1, R11 ;  /* 0x000000010d0d7824 */ /* 0x000fe200078e020b */
[----:B------:R-:W-:Y:S01]  /*7790*/  VIMNMX R98, R98, 0x80, PT ;  /* 0x0000008062627848 */ /* 0x000fe20003fe0100 */
[C---:B------:R-:W-:Y:S02]  /*77a0*/  IMAD R15, R102.reuse, UR5, R15 ;  /* 0x00000005660f7c24 */ /* 0x040fe4000f8e020f */
[----:B------:R-:W-:Y:S01]  /*77b0*/  IMAD.WIDE.U32 R12, R102, UR4, R12 ;  /* 0x00000004660c7c25 */ /* 0x000fe2000f8e000c */
[----:B------:R-:W-:-:S03]  /*77c0*/  ULDC.64 UR4, c[0x0][0x308] ;  /* 0x0000c20000047ab9 */ /* 0x000fc60000000a00 */
[----:B------:R-:W-:Y:S02]  /*77d0*/  IMAD.IADD R13, R13, 0x1, R15 ;  /* 0x000000010d0d7824 */ /* 0x000fe400078e020f */
[----:B------:R-:W-:Y:S02]  /*77e0*/  IMAD.IADD R46, R98, 0x1, -R153 ;  /* 0x00000001622e7824 */ /* 0x000fe400078e0a99 */
[----:B------:R-:W-:Y:S01]  /*77f0*/  IMAD.WIDE.U32 R12, R2, UR4, R12 ;  /* 0x00000004020c7c25 */ /* 0x000fe2000f8e000c */
[----:B------:R-:W-:-:S03]  /*7800*/  UMOV UR4, 0xffffffff ;  /* 0xffffffff00047882 */ /* 0x000fc60000000000 */
[----:B------:R-:W-:Y:S01]  /*7810*/  IMAD R45, R2, UR5, R13 ;  /* 0x00000005022d7c24 */ /* 0x000fe2000f8e020d */
[----:B------:R-:W-:-:S04]  /*7820*/  LEA R44, P3, R12, UR6, 0x1 ;  /* 0x000000060c2c7c11 */ /* 0x000fc8000f8608ff */
[----:B------:R-:W-:Y:S02]  /*7830*/  LEA.HI.X R45, R12, UR7, R45, 0x1, P3 ;  /* 0x000000070c2d7c11 */ /* 0x000fe400098f0c2d */
[----:B------:R-:W-:Y:S01]  /*7840*/  ISETP.GE.AND P3, PT, R46, 0x1, PT ;  /* 0x000000012e00780c */ /* 0x000fe20003f66270 */
[----:B------:R-:W-:-:S12]  /*7850*/  BRA.DIV UR4, `(.L_x_564) ;  /* 0x0000014a04507947 */ /* 0x000fd8000b800000 */
[----:B------:R1:W2:Y:S04]  /*7860*/  SHFL.IDX PT, R41, R45, RZ, 0x181f ;  /* 0x00181fff2d297589 */ /* 0x0002a800000e0000 */
[----:B------:R1:W3:Y:S02]  /*7870*/  SHFL.IDX PT, R14, R44, RZ, 0x181f ;  /* 0x00181fff2c0e7589 */ /* 0x0002e400000e0000 */
.L_x_846:
[----:B------:R-:W-:Y:S04]  /*7880*/  BSSY B1, `(.L_x_565) ;  /* 0x000000d000017945 */ /* 0x000fe80003800000 */
[----:B------:R-:W-:Y:S05]  /*7890*/  @!P3 BRA `(.L_x_566) ;  /* 0x00000000002cb947 */ /* 0x000fea0003800000 */
[----:B------:R-:W-:Y:S02]  /*78a0*/  ULDC UR4, c[0x0][0x2f4] ;  /* 0x0000bd0000047ab9 */ /* 0x000fe40000000800 */
[----:B------:R-:W-:-:S13]  /*78b0*/  ISETP.GE.AND P3, PT, R16, UR4, PT ;  /* 0x0000000410007c0c */ /* 0x000fda000bf66270 */
[----:B---3--:R-:W-:-:S04]  /*78c0*/  @!P3 LEA R42, P4, R16, R14, 0x1 ;  /* 0x0000000e102ab211 */ /* 0x008fc800078808ff */
[----:B--2---:R-:W-:Y:S02]  /*78d0*/  @!P3 LEA.HI.X R43, R16, R41, R17, 0x1, P4 ;  /* 0x00000029102bb211 */ /* 0x004fe400020f0c11 */
[----:B------:R-:W-:-:S13]  /*78e0*/  ISETP.GE.AND P4, PT, R23, UR4, PT ;  /* 0x0000000417007c0c */ /* 0x000fda000bf86270 */
[C---:B------:R-:W-:Y:S02]  /*78f0*/  @!P4 LEA R40, P6, R23.reuse, R14, 0x1 ;  /* 0x0000000e1728c211 */ /* 0x040fe400078c08ff */
[----:B------:R-:W2:Y:S02]  /*7900*/  @!P3 LDS.128 R12, [R92+0x18400] ;  /* 0x018400005c0cb984 */ /* 0x000ea40000000c00 */
[----:B------:R-:W-:Y:S02]  /*7910*/  @!P4 LEA.HI.X R41, R23, R41, R22, 0x1, P6 ;  /* 0x000000291729c211 */ /* 0x000fe400030f0c16 */
[----:B--2---:R-:W-:Y:S04]  /*7920*/  @!P3 ST.E.128 desc[UR42][R42.64], R12 ;  /* 0x0000000c2a00b985 */ /* 0x004fe8000c101d2a */
[----:B------:R-:W2:Y:S04]  /*7930*/  @!P4 LDS.128 R12, [R92+0x1c400] ;  /* 0x01c400005c0cc984 */ /* 0x000ea80000000c00 */
[----:B--2---:R4:W-:Y:S02]  /*7940*/  @!P4 ST.E.128 desc[UR42][R40.64], R12 ;  /* 0x0000000c2800c985 */ /* 0x0049e4000c101d2a */
.L_x_566:
[----:B------:R-:W-:Y:S05]  /*7950*/  BSYNC B1 ;  /* 0x0000000000017941 */ /* 0x000fea0003800000 */
.L_x_565:
[----:B------:R-:W-:-:S03]  /*7960*/  UMOV UR4, 0xffffffff ;  /* 0xffffffff00047882 */ /* 0x000fc60000000000 */
[----:B------:R-:W-:Y:S05]  /*7970*/  BRA.DIV UR4, `(.L_x_567) ;  /* 0x0000014a04507947 */ /* 0x000fea000b800000 */
[----:B--2-4-:R2:W4:Y:S04]  /*7980*/  SHFL.IDX PT, R41, R45, 0x1, 0x181f ;  /* 0x00381f002d297f89 */ /* 0x01452800000e0000 */
[----:B---3--:R2:W3:Y:S02]  /*7990*/  SHFL.IDX PT, R14, R44, 0x1, 0x181f ;  /* 0x00381f002c0e7f89 */ /* 0x0084e400000e0000 */
.L_x_850:
[----:B------:R-:W-:Y:S01]  /*79a0*/  ISETP.GE.AND P3, PT, R46, 0x21, PT ;  /* 0x000000212e00780c */ /* 0x000fe20003f66270 */
[----:B------:R-:W-:-:S12]  /*79b0*/  BSSY B1, `(.L_x_568) ;  /* 0x000000d000017945 */ /* 0x000fd80003800000 */
[----:B------:R-:W-:Y:S05]  /*79c0*/  @!P3 BRA `(.L_x_569) ;  /* 0x00000000002cb947 */ /* 0x000fea0003800000 */
[----:B------:R-:W-:Y:S02]  /*79d0*/  ULDC UR4, c[0x0][0x2f4] ;  /* 0x0000bd0000047ab9 */ /* 0x000fe40000000800 */
[----:B------:R-:W-:-:S13]  /*79e0*/  ISETP.GE.AND P3, PT, R16, UR4, PT ;  /* 0x0000000410007c0c */ /* 0x000fda000bf66270 */
[----:B---3--:R-:W-:-:S04]  /*79f0*/  @!P3 LEA R42, P4, R16, R14, 0x1 ;  /* 0x0000000e102ab211 */ /* 0x008fc800078808ff */
[----:B----4-:R-:W-:Y:S02]  /*7a00*/  @!P3 LEA.HI.X R43, R16, R41, R17, 0x1, P4 ;  /* 0x00000029102bb211 */ /* 0x010fe400020f0c11 */
[----:B------:R-:W-:-:S13]  /*7a10*/  ISETP.GE.AND P4, PT, R23, UR4, PT ;  /* 0x0000000417007c0c */ /* 0x000fda000bf86270 */
[C---:B------:R-:W-:Y:S02]  /*7a20*/  @!P4 LEA R40, P6, R23.reuse, R14, 0x1 ;  /* 0x0000000e1728c211 */ /* 0x040fe400078c08ff */
[----:B------:R-:W3:Y:S02]  /*7a30*/  @!P3 LDS.128 R12, [R92+0x19400] ;  /* 0x019400005c0cb984 */ /* 0x000ee40000000c00 */
[----:B------:R-:W-:Y:S02]  /*7a40*/  @!P4 LEA.HI.X R41, R23, R41, R22, 0x1, P6 ;  /* 0x000000291729c211 */ /* 0x000fe400030f0c16 */
[----:B---3--:R-:W-:Y:S04]  /*7a50*/  @!P3 ST.E.128 desc[UR42][R42.64], R12 ;  /* 0x0000000c2a00b985 */ /* 0x008fe8000c101d2a */
[----:B------:R-:W3:Y:S04]  /*7a60*/  @!P4 LDS.128 R12, [R92+0x1d400] ;  /* 0x01d400005c0cc984 */ /* 0x000ee80000000c00 */
[----:B---3--:R3:W-:Y:S02]  /*7a70*/  @!P4 ST.E.128 desc[UR42][R40.64], R12 ;  /* 0x0000000c2800c985 */ /* 0x0087e4000c101d2a */
.L_x_569:
[----:B------:R-:W-:Y:S05]  /*7a80*/  BSYNC B1 ;  /* 0x0000000000017941 */ /* 0x000fea0003800000 */
.L_x_568:
[----:B------:R-:W-:-:S03]  /*7a90*/  UMOV UR4, 0xffffffff ;  /* 0xffffffff00047882 */ /* 0x000fc60000000000 */
[----:B------:R-:W-:Y:S05]  /*7aa0*/  BRA.DIV UR4, `(.L_x_570) ;  /* 0x0000014a044c7947 */ /* 0x000fea000b800000 */
[----:B---34-:R3:W4:Y:S04]  /*7ab0*/  SHFL.IDX PT, R41, R45, 0x2, 0x181f ;  /* 0x00581f002d297f89 */ /* 0x01872800000e0000 */
[----:B------:R3:W0:Y:S02]  /*7ac0*/  SHFL.IDX PT, R14, R44, 0x2, 0x181f ;  /* 0x00581f002c0e7f89 */ /* 0x00062400000e0000 */
.L_x_854:
[----:B------:R-:W-:Y:S01]  /*7ad0*/  ISETP.GE.AND P3, PT, R46, 0x41, PT ;  /* 0x000000412e00780c */ /* 0x000fe20003f66270 */
[----:B------:R-:W-:-:S12]  /*7ae0*/  BSSY B1, `(.L_x_571) ;  /* 0x000000d000017945 */ /* 0x000fd80003800000 */
[----:B------:R-:W-:Y:S05]  /*7af0*/  @!P3 BRA `(.L_x_572) ;  /* 0x00000000002cb947 */ /* 0x000fea0003800000 */
[----:B------:R-:W-:Y:S02]  /*7b00*/  ULDC UR4, c[0x0][0x2f4] ;  /* 0x0000bd0000047ab9 */ /* 0x000fe40000000800 */
[----:B------:R-:W-:-:S13]  /*7b10*/  ISETP.GE.AND P3, PT, R16, UR4, PT ;  /* 0x0000000410007c0c */ /* 0x000fda000bf66270 */
[----:B0-----:R-:W-:-:S04]  /*7b20*/  @!P3 LEA R42, P4, R16, R14, 0x1 ;  /* 0x0000000e102ab211 */ /* 0x001fc800078808ff */
[----:B----4-:R-:W-:Y:S02]  /*7b30*/  @!P3 LEA.HI.X R43, R16, R41, R17, 0x1, P4 ;  /* 0x00000029102bb211 */ /* 0x010fe400020f0c11 */
[----:B------:R-:W-:-:S13]  /*7b40*/  ISETP.GE.AND P4, PT, R23, UR4, PT ;  /* 0x0000000417007c0c */ /* 0x000fda000bf86270 */
[C---:B------:R-:W-:Y:S02]  /*7b50*/  @!P4 LEA R40, P6, R23.reuse, R14, 0x1 ;  /* 0x0000000e1728c211 */ /* 0x040fe400078c08ff */
[----:B------:R-:W0:Y:S02]  /*7b60*/  @!P3 LDS.128 R12, [R92+0x1a400] ;  /* 0x01a400005c0cb984 */ /* 0x000e240000000c00 */
[----:B------:R-:W-:Y:S02]  /*7b70*/  @!P4 LEA.HI.X R41, R23, R41, R22, 0x1, P6 ;  /* 0x000000291729c211 */ /* 0x000fe400030f0c16 */
[----:B0-----:R-:W-:Y:S04]  /*7b80*/  @!P3 ST.E.128 desc[UR42][R42.64], R12 ;  /* 0x0000000c2a00b985 */ /* 0x001fe8000c101d2a */
[----:B------:R-:W0:Y:S04]  /*7b90*/  @!P4 LDS.128 R12, [R92+0x1e400] ;  /* 0x01e400005c0cc984 */ /* 0x000e280000000c00 */
[----:B0-----:R0:W-:Y:S02]  /*7ba0*/  @!P4 ST.E.128 desc[UR42][R40.64], R12 ;  /* 0x0000000c2800c985 */ /* 0x0011e4000c101d2a */
.L_x_572:
[----:B------:R-:W-:Y:S05]  /*7bb0*/  BSYNC B1 ;  /* 0x0000000000017941 */ /* 0x000fea0003800000 */
.L_x_571:
[----:B------:R-:W-:-:S03]  /*7bc0*/  UMOV UR4, 0xffffffff ;  /* 0xffffffff00047882 */ /* 0x000fc60000000000 */
[----:B------:R-:W-:Y:S05]  /*7bd0*/  BRA.DIV UR4, `(.L_x_573) ;  /* 0x0000014a04487947 */ /* 0x000fea000b800000 */
[----:B0---4-:R0:W4:Y:S04]  /*7be0*/  SHFL.IDX PT, R41, R45, 0x3, 0x181f ;  /* 0x00781f002d297f89 */ /* 0x01112800000e0000 */
[----:B------:R0:W0:Y:S02]  /*7bf0*/  SHFL.IDX PT, R14, R44, 0x3, 0x181f ;  /* 0x00781f002c0e7f89 */ /* 0x00002400000e0000 */
.L_x_858:
[----:B------:R-:W-:-:S13]  /*7c00*/  ISETP.GE.AND P3, PT, R46, 0x61, PT ;  /* 0x000000612e00780c */ /* 0x000fda0003f66270 */
        /* <DEDUP_REMOVED lines=12> */
.L_x_531:
[----:B------:R-:W-:Y:S05]  /*7cd0*/  BSYNC B0 ;  /* 0x0000000000007941 */ /* 0x000fea0003800000 */
.L_x_489:
[----:B------:R-:W5:Y:S01]  /*7ce0*/  S2R R11, SR_TID.X ;  /* 0x00000000000b7919 */ /* 0x000f620000002100 */
[----:B------:R-:W-:Y:S01]  /*7cf0*/  @!PT LDS RZ, [RZ] ;  /* 0x00000000fffff984 */ /* 0x000fe20000000800 */
[----:B------:R-:W-:Y:S01]  /*7d00*/  @!PT LDS RZ, [RZ] ;  /* 0x00000000fffff984 */ /* 0x000fe20000000800 */
[----:B------:R-:W-:Y:S01]  /*7d10*/  @!PT LDS RZ, [RZ] ;  /* 0x00000000fffff984 */ /* 0x000fe20000000800 */
[----:B------:R-:W-:Y:S01]  /*7d20*/  @!PT LDS RZ, [RZ] ;  /* 0x00000000fffff984 */ /* 0x000fe20000000800 */
[----:B------:R3:W-:Y:S06]  /*7d30*/  MEMBAR.ALL.CTA ;  /* 0x0000000000007992 */ /* 0x0007ec0000008000 */
[----:B---3--:R-:W3:Y:S01]  /*7d40*/  FENCE.VIEW.ASYNC.S ;  /* 0x00000000000073c6 */ /* 0x008ee20000000000 */
[----:B------:R-:W-:Y:S05]  /*7d50*/  WARPSYNC.ALL ;  /* 0x0000000000007948 */ /* 0x000fea0003800000 */
[----:B------:R-:W-:Y:S01]  /*7d60*/  BSSY B0, `(.L_x_574) ;  /* 0x0000009000007945 */ /* 0x000fe20003800000 */
[----:B-----5:R-:W-:Y:S01]  /*7d70*/  LOP3.LUT R11, R11, 0x7f, RZ, 0xc0, !PT ;  /* 0x0000007f0b0b7812 */ /* 0x020fe200078ec0ff */
[----:B---3--:R3:W-:Y:S03]  /*7d80*/  BAR.SYNC.DEFER_BLOCKING R95, 0x80 ;  /* 0x0002005f0000751d */ /* 0x0087e60000010000 */
[----:B------:R-:W-:-:S13]  /*7d90*/  ISETP.NE.AND P3, PT, R11, RZ, PT ;  /* 0x000000ff0b00720c */ /* 0x000fda0003f65270 */
[----:B------:R-:W-:-:S04]  /*7da0*/  @!P3 IADD3 R11, R90, 0x288a0, RZ ;  /* 0x000288a05a0bb810 */ /* 0x000fc80007ffe0ff */
[----:B------:R-:W-:-:S04]  /*7db0*/  @!P3 PRMT R11, RZ, 0x654, R11 ;  /* 0x00000654ff0bb816 */ /* 0x000fc8000000000b */
[----:B------:R3:W-:Y:S01]  /*7dc0*/  @!P3 SYNCS.ARRIVE.TRANS64.RED.A1T0 RZ, [R11+URZ], RZ ;  /* 0x000000ff0bffb9a7 */ /* 0x0007e2000810043f */
[----:B------:R-:W-:Y:S05]  /*7dd0*/  @!P5 BRA `(.L_x_575) ;  /* 0x000000000004d947 */ /* 0x000fea0003800000 */
[----:B------:R-:W-:Y:S01]  /*7de0*/  BPT.TRAP 0x1 ;  /* 0x000000040000795c */ /* 0x000fe20000300000 */
.L_x_575:
[----:B------:R-:W-:Y:S05]  /*7df0*/  BSYNC B0 ;  /* 0x0000000000007941 */ /* 0x000fea0003800000 */
.L_x_574:
[----:B------:R-:W5:Y:S01]  /*7e00*/  SYNCS.PHASECHK.TRANS64.TRYWAIT P4, [R90+URZ+0x288b0], R103 ;  /* 0x0288b0675a0075a7 */ /* 0x000f62000808017f */
[----:B------:R-:W-:Y:S01]  /*7e10*/  ULDC UR37, c[0x0][0x2f4] ;  /* 0x0000bd0000257ab9 */ /* 0x000fe20000000800 */
[----:B------:R-:W-:Y:S04]  /*7e20*/  BSSY B0, `(.L_x_576) ;  /* 0x0000002000007945 */ /* 0x000fe80003800000 */
[----:B-----5:R-:W-:Y:S05]  /*7e30*/  @!P4 BRA `(.L_x_577) ;  /* 0x0000014400f8c947 */ /* 0x020fea0003800000 */
.L_x_859:
[----:B------:R-:W-:Y:S05]  /*7e40*/  BSYNC B0 ;  /* 0x0000000000007941 */ /* 0x000fea0003800000 */
.L_x_576:
[----:B------:R-:W-:Y:S01]  /*7e50*/  ULDC.64 UR4, c[0x0][0x328] ;  /* 0x0000ca0000047ab9 */ /* 0x000fe20000000a00 */
[----:B------:R-:W-:Y:S01]  /*7e60*/  ULDC.64 UR6, c[0x0][0x318] ;  /* 0x0000c60000067ab9 */ /* 0x000fe20000000a00 */
[----:B------:R-:W-:Y:S01]  /*7e70*/  IMAD R100, R100, UR4, RZ ;  /* 0x0000000464647c24 */ /* 0x000fe2000f8e02ff */
[----:B------:R-:W-:Y:S01]  /*7e80*/  BSSY B0, `(.L_x_578) ;  /* 0x000001d000007945 */ /* 0x000fe20003800000 */
[----:B01--4-:R-:W-:-:S04]  /*7e90*/  IMAD.WIDE.U32 R12, R101, UR4, RZ ;  /* 0x00000004650c7c25 */ /* 0x013fc8000f8e00ff */
[----:B------:R-:W-:Y:S01]  /*7ea0*/  IMAD R101, R101, UR5, R100 ;  /* 0x0000000565657c24 */ /* 0x000fe2000f8e0264 */
[----:B------:R-:W-:Y:S01]  /*7eb0*/  ULDC.64 UR4, c[0x0][0x338] ;  /* 0x0000ce0000047ab9 */ /* 0x000fe20000000a00 */
[----:B------:R-:W-:Y:S02]  /*7ec0*/  IMAD.IADD R98, R98, 0x1, -R153 ;  /* 0x0000000162627824 */ /* 0x000fe400078e0a99 */
[----:B------:R-:W-:Y:S02]  /*7ed0*/  IMAD R99, R99, UR4, RZ ;  /* 0x0000000463637c24 */ /* 0x000fe4000f8e02ff */
[----:B------:R-:W-:Y:S02]  /*7ee0*/  IMAD.IADD R13, R13, 0x1, R101 ;  /* 0x000000010d0d7824 */ /* 0x000fe400078e0265 */
[C---:B------:R-:W-:Y:S02]  /*7ef0*/  IMAD R99, R102.reuse, UR5, R99 ;  /* 0x0000000566637c24 */ /* 0x040fe4000f8e0263 */
[----:B------:R-:W-:Y:S01]  /*7f00*/  IMAD.WIDE.U32 R102, R102, UR4, R12 ;  /* 0x0000000466667c25 */ /* 0x000fe2000f8e000c */
[----:B------:R-:W-:-:S03]  /*7f10*/  ULDC.64 UR4, c[0x0][0x330] ;  /* 0x0000cc0000047ab9 */ /* 0x000fc60000000a00 */
[----:B------:R-:W-:Y:S02]  /*7f20*/  IMAD.IADD R103, R103, 0x1, R99 ;  /* 0x0000000167677824 */ /* 0x000fe400078e0263 */
[----:B------:R-:W-:-:S04]  /*7f30*/  IMAD.WIDE.U32 R12, R2, UR4, R102 ;  /* 0x00000004020c7c25 */ /* 0x000fc8000f8e0066 */
[----:B---3--:R-:W-:Y:S01]  /*7f40*/  IMAD R11, R2, UR5, R13 ;  /* 0x00000005020b7c24 */ /* 0x008fe2000f8e020d */
[----:B--2---:R-:W-:-:S04]  /*7f50*/  LEA R44, P4, R12, UR6, 0x1 ;  /* 0x000000060c2c7c11 */ /* 0x004fc8000f8808ff */
[----:B------:R-:W-:Y:S01]  /*7f60*/  LEA.HI.X R11, R12, UR7, R11, 0x1, P4 ;  /* 0x000000070c0b7c11 */ /* 0x000fe2000a0f0c0b */
[----:B------:R0:W1:Y:S01]  /*7f70*/  SHFL.IDX PT, R40, R44, RZ, 0x181f ;  /* 0x00181fff2c287589 */ /* 0x00006200000e0000 */
[----:B------:R-:W-:-:S03]  /*7f80*/  ISETP.GE.AND P4, PT, R98, 0x1, PT ;  /* 0x000000016200780c */ /* 0x000fc60003f86270 */
[----:B------:R0:W2:Y:S10]  /*7f90*/  SHFL.IDX PT, R13, R11, RZ, 0x181f ;  /* 0x00181fff0b0d7589 */ /* 0x0000b400000e0000 */
[----:B0-----:R-:W-:Y:S05]  /*7fa0*/  @!P4 BRA `(.L_x_579) ;  /* 0x000000000028c947 */ /* 0x001fea0003800000 */
[----:B------:R-:W-:-:S13]  /*7fb0*/  ISETP.GE.AND P4, PT, R16, UR37, PT ;  /* 0x0000002510007c0c */ /* 0x000fda000bf86270 */
[----:B-1----:R-:W-:-:S04]  /*7fc0*/  @!P4 LEA R42, P5, R16, R40, 0x1 ;  /* 0x00000028102ac211 */ /* 0x002fc800078a08ff */
[----:B--2---:R-:W-:Y:S02]  /*7fd0*/  @!P4 LEA.HI.X R43, R16, R13, R17, 0x1, P5 ;  /* 0x0000000d102bc211 */ /* 0x004fe400028f0c11 */
[----:B------:R-:W-:-:S13]  /*7fe0*/  ISETP.GE.AND P5, PT, R23, UR37, PT ;  /* 0x0000002517007c0c */ /* 0x000fda000bfa6270 */
[----:B------:R-:W-:-:S04]  /*7ff0*/  @!P5 LEA R40, P6, R23, R40, 0x1 ;  /* 0x000000281728d211 */ /* 0x000fc800078c08ff */
[----:B------:R-:W-:Y:S02]  /*8000*/  @!P5 LEA.HI.X R41, R23, R13, R22, 0x1, P6 ;  /* 0x0000000d1729d211 */ /* 0x000fe400030f0c16 */
[----:B------:R-:W0:Y:S04]  /*8010*/  @!P4 LDS.128 R12, [R92+0x400] ;  /* 0x000400005c0cc984 */ /* 0x000e280000000c00 */
[----:B0-----:R-:W-:Y:S04]  /*8020*/  @!P4 ST.E.128 desc[UR42][R42.64], R12 ;  /* 0x0000000c2a00c985 */ /* 0x001fe8000c101d2a */
[----:B------:R-:W0:Y:S04]  /*8030*/  @!P5 LDS.128 R12, [R92+0x4400] ;  /* 0x004400005c0cd984 */ /* 0x000e280000000c00 */
[----:B0-----:R0:W-:Y:S02]  /*8040*/  @!P5 ST.E.128 desc[UR42][R40.64], R12 ;  /* 0x0000000c2800d985 */ /* 0x0011e4000c101d2a */
.L_x_579:
[----:B------:R-:W-:Y:S05]  /*8050*/  BSYNC B0 ;  /* 0x0000000000007941 */ /* 0x000fea0003800000 */
.L_x_578:
[----:B------:R-:W-:Y:S01]  /*8060*/  ISETP.GE.AND P4, PT, R98, 0x21, PT ;  /* 0x000000216200780c */ /* 0x000fe20003f86270 */
[----:B0-2---:R0:W2:Y:S01]  /*8070*/  SHFL.IDX PT, R13, R11, 0x1, 0x181f ;  /* 0x00381f000b0d7f89 */ /* 0x0050a200000e0000 */
[----:B------:R-:W-:Y:S03]  /*8080*/  BSSY B0, `(.L_x_580) ;  /* 0x000000d000007945 */ /* 0x000fe60003800000 */
[----:B-1----:R0:W1:Y:S08]  /*8090*/  SHFL.IDX PT, R40, R44, 0x1, 0x181f ;  /* 0x00381f002c287f89 */ /* 0x00207000000e0000 */
        /* <DEDUP_REMOVED lines=11> */
.L_x_581:
[----:B------:R-:W-:Y:S05]  /*8150*/  BSYNC B0 ;  /* 0x0000000000007941 */ /* 0x000fea0003800000 */
.L_x_580:
        /* <DEDUP_REMOVED lines=15> */
.L_x_583:
[----:B------:R-:W-:Y:S05]  /*8250*/  BSYNC B0 ;  /* 0x0000000000007941 */ /* 0x000fea0003800000 */
.L_x_582:
[----:B------:R-:W-:Y:S01]  /*8260*/  ISETP.GE.AND P4, PT, R98, 0x61, PT ;  /* 0x000000616200780c */ /* 0x000fe20003f86270 */
[----:B------:R-:W3:Y:S01]  /*8270*/  SHFL.IDX PT, R11, R11, 0x3, 0x181f ;  /* 0x00781f000b0b7f89 */ /* 0x000ee200000e0000 */
[----:B------:R-:W-:Y:S03]  /*8280*/  BSSY B0, `(.L_x_584) ;  /* 0x000000d000007945 */ /* 0x000fe60003800000 */
[----:B01----:R0:W1:Y:S08]  /*8290*/  SHFL.IDX PT, R40, R44, 0x3, 0x181f ;  /* 0x00781f002c287f89 */ /* 0x00307000000e0000 */
[----:B0-----:R-:W-:Y:S05]  /*82a0*/  @!P4 BRA `(.L_x_585) ;  /* 0x000000000028c947 */ /* 0x001fea0003800000 */
[----:B------:R-:W-:-:S13]  /*82b0*/  ISETP.GE.AND P4, PT, R16, UR37, PT ;  /* 0x0000002510007c0c */ /* 0x000fda000bf86270 */
[----:B--2---:R-:W0:Y:S01]  /*82c0*/  @!P4 LDS.128 R12, [R92+0x3400] ;  /* 0x003400005c0cc984 */ /* 0x004e220000000c00 */
[----:B-1----:R-:W-:-:S04]  /*82d0*/  @!P4 LEA R42, P5, R16, R40, 0x1 ;  /* 0x00000028102ac211 */ /* 0x002fc800078a08ff */
[----:B---3--:R-:W-:Y:S02]  /*82e0*/  @!P4 LEA.HI.X R43, R16, R11, R17, 0x1, P5 ;  /* 0x0000000b102bc211 */ /* 0x008fe400028f0c11 */
[----:B------:R-:W-:-:S13]  /*82f0*/  ISETP.GE.AND P5, PT, R23, UR37, PT ;  /* 0x0000002517007c0c */ /* 0x000fda000bfa6270 */
[----:B------:R-:W-:-:S04]  /*8300*/  @!P5 LEA R40, P6, R23, R40, 0x1 ;  /* 0x000000281728d211 */ /* 0x000fc800078c08ff */
[----:B------:R-:W-:Y:S01]  /*8310*/  @!P5 LEA.HI.X R41, R23, R11, R22, 0x1, P6 ;  /* 0x0000000b1729d211 */ /* 0x000fe200030f0c16 */
[----:B0-----:R-:W-:Y:S04]  /*8320*/  @!P4 ST.E.128 desc[UR42][R42.64], R12 ;  /* 0x0000000c2a00c985 */ /* 0x001fe8000c101d2a */
[----:B------:R-:W0:Y:S04]  /*8330*/  @!P5 LDS.128 R12, [R92+0x7400] ;  /* 0x007400005c0cd984 */ /* 0x000e280000000c00 */
[----:B0-----:R0:W-:Y:S02]  /*8340*/  @!P5 ST.E.128 desc[UR42][R40.64], R12 ;  /* 0x0000000c2800d985 */ /* 0x0011e4000c101d2a */
.L_x_585:
[----:B------:R-:W-:Y:S05]  /*8350*/  BSYNC B0 ;  /* 0x0000000000007941 */ /* 0x000fea0003800000 */
.L_x_584:
[----:B------:R-:W-:Y:S01]  /*8360*/  @!PT LDS RZ, [RZ] ;  /* 0x00000000fffff984 */ /* 0x000fe20000000800 */
[----:B------:R-:W-:Y:S01]  /*8370*/  @!PT LDS RZ, [RZ] ;  /* 0x00000000fffff984 */ /* 0x000fe20000000800 */
[----:B------:R-:W-:Y:S01]  /*8380*/  @!PT LDS RZ, [RZ] ;  /* 0x00000000fffff984 */ /* 0x000fe20000000800 */
[----:B------:R-:W-:Y:S01]  /*8390*/  @!PT LDS RZ, [RZ] ;  /* 0x00000000fffff984 */ /* 0x000fe20000000800 */
[----:B------:R4:W-:Y:S06]  /*83a0*/  MEMBAR.ALL.CTA ;  /* 0x0000000000007992 */ /* 0x0009ec0000008000 */
[----:B----4-:R-:W4:Y:S01]  /*83b0*/  FENCE.VIEW.ASYNC.S ;  /* 0x00000000000073c6 */ /* 0x010f220000000000 */
[----:B------:R-:W-:Y:S01]  /*83c0*/  @!P3 IADD3 R90, R90, 0x288c0, RZ ;  /* 0x000288c05a5ab810 */ /* 0x000fe20007ffe0ff */
[----:B------:R-:W-:Y:S01]  /*83d0*/  VIADD R155, R155, 0x1 ;  /* 0x000000019b9b7836 */ /* 0x000fe20000000000 */
[----:B----4-:R4:W-:Y:S01]  /*83e0*/  BAR.SYNC.DEFER_BLOCKING R95, 0x80 ;  /* 0x0002005f0000751d */ /* 0x0109e20000010000 */
[----:B------:R-:W-:-:S02]  /*83f0*/  ISETP.NE.AND P4, PT, R91, RZ, PT ;  /* 0x000000ff5b00720c */ /* 0x000fc40003f85270 */
[----:B------:R-:W-:-:S04]  /*8400*/  @!P3 PRMT R90, RZ, 0x654, R90 ;  /* 0x00000654ff5ab816 */ /* 0x000fc8000000005a */
[----:B------:R4:W-:Y:S01]  /*8410*/  @!P3 SYNCS.ARRIVE.TRANS64.RED.A1T0 RZ, [R90+URZ], RZ ;  /* 0x000000ff5affb9a7 */ /* 0x0009e2000810043f */
[----:B------:R-:W-:-:S04]  /*8420*/  ISETP.NE.AND P3, PT, R155, 0x2, PT ;  /* 0x000000029b00780c */ /* 0x000fc80003f65270 */
[----:B---3--:R-:W-:Y:S02]  /*8430*/  SEL R11, RZ, 0x1, P3 ;  /* 0x00000001ff0b7807 */ /* 0x008fe40001800000 */
[----:B------:R-:W-:Y:S02]  /*8440*/  SEL R155, R155, RZ, P3 ;  /* 0x000000ff9b9b7207 */ /* 0x000fe40001800000 */
[----:B------:R-:W-:Y:S01]  /*8450*/  LOP3.LUT R154, R154, R11, RZ, 0x3c, !PT ;  /* 0x0000000b9a9a7212 */ /* 0x000fe200078e3cff */
[----:B------:R-:W-:Y:S06]  /*8460*/  @P4 BRA `(.L_x_586) ;  /* 0xffffff9c00b04947 */ /* 0x000fec000383ffff */
[----:B0-----:R-:W0:Y:S01]  /*8470*/  S2R R12, SR_TID.X ;  /* 0x00000000000c7919 */ /* 0x001e220000002100 */
[----:B------:R-:W-:Y:S02]  /*8480*/  PLOP3.LUT P0, PT, PT, PT, PT, 0x8, 0x0 ;  /* 0x000000000000781c */ /* 0x000fe40003f0e170 */
[----:B0-----:R-:W-:-:S04]  /*8490*/  SHF.R.U32.HI R12, RZ, 0x7, R12 ;  /* 0x00000007ff0c7819 */ /* 0x001fc8000001160c */
[----:B------:R-:W-:-:S13]  /*84a0*/  ISETP.NE.AND P4, PT, R12, 0x1, PT ;  /* 0x000000010c00780c */ /* 0x000fda0003f85270 */
[----:B------:R-:W-:Y:S06]  /*84b0*/  @!P4 BAR.ARV 0x9, 0x100 ;  /* 0x024400000000cb1d */ /* 0x000fec0000002000 */
.L_x_484:
[----:B------:R-:W-:Y:S01]  /*84c0*/  IMAD.MOV.U32 R4, RZ, RZ, RZ ;  /* 0x000000ffff047224 */ /* 0x000fe200078e00ff */
[----:B------:R-:W-:Y:S06]  /*84d0*/  @P0 BRA `(.L_x_587) ;  /* 0x00000000000c0947 */ /* 0x000fec0003800000 */
[----:B------:R-:W0:Y:S01]  /*84e0*/  FENCE.VIEW.ASYNC.G ;  /* 0x00000000000073c6 */ /* 0x000e220000000100 */
[----:B------:R-:W-:Y:S05]  /*84f0*/  WARPSYNC.ALL ;  /* 0x0000000000007948 */ /* 0x000fea0003800000 */
[----:B0-----:R-:W-:Y:S06]  /*8500*/  BAR.ARV 0xc, 0x180 ;  /* 0x0306000000007b1d */ /* 0x001fec0000002000 */
.L_x_587:
[----:B------:R-:W-:Y:S01]  /*8510*/  ISETP.NE.AND P0, PT, R97, RZ, PT ;  /* 0x000000ff6100720c */ /* 0x000fe20003f05270 */
[----:B------:R-:W-:-:S12]  /*8520*/  BSSY B0, `(.L_x_588) ;  /* 0x000001f000007945 */ /* 0x000fd80003800000 */
[----:B------:R-:W-:Y:S05]  /*8530*/  @!P0 BRA `(.L_x_589) ;  /* 0x0000000000748947 */ /* 0x000fea0003800000 */
        /* <DEDUP_REMOVED lines=11> */
[----:B0-----:R-:W-:Y:S02]  /*85f0*/  VIADD R4, R3, 0xffffffe ;  /* 0x0ffffffe03047836 */ /* 0x001fe40000000000 */
[----:B------:R-:W-:-:S04]  /*8600*/  IMAD.MOV R3, RZ, RZ, -R10 ;  /* 0x000000ffff037224 */ /* 0x000fc800078e0a0a */
[----:B------:R0:W3:Y:S02]  /*8610*/  F2I.FTZ.U32.TRUNC.NTZ R5, R4 ;  /* 0x0000000400057305 */ /* 0x0000e4000021f000 */
[----:B0-----:R-:W-:Y:S01]  /*8620*/  IMAD.MOV.U32 R4, RZ, RZ, RZ ;  /* 0x000000ffff047224 */ /* 0x001fe200078e00ff */
[----:B---3--:R-:W-:-:S05]  /*8630*/  IADD3 R7, RZ, -R5, RZ ;  /* 0x80000005ff077210 */ /* 0x008fca0007ffe0ff */
[----:B------:R-:W-:-:S04]  /*8640*/  IMAD R7, R7, R6, RZ ;  /* 0x0000000607077224 */ /* 0x000fc800078e02ff */
[----:B------:R-:W-:-:S06]  /*8650*/  IMAD.HI.U32 R5, R5, R7, R4 ;  /* 0x0000000705057227 */ /* 0x000fcc00078e0004 */
[----:B------:R-:W-:-:S04]  /*8660*/  IMAD.HI.U32 R5, R5, R8, RZ ;  /* 0x0000000805057227 */ /* 0x000fc800078e00ff */
[----:B------:R-:W-:-:S05]  /*8670*/  IMAD R3, R5, R3, R8 ;  /* 0x0000000305037224 */ /* 0x000fca00078e0208 */
[----:B------:R-:W-:-:S13]  /*8680*/  ISETP.GT.U32.AND P1, PT, R6, R3, PT ;  /* 0x000000030600720c */ /* 0x000fda0003f24070 */
[----:B------:R-:W-:Y:S01]  /*8690*/  @!P1 IMAD.IADD R3, R3, 0x1, -R6 ;  /* 0x0000000103039824 */ /* 0x000fe200078e0a06 */
[----:B------:R-:W-:Y:S02]  /*86a0*/  @!P1 IADD3 R5, R5, 0x1, RZ ;  /* 0x0000000105059810 */ /* 0x000fe40007ffe0ff */
[----:B------:R-:W-:Y:S02]  /*86b0*/  ISETP.NE.AND P1, PT, R9, RZ, PT ;  /* 0x000000ff0900720c */ /* 0x000fe40003f25270 */
[----:B------:R-:W-:-:S13]  /*86c0*/  ISETP.GE.U32.AND P0, PT, R3, R6, PT ;  /* 0x000000060300720c */ /* 0x000fda0003f06070 */
[----:B------:R-:W-:-:S04]  /*86d0*/  @P0 VIADD R5, R5, 0x1 ;  /* 0x0000000105050836 */ /* 0x000fc80000000000 */
[----:B------:R-:W-:-:S04]  /*86e0*/  IMAD.MOV.U32 R4, RZ, RZ, R5 ;  /* 0x000000ffff047224 */ /* 0x000fc800078e0005 */
[----:B------:R-:W-:Y:S01]  /*86f0*/  @!P2 IMAD.MOV R4, RZ, RZ, -R4 ;  /* 0x000000ffff04a224 */ /* 0x000fe200078e0a04 */
[----:B------:R-:W-:-:S07]  /*8700*/  @!P1 LOP3.LUT R4, RZ, R9, RZ, 0x33, !PT ;  /* 0x00000009ff049212 */ /* 0x000fce00078e33ff */
.L_x_589:
[----:B------:R-:W-:Y:S05]  /*8710*/  BSYNC B0 ;  /* 0x0000000000007941 */ /* 0x000fea0003800000 */
.L_x_588:
[-C--:B------:R-:W-:Y:S01]  /*8720*/  IMAD R194, R209, R4.reuse, RZ ;  /* 0x00000004d1c27224 */ /* 0x080fe200078e02ff */
[----:B------:R-:W-:Y:S01]  /*8730*/  PLOP3.LUT P0, PT, PT, PT, PT, 0x80, 0x0 ;  /* 0x000000000000781c */ /* 0x000fe20003f0f070 */
[----:B------:R-:W-:Y:S01]  /*8740*/  IMAD.MOV.U32 R3, RZ, RZ, RZ ;  /* 0x000000ffff037224 */ /* 0x000fe200078e00ff */
[----:B------:R-:W-:Y:S02]  /*8750*/  MOV R0, RZ ;  /* 0x000000ff00007202 */ /* 0x000fe40000000f00 */
        /* <DEDUP_REMOVED lines=12> */
[----:B----4-:R-:W-:Y:S02]  /*8820*/  CS2R R90, SRZ ;  /* 0x00000000005a7805 */ /* 0x010fe4000001ff00 */
        /* <DEDUP_REMOVED lines=18> */
[----:B-1----:R-:W-:Y:S02]  /*8950*/  CS2R R40, SRZ ;  /* 0x0000000000287805 */ /* 0x002fe4000001ff00 */
[----:B------:R-:W-:Y:S02]  /*8960*/  CS2R R70, SRZ ;  /* 0x0000000000467805 */ /* 0x000fe4000001ff00 */
[----:B------:R-:W-:Y:S01]  /*8970*/  CS2R R20, SRZ ;  /* 0x0000000000147805 */ /* 0x000fe2000001ff00 */
[----:B------:R-:W-:Y:S06]  /*8980*/  @!P1 BRA `(.L_x_590) ;  /* 0x0000008c00b89947 */ /* 0x000fec0003800000 */
[----:B------:R-:W-:-:S03]  /*8990*/  UMOV UR4, 0xffffffff ;  /* 0xffffffff00047882 */ /* 0x000fc60000000000 */
[----:B------:R-:W-:Y:S05]  /*89a0*/  BRA.DIV UR4, `(.L_x_591) ;  /* 0x0000013e04307947 */ /* 0x000fea000b800000 */
[----:B------:R-:W0:Y:S02]  /*89b0*/  S2R R3, SR_TID.X ;  /* 0x0000000000037919 */ /* 0x000e240000002100 */
[----:B0-----:R-:W-:-:S05]  /*89c0*/  VIADD R3, R3, 0xffffff80 ;  /* 0xffffff8003037836 */ /* 0x001fca0000000000 */
[----:B------:R-:W-:-:S04]  /*89d0*/  SHF.R.S32.HI R0, RZ, 0x1f, R3 ;  /* 0x0000001fff007819 */ /* 0x000fc80000011403 */
[----:B------:R-:W-:-:S04]  /*89e0*/  LEA.HI R0, R0, R3, RZ, 0x7 ;  /* 0x0000000300007211 */ /* 0x000fc800078f38ff */
[----:B------:R-:W-:-:S05]  /*89f0*/  SHF.R.S32.HI R0, RZ, 0x7, R0 ;  /* 0x00000007ff007819 */ /* 0x000fca0000011400 */
[----:B------:R0:W1:Y:S02]  /*8a00*/  SHFL.IDX PT, R195, R0, RZ, 0x1f ;  /* 0x00001fff00c37589 */ /* 0x00006400000e0000 */
.L_x_862:
[----:B01----:R-:W-:Y:S02]  /*8a10*/  LEA.HI R0, R195, R195, RZ, 0x1 ;  /* 0x000000c3c3007211 */ /* 0x003fe400078f08ff */
[----:B------:R-:W-:Y:S02]  /*8a20*/  MOV R3, UR40 ;  /* 0x0000002800037c02 */ /* 0x000fe40008000f00 */
[----:B------:R-:W-:Y:S02]  /*8a30*/  LOP3.LUT R0, R0, 0x1e, RZ, 0xc0, !PT ;  /* 0x0000001e00007812 */ /* 0x000fe400078ec0ff */
[----:B------:R-:W-:-:S03]  /*8a40*/  LOP3.LUT P0, RZ, R3, 0x3ff, RZ, 0xc0, !PT ;  /* 0x000003ff03ff7812 */ /* 0x000fc6000780c0ff */
[----:B------:R-:W-:Y:S01]  /*8a50*/  IMAD.IADD R0, R195, 0x1, -R0 ;  /* 0x00000001c3007824 */ /* 0x000fe200078e0a00 */
[----:B------:R-:W-:-:S04]  /*8a60*/  P2R R26, PR, RZ, 0x1 ;  /* 0x00000001ff1a7803 */ /* 0x000fc80000000000 */
[----:B------:R-:W-:-:S04]  /*8a70*/  LEA R0, R0, UR40, 0xd ;  /* 0x0000002800007c11 */ /* 0x000fc8000f8e68ff */
[----:B------:R-:W-:-:S04]  /*8a80*/  SHF.R.U32.HI R0, RZ, 0x4, R0 ;  /* 0x00000004ff007819 */ /* 0x000fc80000011600 */
[----:B------:R-:W-:Y:S01]  /*8a90*/  LOP3.LUT R25, R0, 0x3fff, RZ, 0xc0, !PT ;  /* 0x00003fff00197812 */ /* 0x000fe200078ec0ff */
[----:B------:R-:W-:Y:S06]  /*8aa0*/  @!P0 BRA `(.L_x_592) ;  /* 0x0000000000408947 */ /* 0x000fec0003800000 */
        /* <DEDUP_REMOVED lines=13> */
[----:B0-2---:R-:W-:-:S07]  /*8b80*/  IMAD.MOV.U32 R13, RZ, RZ, RZ ;  /* 0x000000ffff0d7224 */ /* 0x005fce00078e00ff */
[----:B------:R-:W-:-:S07]  /*8b90*/  LEPC R20, `(.L_x_592) ;  /* 0x000000001014794e */ /* 0x000fce0000000000 */
[----:B-1---5:R-:W-:Y:S05]  /*8ba0*/  CALL.ABS.NOINC R14 ;  /* 0x000000000e007343 */ /* 0x022fea0003c00000 */
.L_x_592:
[----:B------:R-:W-:Y:S02]  /*8bb0*/  ULDC UR4, c[0x0][0x3f4] ;  /* 0x0000fd0000047ab9 */ /* 0x000fe40000000800 */
[----:B------:R-:W-:-:S13]  /*8bc0*/  ISETP.LT.AND P0, PT, RZ, UR4, PT ;  /* 0x00000004ff007c0c */ /* 0x000fda000bf01270 */
[----:B------:R-:W-:Y:S05]  /*8bd0*/  @P0 BRA `(.L_x_593) ;  /* 0x0000000000400947 */ /* 0x000fea0003800000 */
[----:B------:R-:W-:-:S04]  /*8be0*/  ULEA.HI UR4, UR39, UR39, URZ, 0x1 ;  /* 0x0000002727047291 */ /* 0x000fc8000f8f083f */
[----:B------:R-:W-:-:S04]  /*8bf0*/  ULOP3.LUT UR4, UR4, 0xfffffffe, URZ, 0xc0, !UPT ;  /* 0xfffffffe04047892 */ /* 0x000fc8000f8ec03f */
[----:B------:R-:W-:-:S06]  /*8c00*/  UIADD3 UR4, UR39, -UR4, URZ ;  /* 0x8000000427047290 */ /* 0x000fcc000fffe03f */
[----:B------:R-:W-:-:S05]  /*8c10*/  IMAD.U32 R3, RZ, RZ, UR4 ;  /* 0x00000004ff037e24 */ /* 0x000fca000f8e00ff */
[----:B------:R-:W-:-:S04]  /*8c20*/  SHF.L.U32 R3, R3, 0x1f, RZ ;  /* 0x0000001f03037819 */ /* 0x000fc800000006ff */
[----:B------:R0:W1:Y:S03]  /*8c30*/  SYNCS.PHASECHK.TRANS64.TRYWAIT P0, [R156+URZ+0x28800], R3 ;  /* 0x028800039c0075a7 */ /* 0x000066000800017f */
[----:B-1----:R-:W-:Y:S05]  /*8c40*/  @!P0 NANOSLEEP.SYNCS 0x989680 ;  /* 0x009896800000895d */ /* 0x002fea0003900000 */
[----:B------:R-:W1:Y:S01]  /*8c50*/  @!P0 SYNCS.PHASECHK.TRANS64 P0, [R156+URZ+0x28800], R3 ;  /* 0x028800039c0085a7 */ /* 0x000e62000800007f */
[----:B------:R-:W-:Y:S04]  /*8c60*/  BSSY B0, `(.L_x_594) ;  /* 0x0000006000007945 */ /* 0x000fe80003800000 */
[----:B-1----:R-:W-:Y:S05]  /*8c70*/  @P0 BRA `(.L_x_595) ;  /* 0x0000000000100947 */ /* 0x002fea0003800000 */
.L_x_596:
[----:B-1----:R1:W3:Y:S02]  /*8c80*/  SYNCS.PHASECHK.TRANS64.TRYWAIT P0, [R156+URZ+0x28800], R3 ;  /* 0x028800039c0075a7 */ /* 0x0022e4000800017f */
[----:B---3--:R-:W-:Y:S05]  /*8c90*/  @!P0 NANOSLEEP.SYNCS 0x989680 ;  /* 0x009896800000895d */ /* 0x008fea0003900000 */
[----:B------:R-:W3:Y:S02]  /*8ca0*/  @!P0 SYNCS.PHASECHK.TRANS64 P0, [R156+URZ+0x28800], R3 ;  /* 0x028800039c0085a7 */ /* 0x000ee4000800007f */
[----:B---3--:R-:W-:Y:S05]  /*8cb0*/  @!P0 BRA `(.L_x_596) ;  /* 0xfffffffc00f08947 */ /* 0x008fea000383ffff */
.L_x_595:
[----:B------:R-:W-:Y:S05]  /*8cc0*/  BSYNC B0 ;  /* 0x0000000000007941 */ /* 0x000fea0003800000 */
.L_x_594:
[----:B------:R-:W-:Y:S05]  /*8cd0*/  BRA `(.L_x_597) ;  /* 0x00000038001c7947 */ /* 0x000fea0003800000 */
.L_x_593:
[----:B-----5:R-:W-:Y:S01]  /*8ce0*/  SHF.R.S32.HI R0, RZ, 0x1f, R24 ;  /* 0x0000001fff007819 */ /* 0x020fe20000011418 */
[----:B------:R-:W-:Y:S01]  /*8cf0*/  ULDC.64 UR4, c[0x0][0x3f8] ;  /* 0x0000fe0000047ab9 */ /* 0x000fe20000000a00 */
[----:B------:R-:W-:Y:S01]  /*8d00*/  ULDC.64 UR6, c[0x0][0x408] ;  /* 0x0001020000067ab9 */ /* 0x000fe20000000a00 */
[----:B------:R-:W-:Y:S01]  /*8d10*/  ISETP.NE.AND P2, PT, R26, RZ, PT ;  /* 0x000000ff1a00720c */ /* 0x000fe20003f45270 */
[----:B------:R-:W-:-:S04]  /*8d20*/  IMAD.WIDE.U32 R4, R24, UR4, RZ ;  /* 0x0000000418047c25 */ /* 0x000fc8000f8e00ff */
[C---:B------:R-:W-:Y:S02]  /*8d30*/  IMAD R3, R0.reuse, UR4, RZ ;  /* 0x0000000400037c24 */ /* 0x040fe4000f8e02ff */
[----:B------:R-:W-:Y:S02]  /*8d40*/  IMAD R9, R0, UR6, RZ ;  /* 0x0000000600097c24 */ /* 0x000fe4000f8e02ff */
[C---:B------:R-:W-:Y:S01]  /*8d50*/  IMAD R3, R24.reuse, UR5, R3 ;  /* 0x0000000518037c24 */ /* 0x040fe2000f8e0203 */
[----:B------:R-:W-:Y:S01]  /*8d60*/  ULDC.64 UR4, c[0x0][0x3e8] ;  /* 0x0000fa0000047ab9 */ /* 0x000fe20000000a00 */
[----:B------:R-:W-:-:S04]  /*8d70*/  IMAD.WIDE.U32 R6, R24, UR6, RZ ;  /* 0x0000000618067c25 */ /* 0x000fc8000f8e00ff */
[----:B------:R-:W-:Y:S01]  /*8d80*/  IMAD R9, R24, UR7, R9 ;  /* 0x0000000718097c24 */ /* 0x000fe2000f8e0209 */
[----:B------:R-:W-:Y:S01]  /*8d90*/  ULDC.64 UR6, c[0x0][0x400] ;  /* 0x0001000000067ab9 */ /* 0x000fe20000000a00 */
[----:B------:R-:W-:Y:S01]  /*8da0*/  IMAD.IADD R5, R3, 0x1, R5 ;  /* 0x0000000103057824 */ /* 0x000fe200078e0205 */
[----:B------:R-:W-:Y:S02]  /*8db0*/  LEA R24, P0, R4, UR4, 0x1 ;  /* 0x0000000404187c11 */ /* 0x000fe4000f8008ff */
[----:B------:R-:W-:Y:S02]  /*8dc0*/  LEA R27, P1, R6, UR6, 0x1 ;  /* 0x00000006061b7c11 */ /* 0x000fe4000f8208ff */
[----:B------:R-:W-:Y:S02]  /*8dd0*/  IADD3 R3, R9, R7, RZ ;  /* 0x0000000709037210 */ /* 0x000fe40007ffe0ff */
[----:B------:R-:W-:Y:S02]  /*8de0*/  LEA.HI.X R26, R4, UR5, R5, 0x1, P0 ;  /* 0x00000005041a7c11 */ /* 0x000fe400080f0c05 */
[----:B------:R-:W-:Y:S01]  /*8df0*/  LEA.HI.X R28, R6, UR7, R3, 0x1, P1 ;  /* 0x00000007061c7c11 */ /* 0x000fe200088f0c03 */
        /* <DEDUP_REMOVED lines=16> */
[----:B-1----:R-:W-:Y:S05]  /*8f00*/  CALL.ABS.NOINC R14 ;  /* 0x000000000e007343 */ /* 0x002fea0003c00000 */
.L_x_598:
[----:B------:R-:W-:Y:S01]  /*8f10*/  ULDC.U8 UR4, c[0x0][0x410] ;  /* 0x0001040000047ab9 */ /* 0x000fe20000000000 */
[----:B------:R-:W-:Y:S01]  /*8f20*/  BSSY B0, `(.L_x_599) ;  /* 0x000035a000007945 */ /* 0x000fe20003800000 */
[----:B------:R-:W-:Y:S01]  /*8f30*/  ISETP.NE.AND P0, PT, RZ, UR4, PT ;  /* 0x00000004ff007c0c */ /* 0x000fe2000bf05270 */
[----:B------:R-:W-:Y:S01]  /*8f40*/  IMAD R5, R29, 0x80, R153 ;  /* 0x000000801d057824 */ /* 0x000fe200078e0299 */
[----:B------:R-:W-:-:S11]  /*8f50*/  LEA R21, R196, UR40, 0x1 ;  /* 0x00000028c4157c11 */ /* 0x000fd6000f8e08ff */
[----:B------:R-:W-:Y:S05]  /*8f60*/  @!P0 BRA `(.L_x_600) ;  /* 0x0000001800988947 */ /* 0x000fea0003800000 */
[----:B------:R-:W-:-:S03]  /*8f70*/  UMOV UR4, 0xffffffff ;  /* 0xffffffff00047882 */ /* 0x000fc60000000000 */
[----:B------:R-:W-:Y:S05]  /*8f80*/  BRA.DIV UR4, `(.L_x_601) ;  /* 0x0000013604f87947 */ /* 0x000fea000b800000 */
[----:B------:R0:W1:Y:S04]  /*8f90*/  SHFL.IDX PT, R0, R26, RZ, 0x181f ;  /* 0x00181fff1a007589 */ /* 0x00006800000e0000 */
[----:B------:R0:W3:Y:S04]  /*8fa0*/  SHFL.IDX PT, R3, R24, RZ, 0x181f ;  /* 0x00181fff18037589 */ /* 0x0000e800000e0000 */
[----:B------:R0:W4:Y:S04]  /*8fb0*/  SHFL.IDX PT, R4, R28, RZ, 0x181f ;  /* 0x00181fff1c047589 */ /* 0x00012800000e0000 */
[----:B------:R0:W0:Y:S02]  /*8fc0*/  SHFL.IDX PT, R14, R27, RZ, 0x181f ;  /* 0x00181fff1b0e7589 */ /* 0x00002400000e0000 */
.L_x_868:
[----:B------:R-:W-:Y:S01]  /*8fd0*/  ULDC UR4, c[0x0][0x448] ;  /* 0x0001120000047ab9 */ /* 0x000fe20000000800 */
[----:B------:R-:W-:Y:S01]  /*8fe0*/  BSSY B1, `(.L_x_602) ;  /* 0x000001d000017945 */ /* 0x000fe20003800000 */
[----:B------:R-:W-:Y:S01]  /*8ff0*/  IMAD R94, R94, UR4, RZ ;  /* 0x000000045e5e7c24 */ /* 0x000fe2000f8e02ff */
[----:B------:R-:W-:Y:S02]  /*9000*/  CS2R R6, SRZ ;  /* 0x0000000000067805 */ /* 0x000fe4000001ff00 */
[----:B------:R-:W-:Y:S02]  /*9010*/  CS2R R8, SRZ ;  /* 0x0000000000087805 */ /* 0x000fe4000001ff00 */
[----:B------:R-:W-:Y:S02]  /*9020*/  CS2R R10, SRZ ;  /* 0x00000000000a7805 */ /* 0x000fe4000001ff00 */
[----:B--2---:R-:W-:Y:S02]  /*9030*/  CS2R R12, SRZ ;  /* 0x00000000000c7805 */ /* 0x004fe4000001ff00 */
[----:B------:R-:W-:-:S13]  /*9040*/  ISETP.GE.AND P0, PT, R5, R94, PT ;  /* 0x0000005e0500720c */ /* 0x000fda0003f06270 */
[----:B------:R-:W-:Y:S05]  /*9050*/  @P0 BRA `(.L_x_603) ;  /* 0x0000000000540947 */ /* 0x000fea0003800000 */
[----:B------:R-:W-:Y:S01]  /*9060*/  ULDC UR4, c[0x0][0x3f4] ;  /* 0x0000fd0000047ab9 */ /* 0x000fe20000000800 */
[----:B------:R-:W-:Y:S02]  /*9070*/  CS2R R12, SRZ ;  /* 0x00000000000c7805 */ /* 0x000fe4000001ff00 */
[----:B------:R-:W-:Y:S02]  /*9080*/  ISETP.GE.AND P4, PT, R18, UR4, PT ;  /* 0x0000000412007c0c */ /* 0x000fe4000bf86270 */
[----:B------:R-:W-:Y:S02]  /*9090*/  CS2R R8, SRZ ;  /* 0x0000000000087805 */ /* 0x000fe4000001ff00 */
[----:B------:R-:W-:-:S09]  /*90a0*/  ISETP.GE.AND P5, PT, R152, UR4, PT ;  /* 0x0000000498007c0c */ /* 0x000fd2000bfa6270 */
[C---:B------:R-:W-:Y:S01]  /*90b0*/  @!P4 IMAD.SHL.U32 R30, R18.reuse, 0x2, RZ ;  /* 0x00000002121ec824 */ /* 0x040fe200078e00ff */
[----:B------:R-:W-:-:S03]  /*90c0*/  @!P4 SHF.L.U64.HI R5, R18, 0x1, R19 ;  /* 0x000000011205c819 */ /* 0x000fc60000010213 */
[C---:B---3--:R-:W-:Y:S02]  /*90d0*/  @!P5 IADD3 R32, P2, R3.reuse, R220, RZ ;  /* 0x000000dc0320d210 */ /* 0x048fe40007f5e0ff */
[-C--:B0-----:R-:W-:Y:S02]  /*90e0*/  @!P4 IADD3 R26, P0, R3, R30.reuse, RZ ;  /* 0x0000001e031ac210 */ /* 0x081fe40007f1e0ff */
[C---:B------:R-:W-:Y:S02]  /*90f0*/  @!P4 IADD3 R30, P1, R14.reuse, R30, RZ ;  /* 0x0000001e0e1ec210 */ /* 0x040fe40007f3e0ff */
[----:B------:R-:W-:Y:S02]  /*9100*/  @!P5 IADD3 R14, P3, R14, R220, RZ ;  /* 0x000000dc0e0ed210 */ /* 0x000fe40007f7e0ff */
[----:B------:R-:W-:Y:S02]  /*9110*/  CS2R R10, SRZ ;  /* 0x00000000000a7805 */ /* 0x000fe4000001ff00 */
[----:B------:R-:W-:-:S02]  /*9120*/  CS2R R6, SRZ ;  /* 0x0000000000067805 */ /* 0x000fc4000001ff00 */
[C---:B-1----:R-:W-:Y:S01]  /*9130*/  @!P5 IADD3.X R33, R0.reuse, R219, RZ, P2, !PT ;  /* 0x000000db0021d210 */ /* 0x042fe200017fe4ff */
[--C-:B------:R-:W-:Y:S02]  /*9140*/  @!P4 IMAD.X R27, R0, 0x1, R5.reuse, P0 ;  /* 0x00000001001bc824 */ /* 0x100fe400000e0605 */
[C---:B----4-:R-:W-:Y:S02]  /*9150*/  @!P4 IMAD.X R31, R4.reuse, 0x1, R5, P1 ;  /* 0x00000001041fc824 */ /* 0x050fe400008e0605 */
[----:B------:R-:W-:Y:S01]  /*9160*/  @!P5 IMAD.X R15, R4, 0x1, R219, P3 ;  /* 0x00000001040fd824 */ /* 0x000fe200018e06db */
[----:B------:R2:W5:Y:S04]  /*9170*/  @!P5 LD.E.64 R12, desc[UR42][R32.64] ;  /* 0x0000002a200cd980 */ /* 0x000568000c101b00 */
[----:B------:R2:W5:Y:S04]  /*9180*/  @!P5 LD.E.64 R8, desc[UR42][R14.64] ;  /* 0x0000002a0e08d980 */ /* 0x000568000c101b00 */
[----:B------:R2:W5:Y:S04]  /*9190*/  @!P4 LD.E.64 R10, desc[UR42][R26.64] ;  /* 0x0000002a1a0ac980 */ /* 0x000568000c101b00 */
[----:B------:R2:W5:Y:S02]  /*91a0*/  @!P4 LD.E.64 R6, desc[UR42][R30.64] ;  /* 0x0000002a1e06c980 */ /* 0x000564000c101b00 */
.L_x_603:
[----:B------:R-:W-:Y:S05]  /*91b0*/  BSYNC B1 ;  /* 0x0000000000017941 */ /* 0x000fea0003800000 */
.L_x_602:
[----:B------:R-:W-:Y:S01]  /*91c0*/  ULEA.HI UR4, UR39, UR39, URZ, 0x1 ;  /* 0x0000002727047291 */ /* 0x000fe2000f8f083f */
[----:B---3--:R-:W-:Y:S01]  /*91d0*/  IMAD R3, R29, -0x80, R94 ;  /* 0xffffff801d037824 */ /* 0x008fe200078e025e */
[----:B--2--5:R-:W-:Y:S01]  /*91e0*/  MOV R15, R13 ;  /* 0x0000000d000f7202 */ /* 0x024fe20000000f00 */
[----:B-1----:R-:W-:Y:S01]  /*91f0*/  IMAD.MOV.U32 R0, RZ, RZ, R10 ;  /* 0x000000ffff007224 */ /* 0x002fe200078e000a */
[----:B------:R-:W-:Y:S01]  /*9200*/  ULOP3.LUT UR4, UR4, 0xfffffffe, URZ, 0xc0, !UPT ;  /* 0xfffffffe04047892 */ /* 0x000fe2000f8ec03f */
[----:B0-----:R-:W-:Y:S01]  /*9210*/  SHF.R.U64 R26, R12, 0x10, R13 ;  /* 0x000000100c1a7819 */ /* 0x001fe2000000120d */
[----:B------:R-:W-:Y:S01]  /*9220*/  IMAD.MOV.U32 R14, RZ, RZ, R11 ;  /* 0x000000ffff0e7224 */ /* 0x000fe200078e000b */
[----:B------:R-:W-:Y:S01]  /*9230*/  SHF.R.U32.HI R27, RZ, 0x10, R13 ;  /* 0x00000010ff1b7819 */ /* 0x000fe2000001160d */
[----:B------:R-:W-:Y:S01]  /*9240*/  UIADD3 UR4, UR39, -UR4, URZ ;  /* 0x8000000427047290 */ /* 0x000fe2000fffe03f */
[----:B------:R-:W-:Y:S01]  /*9250*/  SHF.R.U64 R20, R10, 0x10, R11 ;  /* 0x000000100a147819 */ /* 0x000fe2000000120b */
[----:B------:R-:W-:Y:S01]  /*9260*/  IMAD.MOV.U32 R13, RZ, RZ, R6 ;  /* 0x000000ffff0d7224 */ /* 0x000fe200078e0006 */
[--C-:B------:R-:W-:Y:S01]  /*9270*/  SHF.R.U64 R28, R6, 0x10, R7.reuse ;  /* 0x00000010061c7819 */ /* 0x100fe20000001207 */
[----:B------:R-:W-:Y:S01]  /*9280*/  IMAD.MOV.U32 R10, RZ, RZ, R12 ;  /* 0x000000ffff0a7224 */ /* 0x000fe200078e000c */
[--C-:B------:R-:W-:Y:S01]  /*9290*/  SHF.R.U32.HI R29, RZ, 0x10, R7.reuse ;  /* 0x00000010ff1d7819 */ /* 0x100fe20000011607 */
[----:B----4-:R-:W-:Y:S01]  /*92a0*/  IMAD.MOV.U32 R4, RZ, RZ, R7 ;  /* 0x000000ffff047224 */ /* 0x010fe200078e0007 */
[----:B------:R-:W-:Y:S01]  /*92b0*/  MOV R5, UR4 ;  /* 0x0000000400057c02 */ /* 0x000fe20008000f00 */
[----:B------:R-:W-:Y:S01]  /*92c0*/  IMAD.MOV.U32 R6, RZ, RZ, R8 ;  /* 0x000000ffff067224 */ /* 0x000fe200078e0008 */
[----:B------:R-:W-:Y:S01]  /*92d0*/  SHF.R.U64 R30, R8, 0x10, R9 ;  /* 0x00000010081e7819 */ /* 0x000fe20000001209 */
[----:B------:R-:W-:Y:S01]  /*92e0*/  BSSY B1, `(.L_x_604) ;  /* 0x0000010000017945 */ /* 0x000fe20003800000 */
[----:B------:R-:W-:-:S02]  /*92f0*/  SHF.L.U32 R5, R5, 0x1f, RZ ;  /* 0x0000001f05057819 */ /* 0x000fc400000006ff */
[----:B------:R-:W-:Y:S02]  /*9300*/  SHF.R.U32.HI R24, RZ, 0x10, R11 ;  /* 0x00000010ff187819 */ /* 0x000fe4000001160b */
[----:B------:R-:W0:Y:S01]  /*9310*/  SYNCS.PHASECHK.TRANS64.TRYWAIT P0, [R156+URZ+0x28800], R5 ;  /* 0x028800059c0075a7 */ /* 0x000e22000800017f */
[----:B------:R-:W-:Y:S02]  /*9320*/  MOV R7, R9 ;  /* 0x0000000900077202 */ /* 0x000fe40000000f00 */
[----:B------:R-:W-:Y:S02]  /*9330*/  VIMNMX R8, R3, 0x80, PT ;  /* 0x0000008003087848 */ /* 0x000fe40003fe0100 */
[----:B------:R-:W-:Y:S02]  /*9340*/  SHF.R.U32.HI R31, RZ, 0x10, R9 ;  /* 0x00000010ff1f7819 */ /* 0x000fe40000011609 */
[----:B------:R-:W-:Y:S02]  /*9350*/  PRMT R11, R0, 0x5410, R14 ;  /* 0x00005410000b7816 */ /* 0x000fe4000000000e */
[----:B------:R-:W-:-:S02]  /*9360*/  PRMT R12, R20, 0x5410, R24 ;  /* 0x00005410140c7816 */ /* 0x000fc40000000018 */
[----:B------:R-:W-:Y:S02]  /*9370*/  PRMT R0, R10, 0x5410, R15 ;  /* 0x000054100a007816 */ /* 0x000fe4000000000f */
[----:B------:R-:W-:Y:S02]  /*9380*/  PRMT R3, R26, 0x5410, R27 ;  /* 0x000054101a037816 */ /* 0x000fe4000000001b */
[----:B------:R-:W-:Y:S02]  /*9390*/  ISETP.GE.AND P1, PT, R153, R8, PT ;  /* 0x000000089900720c */ /* 0x000fe40003f26270 */
[----:B------:R-:W-:Y:S02]  /*93a0*/  PRMT R13, R13, 0x5410, R4 ;  /* 0x000054100d0d7816 */ /* 0x000fe40000000004 */
[----:B------:R-:W-:Y:S02]  /*93b0*/  PRMT R14, R28, 0x5410, R29 ;  /* 0x000054101c0e7816 */ /* 0x000fe4000000001d */
[----:B------:R-:W-:Y:S01]  /*93c0*/  PRMT R9, R6, 0x5410, R7 ;  /* 0x0000541006097816 */ /* 0x000fe20000000007 */
[----:B0-----:R-:W-:Y:S06]  /*93d0*/  @!P0 BRA `(.L_x_605) ;  /* 0x0000013400548947 */ /* 0x001fec0003800000 */
.L_x_869:
[----:B------:R-:W-:Y:S05]  /*93e0*/  BSYNC B1 ;  /* 0x0000000000017941 */ /* 0x000fea0003800000 */
.L_x_604:
[----:B------:R-:W-:Y:S01]  /*93f0*/  BSSY B1, `(.L_x_606) ;  /* 0x0000056000017945 */ /* 0x000fe20003800000 */
[----:B------:R-:W-:-:S03]  /*9400*/  PRMT R10, R30, 0x5410, R31 ;  /* 0x000054101e0a7816 */ /* 0x000fc6000000001f */
[----:B------:R-:W-:Y:S05]  /*9410*/  @P1 BRA `(.L_x_607) ;  /* 0x00000004004c1947 */ /* 0x000fea0003800000 */
[----:B0-----:R-:W0:Y:S01]  /*9420*/  LDC R5, c[0x0][0x3f4] ;  /* 0x0000fd00ff057b82 */ /* 0x001e220000000800 */
[----:B------:R-:W-:Y:S01]  /*9430*/  BSSY B2, `(.L_x_608) ;  /* 0x000002a000027945 */ /* 0x000fe20003800000 */
[-C--:B0-----:R-:W-:Y:S02]  /*9440*/  ISETP.GE.AND P0, PT, R18, R5.reuse, PT ;  /* 0x000000051200720c */ /* 0x081fe40003f06270 */
[----:B------:R-:W-:-:S11]  /*9450*/  ISETP.GE.AND P1, PT, R152, R5, PT ;  /* 0x000000059800720c */ /* 0x000fd60003f26270 */
[----:B------:R-:W-:Y:S05]  /*9460*/  @P0 BRA `(.L_x_609) ;  /* 0x0000000000980947 */ /* 0x000fea0003800000 */
[----:B------:R-:W0:Y:S01]  /*9470*/  LDS.128 R4, [R21] ;  /* 0x0000000015047984 */ /* 0x000e220000000c00 */
[----:B------:R-:W-:Y:S02]  /*9480*/  HADD2.F32 R29, -RZ, R13.H0_H0 ;  /* 0x2000000dff1d7230 */ /* 0x000fe40000004100 */
[----:B------:R-:W-:Y:S02]  /*9490*/  HADD2.F32 R27, -RZ, R11.H0_H0 ;  /* 0x2000000bff1b7230 */ /* 0x000fe40000004100 */
[----:B------:R-:W-:Y:S02]  /*94a0*/  HADD2.F32 R28, -RZ, R12.H0_H0 ;  /* 0x2000000cff1c7230 */ /* 0x000fe40000004100 */
[----:B------:R-:W-:Y:S02]  /*94b0*/  HADD2.F32 R30, -RZ, R14.H0_H0 ;  /* 0x2000000eff1e7230 */ /* 0x000fe40000004100 */
[--C-:B0-----:R-:W-:Y:S02]  /*94c0*/  HADD2.F32 R15, -RZ, R4.reuse.H0_H0 ;  /* 0x20000004ff0f7230 */ /* 0x101fe40000004100 */
[----:B------:R-:W-:-:S02]  /*94d0*/  HADD2.F32 R4, -RZ, R4.H1_H1 ;  /* 0x30000004ff047230 */ /* 0x000fc40000004100 */
[--C-:B------:R-:W-:Y:S02]  /*94e0*/  HADD2.F32 R20, -RZ, R5.reuse.H0_H0 ;  /* 0x20000005ff147230 */ /* 0x100fe40000004100 */
[----:B------:R-:W-:Y:S02]  /*94f0*/  HADD2.F32 R5, -RZ, R5.H1_H1 ;  /* 0x30000005ff057230 */ /* 0x000fe40000004100 */
[C---:B------:R-:W-:Y:S01]  /*9500*/  FMUL.FTZ R32, R4.reuse, R29 ;  /* 0x0000001d04207220 */ /* 0x040fe20000410000 */
[-C--:B------:R-:W-:Y:S01]  /*9510*/  FMUL.FTZ R4, R4, R27.reuse ;  /* 0x0000001b04047220 */ /* 0x080fe20000410000 */
[--C-:B------:R-:W-:Y:S02]  /*9520*/  HADD2.F32 R24, -RZ, R6.reuse.H0_H0 ;  /* 0x20000006ff187230 */ /* 0x100fe40000004100 */
[----:B------:R-:W-:Y:S02]  /*9530*/  HADD2.F32 R26, -RZ, R7.H0_H0 ;  /* 0x20000007ff1a7230 */ /* 0x000fe40000004100 */
[----:B------:R-:W-:Y:S01]  /*9540*/  FMUL.FTZ R31, R5, R30 ;  /* 0x0000001e051f7220 */ /* 0x000fe20000410000 */
[C---:B------:R-:W-:Y:S01]  /*9550*/  FFMA.FTZ R32, R15.reuse, R27, -R32 ;  /* 0x0000001b0f207223 */ /* 0x040fe20000010820 */
[----:B------:R-:W-:Y:S01]  /*9560*/  FFMA.FTZ R29, R15, R29, R4 ;  /* 0x0000001d0f1d7223 */ /* 0x000fe20000010004 */
[----:B------:R-:W-:Y:S01]  /*9570*/  FMUL.FTZ R33, R5, R28 ;  /* 0x0000001c05217220 */ /* 0x000fe20000410000 */
[----:B------:R-:W-:-:S02]  /*9580*/  HADD2.F32 R6, -RZ, R6.H1_H1 ;  /* 0x30000006ff067230 */ /* 0x000fc40000004100 */
[C---:B------:R-:W-:Y:S01]  /*9590*/  FFMA.FTZ R31, R20.reuse, R28, -R31 ;  /* 0x0000001c141f7223 */ /* 0x040fe2000001081f */
[----:B------:R-:W-:Y:S02]  /*95a0*/  HADD2.F32 R7, -RZ, R7.H1_H1 ;  /* 0x30000007ff077230 */ /* 0x000fe40000004100 */
[----:B------:R-:W-:Y:S01]  /*95b0*/  FFMA.FTZ R20, R20, R30, R33 ;  /* 0x0000001e14147223 */ /* 0x000fe20000010021 */
[----:B------:R-:W-:Y:S02]  /*95c0*/  HADD2.F32 R15, -RZ, R13.H1_H1 ;  /* 0x3000000dff0f7230 */ /* 0x000fe40000004100 */
[----:B------:R-:W-:Y:S02]  /*95d0*/  HADD2.F32 R5, -RZ, R11.H1_H1 ;  /* 0x3000000bff057230 */ /* 0x000fe40000004100 */
[----:B------:R-:W-:Y:S02]  /*95e0*/  HADD2.F32 R27, -RZ, R14.H1_H1 ;  /* 0x3000000eff1b7230 */ /* 0x000fe40000004100 */
[----:B------:R-:W-:Y:S01]  /*95f0*/  FMUL.FTZ R33, R6, R15 ;  /* 0x0000000f06217220 */ /* 0x000fe20000410000 */
[----:B------:R-:W-:-:S02]  /*9600*/  HADD2.F32 R4, -RZ, R12.H1_H1 ;  /* 0x3000000cff047230 */ /* 0x000fc40000004100 */
[----:B------:R-:W-:Y:S01]  /*9610*/  FMUL.FTZ R28, R6, R5 ;  /* 0x00000005061c7220 */ /* 0x000fe20000410000 */
[C---:B------:R-:W-:Y:S01]  /*9620*/  FMUL.FTZ R35, R7.reuse, R27 ;  /* 0x0000001b07237220 */ /* 0x040fe20000410000 */
[C---:B------:R-:W-:Y:S01]  /*9630*/  FFMA.FTZ R6, R24.reuse, R5, -R33 ;  /* 0x0000000518067223 */ /* 0x040fe20000010821 */
[-C--:B------:R-:W-:Y:S01]  /*9640*/  FMUL.FTZ R30, R7, R4.reuse ;  /* 0x00000004071e7220 */ /* 0x080fe20000410000 */
[----:B------:R-:W-:Y:S01]  /*9650*/  FFMA.FTZ R15, R24, R15, R28 ;  /* 0x0000000f180f7223 */ /* 0x000fe2000001001c */
[C---:B------:R-:W-:Y:S01]  /*9660*/  FFMA.FTZ R7, R26.reuse, R4, -R35 ;  /* 0x000000041a077223 */ /* 0x040fe20000010823 */
[----:B------:R-:W-:Y:S01]  /*9670*/  F2FP.F16.F32.PACK_AB R4, R29, R32 ;  /* 0x000000201d04723e */ /* 0x000fe200000000ff */
[----:B------:R-:W-:Y:S01]  /*9680*/  FFMA.FTZ R30, R26, R27, R30 ;  /* 0x0000001b1a1e7223 */ /* 0x000fe2000001001e */
[----:B------:R-:W-:Y:S02]  /*9690*/  F2FP.F16.F32.PACK_AB R5, R20, R31 ;  /* 0x0000001f1405723e */ /* 0x000fe400000000ff */
[----:B------:R-:W-:-:S02]  /*96a0*/  F2FP.F16.F32.PACK_AB R6, R15, R6 ;  /* 0x000000060f06723e */ /* 0x000fc400000000ff */
[----:B------:R-:W-:-:S05]  /*96b0*/  F2FP.F16.F32.PACK_AB R7, R30, R7 ;  /* 0x000000071e07723e */ /* 0x000fca00000000ff */
[----:B------:R0:W-:Y:S02]  /*96c0*/  STS.128 [R21], R4 ;  /* 0x0000000415007388 */ /* 0x0001e40000000c00 */
.L_x_609:
[----:B------:R-:W-:Y:S05]  /*96d0*/  BSYNC B2 ;  /* 0x0000000000027941 */ /* 0x000fea0003800000 */
.L_x_608:
[----:B------:R-:W-:Y:S05]  /*96e0*/  @P1 BRA `(.L_x_607) ;  /* 0x0000000000981947 */ /* 0x000fea0003800000 */
[----:B0-----:R-:W0:Y:S01]  /*96f0*/  LDS.128 R4, [R21+0x4000] ;  /* 0x0040000015047984 */ /* 0x001e220000000c00 */
        /* <DEDUP_REMOVED lines=36> */
[----:B------:R1:W-:Y:S02]  /*9940*/  STS.128 [R21+0x4000], R4 ;  /* 0x0040000415007388 */ /* 0x0003e40000000c00 */
.L_x_607:
[----:B------:R-:W-:Y:S05]  /*9950*/  BSYNC B1 ;  /* 0x0000000000017941 */ /* 0x000fea0003800000 */
.L_x_606:
[----:B01----:R-:W-:Y:S01]  /*9960*/  VIADD R4, R153, 0x20 ;  /* 0x0000002099047836 */ /* 0x003fe20000000000 */
[----:B------:R-:W-:Y:S04]  /*9970*/  BSSY B1, `(.L_x_610) ;  /* 0x0000056000017945 */ /* 0x000fe80003800000 */
[----:B------:R-:W-:-:S13]  /*9980*/  ISETP.GE.AND P0, PT, R4, R8, PT ;  /* 0x000000080400720c */ /* 0x000fda0003f06270 */
[----:B------:R-:W-:Y:S05]  /*9990*/  @P0 BRA `(.L_x_611) ;  /* 0x00000004004c0947 */ /* 0x000fea0003800000 */
[----:B------:R-:W0:Y:S01]  /*99a0*/  LDC R5, c[0x0][0x3f4] ;  /* 0x0000fd00ff057b82 */ /* 0x000e220000000800 */
[----:B------:R-:W-:Y:S01]  /*99b0*/  BSSY B2, `(.L_x_612) ;  /* 0x000002a000027945 */ /* 0x000fe20003800000 */
[-C--:B0-----:R-:W-:Y:S02]  /*99c0*/  ISETP.GE.AND P0, PT, R18, R5.reuse, PT ;  /* 0x000000051200720c */ /* 0x081fe40003f06270 */
[----:B------:R-:W-:-:S11]  /*99d0*/  ISETP.GE.AND P1, PT, R152, R5, PT ;  /* 0x000000059800720c */ /* 0x000fd60003f26270 */
[----:B------:R-:W-:Y:S05]  /*99e0*/  @P0 BRA `(.L_x_613) ;  /* 0x0000000000980947 */ /* 0x000fea0003800000 */
[----:B------:R-:W0:Y:S01]  /*99f0*/  LDS.128 R4, [R21+0x1000] ;  /* 0x0010000015047984 */ /* 0x000e220000000c00 */
[----:B------:R-:W-:Y:S02]  /*9a00*/  HADD2.F32 R31, -RZ, R13.H0_H0 ;  /* 0x2000000dff1f7230 */ /* 0x000fe40000004100 */
[----:B------:R-:W-:Y:S02]  /*9a10*/  HADD2.F32 R29, -RZ, R11.H0_H0 ;  /* 0x2000000bff1d7230 */ /* 0x000fe40000004100 */
[----:B------:R-:W-:Y:S02]  /*9a20*/  HADD2.F32 R34, -RZ, R14.H0_H0 ;  /* 0x2000000eff227230 */ /* 0x000fe40000004100 */
[----:B------:R-:W-:Y:S02]  /*9a30*/  HADD2.F32 R32, -RZ, R12.H0_H0 ;  /* 0x2000000cff207230 */ /* 0x000fe40000004100 */
[----:B------:R-:W-:Y:S02]  /*9a40*/  HADD2.F32 R36, -RZ, R14.H1_H1 ;  /* 0x3000000eff247230 */ /* 0x000fe40000004100 */
[----:B0-----:R-:W-:-:S02]  /*9a50*/  HADD2.F32 R15, -RZ, R4.H0_H0 ;  /* 0x20000004ff0f7230 */ /* 0x001fc40000004100 */
[----:B------:R-:W-:Y:S02]  /*9a60*/  HADD2.F32 R4, -RZ, R4.H1_H1 ;  /* 0x30000004ff047230 */ /* 0x000fe40000004100 */
[--C-:B------:R-:W-:Y:S02]  /*9a70*/  HADD2.F32 R20, -RZ, R5.reuse.H0_H0 ;  /* 0x20000005ff147230 */ /* 0x100fe40000004100 */
[----:B------:R-:W-:Y:S02]  /*9a80*/  HADD2.F32 R5, -RZ, R5.H1_H1 ;  /* 0x30000005ff057230 */ /* 0x000fe40000004100 */
[-C--:B------:R-:W-:Y:S01]  /*9a90*/  FMUL.FTZ R28, R31, R4.reuse ;  /* 0x000000041f1c7220 */ /* 0x080fe20000410000 */
[C---:B------:R-:W-:Y:S01]  /*9aa0*/  FMUL.FTZ R30, R29.reuse, R4 ;  /* 0x000000041d1e7220 */ /* 0x040fe20000410000 */
[----:B------:R-:W-:Y:S02]  /*9ab0*/  HADD2.F32 R26, -RZ, R7.H0_H0 ;  /* 0x20000007ff1a7230 */ /* 0x000fe40000004100 */
[----:B------:R-:W-:Y:S01]  /*9ac0*/  FMUL.FTZ R27, R34, R5 ;  /* 0x00000005221b7220 */ /* 0x000fe20000410000 */
[----:B------:R-:W-:Y:S01]  /*9ad0*/  FFMA.FTZ R4, R29, R15, -R28 ;  /* 0x0000000f1d047223 */ /* 0x000fe2000001081c */
[----:B------:R-:W-:Y:S01]  /*9ae0*/  FMUL.FTZ R29, R32, R5 ;  /* 0x00000005201d7220 */ /* 0x000fe20000410000 */
[----:B------:R-:W-:-:S02]  /*9af0*/  HADD2.F32 R24, -RZ, R6.H0_H0 ;  /* 0x20000006ff187230 */ /* 0x000fc40000004100 */
[----:B------:R-:W-:Y:S01]  /*9b00*/  FFMA.FTZ R15, R31, R15, R30 ;  /* 0x0000000f1f0f7223 */ /* 0x000fe2000001001e */
[----:B------:R-:W-:Y:S02]  /*9b10*/  HADD2.F32 R7, -RZ, R7.H1_H1 ;  /* 0x30000007ff077230 */ /* 0x000fe40000004100 */
[-C--:B------:R-:W-:Y:S01]  /*9b20*/  FFMA.FTZ R5, R32, R20.reuse, -R27 ;  /* 0x0000001420057223 */ /* 0x080fe2000001081b */
[----:B------:R-:W-:Y:S02]  /*9b30*/  HADD2.F32 R6, -RZ, R6.H1_H1 ;  /* 0x30000006ff067230 */ /* 0x000fe40000004100 */
[----:B------:R-:W-:Y:S01]  /*9b40*/  FFMA.FTZ R20, R34, R20, R29 ;  /* 0x0000001422147223 */ /* 0x000fe2000001001d */
[----:B------:R-:W-:Y:S02]  /*9b50*/  HADD2.F32 R32, -RZ, R13.H1_H1 ;  /* 0x3000000dff207230 */ /* 0x000fe40000004100 */
[----:B------:R-:W-:Y:S01]  /*9b60*/  FMUL.FTZ R31, R36, R7 ;  /* 0x00000007241f7220 */ /* 0x000fe20000410000 */
[----:B------:R-:W-:Y:S01]  /*9b70*/  HADD2.F32 R28, -RZ, R11.H1_H1 ;  /* 0x3000000bff1c7230 */ /* 0x000fe20000004100 */
[----:B------:R-:W-:Y:S01]  /*9b80*/  F2FP.F16.F32.PACK_AB R4, R15, R4 ;  /* 0x000000040f04723e */ /* 0x000fe200000000ff */
[----:B------:R-:W-:-:S02]  /*9b90*/  HADD2.F32 R30, -RZ, R12.H1_H1 ;  /* 0x3000000cff1e7230 */ /* 0x000fc40000004100 */
[-C--:B------:R-:W-:Y:S01]  /*9ba0*/  FMUL.FTZ R27, R32, R6.reuse ;  /* 0x00000006201b7220 */ /* 0x080fe20000410000 */
[----:B------:R-:W-:Y:S01]  /*9bb0*/  F2FP.F16.F32.PACK_AB R5, R20, R5 ;  /* 0x000000051405723e */ /* 0x000fe200000000ff */
[----:B------:R-:W-:Y:S01]  /*9bc0*/  FMUL.FTZ R29, R28, R6 ;  /* 0x000000061c1d7220 */ /* 0x000fe20000410000 */
[C---:B------:R-:W-:Y:S01]  /*9bd0*/  FMUL.FTZ R33, R30.reuse, R7 ;  /* 0x000000071e217220 */ /* 0x040fe20000410000 */
[----:B------:R-:W-:Y:S01]  /*9be0*/  FFMA.FTZ R7, R30, R26, -R31 ;  /* 0x0000001a1e077223 */ /* 0x000fe2000001081f */
[-C--:B------:R-:W-:Y:S01]  /*9bf0*/  FFMA.FTZ R6, R28, R24.reuse, -R27 ;  /* 0x000000181c067223 */ /* 0x080fe2000001081b */
[----:B------:R-:W-:Y:S01]  /*9c00*/  FFMA.FTZ R29, R32, R24, R29 ;  /* 0x00000018201d7223 */ /* 0x000fe2000001001d */
[----:B------:R-:W-:-:S04]  /*9c10*/  FFMA.FTZ R26, R36, R26, R33 ;  /* 0x0000001a241a7223 */ /* 0x000fc80000010021 */
[----:B------:R-:W-:Y:S02]  /*9c20*/  F2FP.F16.F32.PACK_AB R6, R29, R6 ;  /* 0x000000061d06723e */ /* 0x000fe400000000ff */
[----:B------:R-:W-:-:S05]  /*9c30*/  F2FP.F16.F32.PACK_AB R7, R26, R7 ;  /* 0x000000071a07723e */ /* 0x000fca00000000ff */
[----:B------:R0:W-:Y:S02]  /*9c40*/  STS.128 [R21+0x1000], R4 ;  /* 0x0010000415007388 */ /* 0x0001e40000000c00 */
.L_x_613:
[----:B------:R-:W-:Y:S05]  /*9c50*/  BSYNC B2 ;  /* 0x0000000000027941 */ /* 0x000fea0003800000 */
.L_x_612:
[----:B------:R-:W-:Y:S05]  /*9c60*/  @P1 BRA `(.L_x_611) ;  /* 0x0000000000981947 */ /* 0x000fea0003800000 */
[----:B0-----:R-:W0:Y:S01]  /*9c70*/  LDS.128 R4, [R21+0x5000] ;  /* 0x0050000015047984 */ /* 0x001e220000000c00 */
[----:B------:R-:W-:Y:S02]  /*9c80*/  HADD2.F32 R31, -RZ, R9.H0_H0 ;  /* 0x20000009ff1f7230 */ /* 0x000fe40000004100 */
[----:B------:R-:W-:Y:S02]  /*9c90*/  HADD2.F32 R29, -RZ, R0.H0_H0 ;  /* 0x20000000ff1d7230 */ /* 0x000fe40000004100 */
[--C-:B------:R-:W-:Y:S02]  /*9ca0*/  HADD2.F32 R34, -RZ, R10.reuse.H0_H0 ;  /* 0x2000000aff227230 */ /* 0x100fe40000004100 */
        /* <DEDUP_REMOVED lines=34> */
.L_x_611:
[----:B------:R-:W-:Y:S05]  /*9ed0*/  BSYNC B1 ;  /* 0x0000000000017941 */ /* 0x000fea0003800000 */
.L_x_610:
        /* <DEDUP_REMOVED lines=47> */
.L_x_617:
[----:B------:R-:W-:Y:S05]  /*a1d0*/  BSYNC B2 ;  /* 0x0000000000027941 */ /* 0x000fea0003800000 */
.L_x_616:
        /* <DEDUP_REMOVED lines=39> */
.L_x_615:
[----:B------:R-:W-:Y:S05]  /*a450*/  BSYNC B1 ;  /* 0x0000000000017941 */ /* 0x000fea0003800000 */
.L_x_614:
[----:B01----:R-:W-:-:S05]  /*a460*/  VIADD R4, R153, 0x60 ;  /* 0x0000006099047836 */ /* 0x003fca0000000000 */
        /* <DEDUP_REMOVED lines=13> */
[----:B------:R-:W-:-:S02]  /*a540*/  HADD2.F32 R12, -RZ, R12.H1_H1 ;  /* 0x3000000cff0c7230 */ /* 0x000fc40000004100 */
[--C-:B0-----:R-:W-:Y:S02]  /*a550*/  HADD2.F32 R8, -RZ, R4.reuse.H0_H0 ;  /* 0x20000004ff087230 */ /* 0x101fe40000004100 */
[----:B------:R-:W-:Y:S02]  /*a560*/  HADD2.F32 R4, -RZ, R4.H1_H1 ;  /* 0x30000004ff047230 */ /* 0x000fe40000004100 */
[--C-:B------:R-:W-:Y:S02]  /*a570*/  HADD2.F32 R15, -RZ, R5.reuse.H0_H0 ;  /* 0x20000005ff0f7230 */ /* 0x100fe40000004100 */
[----:B------:R-:W-:Y:S02]  /*a580*/  HADD2.F32 R5, -RZ, R5.H1_H1 ;  /* 0x30000005ff057230 */ /* 0x000fe40000004100 */
[-C--:B------:R-:W-:Y:S01]  /*a590*/  FMUL.FTZ R27, R30, R4.reuse ;  /* 0x000000041e1b7220 */ /* 0x080fe20000410000 */
[----:B------:R-:W-:Y:S01]  /*a5a0*/  FMUL.FTZ R29, R28, R4 ;  /* 0x000000041c1d7220 */ /* 0x000fe20000410000 */
[----:B------:R-:W-:-:S02]  /*a5b0*/  HADD2.F32 R24, -RZ, R7.H0_H0 ;  /* 0x20000007ff187230 */ /* 0x000fc40000004100 */
[-C--:B------:R-:W-:Y:S01]  /*a5c0*/  FMUL.FTZ R26, R33, R5.reuse ;  /* 0x00000005211a7220 */ /* 0x080fe20000410000 */
[-C--:B------:R-:W-:Y:S01]  /*a5d0*/  FFMA.FTZ R4, R28, R8.reuse, -R27 ;  /* 0x000000081c047223 */ /* 0x080fe2000001081b */
[----:B------:R-:W-:Y:S01]  /*a5e0*/  FFMA.FTZ R29, R30, R8, R29 ;  /* 0x000000081e1d7223 */ /* 0x000fe2000001001d */
[C---:B------:R-:W-:Y:S01]  /*a5f0*/  FMUL.FTZ R8, R31.reuse, R5 ;  /* 0x000000051f087220 */ /* 0x040fe20000410000 */
[--C-:B------:R-:W-:Y:S02]  /*a600*/  HADD2.F32 R20, -RZ, R6.reuse.H0_H0 ;  /* 0x20000006ff147230 */ /* 0x100fe40000004100 */
[-C--:B------:R-:W-:Y:S01]  /*a610*/  FFMA.FTZ R5, R31, R15.reuse, -R26 ;  /* 0x0000000f1f057223 */ /* 0x080fe2000001081a */
[----:B------:R-:W-:Y:S02]  /*a620*/  HADD2.F32 R7, -RZ, R7.H1_H1 ;  /* 0x30000007ff077230 */ /* 0x000fe40000004100 */
[----:B------:R-:W-:Y:S01]  /*a630*/  FFMA.FTZ R8, R33, R15, R8 ;  /* 0x0000000f21087223 */ /* 0x000fe20000010008 */
[----:B------:R-:W-:Y:S01]  /*a640*/  HADD2.F32 R6, -RZ, R6.H1_H1 ;  /* 0x30000006ff067230 */ /* 0x000fe20000004100 */
[----:B------:R-:W-:Y:S01]  /*a650*/  F2FP.F16.F32.PACK_AB R4, R29, R4 ;  /* 0x000000041d04723e */ /* 0x000fe200000000ff */
[----:B------:R-:W-:-:S02]  /*a660*/  HADD2.F32 R28, -RZ, R13.H1_H1 ;  /* 0x3000000dff1c7230 */ /* 0x000fc40000004100 */
[-C--:B------:R-:W-:Y:S01]  /*a670*/  FMUL.FTZ R15, R14, R7.reuse ;  /* 0x000000070e0f7220 */ /* 0x080fe20000410000 */
[----:B------:R-:W-:Y:S02]  /*a680*/  HADD2.F32 R26, -RZ, R11.H1_H1 ;  /* 0x3000000bff1a7230 */ /* 0x000fe40000004100 */
[----:B------:R-:W-:Y:S01]  /*a690*/  FMUL.FTZ R27, R12, R7 ;  /* 0x000000070c1b7220 */ /* 0x000fe20000410000 */
[----:B------:R-:W-:Y:S01]  /*a6a0*/  F2FP.F16.F32.PACK_AB R5, R8, R5 ;  /* 0x000000050805723e */ /* 0x000fe200000000ff */
[----:B------:R-:W-:Y:S01]  /*a6b0*/  FMUL.FTZ R11, R28, R6 ;  /* 0x000000061c0b7220 */ /* 0x000fe20000410000 */
[----:B------:R-:W-:Y:S01]  /*a6c0*/  FFMA.FTZ R7, R12, R24, -R15 ;  /* 0x000000180c077223 */ /* 0x000fe2000001080f */
[----:B------:R-:W-:Y:S01]  /*a6d0*/  FMUL.FTZ R13, R26, R6 ;  /* 0x000000061a0d7220 */ /* 0x000fe20000410000 */
[----:B------:R-:W-:Y:S01]  /*a6e0*/  FFMA.FTZ R24, R14, R24, R27 ;  /* 0x000000180e187223 */ /* 0x000fe2000001001b */
[-C--:B------:R-:W-:Y:S02]  /*a6f0*/  FFMA.FTZ R6, R26, R20.reuse, -R11 ;  /* 0x000000141a067223 */ /* 0x080fe4000001080b */
[----:B------:R-:W-:-:S02]  /*a700*/  FFMA.FTZ R13, R28, R20, R13 ;  /* 0x000000141c0d7223 */ /* 0x000fc4000001000d */
[----:B------:R-:W-:-:S03]  /*a710*/  F2FP.F16.F32.PACK_AB R7, R24, R7 ;  /* 0x000000071807723e */ /* 0x000fc600000000ff */
[----:B------:R-:W-:-:S05]  /*a720*/  F2FP.F16.F32.PACK_AB R6, R13, R6 ;  /* 0x000000060d06723e */ /* 0x000fca00000000ff */
[----:B------:R0:W-:Y:S02]  /*a730*/  STS.128 [R21+0x3000], R4 ;  /* 0x0030000415007388 */ /* 0x0001e40000000c00 */
.L_x_620:
[----:B------:R-:W-:Y:S05]  /*a740*/  BSYNC B1 ;  /* 0x0000000000017941 */ /* 0x000fea0003800000 */
.L_x_619:
        /* <DEDUP_REMOVED lines=10> */
[-C--:B------:R-:W-:Y:S01]  /*a7f0*/  FMUL.FTZ R15, R24, R4.reuse ;  /* 0x00000004180f7220 */ /* 0x080fe20000410000 */
[C---:B------:R-:W-:Y:S01]  /*a800*/  FMUL.FTZ R27, R20.reuse, R4 ;  /* 0x00000004141b7220 */ /* 0x040fe20000410000 */
[----:B------:R-:W-:Y:S02]  /*a810*/  HADD2.F32 R12, -RZ, R6.H0_H0 ;  /* 0x20000006ff0c7230 */ /* 0x000fe40000004100 */
[-C--:B------:R-:W-:Y:S01]  /*a820*/  FMUL.FTZ R14, R31, R5.reuse ;  /* 0x000000051f0e7220 */ /* 0x080fe20000410000 */
[-C--:B------:R-:W-:Y:S01]  /*a830*/  FFMA.FTZ R4, R20, R8.reuse, -R15 ;  /* 0x0000000814047223 */ /* 0x080fe2000001080f */
[----:B------:R-:W-:Y:S01]  /*a840*/  FFMA.FTZ R27, R24, R8, R27 ;  /* 0x00000008181b7223 */ /* 0x000fe2000001001b */
[----:B------:R-:W-:Y:S01]  /*a850*/  FMUL.FTZ R8, R29, R5 ;  /* 0x000000051d087220 */ /* 0x000fe20000410000 */
[----:B------:R-:W-:-:S02]  /*a860*/  HADD2.F32 R13, -RZ, R7.H0_H0 ;  /* 0x20000007ff0d7230 */ /* 0x000fc40000004100 */
[-C--:B------:R-:W-:Y:S01]  /*a870*/  FFMA.FTZ R5, R29, R11.reuse, -R14 ;  /* 0x0000000b1d057223 */ /* 0x080fe2000001080e */
[----:B------:R-:W-:Y:S02]  /*a880*/  HADD2.F32 R6, -RZ, R6.H1_H1 ;  /* 0x30000006ff067230 */ /* 0x000fe40000004100 */
[----:B------:R-:W-:Y:S01]  /*a890*/  FFMA.FTZ R8, R31, R11, R8 ;  /* 0x0000000b1f087223 */ /* 0x000fe20000010008 */
[----:B------:R-:W-:Y:S01]  /*a8a0*/  HADD2.F32 R7, -RZ, R7.H1_H1 ;  /* 0x30000007ff077230 */ /* 0x000fe20000004100 */
[----:B------:R-:W-:Y:S01]  /*a8b0*/  F2FP.F16.F32.PACK_AB R4, R27, R4 ;  /* 0x000000041b04723e */ /* 0x000fe200000000ff */
[----:B------:R-:W-:Y:S02]  /*a8c0*/  HADD2.F32 R20, -RZ, R9.H1_H1 ;  /* 0x30000009ff147230 */ /* 0x000fe40000004100 */
[----:B------:R-:W-:Y:S01]  /*a8d0*/  HADD2.F32 R14, -RZ, R0.H1_H1 ;  /* 0x30000000ff0e7230 */ /* 0x000fe20000004100 */
[----:B------:R-:W-:Y:S01]  /*a8e0*/  F2FP.F16.F32.PACK_AB R5, R8, R5 ;  /* 0x000000050805723e */ /* 0x000fe200000000ff */
[----:B------:R-:W-:-:S02]  /*a8f0*/  HADD2.F32 R29, -RZ, R10.H1_H1 ;  /* 0x3000000aff1d7230 */ /* 0x000fc40000004100 */
[----:B------:R-:W-:Y:S02]  /*a900*/  HADD2.F32 R15, -RZ, R3.H1_H1 ;  /* 0x30000003ff0f7230 */ /* 0x000fe40000004100 */
[-C--:B------:R-:W-:Y:S01]  /*a910*/  FMUL.FTZ R3, R20, R6.reuse ;  /* 0x0000000614037220 */ /* 0x080fe20000410000 */
[C---:B------:R-:W-:Y:S01]  /*a920*/  FMUL.FTZ R9, R14.reuse, R6 ;  /* 0x000000060e097220 */ /* 0x040fe20000410000 */
[-C--:B------:R-:W-:Y:S01]  /*a930*/  FMUL.FTZ R0, R29, R7.reuse ;  /* 0x000000071d007220 */ /* 0x080fe20000410000 */
[C---:B------:R-:W-:Y:S01]  /*a940*/  FMUL.FTZ R10, R15.reuse, R7 ;  /* 0x000000070f0a7220 */ /* 0x040fe20000410000 */
[-C--:B------:R-:W-:Y:S01]  /*a950*/  FFMA.FTZ R3, R14, R12.reuse, -R3 ;  /* 0x0000000c0e037223 */ /* 0x080fe20000010803 */
[----:B------:R-:W-:Y:S01]  /*a960*/  FFMA.FTZ R6, R20, R12, R9 ;  /* 0x0000000c14067223 */ /* 0x000fe20000010009 */
[-C--:B------:R-:W-:Y:S01]  /*a970*/  FFMA.FTZ R0, R15, R13.reuse, -R0 ;  /* 0x0000000d0f007223 */ /* 0x080fe20000010800 */
[----:B------:R-:W-:-:S03]  /*a980*/  FFMA.FTZ R7, R29, R13, R10 ;  /* 0x0000000d1d077223 */ /* 0x000fc6000001000a */
[----:B------:R-:W-:Y:S02]  /*a990*/  F2FP.F16.F32.PACK_AB R6, R6, R3 ;  /* 0x000000030606723e */ /* 0x000fe400000000ff */
[----:B------:R-:W-:-:S05]  /*a9a0*/  F2FP.F16.F32.PACK_AB R7, R7, R0 ;  /* 0x000000000707723e */ /* 0x000fca00000000ff */
[----:B------:R1:W-:Y:S01]  /*a9b0*/  STS.128 [R21+0x7000], R4 ;  /* 0x0070000415007388 */ /* 0x0003e20000000c00 */
[----:B------:R-:W-:Y:S05]  /*a9c0*/  BRA `(.L_x_618) ;  /* 0x0000001800bc7947 */ /* 0x000fea0003800000 */
.L_x_600:
[----:B------:R-:W-:-:S03]  /*a9d0*/  UMOV UR4, 0xffffffff ;  /* 0xffffffff00047882 */ /* 0x000fc60000000000 */
[----:B------:R-:W-:Y:S05]  /*a9e0*/  BRA.DIV UR4, `(.L_x_621) ;  /* 0x0000011e04e47947 */ /* 0x000fea000b800000 */
[----:B------:R0:W1:Y:S04]  /*a9f0*/  SHFL.IDX PT, R0, R26, RZ, 0x181f ;  /* 0x00181fff1a007589 */ /* 0x00006800000e0000 */
[----:B------:R0:W3:Y:S04]  /*aa00*/  SHFL.IDX PT, R3, R24, RZ, 0x181f ;  /* 0x00181fff18037589 */ /* 0x0000e800000e0000 */
[----:B------:R0:W4:Y:S04]  /*aa10*/  SHFL.IDX PT, R20, R28, RZ, 0x181f ;  /* 0x00181fff1c147589 */ /* 0x00012800000e0000 */
[----:B------:R0:W0:Y:S02]  /*aa20*/  SHFL.IDX PT, R14, R27, RZ, 0x181f ;  /* 0x00181fff1b0e7589 */ /* 0x00002400000e0000 */
.L_x_875:
[----:B------:R-:W-:Y:S01]  /*aa30*/  ULDC UR4, c[0x0][0x448] ;  /* 0x0001120000047ab9 */ /* 0x000fe20000000800 */
[----:B------:R-:W-:Y:S01]  /*aa40*/  BSSY B1, `(.L_x_622) ;  /* 0x0000014000017945 */ /* 0x000fe20003800000 */
[----:B------:R-:W-:Y:S01]  /*aa50*/  IMAD R94, R94, UR4, RZ ;  /* 0x000000045e5e7c24 */ /* 0x000fe2000f8e02ff */
[----:B------:R-:W-:Y:S02]  /*aa60*/  CS2R R8, SRZ ;  /* 0x0000000000087805 */ /* 0x000fe4000001ff00 */
[----:B------:R-:W-:Y:S02]  /*aa70*/  CS2R R6, SRZ ;  /* 0x0000000000067805 */ /* 0x000fe4000001ff00 */
[----:B------:R-:W-:Y:S02]  /*aa80*/  CS2R R10, SRZ ;  /* 0x00000000000a7805 */ /* 0x000fe4000001ff00 */
[----:B------:R-:W-:Y:S02]  /*aa90*/  ISETP.GE.AND P0, PT, R5, R94, PT ;  /* 0x0000005e0500720c */ /* 0x000fe40003f06270 */
[----:B------:R-:W-:-:S11]  /*aaa0*/  CS2R R4, SRZ ;  /* 0x0000000000047805 */ /* 0x000fd6000001ff00 */
[----:B------:R-:W-:Y:S05]  /*aab0*/  @P0 BRA `(.L_x_623) ;  /* 0x0000000000300947 */ /* 0x000fea0003800000 */
[----:B------:R-:W-:Y:S01]  /*aac0*/  ULDC UR4, c[0x0][0x3f4] ;  /* 0x0000fd0000047ab9 */ /* 0x000fe20000000800 */
[C---:B------:R-:W-:Y:S02]  /*aad0*/  SHF.L.U32 R15, R16.reuse, 0x1, RZ ;  /* 0x00000001100f7819 */ /* 0x040fe400000006ff */
[C---:B------:R-:W-:Y:S02]  /*aae0*/  ISETP.GE.AND P2, PT, R16.reuse, UR4, PT ;  /* 0x0000000410007c0c */ /* 0x040fe4000bf46270 */
[----:B------:R-:W-:Y:S02]  /*aaf0*/  SHF.L.U64.HI R9, R16, 0x1, R17 ;  /* 0x0000000110097819 */ /* 0x000fe40000010211 */
[-C--:B---3--:R-:W-:Y:S02]  /*ab00*/  IADD3 R12, P0, R3, R15.reuse, RZ ;  /* 0x0000000f030c7210 */ /* 0x088fe40007f1e0ff */
[----:B0-----:R-:W-:-:S03]  /*ab10*/  IADD3 R14, P1, R14, R15, RZ ;  /* 0x0000000f0e0e7210 */ /* 0x001fc60007f3e0ff */
[--C-:B-12---:R-:W-:Y:S02]  /*ab20*/  IMAD.X R13, R0, 0x1, R9.reuse, P0 ;  /* 0x00000001000d7824 */ /* 0x106fe400000e0609 */
[----:B----4-:R-:W-:Y:S01]  /*ab30*/  IMAD.X R15, R20, 0x1, R9, P1 ;  /* 0x00000001140f7824 */ /* 0x010fe200008e0609 */
[----:B------:R-:W-:Y:S01]  /*ab40*/  CS2R R8, SRZ ;  /* 0x0000000000087805 */ /* 0x000fe2000001ff00 */
[----:B------:R-:W-:Y:S06]  /*ab50*/  @P2 BRA `(.L_x_623) ;  /* 0x0000000000082947 */ /* 0x000fec0003800000 */
[----:B------:R0:W5:Y:S04]  /*ab60*/  LD.E.128 R4, desc[UR42][R12.64] ;  /* 0x0000002a0c047980 */ /* 0x000168000c101d00 */
[----:B------:R0:W5:Y:S02]  /*ab70*/  LD.E.128 R8, desc[UR42][R14.64] ;  /* 0x0000002a0e087980 */ /* 0x000164000c101d00 */
.L_x_623:
[----:B------:R-:W-:Y:S05]  /*ab80*/  BSYNC B1 ;  /* 0x0000000000017941 */ /* 0x000fea0003800000 */
.L_x_622:
[----:B------:R-:W-:Y:S01]  /*ab90*/  ULEA.HI UR4, UR39, UR39, URZ, 0x1 ;  /* 0x0000002727047291 */ /* 0x000fe2000f8f083f */
[----:B-1----:R-:W1:Y:S01]  /*aba0*/  LDC R0, c[0x0][0x3f4] ;  /* 0x0000fd00ff007b82 */ /* 0x002e620000000800 */
[----:B---3-5:R-:W-:Y:S01]  /*abb0*/  MOV R3, R4 ;  /* 0x0000000400037202 */ /* 0x028fe20000000f00 */
[----:B0-2---:R-:W-:Y:S01]  /*abc0*/  IMAD.MOV.U32 R13, RZ, RZ, R6 ;  /* 0x000000ffff0d7224 */ /* 0x005fe200078e0006 */
[----:B------:R-:W-:Y:S01]  /*abd0*/  ULOP3.LUT UR4, UR4, 0xfffffffe, URZ, 0xc0, !UPT ;  /* 0xfffffffe04047892 */ /* 0x000fe2000f8ec03f */
[----:B------:R-:W-:Y:S01]  /*abe0*/  SHF.R.U64 R14, R4, 0x10, R5 ;  /* 0x00000010040e7819 */ /* 0x000fe20000001205 */
[----:B------:R-:W-:Y:S01]  /*abf0*/  IMAD.MOV.U32 R4, RZ, RZ, R7 ;  /* 0x000000ffff047224 */ /* 0x000fe200078e0007 */
[----:B----4-:R-:W-:Y:S01]  /*ac00*/  SHF.R.U32.HI R20, RZ, 0x10, R5 ;  /* 0x00000010ff147819 */ /* 0x010fe20000011605 */
[----:B------:R-:W-:Y:S01]  /*ac10*/  UIADD3 UR4, UR39, -UR4, URZ ;  /* 0x8000000427047290 */ /* 0x000fe2000fffe03f */
[----:B------:R-:W-:Y:S01]  /*ac20*/  IMAD R15, R29, -0x80, R94 ;  /* 0xffffff801d0f7824 */ /* 0x000fe200078e025e */
[----:B------:R-:W-:Y:S01]  /*ac30*/  SHF.R.U64 R26, R6, 0x10, R7 ;  /* 0x00000010061a7819 */ /* 0x000fe20000001207 */
[----:B------:R-:W-:Y:S01]  /*ac40*/  IMAD.MOV.U32 R12, RZ, RZ, R5 ;  /* 0x000000ffff0c7224 */ /* 0x000fe200078e0005 */
[----:B------:R-:W-:Y:S01]  /*ac50*/  SHF.R.U32.HI R28, RZ, 0x10, R7 ;  /* 0x00000010ff1c7819 */ /* 0x000fe20000011607 */
[----:B------:R-:W-:Y:S01]  /*ac60*/  IMAD.MOV.U32 R24, RZ, RZ, R10 ;  /* 0x000000ffff187224 */ /* 0x000fe200078e000a */
[----:B------:R-:W-:Y:S01]  /*ac70*/  MOV R5, R8 ;  /* 0x0000000800057202 */ /* 0x000fe20000000f00 */
[----:B------:R-:W-:Y:S01]  /*ac80*/  IMAD.U32 R27, RZ, RZ, UR4 ;  /* 0x00000004ff1b7e24 */ /* 0x000fe2000f8e00ff */
[----:B------:R-:W-:Y:S01]  /*ac90*/  PRMT R13, R13, 0x5410, R4 ;  /* 0x000054100d0d7816 */ /* 0x000fe20000000004 */
[----:B------:R-:W-:Y:S01]  /*aca0*/  VIADD R31, R153, 0x40 ;  /* 0x00000040991f7836 */ /* 0x000fe20000000000 */
[--C-:B------:R-:W-:Y:S01]  /*acb0*/  SHF.R.U64 R8, R8, 0x10, R9.reuse ;  /* 0x0000001008087819 */ /* 0x100fe20000001209 */
[----:B------:R-:W-:Y:S01]  /*acc0*/  IMAD.MOV.U32 R6, RZ, RZ, R9 ;  /* 0x000000ffff067224 */ /* 0x000fe200078e0009 */
[----:B------:R-:W-:Y:S01]  /*acd0*/  SHF.L.U32 R27, R27, 0x1f, RZ ;  /* 0x0000001f1b1b7819 */ /* 0x000fe200000006ff */
[--C-:B------:R-:W-:Y:S01]  /*ace0*/  IMAD.MOV.U32 R7, RZ, RZ, R11.reuse ;  /* 0x000000ffff077224 */ /* 0x100fe200078e000b */
[----:B------:R-:W-:Y:S01]  /*acf0*/  SHF.R.U64 R10, R10, 0x10, R11 ;  /* 0x000000100a0a7819 */ /* 0x000fe2000000120b */
[----:B------:R-:W-:Y:S01]  /*ad00*/  VIADD R30, R153, 0x60 ;  /* 0x00000060991e7836 */ /* 0x000fe20000000000 */
[----:B------:R-:W0:Y:S01]  /*ad10*/  SYNCS.PHASECHK.TRANS64.TRYWAIT P4, [R156+URZ+0x28800], R27 ;  /* 0x0288001b9c0075a7 */ /* 0x000e22000808017f */
[----:B-1----:R-:W-:Y:S01]  /*ad20*/  ISETP.GE.AND P0, PT, R16, R0, PT ;  /* 0x000000001000720c */ /* 0x002fe20003f06270 */
[----:B------:R-:W-:Y:S01]  /*ad30*/  BSSY B1, `(.L_x_624) ;  /* 0x0000011000017945 */ /* 0x000fe20003800000 */
[----:B------:R-:W-:-:S02]  /*ad40*/  VIMNMX R4, R15, 0x80, PT ;  /* 0x000000800f047848 */ /* 0x000fc40003fe0100 */
[----:B------:R-:W-:Y:S02]  /*ad50*/  IADD3 R32, R153, 0x20, RZ ;  /* 0x0000002099207810 */ /* 0x000fe40007ffe0ff */
[----:B------:R-:W-:Y:S02]  /*ad60*/  SHF.R.U32.HI R9, RZ, 0x10, R9 ;  /* 0x00000010ff097819 */ /* 0x000fe40000011609 */
[----:B------:R-:W-:Y:S02]  /*ad70*/  SHF.R.U32.HI R11, RZ, 0x10, R11 ;  /* 0x00000010ff0b7819 */ /* 0x000fe4000001160b */
[----:B------:R-:W-:Y:S02]  /*ad80*/  PRMT R3, R3, 0x5410, R12 ;  /* 0x0000541003037816 */ /* 0x000fe4000000000c */
[----:B------:R-:W-:Y:S02]  /*ad90*/  PRMT R12, R14, 0x5410, R20 ;  /* 0x000054100e0c7816 */ /* 0x000fe40000000014 */
[----:B------:R-:W-:-:S02]  /*ada0*/  PRMT R14, R26, 0x5410, R28 ;  /* 0x000054101a0e7816 */ /* 0x000fc4000000001c */
[-C--:B------:R-:W-:Y:S02]  /*adb0*/  ISETP.GE.OR P3, PT, R153, R4.reuse, P0 ;  /* 0x000000049900720c */ /* 0x080fe40000766670 */
[-C--:B------:R-:W-:Y:S02]  /*adc0*/  ISETP.GE.OR P2, PT, R32, R4.reuse, P0 ;  /* 0x000000042000720c */ /* 0x080fe40000746670 */
[-C--:B------:R-:W-:Y:S02]  /*add0*/  ISETP.GE.OR P1, PT, R31, R4.reuse, P0 ;  /* 0x000000041f00720c */ /* 0x080fe40000726670 */
[----:B------:R-:W-:Y:S02]  /*ade0*/  PRMT R15, R5, 0x5410, R6 ;  /* 0x00005410050f7816 */ /* 0x000fe40000000006 */
[----:B------:R-:W-:Y:S02]  /*adf0*/  ISETP.GE.OR P0, PT, R30, R4, P0 ;  /* 0x000000041e00720c */ /* 0x000fe40000706670 */
[----:B------:R-:W-:-:S02]  /*ae00*/  PRMT R20, R8, 0x5410, R9 ;  /* 0x0000541008147816 */ /* 0x000fc40000000009 */
[----:B------:R-:W-:Y:S02]  /*ae10*/  PRMT R24, R24, 0x5410, R7 ;  /* 0x0000541018187816 */ /* 0x000fe40000000007 */
[----:B------:R-:W-:Y:S01]  /*ae20*/  PRMT R26, R10, 0x5410, R11 ;  /* 0x000054100a1a7816 */ /* 0x000fe2000000000b */
[----:B0-----:R-:W-:Y:S06]  /*ae30*/  @!P4 BRA `(.L_x_625) ;  /* 0x0000011c0040c947 */ /* 0x001fec0003800000 */
.L_x_876:
[----:B------:R-:W-:Y:S05]  /*ae40*/  BSYNC B1 ;  /* 0x0000000000017941 */ /* 0x000fea0003800000 */
.L_x_624:
[----:B------:R-:W-:Y:S04]  /*ae50*/  BSSY B1, `(.L_x_626) ;  /* 0x000005a000017945 */ /* 0x000fe80003800000 */
[----:B------:R-:W-:Y:S05]  /*ae60*/  @P3 BRA `(.L_x_627) ;  /* 0x0000000400603947 */ /* 0x000fea0003800000 */
[----:B------:R-:W-:Y:S01]  /*ae70*/  LEA.HI R4, R0, R203, RZ, 0x1d ;  /* 0x000000cb00047211 */ /* 0x000fe200078fe8ff */
[----:B------:R-:W-:Y:S01]  /*ae80*/  HADD2.F32 R39, -RZ, R15.H0_H0 ;  /* 0x2000000fff277230 */ /* 0x000fe20000004100 */
[----:B------:R-:W-:Y:S01]  /*ae90*/  SHF.L.U32 R6, R153, 0x6, RZ ;  /* 0x0000000699067819 */ /* 0x000fe200000006ff */
[----:B------:R-:W-:Y:S01]  /*aea0*/  HADD2.F32 R37, -RZ, R3.H0_H0 ;  /* 0x20000003ff257230 */ /* 0x000fe20000004100 */
[----:B------:R-:W-:Y:S01]  /*aeb0*/  SHF.R.S32.HI R7, RZ, 0x1f, R4 ;  /* 0x0000001fff077819 */ /* 0x000fe20000011404 */
[----:B------:R-:W-:Y:S02]  /*aec0*/  IMAD.SHL.U32 R5, R4, 0x8, RZ ;  /* 0x0000000804057824 */ /* 0x000fe400078e00ff */
[----:B------:R-:W-:Y:S01]  /*aed0*/  HADD2.F32 R41, -RZ, R20.H0_H0 ;  /* 0x20000014ff297230 */ /* 0x000fe20000004100 */
[----:B------:R-:W-:Y:S02]  /*aee0*/  LEA.HI R7, R7, R4, RZ, 0x3 ;  /* 0x0000000407077211 */ /* 0x000fe400078f18ff */
[----:B------:R-:W-:-:S03]  /*aef0*/  LOP3.LUT R5, R5, 0x38, RZ, 0xc0, !PT ;  /* 0x0000003805057812 */ /* 0x000fc600078ec0ff */
[----:B------:R-:W-:Y:S01]  /*af00*/  IMAD.SHL.U32 R7, R7, 0x400, RZ ;  /* 0x0000040007077824 */ /* 0x000fe200078e00ff */
[----:B------:R-:W-:-:S04]  /*af10*/  LOP3.LUT R5, R5, 0x1c0, R6, 0xf8, !PT ;  /* 0x000001c005057812 */ /* 0x000fc800078ef806 */
[----:B------:R-:W-:Y:S02]  /*af20*/  LOP3.LUT R9, R5, R200, RZ, 0x3c, !PT ;  /* 0x000000c805097212 */ /* 0x000fe400078e3cff */
[----:B------:R-:W-:Y:S02]  /*af30*/  LOP3.LUT R8, R7, 0x7fffe000, RZ, 0xc0, !PT ;  /* 0x7fffe00007087812 */ /* 0x000fe400078ec0ff */
[----:B------:R-:W1:Y:S02]  /*af40*/  LDS.128 R4, [R21] ;  /* 0x0000000015047984 */ /* 0x000e640000000c00 */
[----:B------:R-:W-:-:S05]  /*af50*/  IADD3 R9, R9, R8, R201 ;  /* 0x0000000809097210 */ /* 0x000fca0007ffe0c9 */
[----:B0-----:R-:W-:-:S05]  /*af60*/  IMAD R27, R9, 0x2, R156 ;  /* 0x00000002091b7824 */ /* 0x001fca00078e029c */
[----:B------:R-:W0:Y:S01]  /*af70*/  LDS.128 R8, [R27+0x10400] ;  /* 0x010400001b087984 */ /* 0x000e220000000c00 */
[--C-:B-1----:R-:W-:Y:S02]  /*af80*/  HADD2.F32 R28, -RZ, R4.reuse.H0_H0 ;  /* 0x20000004ff1c7230 */ /* 0x102fe40000004100 */
[----:B------:R-:W-:Y:S02]  /*af90*/  HADD2.F32 R4, -RZ, R4.H1_H1 ;  /* 0x30000004ff047230 */ /* 0x000fe40000004100 */
[--C-:B------:R-:W-:Y:S02]  /*afa0*/  HADD2.F32 R29, -RZ, R5.reuse.H0_H0 ;  /* 0x20000005ff1d7230 */ /* 0x100fe40000004100 */
[----:B------:R-:W-:Y:S02]  /*afb0*/  HADD2.F32 R5, -RZ, R5.H1_H1 ;  /* 0x30000005ff057230 */ /* 0x000fe40000004100 */
[--C-:B------:R-:W-:Y:S02]  /*afc0*/  HADD2.F32 R30, -RZ, R6.reuse.H0_H0 ;  /* 0x20000006ff1e7230 */ /* 0x100fe40000004100 */
[----:B------:R-:W-:-:S02]  /*afd0*/  HADD2.F32 R6, -RZ, R6.H1_H1 ;  /* 0x30000006ff067230 */ /* 0x000fc40000004100 */
[--C-:B0-----:R-:W-:Y:S02]  /*afe0*/  HADD2.F32 R32, -RZ, R8.reuse.H0_H0 ;  /* 0x20000008ff207230 */ /* 0x101fe40000004100 */
[----:B------:R-:W-:Y:S02]  /*aff0*/  HADD2.F32 R8, -RZ, R8.H1_H1 ;  /* 0x30000008ff087230 */ /* 0x000fe40000004100 */
[----:B------:R-:W-:Y:S02]  /*b000*/  HADD2.F32 R33, -RZ, R9.H0_H0 ;  /* 0x20000009ff217230 */ /* 0x000fe40000004100 */
[C---:B------:R-:W-:Y:S01]  /*b010*/  FMUL.FTZ R43, R32.reuse, R39 ;  /* 0x00000027202b7220 */ /* 0x040fe20000410000 */
[----:B------:R-:W-:Y:S01]  /*b020*/  FMUL.FTZ R45, R32, R37 ;  /* 0x00000025202d7220 */ /* 0x000fe20000410000 */
[----:B------:R-:W-:Y:S02]  /*b030*/  HADD2.F32 R32, -RZ, R15.H1_H1 ;  /* 0x3000000fff207230 */ /* 0x000fe40000004100 */
[----:B------:R-:W-:Y:S01]  /*b040*/  FMUL.FTZ R47, R8, R41 ;  /* 0x00000029082f7220 */ /* 0x000fe20000410000 */
[----:B------:R-:W-:Y:S01]  /*b050*/  FFMA.FTZ R43, R28, R37, -R43 ;  /* 0x000000251c2b7223 */ /* 0x000fe2000001082b */
[----:B------:R-:W-:-:S02]  /*b060*/  HADD2.F32 R37, -RZ, R12.H0_H0 ;  /* 0x2000000cff257230 */ /* 0x000fc40000004100 */
[----:B------:R-:W-:Y:S01]  /*b070*/  FFMA.FTZ R45, R28, R39, R45 ;  /* 0x000000271c2d7223 */ /* 0x000fe2000001002d */
[----:B------:R-:W-:Y:S02]  /*b080*/  HADD2.F32 R28, -RZ, R3.H1_H1 ;  /* 0x30000003ff1c7230 */ /* 0x000fe40000004100 */
[C---:B------:R-:W-:Y:S01]  /*b090*/  FMUL.FTZ R40, R33.reuse, R32 ;  /* 0x0000002021287220 */ /* 0x040fe20000410000 */
[----:B------:R-:W-:Y:S02]  /*b0a0*/  HADD2.F32 R9, -RZ, R9.H1_H1 ;  /* 0x30000009ff097230 */ /* 0x000fe40000004100 */
[-C--:B------:R-:W-:Y:S01]  /*b0b0*/  FMUL.FTZ R39, R8, R37.reuse ;  /* 0x0000002508277220 */ /* 0x080fe20000410000 */
[C---:B------:R-:W-:Y:S01]  /*b0c0*/  FFMA.FTZ R36, R4.reuse, R37, -R47 ;  /* 0x0000002504247223 */ /* 0x040fe2000001082f */
[----:B------:R-:W-:Y:S01]  /*b0d0*/  FMUL.FTZ R33, R33, R28 ;  /* 0x0000001c21217220 */ /* 0x000fe20000410000 */
[----:B------:R-:W-:Y:S02]  /*b0e0*/  HADD2.F32 R8, -RZ, R20.H1_H1 ;  /* 0x30000014ff087230 */ /* 0x000fe40000004100 */
[----:B------:R-:W-:Y:S01]  /*b0f0*/  FFMA.FTZ R38, R4, R41, R39 ;  /* 0x0000002904267223 */ /* 0x000fe20000010027 */
[----:B------:R-:W-:-:S02]  /*b100*/  HADD2.F32 R4, -RZ, R12.H1_H1 ;  /* 0x3000000cff047230 */ /* 0x000fc40000004100 */
[C---:B------:R-:W-:Y:S01]  /*b110*/  FFMA.FTZ R32, R29.reuse, R32, R33 ;  /* 0x000000201d207223 */ /* 0x040fe20000010021 */
[----:B------:R-:W-:Y:S02]  /*b120*/  HADD2.F32 R34, -RZ, R10.H0_H0 ;  /* 0x2000000aff227230 */ /* 0x000fe40000004100 */
[----:B------:R-:W-:Y:S01]  /*b130*/  FFMA.FTZ R40, R29, R28, -R40 ;  /* 0x0000001c1d287223 */ /* 0x000fe20000010828 */
[----:B------:R-:W-:Y:S02]  /*b140*/  HADD2.F32 R33, -RZ, R24.H0_H0 ;  /* 0x20000018ff217230 */ /* 0x000fe40000004100 */
[C---:B------:R-:W-:Y:S01]  /*b150*/  FMUL.FTZ R28, R9.reuse, R8 ;  /* 0x00000008091c7220 */ /* 0x040fe20000410000 */
[----:B------:R-:W-:Y:S02]  /*b160*/  HADD2.F32 R29, -RZ, R13.H0_H0 ;  /* 0x2000000dff1d7230 */ /* 0x000fe40000004100 */
[----:B------:R-:W-:Y:S01]  /*b170*/  FMUL.FTZ R42, R9, R4 ;  /* 0x00000004092a7220 */ /* 0x000fe20000410000 */
[----:B------:R-:W-:-:S02]  /*b180*/  HADD2.F32 R10, -RZ, R10.H1_H1 ;  /* 0x3000000aff0a7230 */ /* 0x000fc40000004100 */
[C---:B------:R-:W-:Y:S01]  /*b190*/  FMUL.FTZ R47, R34.reuse, R33 ;  /* 0x00000021222f7220 */ /* 0x040fe20000410000 */
[----:B------:R-:W-:Y:S02]  /*b1a0*/  HADD2.F32 R37, -RZ, R26.H0_H0 ;  /* 0x2000001aff257230 */ /* 0x000fe40000004100 */
[C---:B------:R-:W-:Y:S01]  /*b1b0*/  FFMA.FTZ R39, R5.reuse, R4, -R28 ;  /* 0x0000000405277223 */ /* 0x040fe2000001081c */
[----:B------:R-:W-:Y:S02]  /*b1c0*/  HADD2.F32 R9, -RZ, R14.H0_H0 ;  /* 0x2000000eff097230 */ /* 0x000fe40000004100 */
[-C--:B------:R-:W-:Y:S01]  /*b1d0*/  FMUL.FTZ R34, R34, R29.reuse ;  /* 0x0000001d22227220 */ /* 0x080fe20000410000 */
[----:B------:R-:W-:Y:S01]  /*b1e0*/  FFMA.FTZ R41, R5, R8, R42 ;  /* 0x0000000805297223 */ /* 0x000fe2000001002a */
[----:B------:R-:W-:Y:S01]  /*b1f0*/  FFMA.FTZ R47, R30, R29, -R47 ;  /* 0x0000001d1e2f7223 */ /* 0x000fe2000001082f */
[--C-:B------:R-:W-:Y:S02]  /*b200*/  HADD2.F32 R35, -RZ, R11.reuse.H0_H0 ;  /* 0x2000000bff237230 */ /* 0x100fe40000004100 */
[C---:B------:R-:W-:Y:S01]  /*b210*/  FMUL.FTZ R5, R10.reuse, R37 ;  /* 0x000000250a057220 */ /* 0x040fe20000410000 */
[----:B------:R-:W-:Y:S01]  /*b220*/  FMUL.FTZ R29, R10, R9 ;  /* 0x000000090a1d7220 */ /* 0x000fe20000410000 */
[----:B------:R-:W-:-:S02]  /*b230*/  HADD2.F32 R11, -RZ, R11.H1_H1 ;  /* 0x3000000bff0b7230 */ /* 0x000fc40000004100 */
[----:B------:R-:W-:Y:S01]  /*b240*/  FFMA.FTZ R34, R30, R33, R34 ;  /* 0x000000211e227223 */ /* 0x000fe20000010022 */
[----:B------:R-:W-:Y:S02]  /*b250*/  HADD2.F32 R10, -RZ, R24.H1_H1 ;  /* 0x30000018ff0a7230 */ /* 0x000fe40000004100 */
[C---:B------:R-:W-:Y:S01]  /*b260*/  FFMA.FTZ R30, R6.reuse, R9, -R5 ;  /* 0x00000009061e7223 */ /* 0x040fe20000010805 */
[----:B------:R-:W-:Y:S02]  /*b270*/  HADD2.F32 R28, -RZ, R26.H1_H1 ;  /* 0x3000001aff1c7230 */ /* 0x000fe40000004100 */
[----:B------:R-:W-:Y:S01]  /*b280*/  FFMA.FTZ R29, R6, R37, R29 ;  /* 0x00000025061d7223 */ /* 0x000fe2000001001d */
[----:B------:R-:W-:Y:S02]  /*b290*/  HADD2.F32 R4, -RZ, R13.H1_H1 ;  /* 0x3000000dff047230 */ /* 0x000fe40000004100 */
[----:B------:R-:W-:Y:S01]  /*b2a0*/  FMUL.FTZ R6, R35, R10 ;  /* 0x0000000a23067220 */ /* 0x000fe20000410000 */
[----:B------:R-:W-:-:S02]  /*b2b0*/  HADD2.F32 R8, -RZ, R14.H1_H1 ;  /* 0x3000000eff087230 */ /* 0x000fc40000004100 */
[----:B------:R-:W-:Y:S01]  /*b2c0*/  FMUL.FTZ R42, R11, R28 ;  /* 0x0000001c0b2a7220 */ /* 0x000fe20000410000 */
[--C-:B------:R-:W-:Y:S02]  /*b2d0*/  HADD2.F32 R31, -RZ, R7.reuse.H0_H0 ;  /* 0x20000007ff1f7230 */ /* 0x100fe40000004100 */
[----:B------:R-:W-:Y:S01]  /*b2e0*/  FMUL.FTZ R35, R35, R4 ;  /* 0x0000000423237220 */ /* 0x000fe20000410000 */
[----:B------:R-:W-:Y:S02]  /*b2f0*/  HADD2.F32 R7, -RZ, R7.H1_H1 ;  /* 0x30000007ff077230 */ /* 0x000fe40000004100 */
[----:B------:R-:W-:Y:S01]  /*b300*/  FMUL.FTZ R5, R11, R8 ;  /* 0x000000080b057220 */ /* 0x000fe20000410000 */
[----:B------:R-:W-:Y:S01]  /*b310*/  F2FP.F16.F32.PACK_AB R9, R41, R32 ;  /* 0x000000202909723e */ /* 0x000fe200000000ff */
[C---:B------:R-:W-:Y:S01]  /*b320*/  FFMA.FTZ R11, R31.reuse, R4, -R6 ;  /* 0x000000041f0b7223 */ /* 0x040fe20000010806 */
[----:B------:R-:W-:Y:S01]  /*b330*/  FFMA.FTZ R35, R31, R10, R35 ;  /* 0x0000000a1f237223 */ /* 0x000fe20000010023 */
[C---:B------:R-:W-:Y:S01]  /*b340*/  FFMA.FTZ R42, R7.reuse, R8, -R42 ;  /* 0x00000008072a7223 */ /* 0x040fe2000001082a */
[----:B------:R-:W-:Y:S01]  /*b350*/  FFMA.FTZ R28, R7, R28, R5 ;  /* 0x0000001c071c7223 */ /* 0x000fe20000010005 */
[----:B------:R-:W-:-:S02]  /*b360*/  F2FP.F16.F32.PACK_AB R4, R36, R43 ;  /* 0x0000002b2404723e */ /* 0x000fc400000000ff */
[----:B------:R-:W-:Y:S02]  /*b370*/  F2FP.F16.F32.PACK_AB R5, R39, R40 ;  /* 0x000000282705723e */ /* 0x000fe400000000ff */
[----:B------:R-:W-:Y:S02]  /*b380*/  F2FP.F16.F32.PACK_AB R6, R30, R47 ;  /* 0x0000002f1e06723e */ /* 0x000fe400000000ff */
[----:B------:R-:W-:Y:S02]  /*b390*/  F2FP.F16.F32.PACK_AB R7, R42, R11 ;  /* 0x0000000b2a07723e */ /* 0x000fe400000000ff */
[----:B------:R-:W-:Y:S02]  /*b3a0*/  F2FP.F16.F32.PACK_AB R8, R38, R45 ;  /* 0x0000002d2608723e */ /* 0x000fe400000000ff */
[----:B------:R-:W-:Y:S01]  /*b3b0*/  F2FP.F16.F32.PACK_AB R10, R29, R34 ;  /* 0x000000221d0a723e */ /* 0x000fe200000000ff */
[----:B------:R1:W-:Y:S01]  /*b3c0*/  STS.128 [R21], R4 ;  /* 0x0000000415007388 */ /* 0x0003e20000000c00 */
[----:B------:R-:W-:-:S05]  /*b3d0*/  F2FP.F16.F32.PACK_AB R11, R28, R35 ;  /* 0x000000231c0b723e */ /* 0x000fca00000000ff */
[----:B------:R1:W-:Y:S02]  /*b3e0*/  STS.128 [R27+0x10400], R8 ;  /* 0x010400081b007388 */ /* 0x0003e40000000c00 */
.L_x_627:
[----:B------:R-:W-:Y:S05]  /*b3f0*/  BSYNC B1 ;  /* 0x0000000000017941 */ /* 0x000fea0003800000 */
.L_x_626:
[----:B------:R-:W-:Y:S04]  /*b400*/  BSSY B1, `(.L_x_628) ;  /* 0x0000059000017945 */ /* 0x000fe80003800000 */
[----:B------:R-:W-:Y:S05]  /*b410*/  @P2 BRA `(.L_x_629) ;  /* 0x00000004005c2947 */ /* 0x000fea0003800000 */
[----:B-1----:R-:W-:Y:S01]  /*b420*/  LEA.HI R4, R0, R203, RZ, 0x1d ;  /* 0x000000cb00047211 */ /* 0x002fe200078fe8ff */
[----:B------:R-:W-:Y:S01]  /*b430*/  HADD2.F32 R35, -RZ, R3.H0_H0 ;  /* 0x20000003ff237230 */ /* 0x000fe20000004100 */
[----:B------:R-:W-:Y:S01]  /*b440*/  SHF.R.U32.HI R7, RZ, 0x3, R193 ;  /* 0x00000003ff077819 */ /* 0x000fe200000116c1 */
[--C-:B------:R-:W-:Y:S01]  /*b450*/  HADD2.F32 R37, -RZ, R15.reuse.H0_H0 ;  /* 0x2000000fff257230 */ /* 0x100fe20000004100 */
[----:B------:R-:W-:Y:S01]  /*b460*/  SHF.R.S32.HI R5, RZ, 0x1f, R4 ;  /* 0x0000001fff057819 */ /* 0x000fe20000011404 */
[----:B------:R-:W-:Y:S02]  /*b470*/  IMAD.SHL.U32 R6, R4, 0x8, RZ ;  /* 0x0000000804067824 */ /* 0x000fe400078e00ff */
[----:B------:R-:W-:Y:S01]  /*b480*/  HADD2.F32 R44, -RZ, R20.H0_H0 ;  /* 0x20000014ff2c7230 */ /* 0x000fe20000004100 */
[----:B------:R-:W-:Y:S01]  /*b490*/  LEA.HI R5, R5, R4, RZ, 0x3 ;  /* 0x0000000405057211 */ /* 0x000fe200078f18ff */
[----:B------:R-:W-:Y:S01]  /*b4a0*/  HADD2.F32 R40, -RZ, R12.H0_H0 ;  /* 0x2000000cff287230 */ /* 0x000fe20000004100 */
[----:B------:R-:W-:Y:S01]  /*b4b0*/  LOP3.LUT R4, R193, 0x38, R6, 0xf8, !PT ;  /* 0x00000038c1047812 */ /* 0x000fe200078ef806 */
[----:B------:R-:W-:Y:S01]  /*b4c0*/  HADD2.F32 R46, -RZ, R15.H1_H1 ;  /* 0x3000000fff2e7230 */ /* 0x000fe20000004100 */
[----:B------:R-:W-:Y:S01]  /*b4d0*/  SHF.L.U32 R5, R5, 0xa, RZ ;  /* 0x0000000a05057819 */ /* 0x000fe200000006ff */
[----:B------:R-:W-:Y:S01]  /*b4e0*/  HADD2.F32 R42, -RZ, R3.H1_H1 ;  /* 0x30000003ff2a7230 */ /* 0x000fe20000004100 */
[----:B------:R-:W-:Y:S01]  /*b4f0*/  LOP3.LUT R8, R4, R7, RZ, 0x3c, !PT ;  /* 0x0000000704087212 */ /* 0x000fe200078e3cff */
[----:B------:R-:W-:Y:S01]  /*b500*/  HADD2.F32 R43, -RZ, R20.H1_H1 ;  /* 0x30000014ff2b7230 */ /* 0x000fe20000004100 */
[----:B------:R-:W-:Y:S01]  /*b510*/  LOP3.LUT R9, R5, 0x7fffe000, RZ, 0xc0, !PT ;  /* 0x7fffe00005097812 */ /* 0x000fe200078ec0ff */
[----:B------:R-:W-:Y:S01]  /*b520*/  HADD2.F32 R39, -RZ, R12.H1_H1 ;  /* 0x3000000cff277230 */ /* 0x000fe20000004100 */
[----:B------:R-:W0:Y:S01]  /*b530*/  LDS.128 R4, [R229] ;  /* 0x00000000e5047984 */ /* 0x000e220000000c00 */
[----:B------:R-:W-:Y:S01]  /*b540*/  HADD2.F32 R45, -RZ, R24.H0_H0 ;  /* 0x20000018ff2d7230 */ /* 0x000fe20000004100 */
[----:B------:R-:W-:Y:S01]  /*b550*/  IADD3 R9, R8, R9, R199 ;  /* 0x0000000908097210 */ /* 0x000fe20007ffe0c7 */
[----:B------:R-:W-:-:S04]  /*b560*/  HADD2.F32 R41, -RZ, R13.H0_H0 ;  /* 0x2000000dff297230 */ /* 0x000fc80000004100 */
[----:B------:R-:W-:-:S05]  /*b570*/  IMAD R21, R9, 0x2, R156 ;  /* 0x0000000209157824 */ /* 0x000fca00078e029c */
[----:B------:R-:W1:Y:S01]  /*b580*/  LDS.128 R8, [R21+0x10400] ;  /* 0x0104000015087984 */ /* 0x000e620000000c00 */
[--C-:B0-----:R-:W-:Y:S02]  /*b590*/  HADD2.F32 R27, -RZ, R4.reuse.H0_H0 ;  /* 0x20000004ff1b7230 */ /* 0x101fe40000004100 */
[----:B------:R-:W-:Y:S02]  /*b5a0*/  HADD2.F32 R4, -RZ, R4.H1_H1 ;  /* 0x30000004ff047230 */ /* 0x000fe40000004100 */
[--C-:B------:R-:W-:Y:S02]  /*b5b0*/  HADD2.F32 R28, -RZ, R5.reuse.H0_H0 ;  /* 0x20000005ff1c7230 */ /* 0x100fe40000004100 */
[----:B------:R-:W-:Y:S02]  /*b5c0*/  HADD2.F32 R5, -RZ, R5.H1_H1 ;  /* 0x30000005ff057230 */ /* 0x000fe40000004100 */
[--C-:B------:R-:W-:Y:S02]  /*b5d0*/  HADD2.F32 R29, -RZ, R6.reuse.H0_H0 ;  /* 0x20000006ff1d7230 */ /* 0x100fe40000004100 */
[----:B------:R-:W-:-:S02]  /*b5e0*/  HADD2.F32 R6, -RZ, R6.H1_H1 ;  /* 0x30000006ff067230 */ /* 0x000fc40000004100 */
[--C-:B-1----:R-:W-:Y:S02]  /*b5f0*/  HADD2.F32 R31, -RZ, R8.reuse.H0_H0 ;  /* 0x20000008ff1f7230 */ /* 0x102fe40000004100 */
[----:B------:R-:W-:Y:S02]  /*b600*/  HADD2.F32 R8, -RZ, R8.H1_H1 ;  /* 0x30000008ff087230 */ /* 0x000fe40000004100 */
[--C-:B------:R-:W-:Y:S02]  /*b610*/  HADD2.F32 R32, -RZ, R9.reuse.H0_H0 ;  /* 0x20000009ff207230 */ /* 0x100fe40000004100 */
[-C--:B------:R-:W-:Y:S01]  /*b620*/  FMUL.FTZ R36, R37, R31.reuse ;  /* 0x0000001f25247220 */ /* 0x080fe20000410000 */
[C---:B------:R-:W-:Y:S01]  /*b630*/  FMUL.FTZ R38, R35.reuse, R31 ;  /* 0x0000001f23267220 */ /* 0x040fe20000410000 */
[----:B------:R-:W-:Y:S02]  /*b640*/  HADD2.F32 R9, -RZ, R9.H1_H1 ;  /* 0x30000009ff097230 */ /* 0x000fe40000004100 */
[-C--:B------:R-:W-:Y:S01]  /*b650*/  FMUL.FTZ R31, R44, R8.reuse ;  /* 0x000000082c1f7220 */ /* 0x080fe20000410000 */
[-C--:B------:R-:W-:Y:S01]  /*b660*/  FFMA.FTZ R36, R35, R27.reuse, -R36 ;  /* 0x0000001b23247223 */ /* 0x080fe20000010824 */
[----:B------:R-:W-:Y:S01]  /*b670*/  FFMA.FTZ R38, R37, R27, R38 ;  /* 0x0000001b25267223 */ /* 0x000fe20000010026 */
[----:B------:R-:W-:Y:S01]  /*b680*/  FMUL.FTZ R27, R40, R8 ;  /* 0x00000008281b7220 */ /* 0x000fe20000410000 */
[----:B------:R-:W-:Y:S01]  /*b690*/  FMUL.FTZ R35, R46, R32 ;  /* 0x000000202e237220 */ /* 0x000fe20000410000 */
[----:B------:R-:W-:-:S02]  /*b6a0*/  HADD2.F32 R33, -RZ, R10.H0_H0 ;  /* 0x2000000aff217230 */ /* 0x000fc40000004100 */
[----:B------:R-:W-:Y:S01]  /*b6b0*/  FFMA.FTZ R31, R40, R4, -R31 ;  /* 0x00000004281f7223 */ /* 0x000fe2000001081f */
[----:B------:R-:W-:Y:S01]  /*b6c0*/  FMUL.FTZ R37, R42, R32 ;  /* 0x000000202a257220 */ /* 0x000fe20000410000 */
[----:B------:R-:W-:Y:S01]  /*b6d0*/  FFMA.FTZ R27, R44, R4, R27 ;  /* 0x000000042c1b7223 */ /* 0x000fe2000001001b */
[----:B------:R-:W-:Y:S02]  /*b6e0*/  HADD2.F32 R10, -RZ, R10.H1_H1 ;  /* 0x3000000aff0a7230 */ /* 0x000fe40000004100 */
[-C--:B------:R-:W-:Y:S01]  /*b6f0*/  FMUL.FTZ R4, R43, R9.reuse ;  /* 0x000000092b047220 */ /* 0x080fe20000410000 */
[----:B------:R-:W-:Y:S01]  /*b700*/  FMUL.FTZ R8, R39, R9 ;  /* 0x0000000927087220 */ /* 0x000fe20000410000 */
[----:B------:R-:W-:Y:S02]  /*b710*/  HADD2.F32 R44, -RZ, R26.H0_H0 ;  /* 0x2000001aff2c7230 */ /* 0x000fe40000004100 */
[-C--:B------:R-:W-:Y:S01]  /*b720*/  FFMA.FTZ R35, R42, R28.reuse, -R35 ;  /* 0x0000001c2a237223 */ /* 0x080fe20000010823 */
[----:B------:R-:W-:Y:S01]  /*b730*/  FFMA.FTZ R37, R46, R28, R37 ;  /* 0x0000001c2e257223 */ /* 0x000fe20000010025 */
[----:B------:R-:W-:-:S02]  /*b740*/  HADD2.F32 R42, -RZ, R14.H0_H0 ;  /* 0x2000000eff2a7230 */ /* 0x000fc40000004100 */
[-C--:B------:R-:W-:Y:S01]  /*b750*/  FFMA.FTZ R28, R39, R5.reuse, -R4 ;  /* 0x00000005271c7223 */ /* 0x080fe20000010804 */
[----:B------:R-:W-:Y:S01]  /*b760*/  FFMA.FTZ R32, R43, R5, R8 ;  /* 0x000000052b207223 */ /* 0x000fe20000010008 */
[-C--:B------:R-:W-:Y:S01]  /*b770*/  FMUL.FTZ R4, R45, R33.reuse ;  /* 0x000000212d047220 */ /* 0x080fe20000410000 */
[-C--:B------:R-:W-:Y:S01]  /*b780*/  FMUL.FTZ R5, R44, R10.reuse ;  /* 0x0000000a2c057220 */ /* 0x080fe20000410000 */
[C---:B------:R-:W-:Y:S01]  /*b790*/  FMUL.FTZ R40, R41.reuse, R33 ;  /* 0x0000002129287220 */ /* 0x040fe20000410000 */
[C---:B------:R-:W-:Y:S01]  /*b7a0*/  FMUL.FTZ R9, R42.reuse, R10 ;  /* 0x0000000a2a097220 */ /* 0x040fe20000410000 */
[--C-:B------:R-:W-:Y:S02]  /*b7b0*/  HADD2.F32 R34, -RZ, R11.reuse.H0_H0 ;  /* 0x2000000bff227230 */ /* 0x100fe40000004100 */
[----:B------:R-:W-:Y:S01]  /*b7c0*/  FFMA.FTZ R33, R41, R29, -R4 ;  /* 0x0000001d29217223 */ /* 0x000fe20000010804 */
[----:B------:R-:W-:Y:S01]  /*b7d0*/  FFMA.FTZ R10, R42, R6, -R5 ;  /* 0x000000062a0a7223 */ /* 0x000fe20000010805 */
[----:B------:R-:W-:-:S02]  /*b7e0*/  HADD2.F32 R11, -RZ, R11.H1_H1 ;  /* 0x3000000bff0b7230 */ /* 0x000fc40000004100 */
[----:B------:R-:W-:Y:S01]  /*b7f0*/  FFMA.FTZ R40, R45, R29, R40 ;  /* 0x0000001d2d287223 */ /* 0x000fe20000010028 */
[----:B------:R-:W-:Y:S02]  /*b800*/  HADD2.F32 R42, -RZ, R24.H1_H1 ;  /* 0x30000018ff2a7230 */ /* 0x000fe40000004100 */
[----:B------:R-:W-:Y:S01]  /*b810*/  FFMA.FTZ R29, R44, R6, R9 ;  /* 0x000000062c1d7223 */ /* 0x000fe20000010009 */
[----:B------:R-:W-:Y:S02]  /*b820*/  HADD2.F32 R41, -RZ, R26.H1_H1 ;  /* 0x3000001aff297230 */ /* 0x000fe40000004100 */
[----:B------:R-:W-:Y:S02]  /*b830*/  HADD2.F32 R8, -RZ, R13.H1_H1 ;  /* 0x3000000dff087230 */ /* 0x000fe40000004100 */
[----:B------:R-:W-:Y:S01]  /*b840*/  FMUL.FTZ R5, R42, R34 ;  /* 0x000000222a057220 */ /* 0x000fe20000410000 */
[----:B------:R-:W-:Y:S02]  /*b850*/  HADD2.F32 R39, -RZ, R14.H1_H1 ;  /* 0x3000000eff277230 */ /* 0x000fe40000004100 */
[----:B------:R-:W-:Y:S01]  /*b860*/  FMUL.FTZ R4, R41, R11 ;  /* 0x0000000b29047220 */ /* 0x000fe20000410000 */
[----:B------:R-:W-:-:S02]  /*b870*/  HADD2.F32 R30, -RZ, R7.H0_H0 ;  /* 0x20000007ff1e7230 */ /* 0x000fc40000004100 */
[C---:B------:R-:W-:Y:S01]  /*b880*/  FMUL.FTZ R9, R8.reuse, R34 ;  /* 0x0000002208097220 */ /* 0x040fe20000410000 */
[----:B------:R-:W-:Y:S02]  /*b890*/  HADD2.F32 R7, -RZ, R7.H1_H1 ;  /* 0x30000007ff077230 */ /* 0x000fe40000004100 */
[C---:B------:R-:W-:Y:S01]  /*b8a0*/  FMUL.FTZ R6, R39.reuse, R11 ;  /* 0x0000000b27067220 */ /* 0x040fe20000410000 */
[-C--:B------:R-:W-:Y:S01]  /*b8b0*/  FFMA.FTZ R11, R8, R30.reuse, -R5 ;  /* 0x0000001e080b7223 */ /* 0x080fe20000010805 */
[----:B------:R-:W-:Y:S01]  /*b8c0*/  FFMA.FTZ R30, R42, R30, R9 ;  /* 0x0000001e2a1e7223 */ /* 0x000fe20000010009 */
[-C--:B------:R-:W-:Y:S01]  /*b8d0*/  FFMA.FTZ R34, R39, R7.reuse, -R4 ;  /* 0x0000000727227223 */ /* 0x080fe20000010804 */
[----:B------:R-:W-:Y:S01]  /*b8e0*/  FFMA.FTZ R39, R41, R7, R6 ;  /* 0x0000000729277223 */ /* 0x000fe20000010006 */
[----:B------:R-:W-:Y:S02]  /*b8f0*/  F2FP.F16.F32.PACK_AB R4, R31, R36 ;  /* 0x000000241f04723e */ /* 0x000fe400000000ff */
[----:B------:R-:W-:-:S02]  /*b900*/  F2FP.F16.F32.PACK_AB R5, R28, R35 ;  /* 0x000000231c05723e */ /* 0x000fc400000000ff */
[----:B------:R-:W-:Y:S02]  /*b910*/  F2FP.F16.F32.PACK_AB R6, R10, R33 ;  /* 0x000000210a06723e */ /* 0x000fe400000000ff */
[----:B------:R-:W-:Y:S02]  /*b920*/  F2FP.F16.F32.PACK_AB R7, R34, R11 ;  /* 0x0000000b2207723e */ /* 0x000fe400000000ff */
[----:B------:R-:W-:Y:S02]  /*b930*/  F2FP.F16.F32.PACK_AB R8, R27, R38 ;  /* 0x000000261b08723e */ /* 0x000fe400000000ff */
[----:B------:R-:W-:Y:S01]  /*b940*/  F2FP.F16.F32.PACK_AB R9, R32, R37 ;  /* 0x000000252009723e */ /* 0x000fe200000000ff */
[----:B------:R2:W-:Y:S01]  /*b950*/  STS.128 [R229], R4 ;  /* 0x00000004e5007388 */ /* 0x0005e20000000c00 */
[----:B------:R-:W-:Y:S02]  /*b960*/  F2FP.F16.F32.PACK_AB R10, R29, R40 ;  /* 0x000000281d0a723e */ /* 0x000fe400000000ff */
[----:B------:R-:W-:-:S05]  /*b970*/  F2FP.F16.F32.PACK_AB R11, R39, R30 ;  /* 0x0000001e270b723e */ /* 0x000fca00000000ff */
[----:B------:R2:W-:Y:S02]  /*b980*/  STS.128 [R21+0x10400], R8 ;  /* 0x0104000815007388 */ /* 0x0005e40000000c00 */
.L_x_629:
[----:B------:R-:W-:Y:S05]  /*b990*/  BSYNC B1 ;  /* 0x0000000000017941 */ /* 0x000fea0003800000 */
.L_x_628:
[----:B------:R-:W-:Y:S04]  /*b9a0*/  BSSY B1, `(.L_x_630) ;  /* 0x0000059000017945 */ /* 0x000fe80003800000 */
[----:B------:R-:W-:Y:S05]  /*b9b0*/  @P1 BRA `(.L_x_631) ;  /* 0x00000004005c1947 */ /* 0x000fea0003800000 */
[----:B-12---:R-:W-:Y:S01]  /*b9c0*/  LEA.HI R4, R0, R203, RZ, 0x1d ;  /* 0x000000cb00047211 */ /* 0x006fe200078fe8ff */
        /* <DEDUP_REMOVED lines=9> */
[----:B------:R-:W-:-:S02]  /*ba60*/  HADD2.F32 R46, -RZ, R15.H1_H1 ;  /* 0x3000000fff2e7230 */ /* 0x000fc40000004100 */
[----:B------:R-:W-:Y:S01]  /*ba70*/  IMAD.SHL.U32 R7, R7, 0x400, RZ ;  /* 0x0000040007077824 */ /* 0x000fe200078e00ff */
[----:B------:R-:W-:Y:S01]  /*ba80*/  LOP3.LUT R9, R4, R6, RZ, 0x3c, !PT ;  /* 0x0000000604097212 */ /* 0x000fe200078e3cff */
[----:B------:R-:W-:Y:S02]  /*ba90*/  HADD2.F32 R42, -RZ, R3.H1_H1 ;  /* 0x30000003ff2a7230 */ /* 0x000fe40000004100 */
[----:B------:R-:W-:Y:S01]  /*baa0*/  HADD2.F32 R43, -RZ, R20.H1_H1 ;  /* 0x30000014ff2b7230 */ /* 0x000fe20000004100 */
[----:B------:R-:W-:Y:S01]  /*bab0*/  LOP3.LUT R8, R7, 0x7fffe000, RZ, 0xc0, !PT ;  /* 0x7fffe00007087812 */ /* 0x000fe200078ec0ff */
[----:B------:R-:W-:Y:S01]  /*bac0*/  HADD2.F32 R39, -RZ, R12.H1_H1 ;  /* 0x3000000cff277230 */ /* 0x000fe20000004100 */
[----:B------:R-:W0:Y:S01]  /*bad0*/  LDS.128 R4, [R228] ;  /* 0x00000000e4047984 */ /* 0x000e220000000c00 */
[----:B------:R-:W-:Y:S01]  /*bae0*/  HADD2.F32 R45, -RZ, R24.H0_H0 ;  /* 0x20000018ff2d7230 */ /* 0x000fe20000004100 */
[----:B------:R-:W-:Y:S01]  /*baf0*/  IADD3 R9, R9, R8, R198 ;  /* 0x0000000809097210 */ /* 0x000fe20007ffe0c6 */
[----:B------:R-:W-:-:S03]  /*bb00*/  HADD2.F32 R41, -RZ, R13.H0_H0 ;  /* 0x2000000dff297230 */ /* 0x000fc60000004100 */
[----:B------:R-:W-:-:S05]  /*bb10*/  LEA R21, R9, R156, 0x1 ;  /* 0x0000009c09157211 */ /* 0x000fca00078e08ff */
        /* <DEDUP_REMOVED lines=65> */
.L_x_631:
[----:B------:R-:W-:Y:S05]  /*bf30*/  BSYNC B1 ;  /* 0x0000000000017941 */ /* 0x000fea0003800000 */
.L_x_630:
[----:B------:R-:W-:Y:S05]  /*bf40*/  @P0 BRA `(.L_x_618) ;  /* 0x00000004005c0947 */ /* 0x000fea0003800000 */
[----:B------:R-:W-:Y:S01]  /*bf50*/  LEA.HI R0, R0, R203, RZ, 0x1d ;  /* 0x000000cb00007211 */ /* 0x000fe200078fe8ff */
[----:B------:R-:W-:Y:S01]  /*bf60*/  HADD2.F32 R37, -RZ, R15.H0_H0 ;  /* 0x2000000fff257230 */ /* 0x000fe20000004100 */
[----:B-123--:R-:W-:Y:S01]  /*bf70*/  SHF.R.U32.HI R6, RZ, 0x3, R159 ;  /* 0x00000003ff067819 */ /* 0x00efe2000001169f */
[----:B------:R-:W-:Y:S01]  /*bf80*/  HADD2.F32 R35, -RZ, R3.H0_H0 ;  /* 0x20000003ff237230 */ /* 0x000fe20000004100 */
[----:B------:R-:W-:Y:S01]  /*bf90*/  SHF.R.S32.HI R5, RZ, 0x1f, R0 ;  /* 0x0000001fff057819 */ /* 0x000fe20000011400 */
[----:B------:R-:W-:Y:S02]  /*bfa0*/  IMAD.SHL.U32 R4, R0, 0x8, RZ ;  /* 0x0000000800047824 */ /* 0x000fe400078e00ff */
[----:B------:R-:W-:Y:S01]  /*bfb0*/  HADD2.F32 R38, -RZ, R20.H0_H0 ;  /* 0x20000014ff267230 */ /* 0x000fe20000004100 */
[----:B------:R-:W-:Y:S01]  /*bfc0*/  LEA.HI R5, R5, R0, RZ, 0x3 ;  /* 0x0000000005057211 */ /* 0x000fe200078f18ff */
[----:B------:R-:W-:Y:S01]  /*bfd0*/  HADD2.F32 R36, -RZ, R12.H0_H0 ;  /* 0x2000000cff247230 */ /* 0x000fe20000004100 */
[----:B------:R-:W-:Y:S01]  /*bfe0*/  LOP3.LUT R0, R159, 0x38, R4, 0xf8, !PT ;  /* 0x000000389f007812 */ /* 0x000fe200078ef804 */
[----:B------:R-:W-:-:S02]  /*bff0*/  HADD2.F32 R40, -RZ, R26.H0_H0 ;  /* 0x2000001aff287230 */ /* 0x000fc40000004100 */
[----:B------:R-:W-:Y:S01]  /*c000*/  IMAD.SHL.U32 R5, R5, 0x400, RZ ;  /* 0x0000040005057824 */ /* 0x000fe200078e00ff */
[----:B------:R-:W-:Y:S01]  /*c010*/  LOP3.LUT R0, R0, R6, RZ, 0x3c, !PT ;  /* 0x0000000600007212 */ /* 0x000fe200078e3cff */
[----:B------:R-:W-:-:S03]  /*c020*/  HADD2.F32 R39, -RZ, R26.H1_H1 ;  /* 0x3000001aff277230 */ /* 0x000fc60000004100 */
[----:B------:R-:W-:Y:S02]  /*c030*/  LOP3.LUT R9, R5, 0x7fffe000, RZ, 0xc0, !PT ;  /* 0x7fffe00005097812 */ /* 0x000fe400078ec0ff */
[----:B------:R-:W1:Y:S02]  /*c040*/  LDS.128 R4, [R227] ;  /* 0x00000000e3047984 */ /* 0x000e640000000c00 */
[----:B------:R-:W-:-:S05]  /*c050*/  IADD3 R9, R0, R9, R197 ;  /* 0x0000000900097210 */ /* 0x000fca0007ffe0c5 */
[----:B------:R-:W-:-:S05]  /*c060*/  IMAD R0, R9, 0x2, R156 ;  /* 0x0000000209007824 */ /* 0x000fca00078e029c */
[----:B------:R-:W2:Y:S01]  /*c070*/  LDS.128 R8, [R0+0x10400] ;  /* 0x0104000000087984 */ /* 0x000ea20000000c00 */
[--C-:B-1----:R-:W-:Y:S02]  /*c080*/  HADD2.F32 R21, -RZ, R4.reuse.H0_H0 ;  /* 0x20000004ff157230 */ /* 0x102fe40000004100 */
[----:B------:R-:W-:Y:S02]  /*c090*/  HADD2.F32 R4, -RZ, R4.H1_H1 ;  /* 0x30000004ff047230 */ /* 0x000fe40000004100 */
[--C-:B0-----:R-:W-:Y:S02]  /*c0a0*/  HADD2.F32 R27, -RZ, R5.reuse.H0_H0 ;  /* 0x20000005ff1b7230 */ /* 0x101fe40000004100 */
[----:B------:R-:W-:Y:S02]  /*c0b0*/  HADD2.F32 R5, -RZ, R5.H1_H1 ;  /* 0x30000005ff057230 */ /* 0x000fe40000004100 */
[--C-:B------:R-:W-:Y:S02]  /*c0c0*/  HADD2.F32 R28, -RZ, R6.reuse.H0_H0 ;  /* 0x20000006ff1c7230 */ /* 0x100fe40000004100 */
[----:B------:R-:W-:-:S02]  /*c0d0*/  HADD2.F32 R6, -RZ, R6.H1_H1 ;  /* 0x30000006ff067230 */ /* 0x000fc40000004100 */
[--C-:B--2---:R-:W-:Y:S02]  /*c0e0*/  HADD2.F32 R30, -RZ, R8.reuse.H0_H0 ;  /* 0x20000008ff1e7230 */ /* 0x104fe40000004100 */
[----:B------:R-:W-:Y:S02]  /*c0f0*/  HADD2.F32 R8, -RZ, R8.H1_H1 ;  /* 0x30000008ff087230 */ /* 0x000fe40000004100 */
[--C-:B------:R-:W-:Y:S02]  /*c100*/  HADD2.F32 R31, -RZ, R9.reuse.H0_H0 ;  /* 0x20000009ff1f7230 */ /* 0x100fe40000004100 */
[-C--:B------:R-:W-:Y:S01]  /*c110*/  FMUL.FTZ R34, R37, R30.reuse ;  /* 0x0000001e25227220 */ /* 0x080fe20000410000 */
[C---:B------:R-:W-:Y:S01]  /*c120*/  FMUL.FTZ R30, R35.reuse, R30 ;  /* 0x0000001e231e7220 */ /* 0x040fe20000410000 */
[----:B------:R-:W-:Y:S02]  /*c130*/  HADD2.F32 R9, -RZ, R9.H1_H1 ;  /* 0x30000009ff097230 */ /* 0x000fe40000004100 */
[----:B------:R-:W-:Y:S01]  /*c140*/  FFMA.FTZ R34, R35, R21, -R34 ;  /* 0x0000001523227223 */ /* 0x000fe20000010822 */
[----:B------:R-:W-:-:S02]  /*c150*/  HADD2.F32 R35, -RZ, R15.H1_H1 ;  /* 0x3000000fff237230 */ /* 0x000fc40000004100 */
[----:B------:R-:W-:Y:S01]  /*c160*/  FFMA.FTZ R30, R37, R21, R30 ;  /* 0x00000015251e7223 */ /* 0x000fe2000001001e */
[----:B------:R-:W-:Y:S02]  /*c170*/  HADD2.F32 R21, -RZ, R3.H1_H1 ;  /* 0x30000003ff157230 */ /* 0x000fe40000004100 */
[-C--:B------:R-:W-:Y:S01]  /*c180*/  FMUL.FTZ R15, R38, R8.reuse ;  /* 0x00000008260f7220 */ /* 0x080fe20000410000 */
[C---:B------:R-:W-:Y:S01]  /*c190*/  FMUL.FTZ R3, R36.reuse, R8 ;  /* 0x0000000824037220 */ /* 0x040fe20000410000 */
[-C--:B------:R-:W-:Y:S01]  /*c1a0*/  FMUL.FTZ R8, R35, R31.reuse ;  /* 0x0000001f23087220 */ /* 0x080fe20000410000 */
[----:B------:R-:W-:Y:S02]  /*c1b0*/  HADD2.F32 R37, -RZ, R20.H1_H1 ;  /* 0x30000014ff257230 */ /* 0x000fe40000004100 */
[----:B------:R-:W-:Y:S01]  /*c1c0*/  FFMA.FTZ R15, R36, R4, -R15 ;  /* 0x00000004240f7223 */ /* 0x000fe2000001080f */
[C---:B------:R-:W-:Y:S01]  /*c1d0*/  FMUL.FTZ R36, R21.reuse, R31 ;  /* 0x0000001f15247220 */ /* 0x040fe20000410000 */
[----:B------:R-:W-:Y:S01]  /*c1e0*/  FFMA.FTZ R20, R21, R27, -R8 ;  /* 0x0000001b15147223 */ /* 0x000fe20000010808 */
[----:B------:R-:W-:-:S02]  /*c1f0*/  HADD2.F32 R21, -RZ, R12.H1_H1 ;  /* 0x3000000cff157230 */ /* 0x000fc40000004100 */
[----:B------:R-:W-:Y:S01]  /*c200*/  FFMA.FTZ R3, R38, R4, R3 ;  /* 0x0000000426037223 */ /* 0x000fe20000010003 */
[----:B------:R-:W-:Y:S01]  /*c210*/  FMUL.FTZ R4, R37, R9 ;  /* 0x0000000925047220 */ /* 0x000fe20000410000 */
[--C-:B------:R-:W-:Y:S02]  /*c220*/  HADD2.F32 R32, -RZ, R10.reuse.H0_H0 ;  /* 0x2000000aff207230 */ /* 0x100fe40000004100 */
[----:B------:R-:W-:Y:S01]  /*c230*/  FFMA.FTZ R36, R35, R27, R36 ;  /* 0x0000001b23247223 */ /* 0x000fe20000010024 */
[----:B------:R-:W-:Y:S02]  /*c240*/  HADD2.F32 R10, -RZ, R10.H1_H1 ;  /* 0x3000000aff0a7230 */ /* 0x000fe40000004100 */
[C---:B------:R-:W-:Y:S01]  /*c250*/  FMUL.FTZ R8, R21.reuse, R9 ;  /* 0x0000000915087220 */ /* 0x040fe20000410000 */
[----:B------:R-:W-:Y:S01]  /*c260*/  FFMA.FTZ R9, R21, R5, -R4 ;  /* 0x0000000515097223 */ /* 0x000fe20000010804 */
[----:B------:R-:W-:Y:S02]  /*c270*/  HADD2.F32 R4, -RZ, R14.H0_H0 ;  /* 0x2000000eff047230 */ /* 0x000fe40000004100 */
[----:B------:R-:W-:-:S02]  /*c280*/  HADD2.F32 R38, -RZ, R24.H0_H0 ;  /* 0x20000018ff267230 */ /* 0x000fc40000004100 */
[----:B------:R-:W-:Y:S01]  /*c290*/  FFMA.FTZ R21, R37, R5, R8 ;  /* 0x0000000525157223 */ /* 0x000fe20000010008 */
[-C--:B------:R-:W-:Y:S01]  /*c2a0*/  FMUL.FTZ R5, R40, R10.reuse ;  /* 0x0000000a28057220 */ /* 0x080fe20000410000 */
[----:B------:R-:W-:Y:S02]  /*c2b0*/  HADD2.F32 R33, -RZ, R11.H0_H0 ;  /* 0x2000000bff217230 */ /* 0x000fe40000004100 */
[----:B------:R-:W-:Y:S01]  /*c2c0*/  FMUL.FTZ R35, R4, R10 ;  /* 0x0000000a04237220 */ /* 0x000fe20000410000 */
[----:B------:R-:W-:Y:S02]  /*c2d0*/  HADD2.F32 R12, -RZ, R13.H0_H0 ;  /* 0x2000000dff0c7230 */ /* 0x000fe40000004100 */
[----:B------:R-:W-:Y:S01]  /*c2e0*/  FMUL.FTZ R27, R38, R32 ;  /* 0x00000020261b7220 */ /* 0x000fe20000410000 */
[----:B------:R-:W-:Y:S02]  /*c2f0*/  HADD2.F32 R11, -RZ, R11.H1_H1 ;  /* 0x3000000bff0b7230 */ /* 0x000fe40000004100 */
[----:B------:R-:W-:Y:S01]  /*c300*/  FFMA.FTZ R10, R4, R6, -R5 ;  /* 0x00000006040a7223 */ /* 0x000fe20000010805 */
[----:B------:R-:W-:-:S02]  /*c310*/  HADD2.F32 R37, -RZ, R24.H1_H1 ;  /* 0x30000018ff257230 */ /* 0x000fc40000004100 */
[C---:B------:R-:W-:Y:S01]  /*c320*/  FMUL.FTZ R31, R12.reuse, R32 ;  /* 0x000000200c1f7220 */ /* 0x040fe20000410000 */
[----:B------:R-:W-:Y:S02]  /*c330*/  HADD2.F32 R13, -RZ, R13.H1_H1 ;  /* 0x3000000dff0d7230 */ /* 0x000fe40000004100 */
[----:B------:R-:W-:Y:S01]  /*c340*/  FFMA.FTZ R27, R12, R28, -R27 ;  /* 0x0000001c0c1b7223 */ /* 0x000fe2000001081b */
[----:B------:R-:W-:Y:S02]  /*c350*/  HADD2.F32 R5, -RZ, R14.H1_H1 ;  /* 0x3000000eff057230 */ /* 0x000fe40000004100 */
[----:B------:R-:W-:Y:S01]  /*c360*/  FFMA.FTZ R12, R40, R6, R35 ;  /* 0x00000006280c7223 */ /* 0x000fe20000010023 */
[--C-:B------:R-:W-:Y:S02]  /*c370*/  HADD2.F32 R29, -RZ, R7.reuse.H0_H0 ;  /* 0x20000007ff1d7230 */ /* 0x100fe40000004100 */
[----:B------:R-:W-:Y:S01]  /*c380*/  FMUL.FTZ R4, R37, R33 ;  /* 0x0000002125047220 */ /* 0x000fe20000410000 */
[----:B------:R-:W-:-:S02]  /*c390*/  HADD2.F32 R7, -RZ, R7.H1_H1 ;  /* 0x30000007ff077230 */ /* 0x000fc40000004100 */
[----:B------:R-:W-:Y:S01]  /*c3a0*/  FMUL.FTZ R8, R39, R11 ;  /* 0x0000000b27087220 */ /* 0x000fe20000410000 */
[----:B------:R-:W-:Y:S01]  /*c3b0*/  FMUL.FTZ R6, R13, R33 ;  /* 0x000000210d067220 */ /* 0x000fe20000410000 */
[----:B------:R-:W-:Y:S01]  /*c3c0*/  FMUL.FTZ R24, R5, R11 ;  /* 0x0000000b05187220 */ /* 0x000fe20000410000 */
[----:B------:R-:W-:Y:S01]  /*c3d0*/  FFMA.FTZ R11, R13, R29, -R4 ;  /* 0x0000001d0d0b7223 */ /* 0x000fe20000010804 */
[----:B------:R-:W-:Y:S01]  /*c3e0*/  FFMA.FTZ R14, R5, R7, -R8 ;  /* 0x00000007050e7223 */ /* 0x000fe20000010808 */
[----:B------:R-:W-:Y:S01]  /*c3f0*/  FFMA.FTZ R31, R38, R28, R31 ;  /* 0x0000001c261f7223 */ /* 0x000fe2000001001f */
[----:B------:R-:W-:Y:S01]  /*c400*/  FFMA.FTZ R29, R37, R29, R6 ;  /* 0x0000001d251d7223 */ /* 0x000fe20000010006 */
        /* <DEDUP_REMOVED lines=11> */
.L_x_618:
[----:B------:R-:W-:Y:S05]  /*c4c0*/  BSYNC B0 ;  /* 0x0000000000007941 */ /* 0x000fea0003800000 */
.L_x_599:
[----:B------:R-:W-:Y:S01]  /*c4d0*/  @!PT LDS RZ, [RZ] ;  /* 0x00000000fffff984 */ /* 0x000fe20000000800 */
[----:B------:R-:W-:Y:S01]  /*c4e0*/  @!PT LDS RZ, [RZ] ;  /* 0x00000000fffff984 */ /* 0x000fe20000000800 */
[----:B------:R-:W-:Y:S01]  /*c4f0*/  @!PT LDS RZ, [RZ] ;  /* 0x00000000fffff984 */ /* 0x000fe20000000800 */
[----:B------:R-:W-:Y:S01]  /*c500*/  @!PT LDS RZ, [RZ] ;  /* 0x00000000fffff984 */ /* 0x000fe20000000800 */
[----:B------:R5:W-:Y:S06]  /*c510*/  MEMBAR.ALL.CTA ;  /* 0x0000000000007992 */ /* 0x000bec0000008000 */
[----:B-----5:R-:W5:Y:S01]  /*c520*/  FENCE.VIEW.ASYNC.S ;  /* 0x00000000000073c6 */ /* 0x020f620000000000 */
[----:B------:R-:W-:Y:S05]  /*c530*/  WARPSYNC.ALL ;  /* 0x0000000000007948 */ /* 0x000fea0003800000 */
[----:B-----5:R-:W-:Y:S06]  /*c540*/  BAR.SYNC.DEFER_BLOCKING 0xd, 0x100 ;  /* 0x0344000000007b1d */ /* 0x020fec0000010000 */
.L_x_597:
[----:B----4-:R-:W-:-:S04]  /*c550*/  MOV R0, UR41 ;  /* 0x0000002900007c02 */ /* 0x010fc80008000f00 */
[----:B------:R-:W-:-:S13]  /*c560*/  ISETP.NE.AND P0, PT, R0, 0x3, PT ;  /* 0x000000030000780c */ /* 0x000fda0003f05270 */
[----:B------:R-:W-:Y:S05]  /*c570*/  @!P0 BRA `(.L_x_632) ;  /* 0x0000000000048947 */ /* 0x000fea0003800000 */
[----:B------:R-:W-:Y:S01]  /*c580*/  BPT.TRAP 0x1 ;  /* 0x000000040000795c */ /* 0x000fe20000300000 */
.L_x_632:
[----:B01----:R-:W-:Y:S01]  /*c590*/  IMAD R3, R157, 0x8, R156 ;  /* 0x000000089d037824 */ /* 0x003fe200078e029c */
[----:B------:R-:W-:-:S04]  /*c5a0*/  SHF.L.U32 R0, R158, 0x1f, RZ ;  /* 0x0000001f9e007819 */ /* 0x000fc800000006ff */
[----:B------:R0:W1:Y:S01]  /*c5b0*/  SYNCS.PHASECHK.TRANS64.TRYWAIT P1, [R3+URZ+0x28830], R0 ;  /* 0x02883000030075a7 */ /* 0x000062000802017f */
[----:B------:R-:W-:Y:S05]  /*c5c0*/  @!P0 BRA `(.L_x_633) ;  /* 0x0000000000048947 */ /* 0x000fea0003800000 */
[----:B------:R-:W-:Y:S01]  /*c5d0*/  BPT.TRAP 0x1 ;  /* 0x000000040000795c */ /* 0x000fe20000300000 */
.L_x_633:
[----:B------:R-:W-:Y:S01]  /*c5e0*/  IMAD.MOV.U32 R151, RZ, RZ, RZ ;  /* 0x000000ffff977224 */ /* 0x000fe200078e00ff */
[----:B-1----:R-:W-:Y:S06]  /*c5f0*/  @P1 BRA `(.L_x_634) ;  /* 0x0000000000081947 */ /* 0x002fec0003800000 */
[----:B------:R-:W1:Y:S02]  /*c600*/  SYNCS.PHASECHK.TRANS64.TRYWAIT P1, [R3+URZ+0x28830], R0 ;  /* 0x02883000030075a7 */ /* 0x000e64000802017f */
[----:B-1----:R-:W-:Y:S05]  /*c610*/  @!P1 BRA `(.L_x_635) ;  /* 0x00000104005c9947 */ /* 0x002fea0003800000 */
.L_x_634:
[----:B------:R-:W-:Y:S05]  /*c620*/  WARPSYNC.ALL ;  /* 0x0000000000007948 */ /* 0x000fea0003800000 */
[----:B01----:R-:W-:Y:S01]  /*c630*/  VIADD R0, R156, 0x18400 ;  /* 0x000184009c007836 */ /* 0x003fe20000000000 */
[----:B------:R-:W-:Y:S01]  /*c640*/  R2UR UR4, R25 ;  /* 0x00000000190472ca */ /* 0x000fe200000e0000 */
[----:B--23--:R-:W-:Y:S01]  /*c650*/  IMAD.MOV.U32 R5, RZ, RZ, 0x40000040 ;  /* 0x40000040ff057424 */ /* 0x00cfe200078e00ff */
[----:B-----5:R-:W-:Y:S01]  /*c660*/  WARPGROUP.ARRIVE ;  /* 0x00000000000079c5 */ /* 0x020fe20000000000 */
[----:B------:R-:W-:Y:S01]  /*c670*/  UMOV UR5, 0x40000040 ;  /* 0x4000004000057882 */ /* 0x000fe20000000000 */
[----:B------:R-:W-:Y:S01]  /*c680*/  SHF.R.U32.HI R0, RZ, 0x4, R0 ;  /* 0x00000004ff007819 */ /* 0x000fe20000011600 */
[----:B------:R-:W-:Y:S01]  /*c690*/  IMAD.MOV.U32 R7, RZ, RZ, 0x40000040 ;  /* 0x40000040ff077424 */ /* 0x000fe200078e00ff */
[----:B------:R-:W-:Y:S01]  /*c6a0*/  R2UR UR7, R5 ;  /* 0x00000000050772ca */ /* 0x000fe200000e0000 */
[----:B------:R-:W-:Y:S01]  /*c6b0*/  UMOV UR9, 0x40000040 ;  /* 0x4000004000097882 */ /* 0x000fe20000000000 */
[----:B------:R-:W-:Y:S01]  /*c6c0*/  LOP3.LUT R0, R0, 0x3fff, RZ, 0xc0, !PT ;  /* 0x00003fff00007812 */ /* 0x000fe200078ec0ff */
[----:B------:R-:W-:Y:S01]  /*c6d0*/  UMOV UR13, 0x40000040 ;  /* 0x40000040000d7882 */ /* 0x000fe20000000000 */
[----:B------:R-:W-:Y:S01]  /*c6e0*/  R2UR UR11, R7 ;  /* 0x00000000070b72ca */ /* 0x000fe200000e0000 */
[----:B------:R-:W-:Y:S01]  /*c6f0*/  IMAD.MOV.U32 R7, RZ, RZ, 0x40000040 ;  /* 0x40000040ff077424 */ /* 0x000fe200078e00ff */
[----:B------:R-:W-:Y:S01]  /*c700*/  LOP3.LUT R0, R0, 0x10000, RZ, 0xfc, !PT ;  /* 0x0001000000007812 */ /* 0x000fe200078efcff */
[----:B------:R-:W-:Y:S01]  /*c710*/  ULOP3.LUT UR4, UR4, 0x10000, URZ, 0xfc, !UPT ;  /* 0x0001000004047892 */ /* 0x000fe2000f8efc3f */
[----:B------:R-:W-:Y:S01]  /*c720*/  IMAD.MOV.U32 R5, RZ, RZ, 0x40000040 ;  /* 0x40000040ff057424 */ /* 0x000fe200078e00ff */
[----:B------:R-:W-:Y:S01]  /*c730*/  UMOV UR17, 0x40000040 ;  /* 0x4000004000117882 */ /* 0x000fe20000000000 */
[----:B------:R-:W-:Y:S01]  /*c740*/  LEA R4, R157, R0, 0xb ;  /* 0x000000009d047211 */ /* 0x000fe200078e58ff */
[----:B------:R-:W-:Y:S01]  /*c750*/  UIADD3 UR8, UR4, 0x2, URZ ;  /* 0x0000000204087890 */ /* 0x000fe2000fffe03f */
[----:B------:R-:W-:Y:S01]  /*c760*/  R2UR UR15, R7 ;  /* 0x00000000070f72ca */ /* 0x000fe200000e0000 */
[----:B------:R-:W-:Y:S01]  /*c770*/  UIADD3 UR12, UR4, 0x4, URZ ;  /* 0x00000004040c7890 */ /* 0x000fe2000fffe03f */
[C---:B------:R-:W-:Y:S01]  /*c780*/  R2UR UR6, R4.reuse ;  /* 0x00000000040672ca */ /* 0x040fe200000e0000 */
[----:B------:R-:W-:Y:S01]  /*c790*/  VIADD R6, R4, 0x2 ;  /* 0x0000000204067836 */ /* 0x000fe20000000000 */
[----:B------:R-:W-:Y:S01]  /*c7a0*/  UIADD3 UR16, UR4, 0x6, URZ ;  /* 0x0000000604107890 */ /* 0x000fe2000fffe03f */
[----:B------:R-:W-:Y:S01]  /*c7b0*/  IMAD.MOV.U32 R7, RZ, RZ, 0x40000040 ;  /* 0x40000040ff077424 */ /* 0x000fe200078e00ff */
[----:B------:R-:W-:Y:S01]  /*c7c0*/  UIADD3 UR20, UR4, 0x400, URZ ;  /* 0x0000040004147890 */ /* 0x000fe2000fffe03f */
[----:B------:R-:W-:Y:S01]  /*c7d0*/  R2UR UR35, R5 ;  /* 0x00000000052372ca */ /* 0x000fe200000e0000 */
[----:B------:R-:W-:Y:S01]  /*c7e0*/  UMOV UR21, 0x40000040 ;  /* 0x4000004000157882 */ /* 0x000fe20000000000 */
[----:B------:R-:W-:Y:S01]  /*c7f0*/  R2UR UR10, R6 ;  /* 0x00000000060a72ca */ /* 0x000fe200000e0000 */
[----:B------:R-:W-:Y:S01]  /*c800*/  UIADD3 UR24, UR4, 0x402, URZ ;  /* 0x0000040204187890 */ /* 0x000fe2000fffe03f */
[----:B------:R-:W-:Y:S01]  /*c810*/  IADD3 R6, R4, 0x4, RZ ;  /* 0x0000000404067810 */ /* 0x000fe20007ffe0ff */
[----:B------:R-:W-:Y:S01]  /*c820*/  UMOV UR25, 0x40000040 ;  /* 0x4000004000197882 */ /* 0x000fe20000000000 */
[----:B------:R-:W-:Y:S01]  /*c830*/  R2UR UR19, R7 ;  /* 0x00000000071372ca */ /* 0x000fe200000e0000 */
[----:B------:R-:W-:Y:S01]  /*c840*/  IMAD.MOV.U32 R7, RZ, RZ, 0x40000040 ;  /* 0x40000040ff077424 */ /* 0x000fe200078e00ff */
[----:B------:R-:W-:Y:S01]  /*c850*/  HGMMA.64x128x16.F32 R24, gdesc[UR4], RZ, !UPT, gsb0 ;  /* 0x01e00000041879f0 */ /* 0x000fe2000c0008ff */
[----:B------:R-:W-:Y:S01]  /*c860*/  R2UR UR14, R6 ;  /* 0x00000000060e72ca */ /* 0x000fe200000e0000 */
[----:B------:R-:W-:Y:S01]  /*c870*/  VIADD R6, R4, 0x6 ;  /* 0x0000000604067836 */ /* 0x000fe20000000000 */
[----:B------:R-:W-:Y:S01]  /*c880*/  UIADD3 UR28, UR4, 0x404, URZ ;  /* 0x00000404041c7890 */ /* 0x000fe2000fffe03f */
[----:B------:R-:W-:Y:S01]  /*c890*/  R2UR UR23, R7 ;  /* 0x00000000071772ca */ /* 0x000fe200000e0000 */
[----:B------:R-:W-:Y:S01]  /*c8a0*/  IMAD.MOV.U32 R7, RZ, RZ, 0x40000040 ;  /* 0x40000040ff077424 */ /* 0x000fe200078e00ff */
[----:B------:R-:W-:Y:S01]  /*c8b0*/  UMOV UR29, 0x40000040 ;  /* 0x40000040001d7882 */ /* 0x000fe20000000000 */
[----:B------:R-:W-:Y:S01]  /*c8c0*/  R2UR UR18, R6 ;  /* 0x00000000061272ca */ /* 0x000fe200000e0000 */
[----:B------:R-:W-:Y:S01]  /*c8d0*/  UIADD3 UR32, UR4, 0x406, URZ ;  /* 0x0000040604207890 */ /* 0x000fe2000fffe03f */
[----:B------:R-:W-:Y:S01]  /*c8e0*/  IADD3 R6, R4, 0x400, RZ ;  /* 0x0000040004067810 */ /* 0x000fe20007ffe0ff */
[----:B------:R-:W-:Y:S01]  /*c8f0*/  UMOV UR33, 0x40000040 ;  /* 0x4000004000217882 */ /* 0x000fe20000000000 */
[----:B------:R-:W-:Y:S01]  /*c900*/  R2UR UR27, R7 ;  /* 0x00000000071b72ca */ /* 0x000fe200000e0000 */
[----:B------:R-:W-:Y:S01]  /*c910*/  IMAD.MOV.U32 R7, RZ, RZ, 0x40000040 ;  /* 0x40000040ff077424 */ /* 0x000fe200078e00ff */
[----:B------:R-:W-:Y:S01]  /*c920*/  R2UR UR22, R6 ;  /* 0x00000000061672ca */ /* 0x000fe200000e0000 */
[----:B------:R-:W-:-:S03]  /*c930*/  VIADD R6, R4, 0x402 ;  /* 0x0000040204067836 */ /* 0x000fc60000000000 */
[----:B------:R-:W-:Y:S02]  /*c940*/  R2UR UR31, R7 ;  /* 0x00000000071f72ca */ /* 0x000fe400000e0000 */
[----:B------:R-:W-:Y:S02]  /*c950*/  R2UR UR26, R6 ;  /* 0x00000000061a72ca */ /* 0x000fe400000e0000 */
[C---:B------:R-:W-:Y:S01]  /*c960*/  IADD3 R6, R4.reuse, 0x404, RZ ;  /* 0x0000040404067810 */ /* 0x040fe20007ffe0ff */
[----:B------:R-:W-:-:S03]  /*c970*/  VIADD R4, R4, 0x406 ;  /* 0x0000040604047836 */ /* 0x000fc60000000000 */
[----:B------:R-:W-:Y:S02]  /*c980*/  R2UR UR30, R6 ;  /* 0x00000000061e72ca */ /* 0x000fe400000e0000 */
[----:B------:R-:W-:Y:S01]  /*c990*/  R2UR UR34, R4 ;  /* 0x00000000042272ca */ /* 0x000fe200000e0000 */
        /* <DEDUP_REMOVED lines=24> */
.L_x_636:
[----:B------:R-:W-:Y:S01]  /*cb20*/  IADD3 R96, R96, 0x80, -R202 ;  /* 0x0000008060607810 */ /* 0x000fe20007ffe8ca */
[----:B------:R-:W-:Y:S01]  /*cb30*/  ULDC UR45, c[0x0][0x988] ;  /* 0x00026200002d7ab9 */ /* 0x000fe20000000800 */
[----:B------:R-:W-:Y:S01]  /*cb40*/  P2R R6, PR, RZ, 0x1 ;  /* 0x00000001ff067803 */ /* 0x000fe20000000000 */
[----:B------:R-:W-:Y:S01]  /*cb50*/  ULDC UR44, c[0x0][0x988] ;  /* 0x00026200002c7ab9 */ /* 0x000fe20000000800 */
[----:B------:R-:W-:Y:S01]  /*cb60*/  IADD3 R3, R3, 0x28840, RZ ;  /* 0x0002884003037810 */ /* 0x000fe20007ffe0ff */
        /* <DEDUP_REMOVED lines=94> */
[----:B------:R-:W-:Y:S01]  /*d150*/  IMAD.MOV.U32 R88, RZ, RZ, R151 ;  /* 0x000000ffff587224 */ /* 0x000fe200078e0097 */
        /* <DEDUP_REMOVED lines=38> */
[----:B------:R-:W-:Y:S02]  /*d3c0*/  ISETP.GT.AND P0, PT, R5, 0x59, PT ;  /* 0x000000590500780c */ /* 0x000fe40003f04270 */
[----:B------:R-:W-:Y:S02]  /*d3d0*/  FSEL R68, R68, -INF , P2 ;  /* 0xff80000044447808 */ /* 0x000fe40001000000 */
[----:B------:R-:W-:Y:S02]  /*d3e0*/  FMNMX.FTZ R7, R65, R4, !PT ;  /* 0x0000000441077209 */ /* 0x000fe40007810000 */
[----:B------:R-:W-:Y:S02]  /*d3f0*/  ISETP.GT.AND P6, PT, R5, 0x60, PT ;  /* 0x000000600500780c */ /* 0x000fe40003fc4270 */
[----:B------:R-:W-:-:S02]  /*d400*/  FSEL R69, R69, -INF , P0 ;  /* 0xff80000045457808 */ /* 0x000fc40000000000 */
[----:B------:R-:W-:Y:S02]  /*d410*/  FMNMX.FTZ R4, R68, R7, !PT ;  /* 0x0000000744047209 */ /* 0x000fe40007810000 */
        /* <DEDUP_REMOVED lines=12> */
[----:B------:R-:W-:Y:S02]  /*d4e0*/  FSEL R77, R77, -INF , P2 ;  /* 0xff8000004d4d7808 */ /* 0x000fe40001000000 */
[----:B------:R-:W-:Y:S02]  /*d4f0*/  FMNMX.FTZ R4, R76, R7, !PT ;  /* 0x000000074c047209 */ /* 0x000fe40007810000 */
[----:B------:R-:W-:Y:S02]  /*d500*/  ISETP.GT.AND P3, PT, R5, 0x70, PT ;  /* 0x000000700500780c */ /* 0x000fe40003f64270 */
[----:B------:R-:W-:Y:S02]  /*d510*/  FSEL R63, R63, -INF , P4 ;  /* 0xff8000003f3f7808 */ /* 0x000fe40002000000 */
[----:B------:R-:W-:-:S02]  /*d520*/  FSEL R80, R80, -INF , P3 ;  /* 0xff80000050507808 */ /* 0x000fc40001800000 */
[----:B------:R-:W-:Y:S02]  /*d530*/  FMNMX.FTZ R7, R77, R4, !PT ;  /* 0x000000044d077209 */ /* 0x000fe40007810000 */
[----:B------:R-:W-:Y:S02]  /*d540*/  ISETP.GT.AND P4, PT, R5, 0x71, PT ;  /* 0x000000710500780c */ /* 0x000fe40003f84270 */
[----:B------:R-:W-:Y:S02]  /*d550*/  FSEL R62, R62, -INF , P5 ;  /* 0xff8000003e3e7808 */ /* 0x000fe40002800000 */
[----:B------:R-:W-:Y:S02]  /*d560*/  FSEL R81, R81, -INF , P4 ;  /* 0xff80000051517808 */ /* 0x000fe40002000000 */
[----:B------:R-:W-:Y:S02]  /*d570*/  FMNMX.FTZ R4, R80, R7, !PT ;  /* 0x0000000750047209 */ /* 0x000fe40007810000 */
[----:B------:R-:W-:-:S02]  /*d580*/  ISETP.GT.AND P5, PT, R5, 0x78, PT ;  /* 0x000000780500780c */ /* 0x000fc40003fa4270 */
[----:B------:R-:W-:Y:S02]  /*d590*/  FMNMX.FTZ R7, R81, R4, !PT ;  /* 0x0000000451077209 */ /* 0x000fe40007810000 */
[----:B------:R-:W-:Y:S02]  /*d5a0*/  FSEL R84, R84, -INF , P5 ;  /* 0xff80000054547808 */ /* 0x000fe40002800000 */
[----:B------:R-:W-:Y:S02]  /*d5b0*/  ISETP.GT.AND P6, PT, R5, 0x79, PT ;  /* 0x000000790500780c */ /* 0x000fe40003fc4270 */
[----:B------:R-:W-:Y:S02]  /*d5c0*/  FMNMX.FTZ R4, R84, R7, !PT ;  /* 0x0000000754047209 */ /* 0x000fe40007810000 */
[----:B------:R-:W-:Y:S02]  /*d5d0*/  FSEL R85, R85, -INF , P6 ;  /* 0xff80000055557808 */ /* 0x000fe40003000000 */
[----:B------:R-:W-:-:S02]  /*d5e0*/  P2R R12, PR, RZ, 0x1 ;  /* 0x00000001ff0c7803 */ /* 0x000fc40000000000 */
[----:B------:R-:W-:Y:S02]  /*d5f0*/  FMNMX.FTZ R7, R85, R4, !PT ;  /* 0x0000000455077209 */ /* 0x000fe40007810000 */
[C---:B------:R-:W-:Y:S02]  /*d600*/  ISETP.GT.AND P0, PT, R5.reuse, 0x60, PT ;  /* 0x000000600500780c */ /* 0x040fe40003f04270 */
[----:B------:R-:W-:Y:S01]  /*d610*/  P2R R11, PR, RZ, 0x2 ;  /* 0x00000002ff0b7803 */ /* 0x000fe20000000000 */
[----:B------:R-:W0:Y:S01]  /*d620*/  SHFL.BFLY PT, R4, R7, 0x2, 0x1f ;  /* 0x0c401f0007047f89 */ /* 0x000e2200000e0000 */
[----:B------:R-:W-:Y:S02]  /*d630*/  FSEL R74, R74, -INF , P0 ;  /* 0xff8000004a4a7808 */ /* 0x000fe40000000000 */
[----:B------:R-:W-:Y:S02]  /*d640*/  ISETP.NE.AND P0, PT, R12, RZ, PT ;  /* 0x000000ff0c00720c */ /* 0x000fe40003f05270 */
[----:B------:R-:W-:-:S02]  /*d650*/  ISETP.GT.AND P1, PT, R5, 0x59, PT ;  /* 0x000000590500780c */ /* 0x000fc40003f24270 */
[----:B------:R-:W-:Y:S02]  /*d660*/  FSEL R75, R75, -INF , P0 ;  /* 0xff8000004b4b7808 */ /* 0x000fe40000000000 */
[----:B------:R-:W-:Y:S02]  /*d670*/  ISETP.NE.AND P0, PT, R6, RZ, PT ;  /* 0x000000ff0600720c */ /* 0x000fe40003f05270 */
[----:B------:R-:W-:Y:S02]  /*d680*/  FSEL R71, R71, -INF , P1 ;  /* 0xff80000047477808 */ /* 0x000fe40000800000 */
[----:B------:R-:W-:Y:S02]  /*d690*/  ISETP.NE.AND P1, PT, R11, RZ, PT ;  /* 0x000000ff0b00720c */ /* 0x000fe40003f25270 */
[----:B------:R-:W-:Y:S02]  /*d6a0*/  P2R R10, PR, RZ, 0x4 ;  /* 0x00000004ff0a7803 */ /* 0x000fe40000000000 */
[----:B------:R-:W-:-:S02]  /*d6b0*/  FSEL R78, R78, -INF , P1 ;  /* 0xff8000004e4e7808 */ /* 0x000fc40000800000 */
[----:B------:R-:W-:Y:S02]  /*d6c0*/  FSEL R82, R82, -INF , P3 ;  /* 0xff80000052527808 */ /* 0x000fe40001800000 */
[----:B------:R-:W-:Y:S02]  /*d6d0*/  FSEL R83, R83, -INF , P4 ;  /* 0xff80000053537808 */ /* 0x000fe40002000000 */
[----:B------:R-:W-:Y:S02]  /*d6e0*/  FSEL R86, R86, -INF , P5 ;  /* 0xff80000056567808 */ /* 0x000fe40002800000 */
[----:B0-----:R-:W-:Y:S02]  /*d6f0*/  FMNMX.FTZ R9, R7, R4, !PT ;  /* 0x0000000407097209 */ /* 0x001fe40007810000 */
[----:B------:R-:W-:Y:S02]  /*d700*/  FSEL R87, R87, -INF , P6 ;  /* 0xff80000057577808 */ /* 0x000fe40003000000 */
[-C--:B------:R-:W-:Y:S01]  /*d710*/  MOV R141, R151.reuse ;  /* 0x00000097008d7202 */ /* 0x080fe20000000f00 */
[----:B------:R-:W0:Y:S01]  /*d720*/  SHFL.BFLY PT, R4, R9, 0x1, 0x1f ;  /* 0x0c201f0009047f89 */ /* 0x000e2200000e0000 */
[----:B------:R-:W-:-:S02]  /*d730*/  MOV R137, R151 ;  /* 0x0000009700897202 */ /* 0x000fc40000000f00 */
[-C--:B------:R-:W-:Y:S02]  /*d740*/  MOV R133, R151.reuse ;  /* 0x0000009700857202 */ /* 0x080fe40000000f00 */
[-C--:B------:R-:W-:Y:S02]  /*d750*/  MOV R129, R151.reuse ;  /* 0x0000009700817202 */ /* 0x080fe40000000f00 */
[-C--:B------:R-:W-:Y:S02]  /*d760*/  MOV R125, R151.reuse ;  /* 0x00000097007d7202 */ /* 0x080fe40000000f00 */
[-C--:B------:R-:W-:Y:S02]  /*d770*/  MOV R121, R151.reuse ;  /* 0x0000009700797202 */ /* 0x080fe40000000f00 */
[-C--:B------:R-:W-:Y:S02]  /*d780*/  MOV R117, R151.reuse ;  /* 0x0000009700757202 */ /* 0x080fe40000000f00 */
[----:B------:R-:W-:-:S02]  /*d790*/  MOV R113, R151 ;  /* 0x0000009700717202 */ /* 0x000fc40000000f00 */
[-C--:B------:R-:W-:Y:S02]  /*d7a0*/  MOV R109, R151.reuse ;  /* 0x00000097006d7202 */ /* 0x080fe40000000f00 */
[-C--:B------:R-:W-:Y:S02]  /*d7b0*/  MOV R105, R151.reuse ;  /* 0x0000009700697202 */ /* 0x080fe40000000f00 */
[-C--:B------:R-:W-:Y:S02]  /*d7c0*/  MOV R101, R151.reuse ;  /* 0x0000009700657202 */ /* 0x080fe40000000f00 */
[-C--:B------:R-:W-:Y:S02]  /*d7d0*/  MOV R97, R151.reuse ;  /* 0x0000009700617202 */ /* 0x080fe40000000f00 */
[----:B------:R-:W-:Y:S02]  /*d7e0*/  MOV R89, R151 ;  /* 0x0000009700597202 */ /* 0x000fe40000000f00 */
[----:B0-----:R-:W-:-:S02]  /*d7f0*/  FMNMX.FTZ R4, R9, R4, !PT ;  /* 0x0000000409047209 */ /* 0x001fc40007810000 */
[----:B------:R-:W-:Y:S02]  /*d800*/  FMNMX.FTZ R9, R26, R27, !PT ;  /* 0x0000001b1a097209 */ /* 0x000fe40007810000 */
[C---:B------:R-:W-:Y:S01]  /*d810*/  FSETP.NEU.FTZ.AND P2, PT, R4.reuse, -INF , PT ;  /* 0xff8000000400780b */ /* 0x040fe20003f5d000 */
[----:B------:R-:W-:Y:S01]  /*d820*/  FMUL.FTZ R8, R4, UR45 ;  /* 0x0000002d04087c20 */ /* 0x000fe20008410000 */
[----:B------:R-:W-:-:S04]  /*d830*/  FMNMX.FTZ R6, R30, R9, !PT ;  /* 0x000000091e067209 */ /* 0x000fc80007810000 */
[----:B------:R-:W-:Y:S02]  /*d840*/  FMNMX.FTZ R9, R31, R6, !PT ;  /* 0x000000061f097209 */ /* 0x000fe40007810000 */
[----:B------:R-:W-:Y:S02]  /*d850*/  FSEL R8, R8, RZ, P2 ;  /* 0x000000ff08087208 */ /* 0x000fe40001000000 */
[----:B------:R-:W-:Y:S02]  /*d860*/  FMNMX.FTZ R6, R34, R9, !PT ;  /* 0x0000000922067209 */ /* 0x000fe40007810000 */
[----:B------:R-:W-:Y:S01]  /*d870*/  ISETP.NE.AND P2, PT, R10, RZ, PT ;  /* 0x000000ff0a00720c */ /* 0x000fe20003f45270 */
[--C-:B------:R-:W-:Y:S01]  /*d880*/  FFMA.FTZ R5, R25, UR45, -R8.reuse ;  /* 0x0000002d19057c23 */ /* 0x100fe20008010808 */
[----:B------:R-:W-:Y:S01]  /*d890*/  FMNMX.FTZ R11, R35, R6, !PT ;  /* 0x00000006230b7209 */ /* 0x000fe20007810000 */
[--C-:B------:R-:W-:Y:S01]  /*d8a0*/  FFMA.FTZ R7, R29, UR45, -R8.reuse ;  /* 0x0000002d1d077c23 */ /* 0x100fe20008010808 */
[----:B------:R-:W-:Y:S01]  /*d8b0*/  FSEL R79, R79, -INF , P2 ;  /* 0xff8000004f4f7808 */ /* 0x000fe20001000000 */
[--C-:B------:R-:W-:Y:S01]  /*d8c0*/  FFMA.FTZ R9, R33, UR45, -R8.reuse ;  /* 0x0000002d21097c23 */ /* 0x100fe20008010808 */
[----:B------:R-:W-:Y:S01]  /*d8d0*/  FMNMX.FTZ R6, R38, R11, !PT ;  /* 0x0000000b26067209 */ /* 0x000fe20007810000 */
[--C-:B------:R-:W-:Y:S01]  /*d8e0*/  FFMA.FTZ R160, R24, UR45, -R8.reuse ;  /* 0x0000002d18a07c23 */ /* 0x100fe20008010808 */
[--C-:B------:R-:W-:Y:S01]  /*d8f0*/  FFMA.FTZ R162, R28, UR45, -R8.reuse ;  /* 0x0000002d1ca27c23 */ /* 0x100fe20008010808 */
[----:B------:R-:W-:Y:S01]  /*d900*/  MUFU.EX2 R5, R5 ;  /* 0x0000000500057308 */ /* 0x000fe20000000800 */
[----:B------:R-:W-:Y:S01]  /*d910*/  FMNMX.FTZ R11, R39, R6, !PT ;  /* 0x00000006270b7209 */ /* 0x000fe20007810000 */
[--C-:B------:R-:W-:Y:S01]  /*d920*/  FFMA.FTZ R164, R32, UR45, -R8.reuse ;  /* 0x0000002d20a47c23 */ /* 0x100fe20008010808 */
[--C-:B------:R-:W-:Y:S01]  /*d930*/  FFMA.FTZ R166, R36, UR45, -R8.reuse ;  /* 0x0000002d24a67c23 */ /* 0x100fe20008010808 */
[--C-:B------:R-:W-:Y:S01]  /*d940*/  FFMA.FTZ R168, R40, UR45, -R8.reuse ;  /* 0x0000002d28a87c23 */ /* 0x100fe20008010808 */
[----:B------:R-:W-:Y:S01]  /*d950*/  FMNMX.FTZ R6, R42, R11, !PT ;  /* 0x0000000b2a067209 */ /* 0x000fe20007810000 */
[--C-:B------:R-:W-:Y:S01]  /*d960*/  FFMA.FTZ R11, R37, UR45, -R8.reuse ;  /* 0x0000002d250b7c23 */ /* 0x100fe20008010808 */
[--C-:B------:R-:W-:Y:S01]  /*d970*/  FFMA.FTZ R170, R44, UR45, -R8.reuse ;  /* 0x0000002d2caa7c23 */ /* 0x100fe20008010808 */
[----:B------:R-:W0:Y:S01]  /*d980*/  MUFU.EX2 R160, R160 ;  /* 0x000000a000a07308 */ /* 0x000e220000000800 */
[----:B------:R-:W-:Y:S01]  /*d990*/  FMNMX.FTZ R13, R43, R6, !PT ;  /* 0x000000062b0d7209 */ /* 0x000fe20007810000 */
[--C-:B------:R-:W-:Y:S01]  /*d9a0*/  FFMA.FTZ R172, R48, UR45, -R8.reuse ;  /* 0x0000002d30ac7c23 */ /* 0x100fe20008010808 */
[--C-:B------:R-:W-:Y:S01]  /*d9b0*/  FFMA.FTZ R174, R52, UR45, -R8.reuse ;  /* 0x0000002d34ae7c23 */ /* 0x100fe20008010808 */
[--C-:B------:R-:W-:Y:S01]  /*d9c0*/  FFMA.FTZ R176, R56, UR45, -R8.reuse ;  /* 0x0000002d38b07c23 */ /* 0x100fe20008010808 */
[----:B------:R-:W-:Y:S01]  /*d9d0*/  FMNMX.FTZ R6, R46, R13, !PT ;  /* 0x0000000d2e067209 */ /* 0x000fe20007810000 */
[--C-:B------:R-:W-:Y:S01]  /*d9e0*/  FFMA.FTZ R178, R60, UR45, -R8.reuse ;  /* 0x0000002d3cb27c23 */ /* 0x100fe20008010808 */
[--C-:B------:R-:W-:Y:S01]  /*d9f0*/  FFMA.FTZ R180, R64, UR45, -R8.reuse ;  /* 0x0000002d40b47c23 */ /* 0x100fe20008010808 */
[----:B------:R-:W1:Y:S01]  /*da00*/  MUFU.EX2 R162, R162 ;  /* 0x000000a200a27308 */ /* 0x000e620000000800 */
[----:B------:R-:W-:Y:S01]  /*da10*/  FMNMX.FTZ R13, R47, R6, !PT ;  /* 0x000000062f0d7209 */ /* 0x000fe20007810000 */
[--C-:B------:R-:W-:Y:S01]  /*da20*/  FFMA.FTZ R37, R65, UR45, -R8.reuse ;  /* 0x0000002d41257c23 */ /* 0x100fe20008010808 */
[--C-:B------:R-:W-:Y:S01]  /*da30*/  FFMA.FTZ R182, R68, UR45, -R8.reuse ;  /* 0x0000002d44b67c23 */ /* 0x100fe20008010808 */
[--C-:B------:R-:W-:Y:S01]  /*da40*/  FFMA.FTZ R184, R72, UR45, -R8.reuse ;  /* 0x0000002d48b87c23 */ /* 0x100fe20008010808 */
[----:B------:R-:W-:Y:S01]  /*da50*/  FMNMX.FTZ R6, R50, R13, !PT ;  /* 0x0000000d32067209 */ /* 0x000fe20007810000 */
[--C-:B------:R-:W-:Y:S01]  /*da60*/  FFMA.FTZ R13, R41, UR45, -R8.reuse ;  /* 0x0000002d290d7c23 */ /* 0x100fe20008010808 */
[--C-:B------:R-:W-:Y:S01]  /*da70*/  FFMA.FTZ R41, R69, UR45, -R8.reuse ;  /* 0x0000002d45297c23 */ /* 0x100fe20008010808 */
[----:B------:R-:W2:Y:S01]  /*da80*/  MUFU.EX2 R7, R7 ;  /* 0x0000000700077308 */ /* 0x000ea20000000800 */
[----:B------:R-:W-:Y:S01]  /*da90*/  FMNMX.FTZ R15, R51, R6, !PT ;  /* 0x00000006330f7209 */ /* 0x000fe20007810000 */
[--C-:B------:R-:W-:Y:S01]  /*daa0*/  FFMA.FTZ R186, R76, UR45, -R8.reuse ;  /* 0x0000002d4cba7c23 */ /* 0x100fe20008010808 */
[--C-:B------:R-:W-:Y:S01]  /*dab0*/  FFMA.FTZ R188, R80, UR45, -R8.reuse ;  /* 0x0000002d50bc7c23 */ /* 0x100fe20008010808 */
[--C-:B------:R-:W-:Y:S01]  /*dac0*/  FFMA.FTZ R81, R81, UR45, -R8.reuse ;  /* 0x0000002d51517c23 */ /* 0x100fe20008010808 */
[----:B------:R-:W-:Y:S01]  /*dad0*/  FMNMX.FTZ R6, R54, R15, !PT ;  /* 0x0000000f36067209 */ /* 0x000fe20007810000 */
[----:B------:R-:W-:-:S02]  /*dae0*/  FFMA.FTZ R190, R84, UR45, -R8 ;  /* 0x0000002d54be7c23 */ /* 0x000fc40008010808 */
[----:B------:R-:W3:Y:S01]  /*daf0*/  MUFU.EX2 R164, R164 ;  /* 0x000000a400a47308 */ /* 0x000ee20000000800 */
[----:B------:R-:W-:-:S04]  /*db00*/  FMNMX.FTZ R15, R55, R6, !PT ;  /* 0x00000006370f7209 */ /* 0x000fc80007810000 */
[----:B------:R-:W-:Y:S01]  /*db10*/  FMNMX.FTZ R6, R58, R15, !PT ;  /* 0x0000000f3a067209 */ /* 0x000fe20007810000 */
[----:B------:R-:W-:Y:S02]  /*db20*/  FFMA.FTZ R15, R45, UR45, -R8 ;  /* 0x0000002d2d0f7c23 */ /* 0x000fe40008010808 */
[----:B------:R-:W4:Y:S01]  /*db30*/  MUFU.EX2 R9, R9 ;  /* 0x0000000900097308 */ /* 0x000f220000000800 */
[----:B------:R-:W-:-:S04]  /*db40*/  FMNMX.FTZ R21, R59, R6, !PT ;  /* 0x000000063b157209 */ /* 0x000fc80007810000 */
[----:B------:R-:W-:-:S03]  /*db50*/  FMNMX.FTZ R6, R62, R21, !PT ;  /* 0x000000153e067209 */ /* 0x000fc60007810000 */
[----:B------:R-:W5:Y:S01]  /*db60*/  MUFU.EX2 R166, R166 ;  /* 0x000000a600a67308 */ /* 0x000f620000000800 */
[----:B------:R-:W-:-:S04]  /*db70*/  FMNMX.FTZ R21, R63, R6, !PT ;  /* 0x000000063f157209 */ /* 0x000fc80007810000 */
[----:B------:R-:W-:Y:S01]  /*db80*/  FMNMX.FTZ R6, R66, R21, !PT ;  /* 0x0000001542067209 */ /* 0x000fe20007810000 */
[--C-:B------:R-:W-:Y:S01]  /*db90*/  FFMA.FTZ R21, R49, UR45, -R8.reuse ;  /* 0x0000002d31157c23 */ /* 0x100fe20008010808 */
[----:B------:R-:W-:Y:S01]  /*dba0*/  FFMA.FTZ R49, R77, UR45, -R8 ;  /* 0x0000002d4d317c23 */ /* 0x000fe20008010808 */
[----:B------:R-:W5:Y:S01]  /*dbb0*/  MUFU.EX2 R11, R11 ;  /* 0x0000000b000b7308 */ /* 0x000f620000000800 */
[----:B------:R-:W-:-:S04]  /*dbc0*/  FMNMX.FTZ R25, R67, R6, !PT ;  /* 0x0000000643197209 */ /* 0x000fc80007810000 */
[----:B------:R-:W-:-:S03]  /*dbd0*/  FMNMX.FTZ R6, R70, R25, !PT ;  /* 0x0000001946067209 */ /* 0x000fc60007810000 */
[----:B------:R-:W5:Y:S01]  /*dbe0*/  MUFU.EX2 R168, R168 ;  /* 0x000000a800a87308 */ /* 0x000f620000000800 */
[----:B------:R-:W-:-:S04]  /*dbf0*/  FMNMX.FTZ R25, R71, R6, !PT ;  /* 0x0000000647197209 */ /* 0x000fc80007810000 */
[----:B------:R-:W-:Y:S01]  /*dc00*/  FMNMX.FTZ R6, R74, R25, !PT ;  /* 0x000000194a067209 */ /* 0x000fe20007810000 */
[----:B------:R-:W-:Y:S02]  /*dc10*/  FFMA.FTZ R25, R53, UR45, -R8 ;  /* 0x0000002d35197c23 */ /* 0x000fe40008010808 */
[----:B------:R-:W-:Y:S01]  /*dc20*/  MUFU.EX2 R13, R13 ;  /* 0x0000000d000d7308 */ /* 0x000fe20000000800 */
[----:B------:R-:W-:-:S04]  /*dc30*/  FMNMX.FTZ R29, R75, R6, !PT ;  /* 0x000000064b1d7209 */ /* 0x000fc80007810000 */
[----:B------:R-:W-:-:S03]  /*dc40*/  FMNMX.FTZ R6, R78, R29, !PT ;  /* 0x0000001d4e067209 */ /* 0x000fc60007810000 */
[----:B------:R-:W-:Y:S01]  /*dc50*/  MUFU.EX2 R170, R170 ;  /* 0x000000aa00aa7308 */ /* 0x000fe20000000800 */
[----:B------:R-:W-:-:S04]  /*dc60*/  FMNMX.FTZ R29, R79, R6, !PT ;  /* 0x000000064f1d7209 */ /* 0x000fc80007810000 */
[----:B------:R-:W-:Y:S01]  /*dc70*/  FMNMX.FTZ R6, R82, R29, !PT ;  /* 0x0000001d52067209 */ /* 0x000fe20007810000 */
[--C-:B------:R-:W-:Y:S01]  /*dc80*/  FFMA.FTZ R29, R57, UR45, -R8.reuse ;  /* 0x0000002d391d7c23 */ /* 0x100fe20008010808 */
[----:B------:R-:W-:Y:S01]  /*dc90*/  FFMA.FTZ R57, R85, UR45, -R8 ;  /* 0x0000002d55397c23 */ /* 0x000fe20008010808 */
[----:B------:R-:W-:Y:S01]  /*dca0*/  MUFU.EX2 R15, R15 ;  /* 0x0000000f000f7308 */ /* 0x000fe20000000800 */
[----:B------:R-:W-:-:S04]  /*dcb0*/  FMNMX.FTZ R33, R83, R6, !PT ;  /* 0x0000000653217209 */ /* 0x000fc80007810000 */
[----:B------:R-:W-:Y:S01]  /*dcc0*/  FMNMX.FTZ R6, R86, R33, !PT ;  /* 0x0000002156067209 */ /* 0x000fe20007810000 */
[----:B------:R-:W-:Y:S02]  /*dcd0*/  FFMA.FTZ R33, R61, UR45, -R8 ;  /* 0x0000002d3d217c23 */ /* 0x000fe40008010808 */
[----:B------:R-:W-:Y:S01]  /*dce0*/  MUFU.EX2 R172, R172 ;  /* 0x000000ac00ac7308 */ /* 0x000fe20000000800 */
[----:B------:R-:W-:-:S05]  /*dcf0*/  FMNMX.FTZ R6, R87, R6, !PT ;  /* 0x0000000657067209 */ /* 0x000fca0007810000 */
[----:B------:R-:W0:Y:S02]  /*dd00*/  SHFL.BFLY PT, R45, R6, 0x2, 0x1f ;  /* 0x0c401f00062d7f89 */ /* 0x000e2400000e0000 */
[----:B------:R-:W-:Y:S08]  /*dd10*/  MUFU.EX2 R21, R21 ;  /* 0x0000001500157308 */ /* 0x000ff00000000800 */
[----:B------:R-:W-:Y:S08]  /*dd20*/  MUFU.EX2 R174, R174 ;  /* 0x000000ae00ae7308 */ /* 0x000ff00000000800 */
[----:B------:R-:W-:Y:S01]  /*dd30*/  MUFU.EX2 R25, R25 ;  /* 0x0000001900197308 */ /* 0x000fe20000000800 */
[----:B0-----:R-:W-:Y:S01]  /*dd40*/  FMNMX.FTZ R10, R6, R45, !PT ;  /* 0x0000002d060a7209 */ /* 0x001fe20007810000 */
[----:B------:R-:W-:-:S06]  /*dd50*/  FFMA.FTZ R45, R73, UR45, -R8 ;  /* 0x0000002d492d7c23 */ /* 0x000fcc0008010808 */
[----:B------:R-:W-:Y:S01]  /*dd60*/  MUFU.EX2 R176, R176 ;  /* 0x000000b000b07308 */ /* 0x000fe20000000800 */
[----:B------:R-:W0:Y:S07]  /*dd70*/  SHFL.BFLY PT, R53, R10, 0x1, 0x1f ;  /* 0x0c201f000a357f89 */ /* 0x000e2e00000e0000 */
[----:B------:R-:W-:Y:S08]  /*dd80*/  MUFU.EX2 R29, R29 ;  /* 0x0000001d001d7308 */ /* 0x000ff00000000800 */
[----:B------:R-:W-:Y:S08]  /*dd90*/  MUFU.EX2 R178, R178 ;  /* 0x000000b200b27308 */ /* 0x000ff00000000800 */
[----:B------:R-:W-:Y:S01]  /*dda0*/  MUFU.EX2 R33, R33 ;  /* 0x0000002100217308 */ /* 0x000fe20000000800 */
[----:B0-----:R-:W-:-:S04]  /*ddb0*/  FMNMX.FTZ R6, R10, R53, !PT ;  /* 0x000000350a067209 */ /* 0x001fc80007810000 */
[C---:B------:R-:W-:Y:S01]  /*ddc0*/  FSETP.NEU.FTZ.AND P1, PT, R6.reuse, -INF , PT ;  /* 0xff8000000600780b */ /* 0x040fe20003f3d000 */
[----:B------:R-:W-:Y:S02]  /*ddd0*/  FMUL.FTZ R32, R6, UR45 ;  /* 0x0000002d06207c20 */ /* 0x000fe40008410000 */
[----:B------:R-:W-:Y:S03]  /*dde0*/  MUFU.EX2 R180, R180 ;  /* 0x000000b400b47308 */ /* 0x000fe60000000800 */
[----:B------:R-:W-:-:S05]  /*ddf0*/  FSEL R32, R32, RZ, P1 ;  /* 0x000000ff20207208 */ /* 0x000fca0000800000 */
[----:B------:R-:W-:Y:S01]  /*de00*/  MUFU.EX2 R37, R37 ;  /* 0x0000002500257308 */ /* 0x000fe20000000800 */
[--C-:B------:R-:W-:Y:S01]  /*de10*/  FFMA.FTZ R161, R26, UR45, -R32.reuse ;  /* 0x0000002d1aa17c23 */ /* 0x100fe20008010820 */
[--C-:B------:R-:W-:Y:S01]  /*de20*/  FFMA.FTZ R8, R27, UR45, -R32.reuse ;  /* 0x0000002d1b087c23 */ /* 0x100fe20008010820 */
[----:B------:R-:W-:Y:S01]  /*de30*/  FADD.FTZ R27, R160, R5 ;  /* 0x00000005a01b7221 */ /* 0x000fe20000010000 */
[--C-:B------:R-:W-:Y:S01]  /*de40*/  FFMA.FTZ R163, R30, UR45, -R32.reuse ;  /* 0x0000002d1ea37c23 */ /* 0x100fe20008010820 */
[--C-:B------:R-:W-:Y:S01]  /*de50*/  FFMA.FTZ R10, R31, UR45, -R32.reuse ;  /* 0x0000002d1f0a7c23 */ /* 0x100fe20008010820 */
[--C-:B------:R-:W-:Y:S01]  /*de60*/  FFMA.FTZ R165, R34, UR45, -R32.reuse ;  /* 0x0000002d22a57c23 */ /* 0x100fe20008010820 */
[----:B-1----:R-:W-:Y:S01]  /*de70*/  FADD.FTZ R30, R162, R27 ;  /* 0x0000001ba21e7221 */ /* 0x002fe20000010000 */
[----:B------:R-:W-:Y:S01]  /*de80*/  MUFU.EX2 R161, R161 ;  /* 0x000000a100a17308 */ /* 0x000fe20000000800 */
[--C-:B------:R-:W-:Y:S01]  /*de90*/  FFMA.FTZ R12, R35, UR45, -R32.reuse ;  /* 0x0000002d230c7c23 */ /* 0x100fe20008010820 */
[----:B------:R-:W-:Y:S01]  /*dea0*/  FFMA.FTZ R167, R38, UR45, -R32 ;  /* 0x0000002d26a77c23 */ /* 0x000fe20008010820 */
[----:B--2---:R-:W-:Y:S01]  /*deb0*/  FADD.FTZ R27, R7, R30 ;  /* 0x0000001e071b7221 */ /* 0x004fe20000010000 */
[--C-:B------:R-:W-:Y:S01]  /*dec0*/  FFMA.FTZ R14, R39, UR45, -R32.reuse ;  /* 0x0000002d270e7c23 */ /* 0x100fe20008010820 */
[--C-:B------:R-:W-:Y:S01]  /*ded0*/  FFMA.FTZ R169, R42, UR45, -R32.reuse ;  /* 0x0000002d2aa97c23 */ /* 0x100fe20008010820 */
[--C-:B------:R-:W-:Y:S01]  /*dee0*/  FFMA.FTZ R20, R43, UR45, -R32.reuse ;  /* 0x0000002d2b147c23 */ /* 0x100fe20008010820 */
[----:B---3--:R-:W-:Y:S01]  /*def0*/  FADD.FTZ R34, R164, R27 ;  /* 0x0000001ba4227221 */ /* 0x008fe20000010000 */
[----:B------:R-:W0:Y:S01]  /*df00*/  MUFU.EX2 R8, R8 ;  /* 0x0000000800087308 */ /* 0x000e220000000800 */
[--C-:B------:R-:W-:Y:S01]  /*df10*/  FFMA.FTZ R171, R46, UR45, -R32.reuse ;  /* 0x0000002d2eab7c23 */ /* 0x100fe20008010820 */
[----:B------:R-:W-:Y:S01]  /*df20*/  FFMA.FTZ R24, R47, UR45, -R32 ;  /* 0x0000002d2f187c23 */ /* 0x000fe20008010820 */
[----:B----4-:R-:W-:Y:S01]  /*df30*/  FADD.FTZ R27, R9, R34 ;  /* 0x00000022091b7221 */ /* 0x010fe20000010000 */
[--C-:B------:R-:W-:Y:S01]  /*df40*/  FFMA.FTZ R173, R50, UR45, -R32.reuse ;  /* 0x0000002d32ad7c23 */ /* 0x100fe20008010820 */
[----:B------:R-:W-:Y:S01]  /*df50*/  FFMA.FTZ R26, R51, UR45, -R32 ;  /* 0x0000002d331a7c23 */ /* 0x000fe20008010820 */
[----:B------:R-:W-:-:S02]  /*df60*/  IMAD.U32 R42, RZ, RZ, UR38 ;  /* 0x00000026ff2a7e24 */ /* 0x000fc4000f8e00ff */
[----:B-----5:R-:W-:Y:S01]  /*df70*/  FADD.FTZ R34, R166, R27 ;  /* 0x0000001ba6227221 */ /* 0x020fe20000010000 */
[----:B------:R-:W1:Y:S01]  /*df80*/  MUFU.EX2 R163, R163 ;  /* 0x000000a300a37308 */ /* 0x000e620000000800 */
[--C-:B------:R-:W-:Y:S01]  /*df90*/  FFMA.FTZ R175, R54, UR45, -R32.reuse ;  /* 0x0000002d36af7c23 */ /* 0x100fe20008010820 */
[----:B------:R-:W-:Y:S01]  /*dfa0*/  FFMA.FTZ R28, R55, UR45, -R32 ;  /* 0x0000002d371c7c23 */ /* 0x000fe20008010820 */
[----:B------:R-:W-:Y:S01]  /*dfb0*/  FADD.FTZ R31, R11, R34 ;  /* 0x000000220b1f7221 */ /* 0x000fe20000010000 */
[----:B------:R-:W-:Y:S01]  /*dfc0*/  PRMT R3, R42, 0x654, R3 ;  /* 0x000006542a037816 */ /* 0x000fe20000000003 */
[--C-:B------:R-:W-:Y:S01]  /*dfd0*/  FFMA.FTZ R177, R58, UR45, -R32.reuse ;  /* 0x0000002d3ab17c23 */ /* 0x100fe20008010820 */
[----:B------:R-:W-:Y:S01]  /*dfe0*/  FFMA.FTZ R30, R59, UR45, -R32 ;  /* 0x0000002d3b1e7c23 */ /* 0x000fe20008010820 */
[----:B------:R-:W-:Y:S01]  /*dff0*/  FADD.FTZ R38, R168, R31 ;  /* 0x0000001fa8267221 */ /* 0x000fe20000010000 */
[----:B------:R-:W2:Y:S01]  /*e000*/  MUFU.EX2 R10, R10 ;  /* 0x0000000a000a7308 */ /* 0x000ea20000000800 */
[----:B0-----:R-:W-:Y:S01]  /*e010*/  FADD.FTZ R36, R161, R8 ;  /* 0x00000008a1247221 */ /* 0x001fe20000010000 */
[----:B------:R0:W-:Y:S01]  /*e020*/  SYNCS.ARRIVE.TRANS64.RED.A1T0 RZ, [R3+URZ], RZ ;  /* 0x000000ff03ff79a7 */ /* 0x0001e2000810043f */
[----:B------:R-:W-:Y:S01]  /*e030*/  FADD.FTZ R31, R13, R38 ;  /* 0x000000260d1f7221 */ /* 0x000fe20000010000 */
[--C-:B------:R-:W-:Y:S01]  /*e040*/  FFMA.FTZ R179, R62, UR45, -R32.reuse ;  /* 0x0000002d3eb37c23 */ /* 0x100fe20008010820 */
[--C-:B------:R-:W-:Y:S01]  /*e050*/  FFMA.FTZ R34, R63, UR45, -R32.reuse ;  /* 0x0000002d3f227c23 */ /* 0x100fe20008010820 */
[--C-:B------:R-:W-:Y:S01]  /*e060*/  FFMA.FTZ R181, R66, UR45, -R32.reuse ;  /* 0x0000002d42b57c23 */ /* 0x100fe20008010820 */
[----:B------:R-:W-:Y:S01]  /*e070*/  FFMA.FTZ R70, R70, UR45, -R32 ;  /* 0x0000002d46467c23 */ /* 0x000fe20008010820 */
[----:B------:R-:W3:Y:S01]  /*e080*/  MUFU.EX2 R165, R165 ;  /* 0x000000a500a57308 */ /* 0x000ee20000000800 */
[----:B-1----:R-:W-:Y:S01]  /*e090*/  FADD.FTZ R27, R163, R36 ;  /* 0x00000024a31b7221 */ /* 0x002fe20000010000 */
[--C-:B------:R-:W-:Y:S01]  /*e0a0*/  FFMA.FTZ R71, R71, UR45, -R32.reuse ;  /* 0x0000002d47477c23 */ /* 0x100fe20008010820 */
[----:B------:R-:W-:Y:S01]  /*e0b0*/  F2FP.F16.F32.PACK_AB R160, R5, R160 ;  /* 0x000000a005a0723e */ /* 0x000fe200000000ff */
[--C-:B------:R-:W-:Y:S01]  /*e0c0*/  FFMA.FTZ R74, R74, UR45, -R32.reuse ;  /* 0x0000002d4a4a7c23 */ /* 0x100fe20008010820 */
[--C-:B------:R-:W-:Y:S01]  /*e0d0*/  FFMA.FTZ R75, R75, UR45, -R32.reuse ;  /* 0x0000002d4b4b7c23 */ /* 0x100fe20008010820 */
[--C-:B------:R-:W-:Y:S01]  /*e0e0*/  FFMA.FTZ R78, R78, UR45, -R32.reuse ;  /* 0x0000002d4e4e7c23 */ /* 0x100fe20008010820 */
[--C-:B------:R-:W-:Y:S01]  /*e0f0*/  FFMA.FTZ R79, R79, UR45, -R32.reuse ;  /* 0x0000002d4f4f7c23 */ /* 0x100fe20008010820 */
[----:B------:R-:W1:Y:S01]  /*e100*/  MUFU.EX2 R12, R12 ;  /* 0x0000000c000c7308 */ /* 0x000e620000000800 */
[----:B--2---:R-:W-:Y:S01]  /*e110*/  FADD.FTZ R36, R10, R27 ;  /* 0x0000001b0a247221 */ /* 0x004fe20000010000 */
[--C-:B------:R-:W-:Y:S01]  /*e120*/  FFMA.FTZ R82, R82, UR45, -R32.reuse ;  /* 0x0000002d52527c23 */ /* 0x100fe20008010820 */
[--C-:B------:R-:W-:Y:S01]  /*e130*/  FFMA.FTZ R83, R83, UR45, -R32.reuse ;  /* 0x0000002d53537c23 */ /* 0x100fe20008010820 */
[----:B------:R-:W-:Y:S01]  /*e140*/  FFMA.FTZ R86, R86, UR45, -R32 ;  /* 0x0000002d56567c23 */ /* 0x000fe20008010820 */
[----:B------:R-:W-:-:S02]  /*e150*/  F2FP.F16.F32.PACK_AB R161, R8, R161 ;  /* 0x000000a108a1723e */ /* 0x000fc400000000ff */
[----:B------:R-:W-:Y:S01]  /*e160*/  F2FP.F16.F32.PACK_AB R164, R9, R164 ;  /* 0x000000a409a4723e */ /* 0x000fe200000000ff */
[----:B------:R-:W2:Y:S01]  /*e170*/  MUFU.EX2 R167, R167 ;  /* 0x000000a700a77308 */ /* 0x000ea20000000800 */
[----:B---3--:R-:W-:Y:S01]  /*e180*/  FADD.FTZ R27, R165, R36 ;  /* 0x00000024a51b7221 */ /* 0x008fe20000010000 */
[----:B------:R-:W-:Y:S01]  /*e190*/  FADD.FTZ R36, R170, R31 ;  /* 0x0000001faa247221 */ /* 0x000fe20000010000 */
[----:B------:R-:W-:Y:S01]  /*e1a0*/  VIADD R9, R93, 0xfffffffe ;  /* 0xfffffffe5d097836 */ /* 0x000fe20000000000 */
[----:B------:R-:W-:Y:S02]  /*e1b0*/  F2FP.F16.F32.PACK_AB R162, R7, R162 ;  /* 0x000000a207a2723e */ /* 0x000fe400000000ff */
[----:B------:R-:W-:Y:S01]  /*e1c0*/  FADD.FTZ R31, R15, R36 ;  /* 0x000000240f1f7221 */ /* 0x000fe20000010000 */
[--C-:B------:R-:W-:Y:S01]  /*e1d0*/  FFMA.FTZ R36, R67, UR45, -R32.reuse ;  /* 0x0000002d43247c23 */ /* 0x100fe20008010820 */
[----:B------:R-:W3:Y:S01]  /*e1e0*/  MUFU.EX2 R14, R14 ;  /* 0x0000000e000e7308 */ /* 0x000ee20000000800 */
[----:B-1----:R-:W-:Y:S01]  /*e1f0*/  FADD.FTZ R38, R12, R27 ;  /* 0x0000001b0c267221 */ /* 0x002fe20000010000 */
[----:B------:R-:W-:Y:S01]  /*e200*/  FADD.FTZ R40, R172, R31 ;  /* 0x0000001fac287221 */ /* 0x000fe20000010000 */
[----:B------:R-:W-:Y:S01]  /*e210*/  FFMA.FTZ R32, R87, UR45, -R32 ;  /* 0x0000002d57207c23 */ /* 0x000fe20008010820 */
[----:B------:R-:W-:-:S02]  /*e220*/  ISETP.GE.AND P1, PT, R9, R194, PT ;  /* 0x000000c20900720c */ /* 0x000fc40003f26270 */
[----:B------:R-:W-:Y:S01]  /*e230*/  FADD.FTZ R31, R21, R40 ;  /* 0x00000028151f7221 */ /* 0x000fe20000010000 */
[----:B------:R-:W-:Y:S01]  /*e240*/  F2FP.F16.F32.PACK_AB R166, R11, R166 ;  /* 0x000000a60ba6723e */ /* 0x000fe200000000ff */
[----:B------:R-:W1:Y:S01]  /*e250*/  MUFU.EX2 R169, R169 ;  /* 0x000000a900a97308 */ /* 0x000e620000000800 */
[----:B--2---:R-:W-:Y:S01]  /*e260*/  FADD.FTZ R27, R167, R38 ;  /* 0x00000026a71b7221 */ /* 0x004fe20000010000 */
[----:B------:R-:W-:Y:S01]  /*e270*/  FADD.FTZ R40, R174, R31 ;  /* 0x0000001fae287221 */ /* 0x000fe20000010000 */
[----:B------:R-:W-:Y:S02]  /*e280*/  F2FP.F16.F32.PACK_AB R168, R13, R168 ;  /* 0x000000a80da8723e */ /* 0x000fe400000000ff */
[----:B------:R-:W-:Y:S02]  /*e290*/  F2FP.F16.F32.PACK_AB R170, R15, R170 ;  /* 0x000000aa0faa723e */ /* 0x000fe400000000ff */
[----:B------:R-:W-:Y:S01]  /*e2a0*/  F2FP.F16.F32.PACK_AB R172, R21, R172 ;  /* 0x000000ac15ac723e */ /* 0x000fe200000000ff */
[----:B------:R-:W2:Y:S01]  /*e2b0*/  MUFU.EX2 R20, R20 ;  /* 0x0000001400147308 */ /* 0x000ea20000000800 */
[----:B---3--:R-:W-:Y:S01]  /*e2c0*/  FADD.FTZ R38, R14, R27 ;  /* 0x0000001b0e267221 */ /* 0x008fe20000010000 */
[----:B------:R-:W-:-:S02]  /*e2d0*/  F2FP.F16.F32.PACK_AB R174, R25, R174 ;  /* 0x000000ae19ae723e */ /* 0x000fc400000000ff */
[----:B------:R-:W-:Y:S02]  /*e2e0*/  F2FP.F16.F32.PACK_AB R163, R10, R163 ;  /* 0x000000a30aa3723e */ /* 0x000fe400000000ff */
[----:B------:R-:W-:Y:S02]  /*e2f0*/  F2FP.F16.F32.PACK_AB R165, R12, R165 ;  /* 0x000000a50ca5723e */ /* 0x000fe400000000ff */
[----:B------:R-:W0:Y:S01]  /*e300*/  MUFU.EX2 R171, R171 ;  /* 0x000000ab00ab7308 */ /* 0x000e220000000800 */
[----:B-1----:R-:W-:Y:S01]  /*e310*/  FADD.FTZ R27, R169, R38 ;  /* 0x00000026a91b7221 */ /* 0x002fe20000010000 */
[----:B------:R-:W-:Y:S02]  /*e320*/  F2FP.F16.F32.PACK_AB R167, R14, R167 ;  /* 0x000000a70ea7723e */ /* 0x000fe400000000ff */
[----:B------:R-:W-:-:S04]  /*e330*/  MOV R93, R151 ;  /* 0x00000097005d7202 */ /* 0x000fc80000000f00 */
[----:B------:R-:W1:Y:S01]  /*e340*/  MUFU.EX2 R24, R24 ;  /* 0x0000001800187308 */ /* 0x000e620000000800 */
[C---:B--2---:R-:W-:Y:S01]  /*e350*/  FADD.FTZ R38, R20.reuse, R27 ;  /* 0x0000001b14267221 */ /* 0x044fe20000010000 */
[----:B------:R-:W-:Y:S01]  /*e360*/  FADD.FTZ R27, R25, R40 ;  /* 0x00000028191b7221 */ /* 0x000fe20000010000 */
[----:B------:R-:W-:-:S03]  /*e370*/  F2FP.F16.F32.PACK_AB R169, R20, R169 ;  /* 0x000000a914a9723e */ /* 0x000fc600000000ff */
[----:B------:R-:W-:Y:S01]  /*e380*/  FADD.FTZ R40, R176, R27 ;  /* 0x0000001bb0287221 */ /* 0x000fe20000010000 */
[----:B------:R-:W-:Y:S01]  /*e390*/  F2FP.F16.F32.PACK_AB R176, R29, R176 ;  /* 0x000000b01db0723e */ /* 0x000fe200000000ff */
[----:B------:R-:W2:Y:S01]  /*e3a0*/  MUFU.EX2 R173, R173 ;  /* 0x000000ad00ad7308 */ /* 0x000ea20000000800 */
[----:B0-----:R-:W-:Y:S01]  /*e3b0*/  FADD.FTZ R3, R171, R38 ;  /* 0x00000026ab037221 */ /* 0x001fe20000010000 */
[----:B------:R-:W-:-:S04]  /*e3c0*/  FADD.FTZ R27, R29, R40 ;  /* 0x000000281d1b7221 */ /* 0x000fc80000010000 */
[----:B------:R-:W-:Y:S01]  /*e3d0*/  FADD.FTZ R40, R178, R27 ;  /* 0x0000001bb2287221 */ /* 0x000fe20000010000 */
[C---:B------:R-:W-:Y:S01]  /*e3e0*/  F2FP.F16.F32.PACK_AB R178, R33.reuse, R178 ;  /* 0x000000b221b2723e */ /* 0x040fe200000000ff */
[----:B------:R-:W0:Y:S01]  /*e3f0*/  MUFU.EX2 R26, R26 ;  /* 0x0000001a001a7308 */ /* 0x000e220000000800 */
[C---:B-1----:R-:W-:Y:S01]  /*e400*/  FADD.FTZ R38, R24.reuse, R3 ;  /* 0x0000000318267221 */ /* 0x042fe20000010000 */
[----:B------:R-:W-:Y:S01]  /*e410*/  FADD.FTZ R27, R33, R40 ;  /* 0x00000028211b7221 */ /* 0x000fe20000010000 */
[----:B------:R-:W-:-:S03]  /*e420*/  F2FP.F16.F32.PACK_AB R171, R24, R171 ;  /* 0x000000ab18ab723e */ /* 0x000fc600000000ff */
[----:B------:R-:W-:Y:S01]  /*e430*/  FADD.FTZ R40, R180, R27 ;  /* 0x0000001bb4287221 */ /* 0x000fe20000010000 */
[----:B------:R-:W-:Y:S01]  /*e440*/  F2FP.F16.F32.PACK_AB R180, R37, R180 ;  /* 0x000000b425b4723e */ /* 0x000fe200000000ff */
[----:B------:R-:W1:Y:S01]  /*e450*/  MUFU.EX2 R175, R175 ;  /* 0x000000af00af7308 */ /* 0x000e620000000800 */
[----:B--2---:R-:W-:Y:S01]  /*e460*/  FADD.FTZ R3, R173, R38 ;  /* 0x00000026ad037221 */ /* 0x004fe20000010000 */
[----:B------:R-:W-:-:S06]  /*e470*/  FADD.FTZ R27, R37, R40 ;  /* 0x00000028251b7221 */ /* 0x000fcc0000010000 */
[----:B------:R-:W2:Y:S01]  /*e480*/  MUFU.EX2 R28, R28 ;  /* 0x0000001c001c7308 */ /* 0x000ea20000000800 */
[C---:B0-----:R-:W-:Y:S01]  /*e490*/  FADD.FTZ R38, R26.reuse, R3 ;  /* 0x000000031a267221 */ /* 0x041fe20000010000 */
[----:B------:R-:W-:-:S06]  /*e4a0*/  F2FP.F16.F32.PACK_AB R173, R26, R173 ;  /* 0x000000ad1aad723e */ /* 0x000fcc00000000ff */
[----:B------:R-:W0:Y:S01]  /*e4b0*/  MUFU.EX2 R177, R177 ;  /* 0x000000b100b17308 */ /* 0x000e220000000800 */
[----:B-1----:R-:W-:-:S07]  /*e4c0*/  FADD.FTZ R3, R175, R38 ;  /* 0x00000026af037221 */ /* 0x002fce0000010000 */
        /* <DEDUP_REMOVED lines=61> */
[----:B--2---:R-:W-:-:S04]  /*e8a0*/  FADD.FTZ R8, R86, R5 ;  /* 0x0000000556087221 */ /* 0x004fc80000010000 */
[C---:B0-----:R-:W-:Y:S01]  /*e8b0*/  FADD.FTZ R8, R191.reuse, R8 ;  /* 0x00000008bf087221 */ /* 0x041fe20000010000 */
[----:B------:R-:W-:Y:S01]  /*e8c0*/  F2FP.F16.F32.PACK_AB R191, R191, R86 ;  /* 0x00000056bfbf723e */ /* 0x000fe200000000ff */
[C---:B-1----:R-:W-:Y:S01]  /*e8d0*/  FADD.FTZ R3, R57.reuse, R40 ;  /* 0x0000002839037221 */ /* 0x042fe20000010000 */
[----:B------:R-:W-:Y:S01]  /*e8e0*/  F2FP.F16.F32.PACK_AB R190, R57, R190 ;  /* 0x000000be39be723e */ /* 0x000fe200000000ff */
[----:B------:R-:W-:Y:S06]  /*e8f0*/  @!P1 BRA `(.L_x_637) ;  /* 0x00000024001c9947 */ /* 0x000fec0003800000 */
[----:B------:R-:W-:Y:S01]  /*e900*/  IMAD.MOV.U32 R10, RZ, RZ, R6 ;  /* 0x000000ffff0a7224 */ /* 0x000fe200078e0006 */
[----:B------:R-:W-:Y:S01]  /*e910*/  MOV R5, R158 ;  /* 0x0000009e00057202 */ /* 0x000fe20000000f00 */
[----:B------:R-:W-:Y:S01]  /*e920*/  IMAD.MOV.U32 R11, RZ, RZ, R4 ;  /* 0x000000ffff0b7224 */ /* 0x000fe200078e0004 */
[----:B------:R-:W-:Y:S01]  /*e930*/  CS2R R150, SRZ ;  /* 0x0000000000967805 */ /* 0x000fe2000001ff00 */
[----:B------:R-:W-:Y:S01]  /*e940*/  IMAD.MOV.U32 R12, RZ, RZ, R157 ;  /* 0x000000ffff0c7224 */ /* 0x000fe200078e009d */
        /* <DEDUP_REMOVED lines=30> */
[----:B------:R-:W-:-:S07]  /*eb30*/  CS2R R88, SRZ ;  /* 0x0000000000587805 */ /* 0x000fce000001ff00 */
.L_x_649:
[----:B------:R-:W-:Y:S01]  /*eb40*/  ISETP.NE.AND P1, PT, R12, 0x1, PT ;  /* 0x000000010c00780c */ /* 0x000fe20003f25270 */
[----:B------:R-:W-:Y:S05]  /*eb50*/  YIELD ;  /* 0x0000000000007946 */ /* 0x000fea0003800000 */
[----:B------:R-:W-:Y:S02]  /*eb60*/  SEL R158, RZ, 0x1, P1 ;  /* 0x00000001ff9e7807 */ /* 0x000fe40000800000 */
[----:B------:R-:W-:Y:S02]  /*eb70*/  ISETP.NE.AND P1, PT, R195, RZ, PT ;  /* 0x000000ffc300720c */ /* 0x000fe40003f25270 */
[----:B------:R-:W-:-:S11]  /*eb80*/  LOP3.LUT R158, R5, R158, RZ, 0x3c, !PT ;  /* 0x0000009e059e7212 */ /* 0x000fd600078e3cff */
[----:B------:R-:W-:Y:S05]  /*eb90*/  @P1 BRA `(.L_x_638) ;  /* 0x00000000003c1947 */ /* 0x000fea0003800000 */
[----:B------:R-:W-:Y:S05]  /*eba0*/  @!P0 BRA `(.L_x_639) ;  /* 0x0000000000048947 */ /* 0x000fea0003800000 */
[----:B------:R-:W-:Y:S01]  /*ebb0*/  BPT.TRAP 0x1 ;  /* 0x000000040000795c */ /* 0x000fe20000300000 */
.L_x_639:
[----:B------:R-:W-:-:S05]  /*ebc0*/  VIADD R4, R12, 0x1 ;  /* 0x000000010c047836 */ /* 0x000fca0000000000 */
[----:B------:R-:W-:-:S04]  /*ebd0*/  ISETP.NE.AND P2, PT, R4, 0x2, PT ;  /* 0x000000020400780c */ /* 0x000fc80003f45270 */
[----:B------:R-:W-:Y:S02]  /*ebe0*/  SEL R7, R4, RZ, P2 ;  /* 0x000000ff04077207 */ /* 0x000fe40001000000 */
[----:B------:R-:W-:-:S03]  /*ebf0*/  SHF.L.U32 R4, R158, 0x1f, RZ ;  /* 0x0000001f9e047819 */ /* 0x000fc600000006ff */
[----:B------:R-:W-:-:S04]  /*ec00*/  IMAD R7, R7, 0x8, R156 ;  /* 0x0000000807077824 */ /* 0x000fc800078e029c */
[----:B------:R0:W1:Y:S01]  /*ec10*/  SYNCS.PHASECHK.TRANS64.TRYWAIT P2, [R7+URZ+0x28830], R4 ;  /* 0x02883004070075a7 */ /* 0x000062000804017f */
[----:B------:R-:W-:Y:S05]  /*ec20*/  @!P0 BRA `(.L_x_640) ;  /* 0x0000000000048947 */ /* 0x000fea0003800000 */
[----:B------:R-:W-:Y:S01]  /*ec30*/  BPT.TRAP 0x1 ;  /* 0x000000040000795c */ /* 0x000fe20000300000 */
.L_x_640:
[----:B------:R-:W-:Y:S04]  /*ec40*/  BSSY B0, `(.L_x_638) ;  /* 0x0000004000007945 */ /* 0x000fe80003800000 */
[----:B-1----:R-:W-:Y:S05]  /*ec50*/  @P2 BRA `(.L_x_641) ;  /* 0x0000000000082947 */ /* 0x002fea0003800000 */
[----:B------:R-:W1:Y:S02]  /*ec60*/  SYNCS.PHASECHK.TRANS64.TRYWAIT P2, [R7+URZ+0x28830], R4 ;  /* 0x02883004070075a7 */ /* 0x000e64000804017f */
[----:B-1----:R-:W-:Y:S05]  /*ec70*/  @!P2 BRA `(.L_x_642) ;  /* 0x000000dc00d8a947 */ /* 0x002fea0003800000 */
.L_x_641:
[----:B------:R-:W-:Y:S05]  /*ec80*/  BSYNC B0 ;  /* 0x0000000000007941 */ /* 0x000fea0003800000 */
.L_x_638:
[----:B01----:R-:W0:Y:S01]  /*ec90*/  S2R R4, SR_TID.X ;  /* 0x0000000000047919 */ /* 0x003e220000002100 */
[----:B------:R-:W-:Y:S01]  /*eca0*/  IADD3 R157, R12, 0x1, RZ ;  /* 0x000000010c9d7810 */ /* 0x000fe20007ffe0ff */
[----:B------:R-:W-:Y:S05]  /*ecb0*/  WARPSYNC.ALL ;  /* 0x0000000000007948 */ /* 0x000fea0003800000 */
[C---:B------:R-:W-:Y:S01]  /*ecc0*/  ISETP.NE.AND P2, PT, R157.reuse, 0x2, PT ;  /* 0x000000029d00780c */ /* 0x040fe20003f45270 */
[----:B------:R-:W-:Y:S01]  /*ecd0*/  IMAD.MOV.U32 R7, RZ, RZ, 0x40000040 ;  /* 0x40000040ff077424 */ /* 0x000fe200078e00ff */
[----:B------:R-:W-:Y:S01]  /*ece0*/  MOV R25, 0x40000040 ;  /* 0x4000004000197802 */ /* 0x000fe20000000f00 */
[----:B------:R-:W-:Y:S01]  /*ecf0*/  IMAD.MOV.U32 R21, RZ, RZ, 0x40000040 ;  /* 0x40000040ff157424 */ /* 0x000fe200078e00ff */
[----:B------:R-:W-:Y:S01]  /*ed00*/  SEL R157, R157, RZ, P2 ;  /* 0x000000ff9d9d7207 */ /* 0x000fe20001000000 */
[----:B------:R-:W-:Y:S01]  /*ed10*/  IMAD.MOV.U32 R15, RZ, RZ, 0x40000040 ;  /* 0x40000040ff0f7424 */ /* 0x000fe200078e00ff */
[----:B------:R-:W-:-:S02]  /*ed20*/  R2UR UR7, R7 ;  /* 0x00000000070772ca */ /* 0x000fc400000e0000 */
[----:B------:R-:W-:Y:S01]  /*ed30*/  R2UR UR15, R25 ;  /* 0x00000000190f72ca */ /* 0x000fe200000e0000 */
[----:B------:R-:W-:Y:S01]  /*ed40*/  IMAD R6, R157, 0x800, R0 ;  /* 0x000008009d067824 */ /* 0x000fe200078e0200 */
[----:B------:R-:W-:Y:S02]  /*ed50*/  R2UR UR31, R25 ;  /* 0x00000000191f72ca */ /* 0x000fe400000e0000 */
[----:B------:R-:W-:Y:S01]  /*ed60*/  R2UR UR11, R21 ;  /* 0x00000000150b72ca */ /* 0x000fe200000e0000 */
[C---:B------:R-:W-:Y:S01]  /*ed70*/  VIADD R20, R6.reuse, 0x2 ;  /* 0x0000000206147836 */ /* 0x040fe20000000000 */
[C---:B------:R-:W-:Y:S01]  /*ed80*/  IADD3 R24, R6.reuse, 0x4, RZ ;  /* 0x0000000406187810 */ /* 0x040fe20007ffe0ff */
[C---:B------:R-:W-:Y:S01]  /*ed90*/  VIADD R14, R6.reuse, 0x6 ;  /* 0x00000006060e7836 */ /* 0x040fe20000000000 */
[----:B------:R-:W-:Y:S02]  /*eda0*/  R2UR UR6, R6 ;  /* 0x00000000060672ca */ /* 0x000fe400000e0000 */
[----:B------:R-:W-:-:S02]  /*edb0*/  R2UR UR14, R24 ;  /* 0x00000000180e72ca */ /* 0x000fc400000e0000 */
[----:B------:R-:W-:Y:S02]  /*edc0*/  IADD3 R24, R6, 0x404, RZ ;  /* 0x0000040406187810 */ /* 0x000fe40007ffe0ff */
[----:B------:R-:W-:Y:S01]  /*edd0*/  R2UR UR10, R20 ;  /* 0x00000000140a72ca */ /* 0x000fe200000e0000 */
[----:B------:R-:W-:Y:S01]  /*ede0*/  VIADD R20, R6, 0x400 ;  /* 0x0000040006147836 */ /* 0x000fe20000000000 */
[----:B------:R-:W-:Y:S02]  /*edf0*/  R2UR UR30, R24 ;  /* 0x00000000181e72ca */ /* 0x000fe400000e0000 */
[----:B0-----:R-:W-:Y:S02]  /*ee00*/  SHF.R.U32.HI R4, RZ, 0x7, R4 ;  /* 0x00000007ff047819 */ /* 0x001fe40000011604 */
[----:B------:R-:W-:Y:S01]  /*ee10*/  R2UR UR18, R14 ;  /* 0x000000000e1272ca */ /* 0x000fe200000e0000 */
[----:B------:R-:W-:Y:S01]  /*ee20*/  VIADD R14, R6, 0x402 ;  /* 0x00000402060e7836 */ /* 0x000fe20000000000 */
[----:B------:R-:W-:Y:S01]  /*ee30*/  R2UR UR19, R15 ;  /* 0x000000000f1372ca */ /* 0x000fe200000e0000 */
[----:B------:R-:W-:Y:S01]  /*ee40*/  VIADD R4, R4, 0x8 ;  /* 0x0000000804047836 */ /* 0x000fe20000000000 */
[----:B------:R-:W-:Y:S01]  /*ee50*/  R2UR UR22, R20 ;  /* 0x00000000141672ca */ /* 0x000fe200000e0000 */
[----:B------:R-:W-:Y:S01]  /*ee60*/  VIADD R6, R6, 0x406 ;  /* 0x0000040606067836 */ /* 0x000fe20000000000 */
[----:B------:R-:W-:-:S02]  /*ee70*/  R2UR UR23, R21 ;  /* 0x00000000151772ca */ /* 0x000fc400000e0000 */
[----:B------:R0:W-:Y:S01]  /*ee80*/  BAR.SYNC.DEFER_BLOCKING R4, 0x100 ;  /* 0x000400040000751d */ /* 0x0001e20000010000 */
[----:B------:R-:W-:Y:S02]  /*ee90*/  R2UR UR26, R14 ;  /* 0x000000000e1a72ca */ /* 0x000fe400000e0000 */
[----:B------:R-:W-:Y:S02]  /*eea0*/  R2UR UR27, R15 ;  /* 0x000000000f1b72ca */ /* 0x000fe400000e0000 */
[----:B------:R-:W-:Y:S02]  /*eeb0*/  R2UR UR34, R6 ;  /* 0x00000000062272ca */ /* 0x000fe400000e0000 */
[----:B------:R-:W-:Y:S01]  /*eec0*/  R2UR UR35, R7 ;  /* 0x00000000072372ca */ /* 0x000fe200000e0000 */
        /* <DEDUP_REMOVED lines=27> */
.L_x_644:
[----:B------:R-:W-:Y:S01]  /*f080*/  SHF.L.U32 R4, R5, 0x1f, RZ ;  /* 0x0000001f05047819 */ /* 0x000fe200000006ff */
[----:B------:R-:W-:-:S04]  /*f090*/  IMAD R5, R12, 0x8, R156 ;  /* 0x000000080c057824 */ /* 0x000fc800078e029c */
[----:B------:R0:W1:Y:S01]  /*f0a0*/  SYNCS.PHASECHK.TRANS64.TRYWAIT P1, [R5+URZ+0x28850], R4 ;  /* 0x02885004050075a7 */ /* 0x000062000802017f */
[----:B------:R-:W-:Y:S05]  /*f0b0*/  @!P0 BRA `(.L_x_645) ;  /* 0x0000000000048947 */ /* 0x000fea0003800000 */
[----:B------:R-:W-:Y:S01]  /*f0c0*/  BPT.TRAP 0x1 ;  /* 0x000000040000795c */ /* 0x000fe20000300000 */
.L_x_645:
[----:B-1----:R-:W-:Y:S05]  /*f0d0*/  @P1 BRA `(.L_x_643) ;  /* 0x0000000000081947 */ /* 0x002fea0003800000 */
[----:B------:R-:W1:Y:S02]  /*f0e0*/  SYNCS.PHASECHK.TRANS64.TRYWAIT P1, [R5+URZ+0x28850], R4 ;  /* 0x02885004050075a7 */ /* 0x000e64000802017f */
[----:B-1----:R-:W-:Y:S05]  /*f0f0*/  @!P1 BRA `(.L_x_646) ;  /* 0x000000d800cc9947 */ /* 0x002fea0003800000 */
.L_x_643:
[----:B01----:R-:W-:Y:S01]  /*f100*/  VIADD R4, R156, 0x400 ;  /* 0x000004009c047836 */ /* 0x003fe20000000000 */
[----:B------:R-:W-:Y:S05]  /*f110*/  WARPSYNC.ALL ;  /* 0x0000000000007948 */ /* 0x000fea0003800000 */
[----:B------:R-:W-:Y:S01]  /*f120*/  SHF.R.U32.HI R4, RZ, 0x4, R4 ;  /* 0x00000004ff047819 */ /* 0x000fe20000011604 */
[----:B------:R-:W-:Y:S01]  /*f130*/  IMAD.MOV.U32 R5, RZ, RZ, 0x40000040 ;  /* 0x40000040ff057424 */ /* 0x000fe200078e00ff */
[----:B------:R-:W-:Y:S01]  /*f140*/  WARPGROUP.ARRIVE ;  /* 0x00000000000079c5 */ /* 0x000fe20000000000 */
[----:B------:R-:W-:Y:S01]  /*f150*/  IMAD.MOV.U32 R7, RZ, RZ, 0x40000040 ;  /* 0x40000040ff077424 */ /* 0x000fe200078e00ff */
[----:B------:R-:W-:-:S04]  /*f160*/  LOP3.LUT R4, R4, 0x3fff, RZ, 0xc0, !PT ;  /* 0x00003fff04047812 */ /* 0x000fc800078ec0ff */
[----:B------:R-:W0:Y:S01]  /*f170*/  S2R R13, SR_TID.X ;  /* 0x00000000000d7919 */ /* 0x000e220000002100 */
[----:B------:R-:W-:Y:S01]  /*f180*/  R2UR UR7, R5 ;  /* 0x00000000050772ca */ /* 0x000fe200000e0000 */
[----:B------:R-:W-:Y:S01]  /*f190*/  IMAD.MOV.U32 R5, RZ, RZ, 0x40000040 ;  /* 0x40000040ff057424 */ /* 0x000fe200078e00ff */
[----:B------:R-:W-:-:S04]  /*f1a0*/  LOP3.LUT R4, R4, 0x4000000, RZ, 0xfc, !PT ;  /* 0x0400000004047812 */ /* 0x000fc800078efcff */
[----:B------:R-:W-:-:S04]  /*f1b0*/  LEA R4, R12, R4, 0xb ;  /* 0x000000040c047211 */ /* 0x000fc800078e58ff */
[C---:B------:R-:W-:Y:S01]  /*f1c0*/  R2UR UR6, R4.reuse ;  /* 0x00000000040672ca */ /* 0x040fe200000e0000 */
[----:B------:R-:W-:-:S12]  /*f1d0*/  VIADD R6, R4, 0x80 ;  /* 0x0000008004067836 */ /* 0x000fd80000000000 */
[----:B------:R-:W-:Y:S01]  /*f1e0*/  HGMMA.64x128x16.F32 R88, R160, gdesc[UR4].tnspB, R88, gsb0 ;  /* 0x41e00004a0587df0 */ /* 0x000fe20008000858 */
[----:B------:R-:W-:Y:S02]  /*f1f0*/  R2UR UR6, R6 ;  /* 0x00000000060672ca */ /* 0x000fe400000e0000 */
[----:B------:R-:W-:Y:S01]  /*f200*/  R2UR UR7, R7 ;  /* 0x00000000070772ca */ /* 0x000fe200000e0000 */
[----:B------:R-:W-:Y:S01]  /*f210*/  IMAD.MOV.U32 R7, RZ, RZ, 0x40000040 ;  /* 0x40000040ff077424 */ /* 0x000fe200078e00ff */
[----:B------:R-:W-:Y:S02]  /*f220*/  IADD3 R6, R4, 0x100, RZ ;  /* 0x0000010004067810 */ /* 0x000fe40007ffe0ff */
[----:B0-----:R-:W-:Y:S01]  /*f230*/  SHF.R.U32.HI R13, RZ, 0x7, R13 ;  /* 0x00000007ff0d7819 */ /* 0x001fe2000001160d */
[----:B------:R-:W-:Y:S02]  /*f240*/  WARPGROUP.DEPBAR.LE gsb0, 0x0 ;  /* 0x00008000000079c5 */ /* 0x000fe40000010000 */
[----:B------:R-:W-:-:S06]  /*f250*/  WARPGROUP.ARRIVE ;  /* 0x00000000000079c5 */ /* 0x000fcc0000000000 */
[----:B------:R-:W-:Y:S01]  /*f260*/  HGMMA.64x128x16.F32 R88, R164, gdesc[UR4].tnspB, R88, gsb0 ;  /* 0x41e00004a4587df0 */ /* 0x000fe20008000858 */
[----:B------:R-:W-:Y:S01]  /*f270*/  R2UR UR6, R6 ;  /* 0x00000000060672ca */ /* 0x000fe200000e0000 */
[----:B------:R-:W-:Y:S01]  /*f280*/  VIADD R6, R4, 0x180 ;  /* 0x0000018004067836 */ /* 0x000fe20000000000 */
[----:B------:R-:W-:Y:S01]  /*f290*/  R2UR UR7, R7 ;  /* 0x00000000070772ca */ /* 0x000fe200000e0000 */
[----:B------:R-:W-:Y:S01]  /*f2a0*/  IMAD.MOV.U32 R7, RZ, RZ, 0x40000040 ;  /* 0x40000040ff077424 */ /* 0x000fe200078e00ff */
[----:B------:R-:W-:Y:S02]  /*f2b0*/  WARPGROUP.DEPBAR.LE gsb0, 0x0 ;  /* 0x00008000000079c5 */ /* 0x000fe40000010000 */
[----:B------:R-:W-:-:S09]  /*f2c0*/  WARPGROUP.ARRIVE ;  /* 0x00000000000079c5 */ /* 0x000fd20000000000 */
[----:B------:R-:W-:Y:S01]  /*f2d0*/  HGMMA.64x128x16.F32 R88, R168, gdesc[UR4].tnspB, R88, gsb0 ;  /* 0x41e00004a8587df0 */ /* 0x000fe20008000858 */
[----:B------:R-:W-:Y:S02]  /*f2e0*/  R2UR UR6, R6 ;  /* 0x00000000060672ca */ /* 0x000fe400000e0000 */
[----:B------:R-:W-:Y:S01]  /*f2f0*/  R2UR UR7, R7 ;  /* 0x00000000070772ca */ /* 0x000fe200000e0000 */
[----:B------:R-:W-:Y:S01]  /*f300*/  IMAD.MOV.U32 R7, RZ, RZ, 0x40000040 ;  /* 0x40000040ff077424 */ /* 0x000fe200078e00ff */
[----:B------:R-:W-:Y:S01]  /*f310*/  IADD3 R6, R4, 0x200, RZ ;  /* 0x0000020004067810 */ /* 0x000fe20007ffe0ff */
[----:B------:R-:W-:Y:S02]  /*f320*/  WARPGROUP.DEPBAR.LE gsb0, 0x0 ;  /* 0x00008000000079c5 */ /* 0x000fe40000010000 */
[----:B------:R-:W-:-:S08]  /*f330*/  WARPGROUP.ARRIVE ;  /* 0x00000000000079c5 */ /* 0x000fd00000000000 */
        /* <DEDUP_REMOVED lines=11> */
[C---:B------:R-:W-:Y:S01]  /*f3f0*/  IADD3 R6, R4.reuse, 0x300, RZ ;  /* 0x0000030004067810 */ /* 0x040fe20007ffe0ff */
[----:B------:R-:W-:Y:S01]  /*f400*/  VIADD R4, R4, 0x380 ;  /* 0x0000038004047836 */ /* 0x000fe20000000000 */
[----:B------:R-:W-:Y:S02]  /*f410*/  WARPGROUP.DEPBAR.LE gsb0, 0x0 ;  /* 0x00008000000079c5 */ /* 0x000fe40000010000 */
[----:B------:R-:W-:-:S07]  /*f420*/  WARPGROUP.ARRIVE ;  /* 0x00000000000079c5 */ /* 0x000fce0000000000 */
[----:B------:R-:W-:Y:S01]  /*f430*/  HGMMA.64x128x16.F32 R88, R180, gdesc[UR4].tnspB, R88, gsb0 ;  /* 0x41e00004b4587df0 */ /* 0x000fe20008000858 */
[----:B------:R-:W-:Y:S02]  /*f440*/  R2UR UR6, R6 ;  /* 0x00000000060672ca */ /* 0x000fe400000e0000 */
[----:B------:R-:W-:Y:S01]  /*f450*/  R2UR UR7, R7 ;  /* 0x00000000070772ca */ /* 0x000fe200000e0000 */
[----:B------:R-:W-:Y:S02]  /*f460*/  WARPGROUP.DEPBAR.LE gsb0, 0x0 ;  /* 0x00008000000079c5 */ /* 0x000fe40000010000 */
[----:B------:R-:W-:-:S10]  /*f470*/  WARPGROUP.ARRIVE ;  /* 0x00000000000079c5 */ /* 0x000fd40000000000 */
[----:B------:R-:W-:Y:S01]  /*f480*/  HGMMA.64x128x16.F32 R88, R184, gdesc[UR4].tnspB, R88, gsb0 ;  /* 0x41e00004b8587df0 */ /* 0x000fe20008000858 */
[----:B------:R-:W-:Y:S02]  /*f490*/  R2UR UR6, R4 ;  /* 0x00000000040672ca */ /* 0x000fe400000e0000 */
[----:B------:R-:W-:Y:S02]  /*f4a0*/  R2UR UR7, R5 ;  /* 0x00000000050772ca */ /* 0x000fe400000e0000 */
[----:B------:R-:W-:Y:S01]  /*f4b0*/  IADD3 R4, -R13, 0xb, RZ ;  /* 0x0000000b0d047810 */ /* 0x000fe20007ffe1ff */
[----:B------:R-:W-:Y:S02]  /*f4c0*/  WARPGROUP.DEPBAR.LE gsb0, 0x0 ;  /* 0x00008000000079c5 */ /* 0x000fe40000010000 */
[----:B------:R-:W-:-:S08]  /*f4d0*/  WARPGROUP.ARRIVE ;  /* 0x00000000000079c5 */ /* 0x000fd00000000000 */
[----:B------:R-:W-:Y:S03]  /*f4e0*/  HGMMA.64x128x16.F32 R88, R188, gdesc[UR4].tnspB, R88, gsb0 ;  /* 0x41e00004bc587df0 */ /* 0x000fe60008000858 */
[----:B------:R-:W-:Y:S02]  /*f4f0*/  WARPGROUP.DEPBAR.LE gsb0, 0x0 ;  /* 0x00008000000079c5 */ /* 0x000fe40000010000 */
[----:B------:R0:W-:Y:S06]  /*f500*/  BAR.ARV R4, 0x100 ;  /* 0x000400040000751d */ /* 0x0001ec0000002000 */
[----:B------:R-:W-:Y:S05]  /*f510*/  @!P0 BRA `(.L_x_647) ;  /* 0x0000000000048947 */ /* 0x000fea0003800000 */
[----:B------:R-:W-:Y:S01]  /*f520*/  BPT.TRAP 0x1 ;  /* 0x000000040000795c */ /* 0x000fe20000300000 */
.L_x_647:
[----:B------:R-:W-:Y:S01]  /*f530*/  FMNMX.FTZ R6, R26, R10, !PT ;  /* 0x0000000a1a067209 */ /* 0x000fe20007810000 */
[----:B------:R-:W-:Y:S01]  /*f540*/  UMOV UR45, UR44 ;  /* 0x0000002c002d7c82 */ /* 0x000fe20008000000 */
[----:B0-----:R-:W-:Y:S02]  /*f550*/  FMNMX.FTZ R4, R24, R11, !PT ;  /* 0x0000000b18047209 */ /* 0x001fe40007810000 */
        /* <DEDUP_REMOVED lines=65> */
[----:B-1----:R-:W-:-:S03]  /*f970*/  FMNMX.FTZ R13, R5, R4, !PT ;  /* 0x00000004050d7209 */ /* 0x002fc60007810000 */
[----:B------:R-:W0:Y:S04]  /*f980*/  SHFL.BFLY PT, R15, R14, 0x1, 0x1f ;  /* 0x0c201f000e0f7f89 */ /* 0x000e2800000e0000 */
[----:B------:R-:W1:Y:S01]  /*f990*/  SHFL.BFLY PT, R4, R13, 0x1, 0x1f ;  /* 0x0c201f000d047f89 */ /* 0x000e6200000e0000 */
[----:B0-----:R-:W-:Y:S02]  /*f9a0*/  FMNMX.FTZ R6, R14, R15, !PT ;  /* 0x0000000f0e067209 */ /* 0x001fe40007810000 */
[----:B-1----:R-:W-:-:S03]  /*f9b0*/  FMNMX.FTZ R4, R13, R4, !PT ;  /* 0x000000040d047209 */ /* 0x002fc60007810000 */
[----:B------:R-:W-:-:S04]  /*f9c0*/  FADD.FTZ R10, -R6, R10 ;  /* 0x0000000a060a7221 */ /* 0x000fc80000010100 */
[----:B------:R-:W-:Y:S01]  /*f9d0*/  FMUL.FTZ R7, R10, UR45 ;  /* 0x0000002d0a077c20 */ /* 0x000fe20008410000 */
[C---:B------:R-:W-:Y:S01]  /*f9e0*/  FMUL.FTZ R10, R4.reuse, UR45 ;  /* 0x0000002d040a7c20 */ /* 0x040fe20008410000 */
[----:B------:R-:W-:-:S03]  /*f9f0*/  FADD.FTZ R11, -R4, R11 ;  /* 0x0000000b040b7221 */ /* 0x000fc60000010100 */
[--C-:B------:R-:W-:Y:S01]  /*fa00*/  FFMA.FTZ R166, R36, UR45, -R10.reuse ;  /* 0x0000002d24a67c23 */ /* 0x100fe2000801080a */
[----:B------:R-:W-:Y:S01]  /*fa10*/  FMUL.FTZ R36, R6, UR45 ;  /* 0x0000002d06247c20 */ /* 0x000fe20008410000 */
[--C-:B------:R-:W-:Y:S01]  /*fa20*/  FFMA.FTZ R160, R24, UR45, -R10.reuse ;  /* 0x0000002d18a07c23 */ /* 0x100fe2000801080a */
[----:B------:R-:W-:Y:S01]  /*fa30*/  FMUL.FTZ R11, R11, UR45 ;  /* 0x0000002d0b0b7c20 */ /* 0x000fe20008410000 */
[----:B------:R-:W-:Y:S01]  /*fa40*/  FFMA.FTZ R161, R25, UR45, -R10 ;  /* 0x0000002d19a17c23 */ /* 0x000fe2000801080a */
[----:B------:R-:W-:Y:S01]  /*fa50*/  FFMA.FTZ R26, R26, UR45, -R36 ;  /* 0x0000002d1a1a7c23 */ /* 0x000fe20008010824 */
[----:B------:R-:W-:Y:S01]  /*fa60*/  FFMA.FTZ R174, R52, UR45, -R10 ;  /* 0x0000002d34ae7c23 */ /* 0x000fe2000801080a */
[----:B------:R-:W-:Y:S01]  /*fa70*/  FFMA.FTZ R52, R27, UR45, -R36 ;  /* 0x0000002d1b347c23 */ /* 0x000fe20008010824 */
[----:B------:R-:W-:Y:S01]  /*fa80*/  MUFU.EX2 R5, R11 ;  /* 0x0000000b00057308 */ /* 0x000fe20000000800 */
[----:B------:R-:W-:Y:S01]  /*fa90*/  FFMA.FTZ R162, R28, UR45, -R10 ;  /* 0x0000002d1ca27c23 */ /* 0x000fe2000801080a */
[----:B------:R-:W-:Y:S01]  /*faa0*/  FFMA.FTZ R27, R30, UR45, -R36 ;  /* 0x0000002d1e1b7c23 */ /* 0x000fe20008010824 */
[--C-:B------:R-:W-:Y:S01]  /*fab0*/  FFMA.FTZ R163, R29, UR45, -R10.reuse ;  /* 0x0000002d1da37c23 */ /* 0x100fe2000801080a */
[----:B------:R-:W-:Y:S01]  /*fac0*/  FFMA.FTZ R28, R49, UR45, -R10 ;  /* 0x0000002d311c7c23 */ /* 0x000fe2000801080a */
[----:B------:R-:W-:Y:S01]  /*fad0*/  FFMA.FTZ R49, R31, UR45, -R36 ;  /* 0x0000002d1f317c23 */ /* 0x000fe20008010824 */
[----:B------:R-:W-:Y:S01]  /*fae0*/  FFMA.FTZ R164, R32, UR45, -R10 ;  /* 0x0000002d20a47c23 */ /* 0x000fe2000801080a */
[----:B------:R-:W-:Y:S01]  /*faf0*/  FFMA.FTZ R30, R34, UR45, -R36 ;  /* 0x0000002d221e7c23 */ /* 0x000fe20008010824 */
[----:B------:R-:W0:Y:S01]  /*fb00*/  MUFU.EX2 R160, R160 ;  /* 0x000000a000a07308 */ /* 0x000e220000000800 */
[--C-:B------:R-:W-:Y:S01]  /*fb10*/  FFMA.FTZ R165, R33, UR45, -R10.reuse ;  /* 0x0000002d21a57c23 */ /* 0x100fe2000801080a */
[----:B------:R-:W-:Y:S01]  /*fb20*/  FFMA.FTZ R172, R48, UR45, -R10 ;  /* 0x0000002d30ac7c23 */ /* 0x000fe2000801080a */
[--C-:B------:R-:W-:Y:S01]  /*fb30*/  FFMA.FTZ R48, R35, UR45, -R36.reuse ;  /* 0x0000002d23307c23 */ /* 0x100fe20008010824 */
[----:B------:R-:W-:Y:S01]  /*fb40*/  FFMA.FTZ R167, R38, UR45, -R36 ;  /* 0x0000002d26a77c23 */ /* 0x000fe20008010824 */
[--C-:B------:R-:W-:Y:S01]  /*fb50*/  FFMA.FTZ R33, R37, UR45, -R10.reuse ;  /* 0x0000002d25217c23 */ /* 0x100fe2000801080a */
[----:B------:R-:W-:Y:S01]  /*fb60*/  FFMA.FTZ R29, R45, UR45, -R10 ;  /* 0x0000002d2d1d7c23 */ /* 0x000fe2000801080a */
[----:B------:R-:W-:Y:S01]  /*fb70*/  FFMA.FTZ R45, R39, UR45, -R36 ;  /* 0x0000002d272d7c23 */ /* 0x000fe20008010824 */
[----:B------:R-:W-:Y:S01]  /*fb80*/  MUFU.EX2 R7, R7 ;  /* 0x0000000700077308 */ /* 0x000fe20000000800 */
[----:B------:R-:W-:Y:S01]  /*fb90*/  FFMA.FTZ R168, R40, UR45, -R10 ;  /* 0x0000002d28a87c23 */ /* 0x000fe2000801080a */
[----:B------:R-:W-:Y:S01]  /*fba0*/  FFMA.FTZ R169, R42, UR45, -R36 ;  /* 0x0000002d2aa97c23 */ /* 0x000fe20008010824 */
[--C-:B------:R-:W-:Y:S01]  /*fbb0*/  FFMA.FTZ R32, R41, UR45, -R10.reuse ;  /* 0x0000002d29207c23 */ /* 0x100fe2000801080a */
[----:B------:R-:W-:Y:S01]  /*fbc0*/  FFMA.FTZ R170, R44, UR45, -R10 ;  /* 0x0000002d2caa7c23 */ /* 0x000fe2000801080a */
[--C-:B------:R-:W-:Y:S01]  /*fbd0*/  FFMA.FTZ R44, R43, UR45, -R36.reuse ;  /* 0x0000002d2b2c7c23 */ /* 0x100fe20008010824 */
[--C-:B------:R-:W-:Y:S01]  /*fbe0*/  FFMA.FTZ R171, R46, UR45, -R36.reuse ;  /* 0x0000002d2eab7c23 */ /* 0x100fe20008010824 */
[----:B------:R-:W-:Y:S01]  /*fbf0*/  FFMA.FTZ R43, R47, UR45, -R36 ;  /* 0x0000002d2f2b7c23 */ /* 0x000fe20008010824 */
[----:B------:R-:W1:Y:S01]  /*fc00*/  MUFU.EX2 R26, R26 ;  /* 0x0000001a001a7308 */ /* 0x000e620000000800 */
[----:B0-----:R-:W-:Y:S01]  /*fc10*/  FFMA.FTZ R34, R5, R3, R160 ;  /* 0x0000000305227223 */ /* 0x001fe200000100a0 */
[--C-:B------:R-:W-:Y:S01]  /*fc20*/  FFMA.FTZ R173, R50, UR45, -R36.reuse ;  /* 0x0000002d32ad7c23 */ /* 0x100fe20008010824 */
[--C-:B------:R-:W-:Y:S01]  /*fc30*/  FFMA.FTZ R42, R51, UR45, -R36.reuse ;  /* 0x0000002d332a7c23 */ /* 0x100fe20008010824 */
[----:B------:R-:W-:Y:S01]  /*fc40*/  FFMA.FTZ R175, R54, UR45, -R36 ;  /* 0x0000002d36af7c23 */ /* 0x000fe20008010824 */
[----:B------:R-:W-:Y:S01]  /*fc50*/  FFMA.FTZ R25, R53, UR45, -R10 ;  /* 0x0000002d35197c23 */ /* 0x000fe2000801080a */
[----:B------:R-:W-:Y:S01]  /*fc60*/  FFMA.FTZ R41, R55, UR45, -R36 ;  /* 0x0000002d37297c23 */ /* 0x000fe20008010824 */
[----:B------:R-:W-:Y:S01]  /*fc70*/  FFMA.FTZ R176, R56, UR45, -R10 ;  /* 0x0000002d38b07c23 */ /* 0x000fe2000801080a */
[----:B------:R-:W0:Y:S01]  /*fc80*/  MUFU.EX2 R161, R161 ;  /* 0x000000a100a17308 */ /* 0x000e220000000800 */
[----:B------:R-:W-:Y:S01]  /*fc90*/  FFMA.FTZ R177, R58, UR45, -R36 ;  /* 0x0000002d3ab17c23 */ /* 0x000fe20008010824 */
[----:B------:R-:W-:Y:S01]  /*fca0*/  FFMA.FTZ R24, R57, UR45, -R10 ;  /* 0x0000002d39187c23 */ /* 0x000fe2000801080a */
[----:B------:R-:W-:Y:S01]  /*fcb0*/  FFMA.FTZ R40, R59, UR45, -R36 ;  /* 0x0000002d3b287c23 */ /* 0x000fe20008010824 */
[----:B------:R-:W-:Y:S01]  /*fcc0*/  FFMA.FTZ R178, R60, UR45, -R10 ;  /* 0x0000002d3cb27c23 */ /* 0x000fe2000801080a */
[----:B------:R-:W-:Y:S01]  /*fcd0*/  FFMA.FTZ R179, R62, UR45, -R36 ;  /* 0x0000002d3eb37c23 */ /* 0x000fe20008010824 */
[----:B------:R-:W-:Y:S01]  /*fce0*/  FFMA.FTZ R21, R61, UR45, -R10 ;  /* 0x0000002d3d157c23 */ /* 0x000fe2000801080a */
[----:B------:R-:W-:Y:S01]  /*fcf0*/  FFMA.FTZ R39, R63, UR45, -R36 ;  /* 0x0000002d3f277c23 */ /* 0x000fe20008010824 */
[----:B------:R-:W2:Y:S01]  /*fd00*/  MUFU.EX2 R52, R52 ;  /* 0x0000003400347308 */ /* 0x000ea20000000800 */
[----:B-1----:R-:W-:Y:S01]  /*fd10*/  FFMA.FTZ R3, R7, R8, R26 ;  /* 0x0000000807037223 */ /* 0x002fe2000001001a */
[----:B------:R-:W-:Y:S01]  /*fd20*/  FFMA.FTZ R180, R64, UR45, -R10 ;  /* 0x0000002d40b47c23 */ /* 0x000fe2000801080a */
[----:B------:R-:W-:Y:S01]  /*fd30*/  FFMA.FTZ R181, R66, UR45, -R36 ;  /* 0x0000002d42b57c23 */ /* 0x000fe20008010824 */
[----:B------:R-:W-:Y:S01]  /*fd40*/  FFMA.FTZ R20, R65, UR45, -R10 ;  /* 0x0000002d41147c23 */ /* 0x000fe2000801080a */
[----:B------:R-:W-:Y:S01]  /*fd50*/  FFMA.FTZ R38, R67, UR45, -R36 ;  /* 0x0000002d43267c23 */ /* 0x000fe20008010824 */
[----:B------:R-:W-:Y:S01]  /*fd60*/  FFMA.FTZ R182, R68, UR45, -R10 ;  /* 0x0000002d44b67c23 */ /* 0x000fe2000801080a */
[----:B------:R-:W-:Y:S01]  /*fd70*/  FFMA.FTZ R183, R70, UR45, -R36 ;  /* 0x0000002d46b77c23 */ /* 0x000fe20008010824 */
[----:B------:R-:W1:Y:S01]  /*fd80*/  MUFU.EX2 R162, R162 ;  /* 0x000000a200a27308 */ /* 0x000e620000000800 */
[----:B0-----:R-:W-:Y:S01]  /*fd90*/  FADD.FTZ R31, R161, R34 ;  /* 0x00000022a11f7221 */ /* 0x001fe20000010000 */
[----:B------:R-:W-:Y:S01]  /*fda0*/  FFMA.FTZ R15, R69, UR45, -R10 ;  /* 0x0000002d450f7c23 */ /* 0x000fe2000801080a */
[----:B------:R-:W-:Y:S01]  /*fdb0*/  FFMA.FTZ R37, R71, UR45, -R36 ;  /* 0x0000002d47257c23 */ /* 0x000fe20008010824 */
[----:B------:R-:W-:Y:S01]  /*fdc0*/  FFMA.FTZ R184, R72, UR45, -R10 ;  /* 0x0000002d48b87c23 */ /* 0x000fe2000801080a */
[----:B------:R-:W-:Y:S01]  /*fdd0*/  FFMA.FTZ R185, R74, UR45, -R36 ;  /* 0x0000002d4ab97c23 */ /* 0x000fe20008010824 */
[----:B------:R-:W-:Y:S01]  /*fde0*/  FFMA.FTZ R14, R73, UR45, -R10 ;  /* 0x0000002d490e7c23 */ /* 0x000fe2000801080a */
[----:B------:R-:W-:Y:S01]  /*fdf0*/  FFMA.FTZ R35, R75, UR45, -R36 ;  /* 0x0000002d4b237c23 */ /* 0x000fe20008010824 */
[----:B------:R-:W0:Y:S01]  /*fe00*/  MUFU.EX2 R27, R27 ;  /* 0x0000001b001b7308 */ /* 0x000e220000000800 */
[----:B--2---:R-:W-:Y:S01]  /*fe10*/  FADD.FTZ R8, R52, R3 ;  /* 0x0000000334087221 */ /* 0x004fe20000010000 */
[----:B------:R-:W-:Y:S01]  /*fe20*/  FFMA.FTZ R186, R76, UR45, -R10 ;  /* 0x0000002d4cba7c23 */ /* 0x000fe2000801080a */
[----:B------:R-:W-:Y:S01]  /*fe30*/  FFMA.FTZ R187, R78, UR45, -R36 ;  /* 0x0000002d4ebb7c23 */ /* 0x000fe20008010824 */
[--C-:B------:R-:W-:Y:S01]  /*fe40*/  FFMA.FTZ R13, R77, UR45, -R10.reuse ;  /* 0x0000002d4d0d7c23 */ /* 0x100fe2000801080a */
[----:B------:R-:W-:Y:S01]  /*fe50*/  FFMA.FTZ R188, R80, UR45, -R10 ;  /* 0x0000002d50bc7c23 */ /* 0x000fe2000801080a */
[----:B------:R-:W-:Y:S01]  /*fe60*/  FFMA.FTZ R189, R82, UR45, -R36 ;  /* 0x0000002d52bd7c23 */ /* 0x000fe20008010824 */
[----:B------:R-:W-:Y:S01]  /*fe70*/  LEA R50, R157, R156, 0x3 ;  /* 0x0000009c9d327211 */ /* 0x000fe200078e18ff */
[----:B------:R-:W2:Y:S01]  /*fe80*/  MUFU.EX2 R163, R163 ;  /* 0x000000a300a37308 */ /* 0x000ea20000000800 */
[----:B-1----:R-:W-:Y:S01]  /*fe90*/  FADD.FTZ R34, R162, R31 ;  /* 0x0000001fa2227221 */ /* 0x002fe20000010000 */
[--C-:B------:R-:W-:Y:S01]  /*fea0*/  FFMA.FTZ R11, R81, UR45, -R10.reuse ;  /* 0x0000002d510b7c23 */ /* 0x100fe2000801080a */
[----:B------:R-:W-:Y:S01]  /*feb0*/  FFMA.FTZ R190, R84, UR45, -R10 ;  /* 0x0000002d54be7c23 */ /* 0x000fe2000801080a */
[----:B------:R-:W-:Y:S01]  /*fec0*/  FFMA.FTZ R191, R86, UR45, -R36 ;  /* 0x0000002d56bf7c23 */ /* 0x000fe20008010824 */
[----:B------:R-:W-:-:S03]  /*fed0*/  FFMA.FTZ R10, R85, UR45, -R10 ;  /* 0x0000002d550a7c23 */ /* 0x000fc6000801080a */
        /* <DEDUP_REMOVED lines=52> */
[----:B------:R-:W-:-:S06]  /*10220*/  FFMA.FTZ R34, R79, UR45, -R36 ;  /* 0x0000002d4f227c23 */ /* 0x000fcc0008010824 */
        /* <DEDUP_REMOVED lines=26> */
[--C-:B------:R-:W-:Y:S01]  /*103d0*/  FFMA.FTZ R31, R83, UR45, -R36.reuse ;  /* 0x0000002d531f7c23 */ /* 0x100fe20008010824 */
[----:B------:R-:W-:-:S05]  /*103e0*/  FFMA.FTZ R36, R87, UR45, -R36 ;  /* 0x0000002d57247c23 */ /* 0x000fca0008010824 */
[----:B------:R-:W1:Y:S01]  /*103f0*/  MUFU.EX2 R15, R15 ;  /* 0x0000000f000f7308 */ /* 0x000e620000000800 */
[----:B0-----:R-:W-:-:S07]  /*10400*/  FADD.FTZ R46, R182, R3 ;  /* 0x00000003b62e7221 */ /* 0x001fce0000010000 */
[----:B------:R-:W0:Y:S01]  /*10410*/  MUFU.EX2 R37, R37 ;  /* 0x0000002500257308 */ /* 0x000e220000000800 */
[----:B--2---:R-:W-:-:S07]  /*10420*/  FADD.FTZ R8, R183, R8 ;  /* 0x00000008b7087221 */ /* 0x004fce0000010000 */
[----:B------:R-:W2:Y:S01]  /*10430*/  MUFU.EX2 R184, R184 ;  /* 0x000000b800b87308 */ /* 0x000ea20000000800 */
[----:B-1----:R-:W-:Y:S01]  /*10440*/  FADD.FTZ R3, R15, R46 ;  /* 0x0000002e0f037221 */ /* 0x002fe20000010000 */
[----:B------:R-:W-:-:S06]  /*10450*/  IMAD.U32 R46, RZ, RZ, UR38 ;  /* 0x00000026ff2e7e24 */ /* 0x000fcc000f8e00ff */
[----:B------:R-:W1:Y:S01]  /*10460*/  MUFU.EX2 R185, R185 ;  /* 0x000000b900b97308 */ /* 0x000e620000000800 */
[----:B0-----:R-:W-:-:S07]  /*10470*/  FADD.FTZ R8, R37, R8 ;  /* 0x0000000825087221 */ /* 0x001fce0000010000 */
[----:B------:R-:W0:Y:S01]  /*10480*/  MUFU.EX2 R14, R14 ;  /* 0x0000000e000e7308 */ /* 0x000e220000000800 */
[----:B--2---:R-:W-:Y:S01]  /*10490*/  FADD.FTZ R47, R184, R3 ;  /* 0x00000003b82f7221 */ /* 0x004fe20000010000 */
[----:B------:R-:W-:-:S05]  /*104a0*/  VIADD R3, R50, 0x28840 ;  /* 0x0002884032037836 */ /* 0x000fca0000000000 */
[----:B------:R-:W-:Y:S01]  /*104b0*/  PRMT R3, R46, 0x654, R3 ;  /* 0x000006542e037816 */ /* 0x000fe20000000003 */
[----:B------:R-:W2:Y:S01]  /*104c0*/  MUFU.EX2 R35, R35 ;  /* 0x0000002300237308 */ /* 0x000ea20000000800 */
[----:B-1----:R-:W-:Y:S02]  /*104d0*/  FADD.FTZ R8, R185, R8 ;  /* 0x00000008b9087221 */ /* 0x002fe40000010000 */
[----:B------:R1:W-:Y:S05]  /*104e0*/  SYNCS.ARRIVE.TRANS64.RED.A1T0 RZ, [R3+URZ], RZ ;  /* 0x000000ff03ff79a7 */ /* 0x0003ea000810043f */
[----:B------:R-:W3:Y:S01]  /*104f0*/  MUFU.EX2 R186, R186 ;  /* 0x000000ba00ba7308 */ /* 0x000ee20000000800 */
[----:B0-----:R-:W-:-:S07]  /*10500*/  FADD.FTZ R47, R14, R47 ;  /* 0x0000002f0e2f7221 */ /* 0x001fce0000010000 */
[----:B------:R-:W0:Y:S01]  /*10510*/  MUFU.EX2 R187, R187 ;  /* 0x000000bb00bb7308 */ /* 0x000e220000000800 */
[----:B--2---:R-:W-:-:S07]  /*10520*/  FADD.FTZ R8, R35, R8 ;  /* 0x0000000823087221 */ /* 0x004fce0000010000 */
[----:B------:R-:W1:Y:S01]  /*10530*/  MUFU.EX2 R13, R13 ;  /* 0x0000000d000d7308 */ /* 0x000e620000000800 */
[----:B---3--:R-:W-:-:S07]  /*10540*/  FADD.FTZ R46, R186, R47 ;  /* 0x0000002fba2e7221 */ /* 0x008fce0000010000 */
[----:B------:R-:W2:Y:S01]  /*10550*/  MUFU.EX2 R34, R34 ;  /* 0x0000002200227308 */ /* 0x000ea20000000800 */
[----:B0-----:R-:W-:-:S07]  /*10560*/  FADD.FTZ R47, R187, R8 ;  /* 0x00000008bb2f7221 */ /* 0x001fce0000010000 */
[----:B------:R-:W0:Y:S01]  /*10570*/  MUFU.EX2 R188, R188 ;  /* 0x000000bc00bc7308 */ /* 0x000e220000000800 */
[----:B-1----:R-:W-:-:S07]  /*10580*/  FADD.FTZ R3, R13, R46 ;  /* 0x0000002e0d037221 */ /* 0x002fce0000010000 */
[----:B------:R-:W1:Y:S01]  /*10590*/  MUFU.EX2 R189, R189 ;  /* 0x000000bd00bd7308 */ /* 0x000e620000000800 */
[----:B--2---:R-:W-:-:S07]  /*105a0*/  FADD.FTZ R8, R34, R47 ;  /* 0x0000002f22087221 */ /* 0x004fce0000010000 */
        /* <DEDUP_REMOVED lines=11> */
[----:B--2---:R-:W-:Y:S01]  /*10660*/  FADD.FTZ R47, R191, R8 ;  /* 0x00000008bf2f7221 */ /* 0x004fe20000010000 */
[----:B0-----:R-:W-:-:S03]  /*10670*/  FADD.FTZ R3, R10, R3 ;  /* 0x000000030a037221 */ /* 0x001fc60000010000 */
[----:B-1----:R-:W-:Y:S01]  /*10680*/  FADD.FTZ R8, R36, R47 ;  /* 0x0000002f24087221 */ /* 0x002fe20000010000 */
[----:B------:R-:W-:Y:S06]  /*10690*/  @!P0 BRA `(.L_x_648) ;  /* 0x0000000000048947 */ /* 0x000fec0003800000 */
[----:B------:R-:W-:Y:S01]  /*106a0*/  BPT.TRAP 0x1 ;  /* 0x000000040000795c */ /* 0x000fe20000300000 */
.L_x_648:
[----:B------:R-:W-:Y:S01]  /*106b0*/  IMAD R12, R12, 0x8, R156 ;  /* 0x000000080c0c7824 */ /* 0x000fe200078e029c */
[----:B------:R-:W-:Y:S01]  /*106c0*/  ISETP.GT.AND P1, PT, R9, R194, PT ;  /* 0x000000c20900720c */ /* 0x000fe20003f24270 */
[-C--:B------:R-:W-:Y:S01]  /*106d0*/  FMUL.FTZ R88, R88, R5.reuse ;  /* 0x0000000558587220 */ /* 0x080fe20000410000 */
[----:B------:R-:W-:Y:S01]  /*106e0*/  MOV R47, UR38 ;  /* 0x00000026002f7c02 */ /* 0x000fe20008000f00 */
[----:B------:R-:W-:Y:S01]  /*106f0*/  VIADD R12, R12, 0x28860 ;  /* 0x000288600c0c7836 */ /* 0x000fe20000000000 */
[----:B------:R-:W-:Y:S01]  /*10700*/  F2FP.F16.F32.PACK_AB R160, R161, R160 ;  /* 0x000000a0a1a0723e */ /* 0x000fe200000000ff */
[-C--:B------:R-:W-:Y:S01]  /*10710*/  FMUL.FTZ R89, R89, R5.reuse ;  /* 0x0000000559597220 */ /* 0x080fe20000410000 */
[----:B------:R-:W-:Y:S01]  /*10720*/  F2FP.F16.F32.PACK_AB R162, R163, R162 ;  /* 0x000000a2a3a2723e */ /* 0x000fe200000000ff */
[-C--:B------:R-:W-:Y:S01]  /*10730*/  FMUL.FTZ R92, R92, R5.reuse ;  /* 0x000000055c5c7220 */ /* 0x080fe20000410000 */
[----:B------:R-:W-:Y:S01]  /*10740*/  PRMT R12, R47, 0x654, R12 ;  /* 0x000006542f0c7816 */ /* 0x000fe2000000000c */
[-C--:B------:R-:W-:Y:S01]  /*10750*/  FMUL.FTZ R93, R93, R5.reuse ;  /* 0x000000055d5d7220 */ /* 0x080fe20000410000 */
[----:B------:R-:W-:Y:S01]  /*10760*/  F2FP.F16.F32.PACK_AB R164, R165, R164 ;  /* 0x000000a4a5a4723e */ /* 0x000fe200000000ff */
[-C--:B------:R-:W-:Y:S01]  /*10770*/  FMUL.FTZ R96, R96, R5.reuse ;  /* 0x0000000560607220 */ /* 0x080fe20000410000 */
[----:B------:R0:W-:Y:S01]  /*10780*/  SYNCS.ARRIVE.TRANS64.RED.A1T0 RZ, [R12+URZ], RZ ;  /* 0x000000ff0cff79a7 */ /* 0x0001e2000810043f */
[----:B------:R-:W-:Y:S01]  /*10790*/  F2FP.F16.F32.PACK_AB R188, R11, R188 ;  /* 0x000000bc0bbc723e */ /* 0x000fe200000000ff */
[-C--:B------:R-:W-:Y:S01]  /*107a0*/  FMUL.FTZ R97, R97, R5.reuse ;  /* 0x0000000561617220 */ /* 0x080fe20000410000 */
[----:B------:R-:W-:Y:S01]  /*107b0*/  F2FP.F16.F32.PACK_AB R190, R10, R190 ;  /* 0x000000be0abe723e */ /* 0x000fe200000000ff */
        /* <DEDUP_REMOVED lines=27> */
[----:B------:R-:W-:Y:S01]  /*10970*/  FMUL.FTZ R90, R90, R7 ;  /* 0x000000075a5a7220 */ /* 0x000fe20000410000 */
[----:B------:R-:W-:Y:S01]  /*10980*/  F2FP.F16.F32.PACK_AB R163, R49, R27 ;  /* 0x0000001b31a3723e */ /* 0x000fe200000000ff */
[-C--:B------:R-:W-:Y:S01]  /*10990*/  FMUL.FTZ R91, R91, R7.reuse ;  /* 0x000000075b5b7220 */ /* 0x080fe20000410000 */
        /* <DEDUP_REMOVED lines=52> */
[-C--:B------:R-:W-:Y:S01]  /*10ce0*/  FMUL.FTZ R147, R147, R7.reuse ;  /* 0x0000000793937220 */ /* 0x080fe20000410000 */
[-C--:B------:R-:W-:Y:S01]  /*10cf0*/  FMUL.FTZ R150, R150, R7.reuse ;  /* 0x0000000796967220 */ /* 0x080fe20000410000 */
[----:B------:R-:W-:Y:S01]  /*10d00*/  FMUL.FTZ R151, R151, R7 ;  /* 0x0000000797977220 */ /* 0x000fe20000410000 */
[----:B------:R-:W-:Y:S01]  /*10d10*/  VIADD R9, R9, 0xffffffff ;  /* 0xffffffff09097836 */ /* 0x000fe20000000000 */
[----:B------:R-:W-:Y:S01]  /*10d20*/  MOV R11, R4 ;  /* 0x00000004000b7202 */ /* 0x000fe20000000f00 */
[----:B------:R-:W-:-:S02]  /*10d30*/  IMAD.MOV.U32 R10, RZ, RZ, R6 ;  /* 0x000000ffff0a7224 */ /* 0x000fc400078e0006 */
[----:B------:R-:W-:Y:S02]  /*10d40*/  IMAD.MOV.U32 R5, RZ, RZ, R158 ;  /* 0x000000ffff057224 */ /* 0x000fe400078e009e */
[----:B0-----:R-:W-:Y:S01]  /*10d50*/  IMAD.MOV.U32 R12, RZ, RZ, R157 ;  /* 0x000000ffff0c7224 */ /* 0x001fe200078e009d */
[----:B------:R-:W-:Y:S06]  /*10d60*/  @P1 BRA `(.L_x_649) ;  /* 0xffffffdc00741947 */ /* 0x000fec000383ffff */
.L_x_637:
[----:B------:R-:W-:Y:S05]  /*10d70*/  WARPSYNC.ALL ;  /* 0x0000000000007948 */ /* 0x000fea0003800000 */
[----:B------:R-:W-:Y:S06]  /*10d80*/  BAR.ARV 0x8, 0x180 ;  /* 0x0206000000007b1d */ /* 0x000fec0000002000 */
[----:B------:R-:W-:Y:S05]  /*10d90*/  @!P0 BRA `(.L_x_650) ;  /* 0x0000000000048947 */ /* 0x000fea0003800000 */
[----:B------:R-:W-:Y:S01]  /*10da0*/  BPT.TRAP 0x1 ;  /* 0x000000040000795c */ /* 0x000fe20000300000 */
.L_x_650:
[----:B------:R-:W-:Y:S01]  /*10db0*/  IMAD R15, R157, 0x8, R156 ;  /* 0x000000089d0f7824 */ /* 0x000fe200078e029c */
[----:B------:R-:W-:-:S04]  /*10dc0*/  SHF.L.U32 R0, R158, 0x1f, RZ ;  /* 0x0000001f9e007819 */ /* 0x000fc800000006ff */
[----:B------:R0:W1:Y:S01]  /*10dd0*/  SYNCS.PHASECHK.TRANS64.TRYWAIT P1, [R15+URZ+0x28850], R0 ;  /* 0x028850000f0075a7 */ /* 0x000062000802017f */
[----:B------:R-:W-:Y:S05]  /*10de0*/  @!P0 BRA `(.L_x_651) ;  /* 0x0000000000048947 */ /* 0x000fea0003800000 */
[----:B------:R-:W-:Y:S01]  /*10df0*/  BPT.TRAP 0x1 ;  /* 0x000000040000795c */ /* 0x000fe20000300000 */
.L_x_651:
[----:B------:R-:W-:-:S04]  /*10e00*/  IADD3 R156, R156, 0x400, RZ ;  /* 0x000004009c9c7810 */ /* 0x000fc80007ffe0ff */
[----:B------:R-:W-:-:S04]  /*10e10*/  SHF.R.U32.HI R156, RZ, 0x4, R156 ;  /* 0x00000004ff9c7819 */ /* 0x000fc8000001169c */
[----:B------:R-:W-:-:S04]  /*10e20*/  LOP3.LUT R156, R156, 0x3fff, RZ, 0xc0, !PT ;  /* 0x00003fff9c9c7812 */ /* 0x000fc800078ec0ff */
[----:B------:R-:W-:Y:S01]  /*10e30*/  LOP3.LUT R156, R156, 0x4000000, RZ, 0xfc, !PT ;  /* 0x040000009c9c7812 */ /* 0x000fe200078efcff */
[----:B-1----:R-:W-:Y:S06]  /*10e40*/  @P1 BRA `(.L_x_652) ;  /* 0x0000000000081947 */ /* 0x002fec0003800000 */
[----:B------:R-:W1:Y:S02]  /*10e50*/  SYNCS.PHASECHK.TRANS64.TRYWAIT P1, [R15+URZ+0x28850], R0 ;  /* 0x028850000f0075a7 */ /* 0x000e64000802017f */
[----:B-1----:R-:W-:Y:S05]  /*10e60*/  @!P1 BRA `(.L_x_653) ;  /* 0x000000bc00849947 */ /* 0x002fea0003800000 */
.L_x_652:
[----:B------:R-:W-:Y:S01]  /*10e70*/  IMAD R10, R157, 0x800, R156 ;  /* 0x000008009d0a7824 */ /* 0x000fe200078e029c */
[----:B------:R-:W-:Y:S05]  /*10e80*/  WARPSYNC.ALL ;  /* 0x0000000000007948 */ /* 0x000fea0003800000 */
[----:B------:R-:W-:Y:S01]  /*10e90*/  IMAD.MOV.U32 R11, RZ, RZ, 0x40000040 ;  /* 0x40000040ff0b7424 */ /* 0x000fe200078e00ff */
[C---:B------:R-:W-:Y:S01]  /*10ea0*/  R2UR UR6, R10.reuse ;  /* 0x000000000a0672ca */ /* 0x040fe200000e0000 */
[----:B------:R-:W-:Y:S01]  /*10eb0*/  WARPGROUP.ARRIVE ;  /* 0x00000000000079c5 */ /* 0x000fe20000000000 */
[----:B------:R-:W-:Y:S01]  /*10ec0*/  VIADD R12, R10, 0x80 ;  /* 0x000000800a0c7836 */ /* 0x000fe20000000000 */
[----:B------:R-:W-:Y:S01]  /*10ed0*/  MOV R13, 0x40000040 ;  /* 0x40000040000d7802 */ /* 0x000fe20000000f00 */
[----:B01----:R-:W0:Y:S01]  /*10ee0*/  SHFL.BFLY PT, R0, R3, 0x2, 0x1f ;  /* 0x0c401f0003007f89 */ /* 0x003e2200000e0000 */
[----:B------:R-:W-:Y:S01]  /*10ef0*/  R2UR UR7, R11 ;  /* 0x000000000b0772ca */ /* 0x000fe200000e0000 */
[----:B------:R-:W-:Y:S01]  /*10f00*/  IMAD.MOV.U32 R69, RZ, RZ, RZ ;  /* 0x000000ffff457224 */ /* 0x000fe200078e00ff */
[----:B------:R-:W-:Y:S01]  /*10f10*/  MOV R11, 0x40000040 ;  /* 0x40000040000b7802 */ /* 0x000fe20000000f00 */
[----:B------:R-:W1:Y:S01]  /*10f20*/  SHFL.BFLY PT, R5, R8, 0x2, 0x1f ;  /* 0x0c401f0008057f89 */ /* 0x000e6200000e0000 */
[----:B------:R-:W-:-:S09]  /*10f30*/  MOV R14, UR45 ;  /* 0x0000002d000e7c02 */ /* 0x000fd20008000f00 */
[----:B------:R-:W-:Y:S01]  /*10f40*/  HGMMA.64x128x16.F32 R88, R160, gdesc[UR4].tnspB, R88, gsb0 ;  /* 0x41e00004a0587df0 */ /* 0x000fe20008000858 */
[----:B------:R-:W-:Y:S01]  /*10f50*/  R2UR UR6, R12 ;  /* 0x000000000c0672ca */ /* 0x000fe200000e0000 */
[----:B------:R-:W-:Y:S01]  /*10f60*/  VIADD R12, R10, 0x100 ;  /* 0x000001000a0c7836 */ /* 0x000fe20000000000 */
[----:B------:R-:W-:Y:S01]  /*10f70*/  R2UR UR7, R13 ;  /* 0x000000000d0772ca */ /* 0x000fe200000e0000 */
[----:B------:R-:W-:Y:S02]  /*10f80*/  IMAD.MOV.U32 R13, RZ, RZ, 0x40000040 ;  /* 0x40000040ff0d7424 */ /* 0x000fe400078e00ff */
[----:B0-----:R-:W-:Y:S01]  /*10f90*/  FADD.FTZ R0, R0, R3 ;  /* 0x0000000300007221 */ /* 0x001fe20000010000 */
[----:B------:R-:W-:Y:S02]  /*10fa0*/  IMAD.MOV.U32 R3, RZ, RZ, -0x800000 ;  /* 0xff800000ff037424 */ /* 0x000fe400078e00ff */
[----:B-1----:R-:W-:Y:S02]  /*10fb0*/  FADD.FTZ R7, R5, R8 ;  /* 0x0000000805077221 */ /* 0x002fe40000010000 */
[----:B------:R-:W0:Y:S01]  /*10fc0*/  SHFL.BFLY PT, R5, R0, 0x1, 0x1f ;  /* 0x0c201f0000057f89 */ /* 0x000e2200000e0000 */
[----:B------:R-:W-:-:S02]  /*10fd0*/  WARPGROUP.DEPBAR.LE gsb0, 0x0 ;  /* 0x00008000000079c5 */ /* 0x000fc40000010000 */
[----:B------:R-:W-:-:S06]  /*10fe0*/  WARPGROUP.ARRIVE ;  /* 0x00000000000079c5 */ /* 0x000fcc0000000000 */
[----:B------:R-:W-:Y:S01]  /*10ff0*/  HGMMA.64x128x16.F32 R88, R164, gdesc[UR4].tnspB, R88, gsb0 ;  /* 0x41e00004a4587df0 */ /* 0x000fe20008000858 */
[----:B------:R-:W-:Y:S01]  /*11000*/  R2UR UR6, R12 ;  /* 0x000000000c0672ca */ /* 0x000fe200000e0000 */
[----:B------:R-:W-:Y:S01]  /*11010*/  VIADD R12, R10, 0x180 ;  /* 0x000001800a0c7836 */ /* 0x000fe20000000000 */
[----:B------:R-:W-:Y:S02]  /*11020*/  R2UR UR7, R13 ;  /* 0x000000000d0772ca */ /* 0x000fe400000e0000 */
[----:B------:R-:W-:Y:S01]  /*11030*/  MOV R13, 0x40000040 ;  /* 0x40000040000d7802 */ /* 0x000fe20000000f00 */
        /* <DEDUP_REMOVED lines=18> */
[C---:B------:R-:W-:Y:S01]  /*11160*/  VIADD R12, R10.reuse, 0x300 ;  /* 0x000003000a0c7836 */ /* 0x040fe20000000000 */
[----:B------:R-:W-:Y:S01]  /*11170*/  R2UR UR7, R13 ;  /* 0x000000000d0772ca */ /* 0x000fe200000e0000 */
[----:B------:R-:W-:Y:S02]  /*11180*/  IMAD.MOV.U32 R13, RZ, RZ, 0x40000040 ;  /* 0x40000040ff0d7424 */ /* 0x000fe400078e00ff */
[----:B------:R-:W-:Y:S01]  /*11190*/  VIADD R10, R10, 0x380 ;  /* 0x000003800a0a7836 */ /* 0x000fe20000000000 */
[----:B------:R-:W-:Y:S02]  /*111a0*/  WARPGROUP.DEPBAR.LE gsb0, 0x0 ;  /* 0x00008000000079c5 */ /* 0x000fe40000010000 */
[----:B------:R-:W-:-:S07]  /*111b0*/  WARPGROUP.ARRIVE ;  /* 0x00000000000079c5 */ /* 0x000fce0000000000 */
[----:B------:R-:W-:Y:S01]  /*111c0*/  HGMMA.64x128x16.F32 R88, R180, gdesc[UR4].tnspB, R88, gsb0 ;  /* 0x41e00004b4587df0 */ /* 0x000fe20008000858 */
[----:B------:R-:W-:Y:S01]  /*111d0*/  R2UR UR6, R12 ;  /* 0x000000000c0672ca */ /* 0x000fe200000e0000 */
[----:B0-----:R-:W-:Y:S01]  /*111e0*/  FADD.FTZ R12, R0, R5 ;  /* 0x00000005000c7221 */ /* 0x001fe20000010000 */
[----:B------:R-:W-:Y:S01]  /*111f0*/  R2UR UR7, R13 ;  /* 0x000000000d0772ca */ /* 0x000fe200000e0000 */
[----:B------:R-:W-:Y:S02]  /*11200*/  IMAD.U32 R5, RZ, RZ, UR45 ;  /* 0x0000002dff057e24 */ /* 0x000fe4000f8e00ff */
[----:B------:R-:W-:Y:S01]  /*11210*/  IMAD.MOV.U32 R0, RZ, RZ, -0x800000 ;  /* 0xff800000ff007424 */ /* 0x000fe200078e00ff */
[----:B------:R-:W-:-:S13]  /*11220*/  FSETP.NE.FTZ.AND P1, PT, R12, RZ, PT ;  /* 0x000000ff0c00720b */ /* 0x000fda0003f35000 */
[----:B------:R-:W0:Y:S01]  /*11230*/  @P1 MUFU.LG2 R9, R12 ;  /* 0x0000000c00091308 */ /* 0x000e220000000c00 */
[----:B------:R-:W-:-:S07]  /*11240*/  @P1 FMUL.FTZ R5, R5, 0.69314718246459960938 ;  /* 0x3f31721805051820 */ /* 0x000fce0000410000 */
[----:B------:R-:W-:Y:S01]  /*11250*/  @P1 MUFU.RCP R69, R12 ;  /* 0x0000000c00451308 */ /* 0x000fe20000001000 */
[----:B0-----:R-:W-:-:S04]  /*11260*/  @P1 FMUL.FTZ R8, R9, 0.69314718246459960938 ;  /* 0x3f31721809081820 */ /* 0x001fc80000410000 */
[----:B------:R-:W-:Y:S01]  /*11270*/  @P1 FFMA.FTZ R3, R5, R4, R8 ;  /* 0x0000000405031223 */ /* 0x000fe20000010008 */
[----:B------:R-:W-:Y:S02]  /*11280*/  WARPGROUP.DEPBAR.LE gsb0, 0x0 ;  /* 0x00008000000079c5 */ /* 0x000fe40000010000 */
[----:B------:R-:W-:-:S06]  /*11290*/  WARPGROUP.ARRIVE ;  /* 0x00000000000079c5 */ /* 0x000fcc0000000000 */
[----:B------:R-:W-:Y:S01]  /*112a0*/  HGMMA.64x128x16.F32 R88, R184, gdesc[UR4].tnspB, R88, gsb0 ;  /* 0x41e00004b8587df0 */ /* 0x000fe20008000858 */
[----:B------:R-:W-:Y:S02]  /*112b0*/  R2UR UR6, R10 ;  /* 0x000000000a0672ca */ /* 0x000fe400000e0000 */
[----:B------:R-:W-:Y:S01]  /*112c0*/  R2UR UR7, R11 ;  /* 0x000000000b0772ca */ /* 0x000fe200000e0000 */
[----:B------:R-:W0:Y:S02]  /*112d0*/  SHFL.BFLY PT, R10, R7, 0x1, 0x1f ;  /* 0x0c201f00070a7f89 */ /* 0x000e2400000e0000 */
[----:B0-----:R-:W-:Y:S01]  /*112e0*/  FADD.FTZ R13, R7, R10 ;  /* 0x0000000a070d7221 */ /* 0x001fe20000010000 */
[----:B------:R-:W-:-:S04]  /*112f0*/  IMAD.MOV.U32 R10, RZ, RZ, RZ ;  /* 0x000000ffff0a7224 */ /* 0x000fc800078e00ff */
[----:B------:R-:W-:-:S13]  /*11300*/  FSETP.NE.FTZ.AND P2, PT, R13, RZ, PT ;  /* 0x000000ff0d00720b */ /* 0x000fda0003f55000 */
[----:B------:R-:W0:Y:S01]  /*11310*/  @P2 MUFU.LG2 R11, R13 ;  /* 0x0000000d000b2308 */ /* 0x000e220000000c00 */
[----:B------:R-:W-:-:S07]  /*11320*/  @P2 FMUL.FTZ R14, R14, 0.69314718246459960938 ;  /* 0x3f3172180e0e2820 */ /* 0x000fce0000410000 */
[----:B------:R1:W2:Y:S01]  /*11330*/  @P2 MUFU.RCP R10, R13 ;  /* 0x0000000d000a2308 */ /* 0x0002a20000001000 */
[----:B0-----:R-:W-:-:S04]  /*11340*/  @P2 FMUL.FTZ R11, R11, 0.69314718246459960938 ;  /* 0x3f3172180b0b2820 */ /* 0x001fc80000410000 */
[----:B------:R-:W-:Y:S01]  /*11350*/  @P2 FFMA.FTZ R0, R14, R6, R11 ;  /* 0x000000060e002223 */ /* 0x000fe2000001000b */
[----:B------:R-:W-:Y:S02]  /*11360*/  WARPGROUP.DEPBAR.LE gsb0, 0x0 ;  /* 0x00008000000079c5 */ /* 0x000fe40000010000 */
[----:B------:R-:W-:-:S06]  /*11370*/  WARPGROUP.ARRIVE ;  /* 0x00000000000079c5 */ /* 0x000fcc0000000000 */
[----:B------:R-:W-:Y:S03]  /*11380*/  HGMMA.64x128x16.F32 R88, R188, gdesc[UR4].tnspB, R88, gsb0 ;  /* 0x41e00004bc587df0 */ /* 0x000fe60008000858 */
[----:B------:R-:W-:Y:S02]  /*11390*/  WARPGROUP.DEPBAR.LE gsb0, 0x0 ;  /* 0x00008000000079c5 */ /* 0x000fe40000010000 */
[----:B-12---:R-:W-:Y:S05]  /*113a0*/  @!P0 BRA `(.L_x_654) ;  /* 0x0000000000048947 */ /* 0x006fea0003800000 */
[----:B------:R-:W-:Y:S01]  /*113b0*/  BPT.TRAP 0x1 ;  /* 0x000000040000795c */ /* 0x000fe20000300000 */
.L_x_654:
[----:B------:R-:W-:Y:S01]  /*113c0*/  VIADD R4, R15, 0x28860 ;  /* 0x000288600f047836 */ /* 0x000fe20000000000 */
[----:B------:R-:W-:Y:S01]  /*113d0*/  MOV R5, UR38 ;  /* 0x0000002600057c02 */ /* 0x000fe20008000f00 */
[----:B------:R-:W-:Y:S02]  /*113e0*/  VIADD R157, R157, 0x1 ;  /* 0x000000019d9d7836 */ /* 0x000fe40000000000 */
[-C--:B------:R-:W-:Y:S01]  /*113f0*/  FMUL.FTZ R20, R88, R69.reuse ;  /* 0x0000004558147220 */ /* 0x080fe20000410000 */
[-C--:B------:R-:W-:Y:S01]  /*11400*/  FMUL.FTZ R21, R89, R69.reuse ;  /* 0x0000004559157220 */ /* 0x080fe20000410000 */
[----:B------:R-:W-:Y:S01]  /*11410*/  PRMT R4, R5, 0x654, R4 ;  /* 0x0000065405047816 */ /* 0x000fe20000000004 */
[-C--:B------:R-:W-:Y:S01]  /*11420*/  FMUL.FTZ R40, R92, R69.reuse ;  /* 0x000000455c287220 */ /* 0x080fe20000410000 */
[----:B------:R-:W-:Y:S01]  /*11430*/  ISETP.NE.AND P1, PT, R157, 0x2, PT ;  /* 0x000000029d00780c */ /* 0x000fe20003f25270 */
[-C--:B------:R-:W-:Y:S01]  /*11440*/  FMUL.FTZ R41, R93, R69.reuse ;  /* 0x000000455d297220 */ /* 0x080fe20000410000 */
[----:B------:R0:W-:Y:S01]  /*11450*/  SYNCS.ARRIVE.TRANS64.RED.A1T0 RZ, [R4+URZ], RZ ;  /* 0x000000ff04ff79a7 */ /* 0x0001e2000810043f */
[-C--:B------:R-:W-:Y:S01]  /*11460*/  FMUL.FTZ R42, R96, R69.reuse ;  /* 0x00000045602a7220 */ /* 0x080fe20000410000 */
[----:B------:R-:W-:Y:S01]  /*11470*/  SEL R5, RZ, 0x1, P1 ;  /* 0x00000001ff057807 */ /* 0x000fe20000800000 */
        /* <DEDUP_REMOVED lines=60> */
[----:B------:R-:W-:Y:S01]  /*11840*/  LOP3.LUT R158, R158, R5, RZ, 0x3c, !PT ;  /* 0x000000059e9e7212 */ /* 0x000fe200078e3cff */
[----:B------:R-:W-:Y:S01]  /*11850*/  UIADD3 UR39, UR39, 0x1, URZ ;  /* 0x0000000127277890 */ /* 0x000fe2000fffe03f */
[----:B0-----:R-:W-:-:S11]  /*11860*/  SEL R157, R157, RZ, P1 ;  /* 0x000000ff9d9d7207 */ /* 0x001fd60000800000 */
.L_x_590:
[----:B------:R-:W-:Y:S05]  /*11870*/  WARPSYNC.ALL ;  /* 0x0000000000007948 */ /* 0x000fea0003800000 */
[----:B------:R-:W0:Y:S08]  /*11880*/  S2UR UR38, SR_CgaCtaId ;  /* 0x00000000002679c3 */ /* 0x000e300000008800 */
[----:B------:R-:W-:Y:S06]  /*11890*/  BAR.SYNC.DEFER_BLOCKING 0x5, 0x180 ;  /* 0x0146000000007b1d */ /* 0x000fec0000010000 */
[----:B------:R-:W-:Y:S01]  /*118a0*/  UMOV UR4, 0x400 ;  /* 0x0000040000047882 */ /* 0x000fe20000000000 */
[----:B------:R-:W-:Y:S01]  /*118b0*/  BSSY B0, `(.L_x_655) ;  /* 0x00002f0000007945 */ /* 0x000fe20003800000 */
[----:B0-----:R-:W-:-:S06]  /*118c0*/  ULEA UR4, UR38, UR4, 0x18 ;  /* 0x0000000426047291 */ /* 0x001fcc000f8ec03f */
[----:B------:R-:W-:-:S05]  /*118d0*/  IMAD.U32 R156, RZ, RZ, UR4 ;  /* 0x00000004ff9c7e24 */ /* 0x000fca000f8e00ff */
[----:B------:R0:W1:Y:S01]  /*118e0*/  LDS.128 R28, [R156+0x288d0] ;  /* 0x0288d0009c1c7984 */ /* 0x0000620000000c00 */
[----:B------:R-:W-:Y:S06]  /*118f0*/  BAR.ARV 0x4, 0x180 ;  /* 0x0106000000007b1d */ /* 0x000fec0000002000 */
[----:B------:R-:W-:Y:S05]  /*11900*/  @P0 BRA `(.L_x_656) ;  /* 0x0000002000a40947 */ /* 0x000fea0003800000 */
[----:B------:R-:W3:Y:S01]  /*11910*/  LDL R4, [R1+0x1c] ;  /* 0x00001c0001047983 */ /* 0x000ee20000100800 */
[----:B------:R-:W-:Y:S01]  /*11920*/  ULDC UR4, c[0x0][0xad4] ;  /* 0x0002b50000047ab9 */ /* 0x000fe20000000800 */
[----:B------:R-:W-:Y:S01]  /*11930*/  F2FP.F16.F32.PACK_AB R34, R61, R60 ;  /* 0x0000003c3d22723e */ /* 0x000fe200000000ff */
[----:B------:R-:W4:Y:S01]  /*11940*/  S2R R5, SR_SWINHI ;  /* 0x0000000000057919 */ /* 0x000f220000002f00 */
[----:B------:R-:W-:Y:S02]  /*11950*/  F2FP.F16.F32.PACK_AB R36, R63, R62 ;  /* 0x0000003e3f24723e */ /* 0x000fe400000000ff */
[----:B------:R-:W-:Y:S02]  /*11960*/  MOV R92, R156 ;  /* 0x0000009c005c7202 */ /* 0x000fe40000000f00 */
[----:B----4-:R-:W-:-:S03]  /*11970*/  MOV R93, R5 ;  /* 0x00000005005d7202 */ /* 0x010fc60000000f00 */
[----:B---3--:R-:W-:-:S03]  /*11980*/  IMAD.WIDE R8, R4, 0x2, R92 ;  /* 0x0000000204087825 */ /* 0x008fc600078e025c */
[C---:B------:R-:W-:Y:S02]  /*11990*/  IADD3 R37, P0, R8.reuse, 0x40, RZ ;  /* 0x0000004008257810 */ /* 0x040fe40007f1e0ff */
[----:B------:R-:W-:Y:S02]  /*119a0*/  IADD3 R35, P5, R8, 0x20, RZ ;  /* 0x0000002008237810 */ /* 0x000fe40007fbe0ff */
[----:B------:R-:W-:Y:S02]  /*119b0*/  IADD3.X R25, RZ, R9, RZ, P0, !PT ;  /* 0x00000009ff197210 */ /* 0x000fe400007fe4ff */
[----:B------:R-:W-:Y:S01]  /*119c0*/  ISETP.NE.AND P0, PT, R204, RZ, PT ;  /* 0x000000ffcc00720c */ /* 0x000fe20003f05270 */
[--C-:B------:R-:W-:Y:S01]  /*119d0*/  IMAD.X R27, RZ, RZ, R9.reuse, P5 ;  /* 0x000000ffff1b7224 */ /* 0x100fe200028e0609 */
[----:B------:R-:W-:Y:S02]  /*119e0*/  IADD3 R39, P1, R8, 0x60, RZ ;  /* 0x0000006008277810 */ /* 0x000fe40007f3e0ff */
[----:B------:R-:W-:Y:S01]  /*119f0*/  SEL R204, R204, UR4, P0 ;  /* 0x00000004cccc7c07 */ /* 0x000fe20008000000 */
[----:B------:R-:W-:Y:S05]  /*11a00*/  WARPSYNC.ALL ;  /* 0x0000000000007948 */ /* 0x000fea0003800000 */
[----:B------:R-:W-:Y:S01]  /*11a10*/  LOP3.LUT R11, R8, 0x380, RZ, 0xc0, !PT ;  /* 0x00000380080b7812 */ /* 0x000fe200078ec0ff */
[----:B------:R-:W-:Y:S01]  /*11a20*/  IMAD.X R15, RZ, RZ, R9, P1 ;  /* 0x000000ffff0f7224 */ /* 0x000fe200008e0609 */
[----:B------:R-:W-:Y:S01]  /*11a30*/  LOP3.LUT R4, R35, 0x380, RZ, 0xc0, !PT ;  /* 0x0000038023047812 */ /* 0x000fe200078ec0ff */
[----:B------:R-:W-:Y:S01]  /*11a40*/  ULDC.64 UR6, c[0x0][0xc08] ;  /* 0x0003020000067ab9 */ /* 0x000fe20000000a00 */
[----:B------:R-:W-:Y:S01]  /*11a50*/  LOP3.LUT R10, R39, 0x380, RZ, 0xc0, !PT ;  /* 0x00000380270a7812 */ /* 0x000fe200078ec0ff */
[----:B------:R-:W-:Y:S01]  /*11a60*/  ULDC.64 UR4, c[0x0][0xc00] ;  /* 0x0003000000047ab9 */ /* 0x000fe20000000a00 */
[----:B------:R-:W-:-:S02]  /*11a70*/  LOP3.LUT R6, R37, 0x380, RZ, 0xc0, !PT ;  /* 0x0000038025067812 */ /* 0x000fc400078ec0ff */
[----:B------:R-:W-:Y:S02]  /*11a80*/  SHF.R.U64 R11, R11, 0x3, RZ ;  /* 0x000000030b0b7819 */ /* 0x000fe400000012ff */
[----:B------:R-:W-:Y:S02]  /*11a90*/  SHF.R.U64 R4, R4, 0x3, RZ ;  /* 0x0000000304047819 */ /* 0x000fe400000012ff */
[C---:B------:R-:W-:Y:S02]  /*11aa0*/  IADD3 R95, P2, R8.reuse, 0x4000, RZ ;  /* 0x00004000085f7810 */ /* 0x040fe40007f5e0ff */
[----:B-1----:R-:W-:Y:S02]  /*11ab0*/  IADD3 R28, P5, R8, 0x4060, RZ ;  /* 0x00004060081c7810 */ /* 0x002fe40007fbe0ff */
[----:B------:R-:W-:Y:S01]  /*11ac0*/  SHF.R.U64 R10, R10, 0x3, RZ ;  /* 0x000000030a0a7819 */ /* 0x000fe200000012ff */
[--C-:B--2---:R-:W-:Y:S01]  /*11ad0*/  IMAD.X R13, RZ, RZ, R9.reuse, P2 ;  /* 0x000000ffff0d7224 */ /* 0x104fe200010e0609 */
[----:B------:R-:W-:Y:S01]  /*11ae0*/  IADD3 R107, P4, R8, 0x4040, RZ ;  /* 0x00004040086b7810 */ /* 0x000fe20007f9e0ff */
[----:B------:R-:W-:Y:S01]  /*11af0*/  IMAD.X R33, RZ, RZ, R9, P5 ;  /* 0x000000ffff217224 */ /* 0x000fe200028e0609 */
[----:B------:R-:W-:Y:S01]  /*11b00*/  SHF.R.U64 R6, R6, 0x3, RZ ;  /* 0x0000000306067819 */ /* 0x000fe200000012ff */
[----:B------:R-:W-:Y:S01]  /*11b10*/  BAR.SYNC.DEFER_BLOCKING 0x1, 0x100 ;  /* 0x0044000000007b1d */ /* 0x000fe20000010000 */
[----:B------:R-:W-:-:S02]  /*11b20*/  IADD3 R97, P3, R8, 0x4020, RZ ;  /* 0x0000402008617810 */ /* 0x000fc40007f7e0ff */
[----:B------:R-:W-:Y:S02]  /*11b30*/  LOP3.LUT R8, R11, R8, RZ, 0x3c, !PT ;  /* 0x000000080b087212 */ /* 0x000fe400078e3cff */
[----:B------:R-:W-:Y:S01]  /*11b40*/  LOP3.LUT R26, R4, R35, RZ, 0x3c, !PT ;  /* 0x00000023041a7212 */ /* 0x000fe200078e3cff */
[----:B------:R-:W-:Y:S01]  /*11b50*/  IMAD.X R7, RZ, RZ, R9, P3 ;  /* 0x000000ffff077224 */ /* 0x000fe200018e0609 */
[----:B------:R-:W-:Y:S02]  /*11b60*/  LOP3.LUT R14, R10, R39, RZ, 0x3c, !PT ;  /* 0x000000270a0e7212 */ /* 0x000fe400078e3cff */
[----:B------:R-:W-:Y:S02]  /*11b70*/  LOP3.LUT R4, R95, 0x380, RZ, 0xc0, !PT ;  /* 0x000003805f047812 */ /* 0x000fe400078ec0ff */
[----:B------:R-:W-:Y:S02]  /*11b80*/  LOP3.LUT R11, R28, 0x380, RZ, 0xc0, !PT ;  /* 0x000003801c0b7812 */ /* 0x000fe400078ec0ff */
[----:B-----5:R-:W-:-:S02]  /*11b90*/  LOP3.LUT R24, R6, R37, RZ, 0x3c, !PT ;  /* 0x0000002506187212 */ /* 0x020fc400078e3cff */
[----:B------:R-:W-:Y:S02]  /*11ba0*/  LOP3.LUT R10, R107, 0x380, RZ, 0xc0, !PT ;  /* 0x000003806b0a7812 */ /* 0x000fe400078ec0ff */
[----:B------:R-:W-:Y:S02]  /*11bb0*/  LOP3.LUT R6, R97, 0x380, RZ, 0xc0, !PT ;  /* 0x0000038061067812 */ /* 0x000fe400078ec0ff */
[----:B------:R-:W-:Y:S02]  /*11bc0*/  SHF.R.U64 R4, R4, 0x3, RZ ;  /* 0x0000000304047819 */ /* 0x000fe400000012ff */
[----:B------:R-:W-:Y:S02]  /*11bd0*/  SHF.R.U64 R11, R11, 0x3, RZ ;  /* 0x000000030b0b7819 */ /* 0x000fe400000012ff */
[----:B------:R-:W-:Y:S02]  /*11be0*/  SHF.R.U64 R10, R10, 0x3, RZ ;  /* 0x000000030a0a7819 */ /* 0x000fe400000012ff */
[----:B------:R-:W-:-:S02]  /*11bf0*/  SHF.R.U64 R6, R6, 0x3, RZ ;  /* 0x0000000306067819 */ /* 0x000fc400000012ff */
[----:B------:R-:W-:Y:S02]  /*11c00*/  LOP3.LUT R12, R4, R95, RZ, 0x3c, !PT ;  /* 0x0000005f040c7212 */ /* 0x000fe400078e3cff */
[----:B------:R-:W-:Y:S02]  /*11c10*/  LOP3.LUT R32, R11, R28, RZ, 0x3c, !PT ;  /* 0x0000001c0b207212 */ /* 0x000fe400078e3cff */
[----:B------:R-:W-:Y:S02]  /*11c20*/  IADD3.X R5, RZ, R9, RZ, P4, !PT ;  /* 0x00000009ff057210 */ /* 0x000fe400027fe4ff */
[----:B------:R-:W-:Y:S02]  /*11c30*/  LOP3.LUT R4, R10, R107, RZ, 0x3c, !PT ;  /* 0x0000006b0a047212 */ /* 0x000fe400078e3cff */
[----:B------:R-:W-:Y:S02]  /*11c40*/  MOV R28, R8 ;  /* 0x00000008001c7202 */ /* 0x000fe40000000f00 */
[----:B------:R-:W-:-:S02]  /*11c50*/  LOP3.LUT R6, R6, R97, RZ, 0x3c, !PT ;  /* 0x0000006106067212 */ /* 0x000fc400078e3cff */
[----:B------:R-:W-:Y:S02]  /*11c60*/  F2FP.F16.F32.PACK_AB R8, R21, R20 ;  /* 0x000000141508723e */ /* 0x000fe400000000ff */
[----:B------:R-:W-:Y:S02]  /*11c70*/  F2FP.F16.F32.PACK_AB R9, R71, R70 ;  /* 0x000000464709723e */ /* 0x000fe400000000ff */
[----:B------:R-:W-:Y:S02]  /*11c80*/  F2FP.F16.F32.PACK_AB R10, R41, R40 ;  /* 0x00000028290a723e */ /* 0x000fe400000000ff */
[----:B------:R-:W-:Y:S02]  /*11c90*/  F2FP.F16.F32.PACK_AB R11, R73, R72 ;  /* 0x00000048490b723e */ /* 0x000fe400000000ff */
[----:B------:R-:W-:Y:S02]  /*11ca0*/  MOV R95, R6 ;  /* 0x00000006005f7202 */ /* 0x000fe40000000f00 */
[----:B------:R-:W-:Y:S01]  /*11cb0*/  MOV R94, R4 ;  /* 0x00000004005e7202 */ /* 0x000fe20000000f00 */
[----:B------:R1:W-:Y:S01]  /*11cc0*/  STSM.16.M88.4 [R28], R8 ;  /* 0x000000081c007844 */ /* 0x0003e20000000200 */
[----:B------:R-:W-:-:S02]  /*11cd0*/  MOV R37, R26 ;  /* 0x0000001a00257202 */ /* 0x000fc40000000f00 */
[----:B------:R-:W-:Y:S02]  /*11ce0*/  F2FP.F16.F32.PACK_AB R4, R43, R42 ;  /* 0x0000002a2b04723e */ /* 0x000fe400000000ff */
[----:B------:R-:W-:Y:S02]  /*11cf0*/  F2FP.F16.F32.PACK_AB R5, R75, R74 ;  /* 0x0000004a4b05723e */ /* 0x000fe400000000ff */
[----:B------:R-:W-:Y:S02]  /*11d00*/  F2FP.F16.F32.PACK_AB R6, R45, R44 ;  /* 0x0000002c2d06723e */ /* 0x000fe400000000ff */
[----:B------:R-:W-:Y:S02]  /*11d10*/  F2FP.F16.F32.PACK_AB R7, R77, R76 ;  /* 0x0000004c4d07723e */ /* 0x000fe400000000ff */
[----:B------:R-:W-:Y:S02]  /*11d20*/  MOV R38, R24 ;  /* 0x0000001800267202 */ /* 0x000fe40000000f00 */
[----:B------:R-:W-:Y:S01]  /*11d30*/  MOV R39, R14 ;  /* 0x0000000e00277202 */ /* 0x000fe20000000f00 */
[----:B------:R-:W-:Y:S01]  /*11d40*/  STSM.16.M88.4 [R37], R4 ;  /* 0x0000000425007844 */ /* 0x000fe20000000200 */
[----:B------:R-:W-:-:S02]  /*11d50*/  MOV R96, R12 ;  /* 0x0000000c00607202 */ /* 0x000fc40000000f00 */
[----:B-1----:R-:W-:Y:S02]  /*11d60*/  F2FP.F16.F32.PACK_AB R8, R47, R46 ;  /* 0x0000002e2f08723e */ /* 0x002fe400000000ff */
[----:B------:R-:W-:Y:S02]  /*11d70*/  F2FP.F16.F32.PACK_AB R9, R79, R78 ;  /* 0x0000004e4f09723e */ /* 0x000fe400000000ff */
[----:B------:R-:W-:Y:S02]  /*11d80*/  F2FP.F16.F32.PACK_AB R10, R49, R48 ;  /* 0x00000030310a723e */ /* 0x000fe400000000ff */
[----:B------:R-:W-:Y:S02]  /*11d90*/  F2FP.F16.F32.PACK_AB R11, R81, R80 ;  /* 0x00000050510b723e */ /* 0x000fe400000000ff */
[----:B------:R-:W-:Y:S02]  /*11da0*/  F2FP.F16.F32.PACK_AB R12, R51, R50 ;  /* 0x00000032330c723e */ /* 0x000fe400000000ff */
[----:B------:R-:W-:Y:S01]  /*11db0*/  F2FP.F16.F32.PACK_AB R13, R83, R82 ;  /* 0x00000052530d723e */ /* 0x000fe200000000ff */
[----:B------:R1:W-:Y:S01]  /*11dc0*/  STSM.16.M88.4 [R38], R8 ;  /* 0x0000000826007844 */ /* 0x0003e20000000200 */
[----:B------:R-:W-:-:S02]  /*11dd0*/  F2FP.F16.F32.PACK_AB R14, R53, R52 ;  /* 0x00000034350e723e */ /* 0x000fc400000000ff */
[----:B------:R-:W-:Y:S02]  /*11de0*/  F2FP.F16.F32.PACK_AB R15, R85, R84 ;  /* 0x00000054550f723e */ /* 0x000fe400000000ff */
[----:B------:R-:W-:Y:S02]  /*11df0*/  F2FP.F16.F32.PACK_AB R24, R55, R54 ;  /* 0x000000363718723e */ /* 0x000fe400000000ff */
[----:B------:R-:W-:Y:S01]  /*11e00*/  F2FP.F16.F32.PACK_AB R25, R87, R86 ;  /* 0x000000565719723e */ /* 0x000fe200000000ff */
[----:B------:R2:W-:Y:S01]  /*11e10*/  STSM.16.M88.4 [R39], R12 ;  /* 0x0000000c27007844 */ /* 0x0005e20000000200 */
[----:B------:R-:W-:Y:S02]  /*11e20*/  F2FP.F16.F32.PACK_AB R26, R57, R56 ;  /* 0x00000038391a723e */ /* 0x000fe400000000ff */
[----:B------:R-:W-:Y:S02]  /*11e30*/  F2FP.F16.F32.PACK_AB R27, R89, R88 ;  /* 0x00000058591b723e */ /* 0x000fe400000000ff */
[----:B------:R-:W-:-:S02]  /*11e40*/  MOV R28, R32 ;  /* 0x00000020001c7202 */ /* 0x000fc40000000f00 */
[----:B------:R-:W-:Y:S01]  /*11e50*/  F2FP.F16.F32.PACK_AB R32, R59, R58 ;  /* 0x0000003a3b20723e */ /* 0x000fe200000000ff */
[----:B------:R-:W-:Y:S01]  /*11e60*/  STSM.16.M88.4 [R96], R24 ;  /* 0x0000001860007844 */ /* 0x000fe20000000200 */
[----:B------:R-:W-:Y:S01]  /*11e70*/  F2FP.F16.F32.PACK_AB R33, R91, R90 ;  /* 0x0000005a5b21723e */ /* 0x000fe200000000ff */
[----:B-1----:R-:W-:Y:S01]  /*11e80*/  IMAD.MOV.U32 R10, RZ, RZ, RZ ;  /* 0x000000ffff0a7224 */ /* 0x002fe200078e00ff */
[----:B------:R-:W-:Y:S01]  /*11e90*/  F2FP.F16.F32.PACK_AB R35, R99, R98 ;  /* 0x000000626323723e */ /* 0x000fe200000000ff */
[----:B------:R-:W1:Y:S01]  /*11ea0*/  LDC R9, c[0x0][0xbe8] ;  /* 0x0002fa00ff097b82 */ /* 0x000e620000000800 */
[----:B------:R-:W-:Y:S02]  /*11eb0*/  F2FP.F16.F32.PACK_AB R37, R101, R100 ;  /* 0x000000646525723e */ /* 0x000fe400000000ff */
[----:B------:R-:W-:Y:S01]  /*11ec0*/  F2FP.F16.F32.PACK_AB R38, R65, R64 ;  /* 0x000000404126723e */ /* 0x000fe200000000ff */
[----:B------:R-:W-:Y:S01]  /*11ed0*/  STSM.16.M88.4 [R95], R32 ;  /* 0x000000205f007844 */ /* 0x000fe20000000200 */
[----:B--2---:R-:W-:-:S02]  /*11ee0*/  F2FP.F16.F32.PACK_AB R39, R103, R102 ;  /* 0x000000666727723e */ /* 0x004fc400000000ff */
[----:B------:R-:W-:Y:S02]  /*11ef0*/  F2FP.F16.F32.PACK_AB R4, R67, R66 ;  /* 0x000000424304723e */ /* 0x000fe400000000ff */
[----:B------:R-:W-:Y:S01]  /*11f00*/  F2FP.F16.F32.PACK_AB R5, R105, R104 ;  /* 0x000000686905723e */ /* 0x000fe200000000ff */
[----:B------:R-:W-:Y:S01]  /*11f10*/  STSM.16.M88.4 [R94], R36 ;  /* 0x000000245e007844 */ /* 0x000fe20000000200 */
[----:B------:R-:W-:Y:S02]  /*11f20*/  F2FP.F16.F32.PACK_AB R6, R69, R68 ;  /* 0x000000444506723e */ /* 0x000fe400000000ff */
[----:B------:R-:W-:Y:S02]  /*11f30*/  F2FP.F16.F32.PACK_AB R7, R151, R150 ;  /* 0x000000969707723e */ /* 0x000fe400000000ff */
[----:B------:R-:W-:Y:S02]  /*11f40*/  ISETP.NE.U32.AND P3, PT, RZ, UR6, PT ;  /* 0x00000006ff007c0c */ /* 0x000fe4000bf65070 */
[----:B------:R-:W-:Y:S01]  /*11f50*/  ISETP.NE.U32.AND P0, PT, RZ, UR4, PT ;  /* 0x00000004ff007c0c */ /* 0x000fe2000bf05070 */
[----:B------:R2:W-:Y:S01]  /*11f60*/  STSM.16.M88.4 [R28], R4 ;  /* 0x000000041c007844 */ /* 0x0005e20000000200 */
[----:B------:R-:W-:Y:S01]  /*11f70*/  BAR.SYNC.DEFER_BLOCKING 0x1, 0x100 ;  /* 0x0044000000007b1d */ /* 0x000fe20000010000 */
[----:B------:R-:W-:-:S02]  /*11f80*/  ISETP.NE.AND.EX P3, PT, RZ, UR7, PT, P3 ;  /* 0x00000007ff007c0c */ /* 0x000fc4000bf65330 */
[----:B------:R-:W-:Y:S02]  /*11f90*/  IADD3 R12, P1, R206, UR4, RZ ;  /* 0x00000004ce0c7c10 */ /* 0x000fe4000ff3e0ff */
[----:B------:R-:W-:Y:S02]  /*11fa0*/  ISETP.NE.AND.EX P0, PT, RZ, UR5, PT, P0 ;  /* 0x00000005ff007c0c */ /* 0x000fe4000bf05300 */
[----:B------:R-:W-:-:S07]  /*11fb0*/  IADD3.X R13, R207, UR5, RZ, P1, !PT ;  /* 0x00000005cf0d7c10 */ /* 0x000fce0008ffe4ff */
[----:B------:R-:W-:Y:S01]  /*11fc0*/  @P3 IADD3 R206, P1, R206, UR6, RZ ;  /* 0x00000006cece3c10 */ /* 0x000fe2000ff3e0ff */
[----:B------:R-:W-:Y:S02]  /*11fd0*/  ULDC UR6, c[0x0][0xa88] ;  /* 0x0002a20000067ab9 */ /* 0x000fe40000000800 */
[----:B------:R-:W-:Y:S01]  /*11fe0*/  IMAD.U32 R8, RZ, RZ, UR6 ;  /* 0x00000006ff087e24 */ /* 0x000fe2000f8e00ff */
[----:B------:R-:W-:Y:S01]  /*11ff0*/  @P3 IADD3.X R207, R207, UR7, RZ, P1, !PT ;  /* 0x00000007cfcf3c10 */ /* 0x000fe20008ffe4ff */
[----:B------:R3:W5:Y:S04]  /*12000*/  @P0 LDG.E R10, desc[UR42][R12.64] ;  /* 0x0000002a0c0a0981 */ /* 0x000768000c1e1900 */
[----:B------:R3:W5:Y:S01]  /*12010*/  @P3 LDG.E R8, desc[UR42][R206.64] ;  /* 0x0000002ace083981 */ /* 0x000762000c1e1900 */
[----:B------:R-:W-:-:S02]  /*12020*/  ISETP.GT.AND P2, PT, R204, 0x1, PT ;  /* 0x00000001cc00780c */ /* 0x000fc40003f44270 */
[----:B--2---:R-:W-:Y:S02]  /*12030*/  MOV R6, 0x9b8 ;  /* 0x000009b800067802 */ /* 0x004fe40000000f00 */
[----:B-1----:R-:W-:Y:S02]  /*12040*/  ISETP.NE.AND P1, PT, R9, 0x1, PT ;  /* 0x000000010900780c */ /* 0x002fe40003f25270 */
[----:B------:R-:W-:-:S04]  /*12050*/  SEL R6, R6, 0x978, P2 ;  /* 0x0000097806067807 */ /* 0x000fc80001000000 */
[----:B------:R3:W1:Y:S08]  /*12060*/  LDC.64 R24, c[0x0][R6+0x220] ;  /* 0x0000880006187b82 */ /* 0x0006700000000a00 */
[----:B------:R3:W2:Y:S08]  /*12070*/  LDC.64 R26, c[0x0][R6+0x218] ;  /* 0x00008600061a7b82 */ /* 0x0006b00000000a00 */
[----:B------:R3:W4:Y:S01]  /*12080*/  LDC.64 R14, c[0x0][R6+0x228] ;  /* 0x00008a00060e7b82 */ /* 0x0007220000000a00 */
[----:B------:R-:W-:Y:S05]  /*12090*/  @P3 BRA `(.L_x_657) ;  /* 0x0000000000103947 */ /* 0x000fea0003800000 */
[----:B------:R-:W-:Y:S05]  /*120a0*/  @!P0 BRA `(.L_x_657) ;  /* 0x00000000000c8947 */ /* 0x000fea0003800000 */
[----:B------:R-:W3:Y:S04]  /*120b0*/  LDG.E R5, desc[UR42][R12.64] ;  /* 0x0000002a0c057981 */ /* 0x000ee8000c1e1900 */
[----:B-----5:R-:W3:Y:S02]  /*120c0*/  LDG.E R8, desc[UR42][R12.64+0x4] ;  /* 0x0000042a0c087981 */ /* 0x020ee4000c1e1900 */
[----:B---3--:R-:W-:-:S07]  /*120d0*/  IMAD.IADD R8, R8, 0x1, -R5 ;  /* 0x0000000108087824 */ /* 0x008fce00078e0a05 */
.L_x_657:
[----:B---3--:R-:W3:Y:S01]  /*120e0*/  LDL R13, [R1+0x18] ;  /* 0x00001800010d7983 */ /* 0x008ee20000100800 */
[----:B------:R-:W0:Y:S01]  /*120f0*/  LDC.64 R6, c[0x0][R6+0x210] ;  /* 0x0000840006067b82 */ /* 0x000e220000000a00 */
[----:B------:R-:W-:Y:S02]  /*12100*/  ISETP.NE.U32.AND P0, PT, RZ, UR4, PT ;  /* 0x00000004ff007c0c */ /* 0x000fe4000bf05070 */
[----:B------:R-:W4:Y:S02]  /*12110*/  LDL R32, [R1+0x14] ;  /* 0x0000140001207983 */ /* 0x000f240000100800 */
[----:B------:R-:W-:-:S03]  /*12120*/  ISETP.NE.AND.EX P0, PT, RZ, UR5, PT, P0 ;  /* 0x00000005ff007c0c */ /* 0x000fc6000bf05300 */
[----:B------:R-:W0:Y:S01]  /*12130*/  @P1 LDC R12, c[0x0][0xbec] ;  /* 0x0002fb00ff0c1b82 */ /* 0x000e220000000800 */
[----:B------:R-:W-:Y:S02]  /*12140*/  SEL R205, R205, RZ, !P0 ;  /* 0x000000ffcdcd7207 */ /* 0x000fe40004000000 */
[----:B------:R-:W-:-:S03]  /*12150*/  SEL R217, R217, RZ, !P0 ;  /* 0x000000ffd9d97207 */ /* 0x000fc60004000000 */
[----:B-1----:R-:W-:Y:S02]  /*12160*/  IMAD R11, R25, R205, RZ ;  /* 0x000000cd190b7224 */ /* 0x002fe400078e02ff */
[----:B------:R-:W1:Y:S02]  /*12170*/  @P1 LDC R33, c[0x0][0xbf0] ;  /* 0x0002fc00ff211b82 */ /* 0x000e640000000800 */
[----:B------:R-:W-:Y:S02]  /*12180*/  IMAD R217, R24, R217, R11 ;  /* 0x000000d918d97224 */ /* 0x000fe400078e020b */
[-C--:B--2---:R-:W-:Y:S02]  /*12190*/  IMAD R11, R27, R2.reuse, RZ ;  /* 0x000000021b0b7224 */ /* 0x084fe400078e02ff */
[----:B------:R-:W-:Y:S02]  /*121a0*/  IMAD.WIDE.U32 R26, R26, R2, RZ ;  /* 0x000000021a1a7225 */ /* 0x000fe400078e00ff */
[----:B------:R-:W2:Y:S02]  /*121b0*/  LDC.64 R4, c[0x0][0xba8] ;  /* 0x0002ea00ff047b82 */ /* 0x000ea40000000a00 */
[----:B------:R-:W-:-:S03]  /*121c0*/  IMAD.WIDE.U32 R24, R24, R205, RZ ;  /* 0x000000cd18187225 */ /* 0x000fc600078e00ff */
[--C-:B-----5:R-:W-:Y:S02]  /*121d0*/  IADD3 R26, P0, P3, R24, R26, R10.reuse ;  /* 0x0000001a181a7210 */ /* 0x120fe40007b1e00a */
[----:B------:R-:W-:Y:S01]  /*121e0*/  IADD3 R217, R25, R217, RZ ;  /* 0x000000d919d97210 */ /* 0x000fe20007ffe0ff */
[----:B------:R-:W-:Y:S01]  /*121f0*/  IMAD.IADD R28, R27, 0x1, R11 ;  /* 0x000000011b1c7824 */ /* 0x000fe200078e020b */
[----:B------:R-:W-:Y:S01]  /*12200*/  SHF.R.S32.HI R11, RZ, 0x1f, R10 ;  /* 0x0000001fff0b7819 */ /* 0x000fe2000001140a */
[----:B--2---:R-:W2:Y:S08]  /*12210*/  @!P2 LDC R4, c[0x0][0xb50] ;  /* 0x0002d400ff04ab82 */ /* 0x004eb00000000800 */
[----:B------:R-:W2:Y:S01]  /*12220*/  @!P2 LDC R5, c[0x0][0xb54] ;  /* 0x0002d500ff05ab82 */ /* 0x000ea20000000800 */
[----:B------:R-:W-:-:S02]  /*12230*/  IMAD R8, R8, R9, RZ ;  /* 0x0000000908087224 */ /* 0x000fc400078e02ff */
[----:B---3--:R-:W-:Y:S01]  /*12240*/  IMAD R35, R208, 0x80, R13 ;  /* 0x00000080d0237824 */ /* 0x008fe200078e020d */
[----:B------:R-:W-:-:S03]  /*12250*/  SEL R13, R209, RZ, P2 ;  /* 0x000000ffd10d7207 */ /* 0x000fc60001000000 */
[----:B0-----:R-:W-:-:S04]  /*12260*/  @P1 IMAD.HI.U32 R24, R35, R12, RZ ;  /* 0x0000000c23181227 */ /* 0x001fc800078e00ff */
[----:B------:R-:W-:Y:S01]  /*12270*/  IMAD.MOV.U32 R25, RZ, RZ, R35 ;  /* 0x000000ffff197224 */ /* 0x000fe200078e0023 */
[----:B-1----:R-:W-:Y:S01]  /*12280*/  @P1 SHF.R.U32.HI R25, RZ, R33, R24 ;  /* 0x00000021ff191219 */ /* 0x002fe20000011618 */
[-C--:B----4-:R-:W-:Y:S02]  /*12290*/  IMAD R15, R15, R13.reuse, RZ ;  /* 0x0000000d0f0f7224 */ /* 0x090fe400078e02ff */
[----:B------:R-:W-:-:S04]  /*122a0*/  IMAD.WIDE.U32 R12, R14, R13, RZ ;  /* 0x0000000d0e0c7225 */ /* 0x000fc800078e00ff */
[----:B------:R-:W-:Y:S02]  /*122b0*/  IMAD.MOV R24, RZ, RZ, -R25 ;  /* 0x000000ffff187224 */ /* 0x000fe400078e0a19 */
[----:B------:R-:W-:Y:S01]  /*122c0*/  IMAD.IADD R27, R13, 0x1, R15 ;  /* 0x000000010d1b7824 */ /* 0x000fe200078e020f */
[----:B------:R-:W-:Y:S01]  /*122d0*/  IADD3.X R14, R217, R28, R11, P0, P3 ;  /* 0x0000001cd90e7210 */ /* 0x000fe200007e640b */
[----:B------:R-:W-:Y:S01]  /*122e0*/  IMAD R15, R9, R24, R35 ;  /* 0x00000018090f7224 */ /* 0x000fe200078e0223 */
[----:B------:R-:W-:Y:S02]  /*122f0*/  IADD3 R12, P0, P3, R25, R26, R12 ;  /* 0x0000001a190c7210 */ /* 0x000fe40007b1e00c */
[----:B------:R-:W-:Y:S01]  /*12300*/  SHF.R.S32.HI R13, RZ, 0x1f, R25 ;  /* 0x0000001fff0d7819 */ /* 0x000fe20000011419 */
[----:B------:R-:W-:Y:S01]  /*12310*/  IMAD R7, R7, R15, RZ ;  /* 0x0000000f07077224 */ /* 0x000fe200078e02ff */
[----:B------:R-:W-:Y:S02]  /*12320*/  SHF.R.S32.HI R25, RZ, 0x1f, R15 ;  /* 0x0000001fff197819 */ /* 0x000fe4000001140f */
[----:B------:R-:W-:-:S03]  /*12330*/  IADD3.X R13, R13, R14, R27, P0, P3 ;  /* 0x0000000e0d0d7210 */ /* 0x000fc600007e641b */
[C---:B------:R-:W-:Y:S02]  /*12340*/  IMAD R25, R6.reuse, R25, R7 ;  /* 0x0000001906197224 */ /* 0x040fe400078e0207 */
[----:B------:R-:W-:-:S05]  /*12350*/  IMAD.WIDE.U32 R6, R6, R15, R12 ;  /* 0x0000000f06067225 */ /* 0x000fca00078e000c */
[----:B------:R-:W-:Y:S02]  /*12360*/  IADD3 R7, R7, R25, RZ ;  /* 0x0000001907077210 */ /* 0x000fe40007ffe0ff */
[----:B--2---:R-:W-:-:S04]  /*12370*/  LEA R4, P0, R6, R4, 0x2 ;  /* 0x0000000406047211 */ /* 0x004fc800078010ff */
[----:B------:R-:W-:Y:S01]  /*12380*/  LEA.HI.X R14, R6, R5, R7, 0x2, P0 ;  /* 0x00000005060e7211 */ /* 0x000fe200000f1407 */
[----:B------:R-:W-:Y:S01]  /*12390*/  SHFL.IDX PT, R12, R4, 0x1, 0x1c1f ;  /* 0x003c1f00040c7f89 */ /* 0x000fe200000e0000 */
[----:B------:R-:W-:-:S03]  /*123a0*/  IMAD R25, R208, 0x80, R32 ;  /* 0x00000080d0197824 */ /* 0x000fc600078e0220 */
[----:B------:R-:W-:Y:S04]  /*123b0*/  SHFL.IDX PT, R6, R4, RZ, 0x1c1f ;  /* 0x001c1fff04067589 */ /* 0x000fe800000e0000 */
[----:B------:R-:W0:Y:S04]  /*123c0*/  SHFL.IDX PT, R7, R14, RZ, 0x1c1f ;  /* 0x001c1fff0e077589 */ /* 0x000e2800000e0000 */
[----:B------:R-:W1:Y:S01]  /*123d0*/  SHFL.IDX PT, R13, R14, 0x1, 0x1c1f ;  /* 0x003c1f000e0d7f89 */ /* 0x000e6200000e0000 */
[----:B------:R-:W-:Y:S01]  /*123e0*/  LOP3.LUT P0, RZ, R218, 0x3, RZ, 0xc0, !PT ;  /* 0x00000003daff7812 */ /* 0x000fe2000780c0ff */
[----:B------:R-:W-:-:S03]  /*123f0*/  VIADD R5, R25, 0x8 ;  /* 0x0000000819057836 */ /* 0x000fc60000000000 */
[-C--:B------:R-:W-:Y:S02]  /*12400*/  ISETP.GE.OR P3, PT, R25, R8.reuse, P0 ;  /* 0x000000081900720c */ /* 0x080fe40000766670 */
[----:B------:R-:W-:-:S11]  /*12410*/  ISETP.GE.OR P0, PT, R5, R8, P0 ;  /* 0x000000080500720c */ /* 0x000fd60000706670 */
[----:B0-----:R0:W-:Y:S04]  /*12420*/  @!P3 ST.E desc[UR42][R6.64], R3 ;  /* 0x000000030600b985 */ /* 0x0011e8000c10192a */
[----:B-1----:R0:W-:Y:S01]  /*12430*/  @!P0 ST.E desc[UR42][R12.64], R0 ;  /* 0x000000000c008985 */ /* 0x0021e2000c10192a */
[----:B------:R-:W-:Y:S05]  /*12440*/  @P2 BRA `(.L_x_658) ;  /* 0x0000000800a02947 */ /* 0x000fea0003800000 */
[----:B------:R-:W-:Y:S01]  /*12450*/  IMAD.SHL.U32 R32, R153, 0x40, RZ ;  /* 0x0000004099207824 */ /* 0x000fe200078e00ff */
[----:B------:R-:W-:Y:S01]  /*12460*/  ULDC.64 UR4, c[0x0][0xaa0] ;  /* 0x0002a80000047ab9 */ /* 0x000fe20000000a00 */
[----:B0-----:R-:W0:Y:S03]  /*12470*/  @P1 LDC R13, c[0x0][0xbec] ;  /* 0x0002fb00ff0d1b82 */ /* 0x001e260000000800 */
[----:B------:R-:W-:-:S05]  /*12480*/  IADD3 R3, R16, R32, RZ ;  /* 0x0000002010037210 */ /* 0x000fca0007ffe0ff */
[----:B------:R-:W-:Y:S01]  /*12490*/  IMAD.WIDE R92, R3, 0x2, R92 ;  /* 0x00000002035c7825 */ /* 0x000fe200078e025c */
[----:B------:R-:W1:Y:S02]  /*124a0*/  @P1 LDC R21, c[0x0][0xbf0] ;  /* 0x0002fc00ff151b82 */ /* 0x000e640000000800 */
[C---:B------:R-:W-:Y:S02]  /*124b0*/  IADD3 R33, P0, R92.reuse, 0x2000, RZ ;  /* 0x000020005c217810 */ /* 0x040fe40007f1e0ff */
[----:B------:R-:W-:Y:S02]  /*124c0*/  IADD3 R25, P5, R92, 0x1000, RZ ;  /* 0x000010005c197810 */ /* 0x000fe40007fbe0ff */
[----:B------:R-:W-:Y:S02]  /*124d0*/  LOP3.LUT R32, R33, 0x380, RZ, 0xc0, !PT ;  /* 0x0000038021207812 */ /* 0x000fe400078ec0ff */
[----:B------:R-:W-:Y:S02]  /*124e0*/  LOP3.LUT R24, R25, 0x380, RZ, 0xc0, !PT ;  /* 0x0000038019187812 */ /* 0x000fe400078ec0ff */
[----:B------:R-:W-:-:S02]  /*124f0*/  SHF.R.U64 R32, R32, 0x3, RZ ;  /* 0x0000000320207819 */ /* 0x000fc400000012ff */
[----:B------:R-:W-:Y:S02]  /*12500*/  SHF.R.U64 R24, R24, 0x3, RZ ;  /* 0x0000000318187819 */ /* 0x000fe400000012ff */
[----:B------:R-:W-:Y:S01]  /*12510*/  LOP3.LUT R32, R32, R33, RZ, 0x3c, !PT ;  /* 0x0000002120207212 */ /* 0x000fe200078e3cff */
[--C-:B------:R-:W-:Y:S01]  /*12520*/  IMAD.X R33, RZ, RZ, R93.reuse, P0 ;  /* 0x000000ffff217224 */ /* 0x100fe200000e065d */
[----:B------:R-:W-:Y:S02]  /*12530*/  IADD3 R3, P0, R92, 0x7000, RZ ;  /* 0x000070005c037810 */ /* 0x000fe40007f1e0ff */
[----:B------:R-:W-:Y:S01]  /*12540*/  LOP3.LUT R24, R24, R25, RZ, 0x3c, !PT ;  /* 0x0000001918187212 */ /* 0x000fe200078e3cff */
[--C-:B------:R-:W-:Y:S01]  /*12550*/  IMAD.X R25, RZ, RZ, R93.reuse, P5 ;  /* 0x000000ffff197224 */ /* 0x100fe200028e065d */
[----:B------:R-:W-:Y:S01]  /*12560*/  LOP3.LUT R0, R3, 0x380, RZ, 0xc0, !PT ;  /* 0x0000038003007812 */ /* 0x000fe200078ec0ff */
[----:B------:R-:W-:Y:S01]  /*12570*/  IMAD R11, R11, UR4, RZ ;  /* 0x000000040b0b7c24 */ /* 0x000fe2000f8e02ff */
[C---:B------:R-:W-:Y:S01]  /*12580*/  IADD3 R37, P2, R92.reuse, 0x3000, RZ ;  /* 0x000030005c257810 */ /* 0x040fe20007f5e0ff */
[----:B------:R-:W-:Y:S01]  /*12590*/  IMAD.X R53, RZ, RZ, R93, P0 ;  /* 0x000000ffff357224 */ /* 0x000fe200000e065d */
[C---:B------:R-:W-:Y:S01]  /*125a0*/  IADD3 R41, P3, R92.reuse, 0x4000, RZ ;  /* 0x000040005c297810 */ /* 0x040fe20007f7e0ff */
[----:B------:R-:W5:Y:S01]  /*125b0*/  LD.E.128 R24, desc[UR42][R24.64] ;  /* 0x0000002a18187980 */ /* 0x000f62000c101d00 */
[----:B------:R-:W-:-:S02]  /*125c0*/  IADD3 R45, P4, R92, 0x5000, RZ ;  /* 0x000050005c2d7810 */ /* 0x000fc40007f9e0ff */
[----:B------:R-:W-:Y:S01]  /*125d0*/  IADD3 R49, P5, R92, 0x6000, RZ ;  /* 0x000060005c317810 */ /* 0x000fe20007fbe0ff */
[----:B------:R-:W5:Y:S01]  /*125e0*/  LD.E.128 R32, desc[UR42][R32.64] ;  /* 0x0000002a20207980 */ /* 0x000f62000c101d00 */
[----:B------:R-:W-:Y:S02]  /*125f0*/  SHF.R.U64 R0, R0, 0x3, RZ ;  /* 0x0000000300007819 */ /* 0x000fe400000012ff */
[----:B------:R-:W-:Y:S02]  /*12600*/  LOP3.LUT R36, R37, 0x380, RZ, 0xc0, !PT ;  /* 0x0000038025247812 */ /* 0x000fe400078ec0ff */
[----:B------:R-:W-:Y:S02]  /*12610*/  LOP3.LUT R40, R41, 0x380, RZ, 0xc0, !PT ;  /* 0x0000038029287812 */ /* 0x000fe400078ec0ff */
[----:B------:R-:W-:Y:S02]  /*12620*/  LOP3.LUT R44, R45, 0x380, RZ, 0xc0, !PT ;  /* 0x000003802d2c7812 */ /* 0x000fe400078ec0ff */
[----:B------:R-:W-:-:S02]  /*12630*/  LOP3.LUT R48, R49, 0x380, RZ, 0xc0, !PT ;  /* 0x0000038031307812 */ /* 0x000fc400078ec0ff */
[----:B------:R-:W-:Y:S02]  /*12640*/  LOP3.LUT R5, R92, 0x380, RZ, 0xc0, !PT ;  /* 0x000003805c057812 */ /* 0x000fe400078ec0ff */
[----:B------:R-:W-:Y:S01]  /*12650*/  LOP3.LUT R52, R0, R3, RZ, 0x3c, !PT ;  /* 0x0000000300347212 */ /* 0x000fe200078e3cff */
[----:B------:R-:W-:Y:S01]  /*12660*/  IMAD R3, R10, UR5, R11 ;  /* 0x000000050a037c24 */ /* 0x000fe2000f8e020b */
[----:B------:R-:W-:Y:S01]  /*12670*/  SHF.R.U64 R36, R36, 0x3, RZ ;  /* 0x0000000324247819 */ /* 0x000fe200000012ff */
[----:B------:R-:W-:Y:S01]  /*12680*/  IMAD.WIDE.U32 R10, R10, UR4, RZ ;  /* 0x000000040a0a7c25 */ /* 0x000fe2000f8e00ff */
[----:B------:R-:W-:Y:S01]  /*12690*/  SHF.R.U64 R40, R40, 0x3, RZ ;  /* 0x0000000328287819 */ /* 0x000fe200000012ff */
[----:B------:R-:W-:Y:S01]  /*126a0*/  ULDC.64 UR4, c[0x0][0xae8] ;  /* 0x0002ba0000047ab9 */ /* 0x000fe20000000a00 */
[----:B------:R-:W-:Y:S01]  /*126b0*/  SHF.R.U64 R44, R44, 0x3, RZ ;  /* 0x000000032c2c7819 */ /* 0x000fe200000012ff */
[----:B------:R-:W5:Y:S01]  /*126c0*/  LD.E.128 R52, desc[UR42][R52.64] ;  /* 0x0000002a34347980 */ /* 0x000f62000c101d00 */
[----:B------:R-:W-:-:S02]  /*126d0*/  SHF.R.U64 R48, R48, 0x3, RZ ;  /* 0x0000000330307819 */ /* 0x000fc400000012ff */
[----:B------:R-:W-:Y:S02]  /*126e0*/  SHF.R.U64 R5, R5, 0x3, RZ ;  /* 0x0000000305057819 */ /* 0x000fe400000012ff */
[----:B------:R-:W-:Y:S01]  /*126f0*/  LOP3.LUT R36, R36, R37, RZ, 0x3c, !PT ;  /* 0x0000002524247212 */ /* 0x000fe200078e3cff */
[--C-:B------:R-:W-:Y:S01]  /*12700*/  IMAD.X R37, RZ, RZ, R93.reuse, P2 ;  /* 0x000000ffff257224 */ /* 0x100fe200010e065d */
[----:B------:R-:W-:Y:S02]  /*12710*/  LOP3.LUT R40, R40, R41, RZ, 0x3c, !PT ;  /* 0x0000002928287212 */ /* 0x000fe400078e3cff */
[----:B------:R-:W-:Y:S01]  /*12720*/  LOP3.LUT R44, R44, R45, RZ, 0x3c, !PT ;  /* 0x0000002d2c2c7212 */ /* 0x000fe200078e3cff */
[--C-:B------:R-:W-:Y:S01]  /*12730*/  IMAD.X R45, RZ, RZ, R93.reuse, P4 ;  /* 0x000000ffff2d7224 */ /* 0x100fe200020e065d */
[----:B------:R-:W-:Y:S01]  /*12740*/  LOP3.LUT R48, R48, R49, RZ, 0x3c, !PT ;  /* 0x0000003130307212 */ /* 0x000fe200078e3cff */
[----:B------:R-:W-:Y:S01]  /*12750*/  IMAD.X R49, RZ, RZ, R93, P5 ;  /* 0x000000ffff317224 */ /* 0x000fe200028e065d */
[----:B------:R-:W-:Y:S01]  /*12760*/  IADD3.X R41, RZ, R93, RZ, P3, !PT ;  /* 0x0000005dff297210 */ /* 0x000fe20001ffe4ff */
[----:B------:R-:W5:Y:S01]  /*12770*/  LD.E.128 R36, desc[UR42][R36.64] ;  /* 0x0000002a24247980 */ /* 0x000f62000c101d00 */
[----:B------:R-:W-:-:S02]  /*12780*/  IADD3 R11, R11, R3, RZ ;  /* 0x000000030b0b7210 */ /* 0x000fc40007ffe0ff */
[----:B------:R-:W-:Y:S01]  /*12790*/  LOP3.LUT R92, R5, R92, RZ, 0x3c, !PT ;  /* 0x0000005c055c7212 */ /* 0x000fe200078e3cff */
[----:B------:R-:W-:Y:S01]  /*127a0*/  IMAD R3, R203, 0x20, R153 ;  /* 0x00000020cb037824 */ /* 0x000fe200078e0299 */
[----:B------:R-:W5:Y:S01]  /*127b0*/  LD.E.128 R40, desc[UR42][R40.64] ;  /* 0x0000002a28287980 */ /* 0x000f62000c101d00 */
[----:B------:R-:W-:Y:S01]  /*127c0*/  IMAD.WIDE.U32 R10, R2, UR4, R10 ;  /* 0x00000004020a7c25 */ /* 0x000fe2000f8e000a */
[----:B------:R-:W-:Y:S02]  /*127d0*/  SHF.R.S32.HI R0, RZ, 0x1f, R205 ;  /* 0x0000001fff007819 */ /* 0x000fe400000114cd */
[----:B------:R2:W5:Y:S01]  /*127e0*/  LD.E.128 R4, desc[UR42][R92.64] ;  /* 0x0000002a5c047980 */ /* 0x000562000c101d00 */
[----:B------:R-:W-:-:S03]  /*127f0*/  IMAD R14, R208, 0x80, R3 ;  /* 0x00000080d00e7824 */ /* 0x000fc600078e0203 */
[----:B------:R-:W5:Y:S01]  /*12800*/  LD.E.128 R44, desc[UR42][R44.64] ;  /* 0x0000002a2c2c7980 */ /* 0x000f62000c101d00 */
[----:B------:R-:W-:Y:S01]  /*12810*/  IMAD R11, R2, UR5, R11 ;  /* 0x00000005020b7c24 */ /* 0x000fe2000f8e020b */
[----:B------:R-:W-:Y:S02]  /*12820*/  ULDC.64 UR4, c[0x0][0xaf0] ;  /* 0x0002bc0000047ab9 */ /* 0x000fe40000000a00 */
[----:B------:R-:W5:Y:S01]  /*12830*/  LD.E.128 R48, desc[UR42][R48.64] ;  /* 0x0000002a30307980 */ /* 0x000f62000c101d00 */
[----:B------:R-:W-:Y:S01]  /*12840*/  @!PT LDS RZ, [RZ] ;  /* 0x00000000fffff984 */ /* 0x000fe20000000800 */
[----:B------:R-:W-:Y:S01]  /*12850*/  @!PT LDS RZ, [RZ] ;  /* 0x00000000fffff984 */ /* 0x000fe20000000800 */
[----:B------:R-:W-:Y:S01]  /*12860*/  @!PT LDS RZ, [RZ] ;  /* 0x00000000fffff984 */ /* 0x000fe20000000800 */
[----:B------:R-:W-:Y:S01]  /*12870*/  @!PT LDS RZ, [RZ] ;  /* 0x00000000fffff984 */ /* 0x000fe20000000800 */
[----:B------:R3:W-:Y:S06]  /*12880*/  MEMBAR.ALL.CTA ;  /* 0x0000000000007992 */ /* 0x0007ec0000008000 */
[----:B---3--:R-:W3:Y:S01]  /*12890*/  FENCE.VIEW.ASYNC.S ;  /* 0x00000000000073c6 */ /* 0x008ee20000000000 */
[----:B------:R-:W-:-:S02]  /*128a0*/  IMAD R2, R0, UR4, RZ ;  /* 0x0000000400027c24 */ /* 0x000fc4000f8e02ff */
[----:B0-----:R-:W-:-:S04]  /*128b0*/  @P1 IMAD.HI.U32 R0, R14, R13, RZ ;  /* 0x0000000d0e001227 */ /* 0x001fc800078e00ff */
[----:B------:R-:W-:Y:S01]  /*128c0*/  IMAD.MOV.U32 R13, RZ, RZ, R14 ;  /* 0x000000ffff0d7224 */ /* 0x000fe200078e000e */
[----:B-1----:R-:W-:Y:S01]  /*128d0*/  @P1 SHF.R.U32.HI R13, RZ, R21, R0 ;  /* 0x00000015ff0d1219 */ /* 0x002fe20000011600 */
[C---:B------:R-:W-:Y:S02]  /*128e0*/  IMAD R15, R205.reuse, UR5, R2 ;  /* 0x00000005cd0f7c24 */ /* 0x040fe4000f8e0202 */
[----:B------:R-:W-:Y:S01]  /*128f0*/  IMAD.WIDE.U32 R2, R205, UR4, R10 ;  /* 0x00000004cd027c25 */ /* 0x000fe2000f8e000a */
[--C-:B------:R-:W-:Y:S01]  /*12900*/  SHF.R.S32.HI R10, RZ, 0x1f, R13.reuse ;  /* 0x0000001fff0a7819 */ /* 0x100fe2000001140d */
[----:B------:R-:W-:Y:S02]  /*12910*/  ULDC.64 UR4, c[0x0][0xae0] ;  /* 0x0002b80000047ab9 */ /* 0x000fe40000000a00 */
[----:B------:R-:W-:Y:S02]  /*12920*/  VIADD R0, R156, 0x28820 ;  /* 0x000288209c007836 */ /* 0x000fe40000000000 */
[----:B------:R-:W-:Y:S01]  /*12930*/  IMAD.MOV R12, RZ, RZ, -R13 ;  /* 0x000000ffff0c7224 */ /* 0x000fe200078e0a0d */
[----:B------:R-:W-:Y:S01]  /*12940*/  IADD3 R3, R3, R15, RZ ;  /* 0x0000000f03037210 */ /* 0x000fe20007ffe0ff */
[----:B------:R-:W-:Y:S01]  /*12950*/  IMAD R10, R10, UR4, RZ ;  /* 0x000000040a0a7c24 */ /* 0x000fe2000f8e02ff */
[----:B------:R-:W-:Y:S01]  /*12960*/  PRMT R0, RZ, 0x654, R0 ;  /* 0x00000654ff007816 */ /* 0x000fe20000000000 */
[----:B------:R-:W-:-:S02]  /*12970*/  IMAD R9, R9, R12, R14 ;  /* 0x0000000c09097224 */ /* 0x000fc400078e020e */
[C---:B------:R-:W-:Y:S01]  /*12980*/  IMAD R11, R13.reuse, UR5, R10 ;  /* 0x000000050d0b7c24 */ /* 0x040fe2000f8e020a */
[----:B---3--:R0:W-:Y:S01]  /*12990*/  SYNCS.ARRIVE.TRANS64.RED.A1T0 RZ, [R0+URZ], RZ ;  /* 0x000000ff00ff79a7 */ /* 0x0081e2000810043f */
[----:B------:R-:W-:Y:S01]  /*129a0*/  IMAD.WIDE.U32 R2, R13, UR4, R2 ;  /* 0x000000040d027c25 */ /* 0x000fe2000f8e0002 */
[----:B------:R-:W-:Y:S01]  /*129b0*/  ULDC.64 UR4, c[0x0][0xad8] ;  /* 0x0002b60000047ab9 */ /* 0x000fe20000000a00 */
[----:B0-----:R-:W-:Y:S02]  /*129c0*/  SHF.R.S32.HI R0, RZ, 0x1f, R9 ;  /* 0x0000001fff007819 */ /* 0x001fe40000011409 */
[----:B------:R-:W-:-:S03]  /*129d0*/  IMAD.IADD R3, R3, 0x1, R11 ;  /* 0x0000000103037824 */ /* 0x000fc600078e020b */
[----:B------:R-:W-:Y:S02]  /*129e0*/  IMAD R0, R0, UR4, RZ ;  /* 0x0000000400007c24 */ /* 0x000fe4000f8e02ff */
[----:B------:R-:W-:-:S04]  /*129f0*/  IMAD.WIDE.U32 R2, R9, UR4, R2 ;  /* 0x0000000409027c25 */ /* 0x000fc8000f8e0002 */
[----:B------:R-:W-:Y:S01]  /*12a00*/  IMAD R9, R9, UR5, R0 ;  /* 0x0000000509097c24 */ /* 0x000fe2000f8e0200 */
[----:B------:R-:W-:Y:S02]  /*12a10*/  ULDC.64 UR4, c[0x0][0xa80] ;  /* 0x0002a00000047ab9 */ /* 0x000fe40000000a00 */
[----:B------:R-:W-:Y:S02]  /*12a20*/  LEA R0, P0, R2, UR4, 0x1 ;  /* 0x0000000402007c11 */ /* 0x000fe4000f8008ff */
[----:B------:R-:W-:Y:S01]  /*12a30*/  IADD3 R3, R3, R9, RZ ;  /* 0x0000000903037210 */ /* 0x000fe20007ffe0ff */
[----:B------:R-:W-:-:S03]  /*12a40*/  UMOV UR4, 0xffffffff ;  /* 0xffffffff00047882 */ /* 0x000fc60000000000 */
[----:B------:R-:W-:Y:S01]  /*12a50*/  LEA.HI.X R2, R2, UR5, R3, 0x1, P0 ;  /* 0x0000000502027c11 */ /* 0x000fe200080f0c03 */
[----:B------:R-:W-:Y:S01]  /*12a60*/  IMAD R9, R208, 0x80, R153 ;  /* 0x00000080d0097824 */ /* 0x000fe200078e0299 */
[----:B--2---:R-:W-:Y:S06]  /*12a70*/  BRA.DIV UR4, `(.L_x_659) ;  /* 0x000000a204947947 */ /* 0x004fec000b800000 */
[----:B------:R0:W1:Y:S04]  /*12a80*/  SHFL.IDX PT, R3, R2, RZ, 0x181f ;  /* 0x00181fff02037589 */ /* 0x00006800000e0000 */
[----:B------:R0:W2:Y:S02]  /*12a90*/  SHFL.IDX PT, R14, R0, RZ, 0x181f ;  /* 0x00181fff000e7589 */ /* 0x0000a400000e0000 */
.L_x_879:
[----:B------:R-:W-:Y:S01]  /*12aa0*/  ISETP.GE.AND P0, PT, R9, R8, PT ;  /* 0x000000080900720c */ /* 0x000fe20003f06270 */
[----:B------:R-:W-:-:S12]  /*12ab0*/  BSSY B1, `(.L_x_660) ;  /* 0x000000b000017945 */ /* 0x000fd80003800000 */
[----:B------:R-:W-:Y:S05]  /*12ac0*/  @P0 BRA `(.L_x_661) ;  /* 0x0000000000240947 */ /* 0x000fea0003800000 */
[----:B------:R-:W-:Y:S02]  /*12ad0*/  ULDC UR4, c[0x0][0xac8] ;  /* 0x0002b20000047ab9 */ /* 0x000fe40000000800 */
[----:B------:R-:W-:Y:S02]  /*12ae0*/  ISETP.GE.AND P0, PT, R16, UR4, PT ;  /* 0x0000000410007c0c */ /* 0x000fe4000bf06270 */
[----:B------:R-:W-:-:S11]  /*12af0*/  ISETP.GE.AND P1, PT, R23, UR4, PT ;  /* 0x0000000417007c0c */ /* 0x000fd6000bf26270 */
[CC--:B--2---:R-:W-:Y:S02]  /*12b00*/  @!P0 LEA R10, P2, R16.reuse, R14.reuse, 0x1 ;  /* 0x0000000e100a8211 */ /* 0x0c4fe400078408ff */
[C---:B------:R-:W-:Y:S02]  /*12b10*/  @!P1 LEA R14, P3, R23.reuse, R14, 0x1 ;  /* 0x0000000e170e9211 */ /* 0x040fe400078608ff */
[-C--:B-1----:R-:W-:Y:S02]  /*12b20*/  @!P0 LEA.HI.X R11, R16, R3.reuse, R17, 0x1, P2 ;  /* 0x00000003100b8211 */ /* 0x082fe400010f0c11 */
[----:B------:R-:W-:-:S03]  /*12b30*/  @!P1 LEA.HI.X R15, R23, R3, R22, 0x1, P3 ;  /* 0x00000003170f9211 */ /* 0x000fc600018f0c16 */
[----:B-----5:R3:W-:Y:S04]  /*12b40*/  @!P0 ST.E.128 desc[UR42][R10.64], R4 ;  /* 0x000000040a008985 */ /* 0x0207e8000c101d2a */
[----:B------:R3:W-:Y:S02]  /*12b50*/  @!P1 ST.E.128 desc[UR42][R14.64], R40 ;  /* 0x000000280e009985 */ /* 0x0007e4000c101d2a */
.L_x_661:
[----:B------:R-:W-:Y:S05]  /*12b60*/  BSYNC B1 ;  /* 0x0000000000017941 */ /* 0x000fea0003800000 */
.L_x_660:
[----:B------:R-:W-:-:S03]  /*12b70*/  UMOV UR4, 0xffffffff ;  /* 0xffffffff00047882 */ /* 0x000fc60000000000 */
[----:B------:R-:W-:Y:S05]  /*12b80*/  BRA.DIV UR4, `(.L_x_662) ;  /* 0x000000a204847947 */ /* 0x000fea000b800000 */
[----:B-1----:R1:W4:Y:S04]  /*12b90*/  SHFL.IDX PT, R3, R2, 0x1, 0x181f ;  /* 0x00381f0002037f89 */ /* 0x00232800000e0000 */
[----:B--23--:R1:W2:Y:S02]  /*12ba0*/  SHFL.IDX PT, R14, R0, 0x1, 0x181f ;  /* 0x00381f00000e7f89 */ /* 0x00c2a400000e0000 */
.L_x_883:
[----:B-----5:R-:W-:Y:S01]  /*12bb0*/  VIADD R5, R9, 0x20 ;  /* 0x0000002009057836 */ /* 0x020fe20000000000 */
[----:B------:R-:W-:Y:S04]  /*12bc0*/  BSSY B1, `(.L_x_663) ;  /* 0x000000c000017945 */ /* 0x000fe80003800000 */
[----:B------:R-:W-:-:S13]  /*12bd0*/  ISETP.GE.AND P0, PT, R5, R8, PT ;  /* 0x000000080500720c */ /* 0x000fda0003f06270 */
[----:B------:R-:W-:Y:S05]  /*12be0*/  @P0 BRA `(.L_x_664) ;  /* 0x0000000000240947 */ /* 0x000fea0003800000 */
[----:B------:R-:W-:Y:S02]  /*12bf0*/  ULDC UR4, c[0x0][0xac8] ;  /* 0x0002b20000047ab9 */ /* 0x000fe40000000800 */
[----:B------:R-:W-:Y:S02]  /*12c00*/  ISETP.GE.AND P2, PT, R16, UR4, PT ;  /* 0x0000000410007c0c */ /* 0x000fe4000bf46270 */
[----:B------:R-:W-:-:S11]  /*12c10*/  ISETP.GE.AND P3, PT, R23, UR4, PT ;  /* 0x0000000417007c0c */ /* 0x000fd6000bf66270 */
[CC--:B--2---:R-:W-:Y:S02]  /*12c20*/  @!P2 LEA R4, P0, R16.reuse, R14.reuse, 0x1 ;  /* 0x0000000e1004a211 */ /* 0x0c4fe400078008ff */
[C---:B------:R-:W-:Y:S02]  /*12c30*/  @!P3 LEA R14, P1, R23.reuse, R14, 0x1 ;  /* 0x0000000e170eb211 */ /* 0x040fe400078208ff */
[-C--:B----4-:R-:W-:Y:S02]  /*12c40*/  @!P2 LEA.HI.X R5, R16, R3.reuse, R17, 0x1, P0 ;  /* 0x000000031005a211 */ /* 0x090fe400000f0c11 */
[----:B------:R-:W-:-:S03]  /*12c50*/  @!P3 LEA.HI.X R15, R23, R3, R22, 0x1, P1 ;  /* 0x00000003170fb211 */ /* 0x000fc600008f0c16 */
[----:B------:R3:W-:Y:S04]  /*12c60*/  @!P2 ST.E.128 desc[UR42][R4.64], R24 ;  /* 0x000000180400a985 */ /* 0x0007e8000c101d2a */
[----:B------:R3:W-:Y:S02]  /*12c70*/  @!P3 ST.E.128 desc[UR42][R14.64], R44 ;  /* 0x0000002c0e00b985 */ /* 0x0007e4000c101d2a */
.L_x_664:
[----:B------:R-:W-:Y:S05]  /*12c80*/  BSYNC B1 ;  /* 0x0000000000017941 */ /* 0x000fea0003800000 */
.L_x_663:
[----:B------:R-:W-:-:S03]  /*12c90*/  UMOV UR4, 0xffffffff ;  /* 0xffffffff00047882 */ /* 0x000fc60000000000 */
[----:B------:R-:W-:Y:S05]  /*12ca0*/  BRA.DIV UR4, `(.L_x_665) ;  /* 0x000000a204847947 */ /* 0x000fea000b800000 */
[----:B----4-:R4:W0:Y:S04]  /*12cb0*/  SHFL.IDX PT, R3, R2, 0x2, 0x181f ;  /* 0x00581f0002037f89 */ /* 0x01082800000e0000 */
[----:B--23--:R4:W2:Y:S02]  /*12cc0*/  SHFL.IDX PT, R14, R0, 0x2, 0x181f ;  /* 0x00581f00000e7f89 */ /* 0x00c8a400000e0000 */
.L_x_887:
[----:B------:R-:W-:Y:S01]  /*12cd0*/  VIADD R5, R9, 0x40 ;  /* 0x0000004009057836 */ /* 0x000fe20000000000 */
        /* <DEDUP_REMOVED lines=8> */
[-C--:B0-----:R-:W-:Y:S02]  /*12d60*/  @!P2 LEA.HI.X R5, R16, R3.reuse, R17, 0x1, P0 ;  /* 0x000000031005a211 */ /* 0x081fe400000f0c11 */
[----:B------:R-:W-:-:S03]  /*12d70*/  @!P3 LEA.HI.X R15, R23, R3, R22, 0x1, P1 ;  /* 0x00000003170fb211 */ /* 0x000fc600008f0c16 */
[----:B------:R3:W-:Y:S04]  /*12d80*/  @!P2 ST.E.128 desc[UR42][R4.64], R32 ;  /* 0x000000200400a985 */ /* 0x0007e8000c101d2a */
[----:B------:R3:W-:Y:S02]  /*12d90*/  @!P3 ST.E.128 desc[UR42][R14.64], R48 ;  /* 0x000000300e00b985 */ /* 0x0007e4000c101d2a */
.L_x_667:
[----:B------:R-:W-:Y:S05]  /*12da0*/  BSYNC B1 ;  /* 0x0000000000017941 */ /* 0x000fea0003800000 */
.L_x_666:
[----:B------:R-:W-:-:S03]  /*12db0*/  UMOV UR4, 0xffffffff ;  /* 0xffffffff00047882 */ /* 0x000fc60000000000 */
[----:B------:R-:W-:Y:S05]  /*12dc0*/  BRA.DIV UR4, `(.L_x_668) ;  /* 0x000000a204847947 */ /* 0x000fea000b800000 */
[----:B0-----:R0:W0:Y:S04]  /*12dd0*/  SHFL.IDX PT, R3, R2, 0x3, 0x181f ;  /* 0x00781f0002037f89 */ /* 0x00102800000e0000 */
[----:B--23--:R2:W3:Y:S02]  /*12de0*/  SHFL.IDX PT, R14, R0, 0x3, 0x181f ;  /* 0x00781f00000e7f89 */ /* 0x00c4e400000e0000 */
.L_x_891:
[----:B------:R-:W-:-:S04]  /*12df0*/  IADD3 R5, R9, 0x60, RZ ;  /* 0x0000006009057810 */ /* 0x000fc80007ffe0ff */
[----:B------:R-:W-:-:S13]  /*12e00*/  ISETP.GE.AND P0, PT, R5, R8, PT ;  /* 0x000000080500720c */ /* 0x000fda0003f06270 */
[----:B------:R-:W-:Y:S05]  /*12e10*/  @P0 BRA `(.L_x_669) ;  /* 0x0000001800640947 */ /* 0x000fea0003800000 */
[----:B------:R-:W-:Y:S02]  /*12e20*/  ULDC UR4, c[0x0][0xac8] ;  /* 0x0002b20000047ab9 */ /* 0x000fe40000000800 */
[----:B------:R-:W-:-:S13]  /*12e30*/  ISETP.GE.AND P1, PT, R16, UR4, PT ;  /* 0x0000000410007c0c */ /* 0x000fda000bf26270 */
[----:B---3--:R-:W-:-:S04]  /*12e40*/  @!P1 LEA R4, P0, R16, R14, 0x1 ;  /* 0x0000000e10049211 */ /* 0x008fc800078008ff */
[----:B0-----:R-:W-:Y:S02]  /*12e50*/  @!P1 LEA.HI.X R5, R16, R3, R17, 0x1, P0 ;  /* 0x0000000310059211 */ /* 0x001fe400000f0c11 */
[----:B------:R-:W-:-:S03]  /*12e60*/  ISETP.GE.AND P0, PT, R23, UR4, PT ;  /* 0x0000000417007c0c */ /* 0x000fc6000bf06270 */
[----:B------:R0:W-:Y:S10]  /*12e70*/  @!P1 ST.E.128 desc[UR42][R4.64], R36 ;  /* 0x0000002404009985 */ /* 0x0001f4000c101d2a */
[----:B------:R-:W-:Y:S05]  /*12e80*/  @P0 BRA `(.L_x_669) ;  /* 0x0000001800480947 */ /* 0x000fea0003800000 */
[----:B------:R-:W-:-:S04]  /*12e90*/  LEA R14, P0, R23, R14, 0x1 ;  /* 0x0000000e170e7211 */ /* 0x000fc800078008ff */
[----:B------:R-:W-:-:S05]  /*12ea0*/  LEA.HI.X R15, R23, R3, R22, 0x1, P0 ;  /* 0x00000003170f7211 */ /* 0x000fca00000f0c16 */
[----:B------:R3:W-:Y:S01]  /*12eb0*/  ST.E.128 desc[UR42][R14.64], R52 ;  /* 0x000000340e007985 */ /* 0x0007e2000c101d2a */
[----:B------:R-:W-:Y:S05]  /*12ec0*/  BRA `(.L_x_669) ;  /* 0x0000001800387947 */ /* 0x000fea0003800000 */
.L_x_658:
[----:B------:R-:W1:Y:S01]  /*12ed0*/  @P1 LDC R4, c[0x0][0xbec] ;  /* 0x0002fb00ff041b82 */ /* 0x000e620000000800 */
[----:B------:R-:W-:Y:S01]  /*12ee0*/  ULDC.64 UR4, c[0x0][0xb08] ;  /* 0x0002c20000047ab9 */ /* 0x000fe20000000a00 */
[----:B0-----:R-:W-:Y:S01]  /*12ef0*/  SHF.R.S32.HI R0, RZ, 0x1f, R205 ;  /* 0x0000001fff007819 */ /* 0x001fe200000114cd */
[----:B------:R-:W-:Y:S01]  /*12f00*/  IMAD R11, R11, UR4, RZ ;  /* 0x000000040b0b7c24 */ /* 0x000fe2000f8e02ff */
[----:B------:R-:W-:Y:S01]  /*12f10*/  ULDC.64 UR6, c[0x0][0xb30] ;  /* 0x0002cc0000067ab9 */ /* 0x000fe20000000a00 */
[----:B------:R-:W-:Y:S01]  /*12f20*/  IMAD.WIDE.U32 R6, R10, UR4, RZ ;  /* 0x000000040a067c25 */ /* 0x000fe2000f8e00ff */
[----:B------:R-:W-:Y:S02]  /*12f30*/  IADD3 R37, R202, 0x28, RZ ;  /* 0x00000028ca257810 */ /* 0x000fe40007ffe0ff */
[----:B------:R-:W0:Y:S01]  /*12f40*/  @P1 LDC R13, c[0x0][0xbf0] ;  /* 0x0002fc00ff0d1b82 */ /* 0x000e220000000800 */
[----:B------:R-:W-:Y:S01]  /*12f50*/  IMAD R11, R10, UR5, R11 ;  /* 0x000000050a0b7c24 */ /* 0x000fe2000f8e020b */
[----:B------:R-:W-:Y:S01]  /*12f60*/  ULDC.64 UR4, c[0x0][0xb38] ;  /* 0x0002ce0000047ab9 */ /* 0x000fe20000000a00 */
[C---:B------:R-:W-:Y:S01]  /*12f70*/  VIADD R28, R202.reuse, 0x10 ;  /* 0x00000010ca1c7836 */ /* 0x040fe20000000000 */
[----:B------:R-:W-:Y:S01]  /*12f80*/  SHF.R.S32.HI R97, RZ, 0x1f, R210 ;  /* 0x0000001fff617819 */ /* 0x000fe200000114d2 */
[----:B------:R-:W-:Y:S01]  /*12f90*/  IMAD.IADD R7, R7, 0x1, R11 ;  /* 0x0000000107077824 */ /* 0x000fe200078e020b */
[----:B------:R-:W-:Y:S01]  /*12fa0*/  SHF.R.S32.HI R38, RZ, 0x1f, R37 ;  /* 0x0000001fff267819 */ /* 0x000fe20000011425 */
[----:B------:R-:W-:Y:S01]  /*12fb0*/  VIADD R33, R202, 0x18 ;  /* 0x00000018ca217836 */ /* 0x000fe20000000000 */
[----:B------:R-:W-:Y:S01]  /*12fc0*/  SHF.R.S32.HI R32, RZ, 0x1f, R28 ;  /* 0x0000001fff207819 */ /* 0x000fe2000001141c */
[----:B------:R-:W-:-:S03]  /*12fd0*/  IMAD.WIDE.U32 R6, R2, UR4, R6 ;  /* 0x0000000402067c25 */ /* 0x000fc6000f8e0006 */
[----:B------:R-:W-:Y:S01]  /*12fe0*/  SHF.R.S32.HI R34, RZ, 0x1f, R33 ;  /* 0x0000001fff227819 */ /* 0x000fe20000011421 */
[----:B------:R-:W-:Y:S01]  /*12ff0*/  IMAD R7, R2, UR5, R7 ;  /* 0x0000000502077c24 */ /* 0x000fe2000f8e0207 */
[----:B------:R-:W-:Y:S01]  /*13000*/  ULDC.64 UR4, c[0x0][0xb40] ;  /* 0x0002d00000047ab9 */ /* 0x000fe20000000a00 */
[----:B------:R-:W-:Y:S02]  /*13010*/  VIADD R39, R202, 0x30 ;  /* 0x00000030ca277836 */ /* 0x000fe40000000000 */
[----:B------:R-:W-:Y:S02]  /*13020*/  IMAD R0, R0, UR4, RZ ;  /* 0x0000000400007c24 */ /* 0x000fe4000f8e02ff */
[----:B-1----:R-:W-:Y:S01]  /*13030*/  @P1 IMAD.HI.U32 R4, R35, R4, RZ ;  /* 0x0000000423041227 */ /* 0x002fe200078e00ff */
[----:B------:R-:W-:-:S03]  /*13040*/  SHF.R.S32.HI R92, RZ, 0x1f, R39 ;  /* 0x0000001fff5c7819 */ /* 0x000fc60000011427 */
[----:B------:R-:W-:-:S04]  /*13050*/  IMAD.WIDE.U32 R2, R205, UR4, R6 ;  /* 0x00000004cd027c25 */ /* 0x000fc8000f8e0006 */
[----:B------:R-:W-:Y:S01]  /*13060*/  IMAD R11, R205, UR5, R0 ;  /* 0x00000005cd0b7c24 */ /* 0x000fe2000f8e0200 */
[----:B------:R-:W-:Y:S01]  /*13070*/  ULDC.64 UR4, c[0x0][0xb48] ;  /* 0x0002d20000047ab9 */ /* 0x000fe20000000a00 */
[----:B------:R-:W-:Y:S01]  /*13080*/  IMAD.MOV.U32 R7, RZ, RZ, R35 ;  /* 0x000000ffff077224 */ /* 0x000fe200078e0023 */
[----:B0-----:R-:W-:Y:S01]  /*13090*/  @P1 SHF.R.U32.HI R7, RZ, R13, R4 ;  /* 0x0000000dff071219 */ /* 0x001fe20000011604 */
[----:B------:R-:W-:Y:S02]  /*130a0*/  IMAD.IADD R3, R3, 0x1, R11 ;  /* 0x0000000103037824 */ /* 0x000fe400078e020b */
[----:B------:R-:W-:Y:S01]  /*130b0*/  VIADD R93, R202, 0x38 ;  /* 0x00000038ca5d7836 */ /* 0x000fe20000000000 */
[----:B------:R-:W-:Y:S01]  /*130c0*/  IADD3 R4, -R7, RZ, RZ ;  /* 0x000000ff07047210 */ /* 0x000fe20007ffe1ff */
[----:B------:R-:W-:Y:S01]  /*130d0*/  IMAD.WIDE.U32 R2, R209, UR4, R2 ;  /* 0x00000004d1027c25 */ /* 0x000fe2000f8e0002 */
[----:B------:R-:W-:Y:S02]  /*130e0*/  SHF.R.S32.HI R0, RZ, 0x1f, R7 ;  /* 0x0000001fff007819 */ /* 0x000fe40000011407 */
[----:B------:R-:W-:Y:S01]  /*130f0*/  SHF.R.S32.HI R94, RZ, 0x1f, R93 ;  /* 0x0000001fff5e7819 */ /* 0x000fe2000001145d */
[----:B------:R-:W-:-:S02]  /*13100*/  IMAD R9, R9, R4, R35 ;  /* 0x0000000409097224 */ /* 0x000fc400078e0223 */
[----:B------:R-:W-:Y:S02]  /*13110*/  IMAD R0, R0, UR6, RZ ;  /* 0x0000000600007c24 */ /* 0x000fe4000f8e02ff */
[----:B------:R-:W-:Y:S01]  /*13120*/  IMAD R3, R209, UR5, R3 ;  /* 0x00000005d1037c24 */ /* 0x000fe2000f8e0203 */
[----:B------:R-:W-:Y:S01]  /*13130*/  ULDC.64 UR4, c[0x0][0xb28] ;  /* 0x0002ca0000047ab9 */ /* 0x000fe20000000a00 */
[C---:B------:R-:W-:Y:S01]  /*13140*/  IMAD R11, R7.reuse, UR7, R0 ;  /* 0x00000007070b7c24 */ /* 0x040fe2000f8e0200 */
[----:B------:R-:W-:Y:S01]  /*13150*/  SHF.R.S32.HI R0, RZ, 0x1f, R9 ;  /* 0x0000001fff007819 */ /* 0x000fe20000011409 */
[----:B------:R-:W-:-:S04]  /*13160*/  IMAD.WIDE.U32 R2, R7, UR6, R2 ;  /* 0x0000000607027c25 */ /* 0x000fc8000f8e0002 */
[----:B------:R-:W-:Y:S02]  /*13170*/  IMAD R0, R0, UR4, RZ ;  /* 0x0000000400007c24 */ /* 0x000fe4000f8e02ff */
[----:B------:R-:W-:Y:S02]  /*13180*/  IMAD.IADD R3, R3, 0x1, R11 ;  /* 0x0000000103037824 */ /* 0x000fe400078e020b */
[----:B------:R-:W-:Y:S02]  /*13190*/  VIADD R4, R156, 0x28820 ;  /* 0x000288209c047836 */ /* 0x000fe40000000000 */
[C---:B------:R-:W-:Y:S02]  /*131a0*/  IMAD R7, R9.reuse, UR5, R0 ;  /* 0x0000000509077c24 */ /* 0x040fe4000f8e0200 */
[----:B------:R-:W-:Y:S01]  /*131b0*/  IMAD.WIDE.U32 R2, R9, UR4, R2 ;  /* 0x0000000409027c25 */ /* 0x000fe2000f8e0002 */
[----:B------:R-:W-:Y:S01]  /*131c0*/  ULDC.64 UR4, c[0x0][0xb00] ;  /* 0x0002c00000047ab9 */ /* 0x000fe20000000a00 */
[----:B------:R-:W-:-:S02]  /*131d0*/  PRMT R4, RZ, 0x654, R4 ;  /* 0x00000654ff047816 */ /* 0x000fc40000000004 */
[----:B------:R-:W-:Y:S01]  /*131e0*/  IMAD.IADD R3, R3, 0x1, R7 ;  /* 0x0000000103037824 */ /* 0x000fe200078e0207 */
[----:B------:R-:W-:Y:S01]  /*131f0*/  LEA R0, P0, R2, UR4, 0x2 ;  /* 0x0000000402007c11 */ /* 0x000fe2000f8010ff */
[----:B------:R0:W-:Y:S01]  /*13200*/  SYNCS.ARRIVE.TRANS64.RED.A1T0 RZ, [R4+URZ], RZ ;  /* 0x000000ff04ff79a7 */ /* 0x0001e2000810043f */
[C---:B------:R-:W-:Y:S01]  /*13210*/  VIADD R35, R202.reuse, 0x20 ;  /* 0x00000020ca237836 */ /* 0x040fe20000000000 */
[----:B------:R-:W-:Y:S01]  /*13220*/  UMOV UR4, 0xffffffff ;  /* 0xffffffff00047882 */ /* 0x000fe20000000000 */
[----:B------:R-:W-:Y:S01]  /*13230*/  VIADD R95, R202, 0x40 ;  /* 0x00000040ca5f7836 */ /* 0x000fe20000000000 */
[----:B------:R-:W-:Y:S02]  /*13240*/  LEA.HI.X R2, R2, UR5, R3, 0x2, P0 ;  /* 0x0000000502027c11 */ /* 0x000fe400080f1403 */
[----:B------:R-:W-:Y:S02]  /*13250*/  SHF.R.S32.HI R36, RZ, 0x1f, R35 ;  /* 0x0000001fff247819 */ /* 0x000fe40000011423 */
[----:B0-----:R-:W-:-:S02]  /*13260*/  IADD3 R4, R202, 0x8, RZ ;  /* 0x00000008ca047810 */ /* 0x001fc40007ffe0ff */
[----:B------:R-:W-:Y:S02]  /*13270*/  SHF.R.S32.HI R96, RZ, 0x1f, R95 ;  /* 0x0000001fff607819 */ /* 0x000fe4000001145f */
[----:B------:R-:W-:Y:S01]  /*13280*/  SHF.R.S32.HI R9, RZ, 0x1f, R4 ;  /* 0x0000001fff097819 */ /* 0x000fe20000011404 */
[----:B------:R-:W-:Y:S06]  /*13290*/  BRA.DIV UR4, `(.L_x_670) ;  /* 0x0000009e04987947 */ /* 0x000fec000b800000 */
[----:B------:R0:W1:Y:S04]  /*132a0*/  SHFL.IDX PT, R3, R2, RZ, 0x1c1f ;  /* 0x001c1fff02037589 */ /* 0x00006800000e0000 */
[----:B------:R0:W2:Y:S02]  /*132b0*/  SHFL.IDX PT, R14, R0, RZ, 0x1c1f ;  /* 0x001c1fff000e7589 */ /* 0x0000a400000e0000 */
.L_x_894:
[----:B------:R-:W-:Y:S01]  /*132c0*/  ISETP.GE.AND P0, PT, R25, R8, PT ;  /* 0x000000081900720c */ /* 0x000fe20003f06270 */
[----:B------:R-:W-:-:S12]  /*132d0*/  BSSY B1, `(.L_x_671) ;  /* 0x0000043000017945 */ /* 0x000fd80003800000 */
[----:B------:R-:W-:Y:S05]  /*132e0*/  @P0 BRA `(.L_x_672) ;  /* 0x0000000400040947 */ /* 0x000fea0003800000 */
[----:B------:R-:W-:Y:S02]  /*132f0*/  ULDC UR4, c[0x0][0xac8] ;  /* 0x0002b20000047ab9 */ /* 0x000fe40000000800 */
[----:B------:R-:W-:Y:S02]  /*13300*/  ISETP.GE.AND P0, PT, R202, UR4, PT ;  /* 0x00000004ca007c0c */ /* 0x000fe4000bf06270 */
[----:B------:R-:W-:Y:S02]  /*13310*/  ISETP.GE.AND P2, PT, R4, UR4, PT ;  /* 0x0000000404007c0c */ /* 0x000fe4000bf46270 */
[----:B------:R-:W-:Y:S02]  /*13320*/  ISETP.GE.AND P3, PT, R28, UR4, PT ;  /* 0x000000041c007c0c */ /* 0x000fe4000bf66270 */
[----:B------:R-:W-:-:S07]  /*13330*/  ISETP.GE.AND P1, PT, R33, UR4, PT ;  /* 0x0000000421007c0c */ /* 0x000fce000bf26270 */
[----:B-1----:R-:W-:Y:S02]  /*13340*/  @!P0 MOV R15, R3 ;  /* 0x00000003000f8202 */ /* 0x002fe40000000f00 */
[----:B--2---:R-:W-:Y:S01]  /*13350*/  @!P2 LEA R6, P4, R4, R14, 0x2 ;  /* 0x0000000e0406a211 */ /* 0x004fe200078810ff */
[----:B------:R-:W-:-:S03]  /*13360*/  @!P0 IMAD.WIDE R10, R202, 0x4, R14 ;  /* 0x00000004ca0a8825 */ /* 0x000fc600078e020e */
[-C--:B------:R-:W-:Y:S02]  /*13370*/  @!P2 LEA.HI.X R7, R4, R3.reuse, R9, 0x2, P4 ;  /* 0x000000030407a211 */ /* 0x080fe400020f1409 */
[CC--:B------:R-:W-:Y:S01]  /*13380*/  @!P3 LEA R12, P4, R28.reuse, R14.reuse, 0x2 ;  /* 0x0000000e1c0cb211 */ /* 0x0c0fe200078810ff */
[----:B------:R1:W-:Y:S01]  /*13390*/  @!P0 ST.E.64 desc[UR42][R10.64], R20 ;  /* 0x000000140a008985 */ /* 0x0003e2000c101b2a */
[----:B------:R-:W-:Y:S02]  /*133a0*/  ISETP.GE.AND P0, PT, R35, UR4, PT ;  /* 0x0000000423007c0c */ /* 0x000fe4000bf06270 */
[----:B------:R-:W-:Y:S01]  /*133b0*/  @!P1 LEA R24, P5, R33, R14, 0x2 ;  /* 0x0000000e21189211 */ /* 0x000fe200078a10ff */
[----:B------:R2:W-:Y:S01]  /*133c0*/  @!P2 ST.E.64 desc[UR42][R6.64], R40 ;  /* 0x000000280600a985 */ /* 0x0005e2000c101b2a */
[----:B------:R-:W-:Y:S02]  /*133d0*/  ISETP.GE.AND P2, PT, R37, UR4, PT ;  /* 0x0000000425007c0c */ /* 0x000fe4000bf46270 */
[----:B------:R-:W-:-:S02]  /*133e0*/  @!P3 LEA.HI.X R13, R28, R3, R32, 0x2, P4 ;  /* 0x000000031c0db211 */ /* 0x000fc400020f1420 */
[----:B------:R-:W-:Y:S02]  /*133f0*/  @!P1 LEA.HI.X R25, R33, R3, R34, 0x2, P5 ;  /* 0x0000000321199211 */ /* 0x000fe400028f1422 */
[----:B------:R-:W-:Y:S01]  /*13400*/  ISETP.GE.AND P4, PT, R39, UR4, PT ;  /* 0x0000000427007c0c */ /* 0x000fe2000bf86270 */
[----:B------:R3:W-:Y:S02]  /*13410*/  @!P3 ST.E.64 desc[UR42][R12.64], R42 ;  /* 0x0000002a0c00b985 */ /* 0x0007e4000c101b2a */
[-C--:B------:R-:W-:Y:S02]  /*13420*/  @!P0 LEA R26, P3, R35, R14.reuse, 0x2 ;  /* 0x0000000e231a8211 */ /* 0x080fe400078610ff */
[----:B------:R4:W-:Y:S01]  /*13430*/  @!P1 ST.E.64 desc[UR42][R24.64], R44 ;  /* 0x0000002c18009985 */ /* 0x0009e2000c101b2a */
[----:B------:R-:W-:Y:S02]  /*13440*/  ISETP.GE.AND P1, PT, R93, UR4, PT ;  /* 0x000000045d007c0c */ /* 0x000fe4000bf26270 */
[----:B-1----:R-:W-:-:S02]  /*13450*/  @!P2 LEA R10, P5, R37, R14, 0x2 ;  /* 0x0000000e250aa211 */ /* 0x002fc400078a10ff */
[-C--:B------:R-:W-:Y:S02]  /*13460*/  @!P0 LEA.HI.X R27, R35, R3.reuse, R36, 0x2, P3 ;  /* 0x00000003231b8211 */ /* 0x080fe400018f1424 */
[----:B------:R-:W-:Y:S02]  /*13470*/  @!P2 LEA.HI.X R11, R37, R3, R38, 0x2, P5 ;  /* 0x00000003250ba211 */ /* 0x000fe400028f1426 */
[----:B------:R-:W-:Y:S01]  /*13480*/  ISETP.GE.AND P3, PT, R95, UR4, PT ;  /* 0x000000045f007c0c */ /* 0x000fe2000bf66270 */
[----:B------:R-:W-:Y:S01]  /*13490*/  @!P0 ST.E.64 desc[UR42][R26.64], R46 ;  /* 0x0000002e1a008985 */ /* 0x000fe2000c101b2a */
        /* <DEDUP_REMOVED lines=8> */
[----:B------:R-:W-:-:S03]  /*13520*/  @!P3 LEA R20, P5, R95, R14, 0x2 ;  /* 0x0000000e5f14b211 */ /* 0x000fc600078a10ff */
[----:B------:R3:W-:Y:S01]  /*13530*/  @!P1 ST.E.64 desc[UR42][R12.64], R52 ;  /* 0x000000340c009985 */ /* 0x0007e2000c101b2a */
[----:B------:R-:W-:Y:S02]  /*13540*/  ISETP.GE.AND P1, PT, R215, UR4, PT ;  /* 0x00000004d7007c0c */ /* 0x000fe4000bf26270 */
[-C--:B------:R-:W-:Y:S02]  /*13550*/  @!P3 LEA.HI.X R21, R95, R3.reuse, R96, 0x2, P5 ;  /* 0x000000035f15b211 */ /* 0x080fe400028f1460 */
[-C--:B----4-:R-:W-:Y:S02]  /*13560*/  @!P2 LEA R24, P4, R210, R14.reuse, 0x2 ;  /* 0x0000000ed218a211 */ /* 0x090fe400078810ff */
[----:B-1----:R-:W-:Y:S01]  /*13570*/  @!P0 LEA R10, P5, R216, R14, 0x2 ;  /* 0x0000000ed80a8211 */ /* 0x002fe200078a10ff */
[----:B------:R1:W-:Y:S01]  /*13580*/  @!P3 ST.E.64 desc[UR42][R20.64], R54 ;  /* 0x000000361400b985 */ /* 0x0003e2000c101b2a */
[----:B------:R-:W-:Y:S02]  /*13590*/  @!P2 LEA.HI.X R25, R210, R3, R97, 0x2, P4 ;  /* 0x00000003d219a211 */ /* 0x000fe400020f1461 */
[----:B------:R-:W-:-:S02]  /*135a0*/  ISETP.GE.AND P3, PT, R214, UR4, PT ;  /* 0x00000004d6007c0c */ /* 0x000fc4000bf66270 */
[-C--:B------:R-:W-:Y:S01]  /*135b0*/  @!P0 LEA.HI.X R11, R216, R3.reuse, R226, 0x2, P5 ;  /* 0x00000003d80b8211 */ /* 0x080fe200028f14e2 */
[----:B------:R4:W-:Y:S01]  /*135c0*/  @!P2 ST.E.64 desc[UR42][R24.64], R56 ;  /* 0x000000381800a985 */ /* 0x0009e2000c101b2a */
[----:B------:R-:W-:Y:S02]  /*135d0*/  ISETP.GE.AND P4, PT, R213, UR4, PT ;  /* 0x00000004d5007c0c */ /* 0x000fe4000bf86270 */
[----:B--2---:R-:W-:Y:S01]  /*135e0*/  @!P1 LEA R6, P5, R215, R14, 0x2 ;  /* 0x0000000ed7069211 */ /* 0x004fe200078a10ff */
[----:B------:R2:W-:Y:S01]  /*135f0*/  @!P0 ST.E.64 desc[UR42][R10.64], R58 ;  /* 0x0000003a0a008985 */ /* 0x0005e2000c101b2a */
[----:B------:R-:W-:Y:S02]  /*13600*/  ISETP.GE.AND P2, PT, R212, UR4, PT ;  /* 0x00000004d4007c0c */ /* 0x000fe4000bf46270 */
[----:B------:R-:W-:Y:S02]  /*13610*/  ISETP.GE.AND P0, PT, R211, UR4, PT ;  /* 0x00000004d3007c0c */ /* 0x000fe4000bf06270 */
[----:B------:R-:W-:-:S02]  /*13620*/  @!P1 LEA.HI.X R7, R215, R3, R225, 0x2, P5 ;  /* 0x00000003d7079211 */ /* 0x000fc400028f14e1 */
[----:B---3--:R-:W-:-:S03]  /*13630*/  @!P3 LEA R12, P5, R214, R14, 0x2 ;  /* 0x0000000ed60cb211 */ /* 0x008fc600078a10ff */
[----:B------:R2:W-:Y:S01]  /*13640*/  @!P1 ST.E.64 desc[UR42][R6.64], R60 ;  /* 0x0000003c06009985 */ /* 0x0005e2000c101b2a */
[CC--:B-1----:R-:W-:Y:S02]  /*13650*/  @!P4 LEA R20, P1, R213.reuse, R14.reuse, 0x2 ;  /* 0x0000000ed514c211 */ /* 0x0c2fe400078210ff */
[-C--:B------:R-:W-:Y:S02]  /*13660*/  @!P3 LEA.HI.X R13, R214, R3.reuse, R224, 0x2, P5 ;  /* 0x00000003d60db211 */ /* 0x080fe400028f14e0 */
[CC--:B----4-:R-:W-:Y:S02]  /*13670*/  @!P2 LEA R24, P5, R212.reuse, R14.reuse, 0x2 ;  /* 0x0000000ed418a211 */ /* 0x0d0fe400078a10ff */
        /* <DEDUP_REMOVED lines=8> */
.L_x_672:
[----:B------:R-:W-:Y:S05]  /*13700*/  BSYNC B1 ;  /* 0x0000000000017941 */ /* 0x000fea0003800000 */
.L_x_671:
[----:B------:R-:W-:-:S03]  /*13710*/  UMOV UR4, 0xffffffff ;  /* 0xffffffff00047882 */ /* 0x000fc60000000000 */
[----:B------:R-:W-:Y:S05]  /*13720*/  BRA.DIV UR4, `(.L_x_673) ;  /* 0x0000009a04a87947 */ /* 0x000fea000b800000 */
[----:B-1----:R1:W3:Y:S04]  /*13730*/  SHFL.IDX PT, R3, R2, 0x1, 0x1c1f ;  /* 0x003c1f0002037f89 */ /* 0x0022e800000e0000 */
[----:B--2---:R1:W2:Y:S02]  /*13740*/  SHFL.IDX PT, R14, R0, 0x1, 0x1c1f ;  /* 0x003c1f00000e7f89 */ /* 0x0042a400000e0000 */
.L_x_898:
[----:B------:R-:W-:-:S13]  /*13750*/  ISETP.GE.AND P0, PT, R5, R8, PT ;  /* 0x000000080500720c */ /* 0x000fda0003f06270 */
[----:B------:R-:W-:Y:S05]  /*13760*/  @P0 BRA `(.L_x_669) ;  /* 0x0000001000100947 */ /* 0x000fea0003800000 */
[----:B------:R-:W-:Y:S02]  /*13770*/  ULDC UR4, c[0x0][0xac8] ;  /* 0x0002b20000047ab9 */ /* 0x000fe40000000800 */
[----:B------:R-:W-:Y:S02]  /*13780*/  ISETP.GE.AND P3, PT, R4, UR4, PT ;  /* 0x0000000404007c0c */ /* 0x000fe4000bf66270 */
[----:B------:R-:W-:Y:S02]  /*13790*/  ISETP.GE.AND P1, PT, R202, UR4, PT ;  /* 0x00000004ca007c0c */ /* 0x000fe4000bf26270 */
[----:B------:R-:W-:Y:S02]  /*137a0*/  ISETP.GE.AND P4, PT, R28, UR4, PT ;  /* 0x000000041c007c0c */ /* 0x000fe4000bf86270 */
[----:B------:R-:W-:-:S07]  /*137b0*/  ISETP.GE.AND P2, PT, R33, UR4, PT ;  /* 0x0000000421007c0c */ /* 0x000fce000bf46270 */
[CC--:B--2---:R-:W-:Y:S02]  /*137c0*/  @!P3 LEA R6, P0, R4.reuse, R14.reuse, 0x2 ;  /* 0x0000000e0406b211 */ /* 0x0c4fe400078010ff */
[----:B01----:R-:W-:Y:S02]  /*137d0*/  @!P1 IMAD.MOV.U32 R2, RZ, RZ, R14 ;  /* 0x000000ffff029224 */ /* 0x003fe400078e000e */
[----:B---3--:R-:W-:Y:S02]  /*137e0*/  @!P3 LEA.HI.X R7, R4, R3, R9, 0x2, P0 ;  /* 0x000000030407b211 */ /* 0x008fe400000f1409 */
[----:B------:R-:W-:Y:S01]  /*137f0*/  @!P1 IMAD.WIDE R4, R202, 0x4, R2 ;  /* 0x00000004ca049825 */ /* 0x000fe200078e0202 */
[----:B------:R-:W-:Y:S02]  /*13800*/  ISETP.GE.AND P0, PT, R35, UR4, PT ;  /* 0x0000000423007c0c */ /* 0x000fe4000bf06270 */
[----:B------:R-:W-:Y:S02]  /*13810*/  @!P4 LEA R8, P5, R28, R14, 0x2 ;  /* 0x0000000e1c08c211 */ /* 0x000fe400078a10ff */
[----:B------:R0:W-:Y:S01]  /*13820*/  @!P1 ST.E.64 desc[UR42][R4.64], R70 ;  /* 0x0000004604009985 */ /* 0x0001e2000c101b2a */
[----:B------:R-:W-:-:S02]  /*13830*/  ISETP.GE.AND P1, PT, R37, UR4, PT ;  /* 0x0000000425007c0c */ /* 0x000fc4000bf26270 */
[-C--:B------:R-:W-:Y:S01]  /*13840*/  @!P4 LEA.HI.X R9, R28, R3.reuse, R32, 0x2, P5 ;  /* 0x000000031c09c211 */ /* 0x080fe200028f1420 */
[----:B------:R1:W-:Y:S01]  /*13850*/  @!P3 ST.E.64 desc[UR42][R6.64], R72 ;  /* 0x000000480600b985 */ /* 0x0003e2000c101b2a */
[-C--:B------:R-:W-:Y:S02]  /*13860*/  @!P2 LEA R10, P5, R33, R14.reuse, 0x2 ;  /* 0x0000000e210aa211 */ /* 0x080fe400078a10ff */
[----:B------:R-:W-:Y:S01]  /*13870*/  ISETP.GE.AND P3, PT, R93, UR4, PT ;  /* 0x000000045d007c0c */ /* 0x000fe2000bf66270 */
[----:B------:R2:W-:Y:S01]  /*13880*/  @!P4 ST.E.64 desc[UR42][R8.64], R74 ;  /* 0x0000004a0800c985 */ /* 0x0005e2000c101b2a */
[-C--:B------:R-:W-:Y:S02]  /*13890*/  @!P2 LEA.HI.X R11, R33, R3.reuse, R34, 0x2, P5 ;  /* 0x00000003210ba211 */ /* 0x080fe400028f1422 */
[----:B------:R-:W-:Y:S02]  /*138a0*/  @!P0 LEA R12, P5, R35, R14, 0x2 ;  /* 0x0000000e230c8211 */ /* 0x000fe400078a10ff */
[----:B------:R-:W-:Y:S01]  /*138b0*/  ISETP.GE.AND P4, PT, R39, UR4, PT ;  /* 0x0000000427007c0c */ /* 0x000fe2000bf86270 */
[----:B------:R3:W-:Y:S01]  /*138c0*/  @!P2 ST.E.64 desc[UR42][R10.64], R76 ;  /* 0x0000004c0a00a985 */ /* 0x0007e2000c101b2a */
[----:B------:R-:W-:-:S02]  /*138d0*/  @!P0 LEA.HI.X R13, R35, R3, R36, 0x2, P5 ;  /* 0x00000003230d8211 */ /* 0x000fc400028f1424 */
[----:B------:R-:W-:Y:S02]  /*138e0*/  @!P1 LEA R20, P5, R37, R14, 0x2 ;  /* 0x0000000e25149211 */ /* 0x000fe400078a10ff */
[----:B------:R-:W-:Y:S01]  /*138f0*/  ISETP.GE.AND P2, PT, R95, UR4, PT ;  /* 0x000000045f007c0c */ /* 0x000fe2000bf46270 */
[----:B------:R4:W-:Y:S01]  /*13900*/  @!P0 ST.E.64 desc[UR42][R12.64], R78 ;  /* 0x0000004e0c008985 */ /* 0x0009e2000c101b2a */
[----:B------:R-:W-:Y:S02]  /*13910*/  @!P1 LEA.HI.X R21, R37, R3, R38, 0x2, P5 ;  /* 0x0000000325159211 */ /* 0x000fe400028f1426 */
[----:B------:R-:W-:-:S03]  /*13920*/  ISETP.GE.AND P0, PT, R210, UR4, PT ;  /* 0x00000004d2007c0c */ /* 0x000fc6000bf06270 */
[----:B------:R-:W-:Y:S01]  /*13930*/  @!P1 ST.E.64 desc[UR42][R20.64], R80 ;  /* 0x0000005014009985 */ /* 0x000fe2000c101b2a */
[-C--:B0-----:R-:W-:Y:S02]  /*13940*/  @!P4 LEA R4, P5, R39, R14.reuse, 0x2 ;  /* 0x0000000e2704c211 */ /* 0x081fe400078a10ff */
[-C--:B-1----:R-:W-:Y:S02]  /*13950*/  @!P3 LEA R6, P1, R93, R14.reuse, 0x2 ;  /* 0x0000000e5d06b211 */ /* 0x082fe400078210ff */
[-C--:B------:R-:W-:Y:S02]  /*13960*/  @!P4 LEA.HI.X R5, R39, R3.reuse, R92, 0x2, P5 ;  /* 0x000000032705c211 */ /* 0x080fe400028f145c */
[----:B------:R-:W-:Y:S02]  /*13970*/  @!P3 LEA.HI.X R7, R93, R3, R94, 0x2, P1 ;  /* 0x000000035d07b211 */ /* 0x000fe400008f145e */
[----:B------:R-:W-:Y:S01]  /*13980*/  ISETP.GE.AND P1, PT, R216, UR4, PT ;  /* 0x00000004d8007c0c */ /* 0x000fe2000bf26270 */
[----:B------:R0:W-:Y:S01]  /*13990*/  @!P4 ST.E.64 desc[UR42][R4.64], R82 ;  /* 0x000000520400c985 */ /* 0x0001e2000c101b2a */
[----:B--2---:R-:W-:-:S02]  /*139a0*/  @!P2 LEA R8, P5, R95, R14, 0x2 ;  /* 0x0000000e5f08a211 */ /* 0x004fc400078a10ff */
[CC--:B---3--:R-:W-:Y:S01]  /*139b0*/  @!P0 LEA R10, P4, R210.reuse, R14.reuse, 0x2 ;  /* 0x0000000ed20a8211 */ /* 0x0c8fe200078810ff */
[----:B------:R1:W-:Y:S01]  /*139c0*/  @!P3 ST.E.64 desc[UR42][R6.64], R84 ;  /* 0x000000540600b985 */ /* 0x0003e2000c101b2a */
[-C--:B------:R-:W-:Y:S02]  /*139d0*/  @!P2 LEA.HI.X R9, R95, R3.reuse, R96, 0x2, P5 ;  /* 0x000000035f09a211 */ /* 0x080fe400028f1460 */
[----:B------:R-:W-:Y:S02]  /*139e0*/  ISETP.GE.AND P3, PT, R215, UR4, PT ;  /* 0x00000004d7007c0c */ /* 0x000fe4000bf66270 */
[----:B------:R-:W-:Y:S01]  /*139f0*/  @!P0 LEA.HI.X R11, R210, R3, R97, 0x2, P4 ;  /* 0x00000003d20b8211 */ /* 0x000fe200020f1461 */
[----:B------:R2:W-:Y:S01]  /*13a00*/  @!P2 ST.E.64 desc[UR42][R8.64], R86 ;  /* 0x000000560800a985 */ /* 0x0005e2000c101b2a */
[----:B------:R-:W-:Y:S02]  /*13a10*/  ISETP.GE.AND P4, PT, R214, UR4, PT ;  /* 0x00000004d6007c0c */ /* 0x000fe4000bf86270 */
[----:B----4-:R-:W-:Y:S01]  /*13a20*/  @!P1 LEA R12, P5, R216, R14, 0x2 ;  /* 0x0000000ed80c9211 */ /* 0x010fe200078a10ff */
[----:B------:R3:W-:Y:S01]  /*13a30*/  @!P0 ST.E.64 desc[UR42][R10.64], R88 ;  /* 0x000000580a008985 */ /* 0x0007e2000c101b2a */
[----:B------:R-:W-:-:S02]  /*13a40*/  ISETP.GE.AND P2, PT, R213, UR4, PT ;  /* 0x00000004d5007c0c */ /* 0x000fc4000bf46270 */
[----:B------:R-:W-:Y:S02]  /*13a50*/  ISETP.GE.AND P0, PT, R212, UR4, PT ;  /* 0x00000004d4007c0c */ /* 0x000fe4000bf06270 */
[----:B------:R-:W-:Y:S02]  /*13a60*/  @!P1 LEA.HI.X R13, R216, R3, R226, 0x2, P5 ;  /* 0x00000003d80d9211 */ /* 0x000fe400028f14e2 */
[----:B0-----:R-:W-:-:S03]  /*13a70*/  @!P3 LEA R4, P5, R215, R14, 0x2 ;  /* 0x0000000ed704b211 */ /* 0x001fc600078a10ff */
[----:B------:R3:W-:Y:S01]  /*13a80*/  @!P1 ST.E.64 desc[UR42][R12.64], R90 ;  /* 0x0000005a0c009985 */ /* 0x0007e2000c101b2a */
[CC--:B-1----:R-:W-:Y:S02]  /*13a90*/  @!P4 LEA R6, P1, R214.reuse, R14.reuse, 0x2 ;  /* 0x0000000ed606c211 */ /* 0x0c2fe400078210ff */
        /* <DEDUP_REMOVED lines=9> */
[----:B------:R3:W-:Y:S01]  /*13b30*/  @!P0 ST.E.64 desc[UR42][R20.64], R104 ;  /* 0x0000006814008985 */ /* 0x0007e2000c101b2a */
[----:B------:R-:W-:-:S13]  /*13b40*/  ISETP.GE.AND P0, PT, R211, UR4, PT ;  /* 0x00000004d3007c0c */ /* 0x000fda000bf06270 */
[----:B---3--:R-:W-:Y:S05]  /*13b50*/  @P0 BRA `(.L_x_669) ;  /* 0x0000000c00140947 */ /* 0x008fea0003800000 */
[----:B------:R-:W-:-:S04]  /*13b60*/  LEA R14, P0, R211, R14, 0x2 ;  /* 0x0000000ed30e7211 */ /* 0x000fc800078010ff */
[----:B------:R-:W-:-:S05]  /*13b70*/  LEA.HI.X R15, R211, R3, R221, 0x2, P0 ;  /* 0x00000003d30f7211 */ /* 0x000fca00000f14dd */
[----:B------:R0:W-:Y:S01]  /*13b80*/  ST.E.64 desc[UR42][R14.64], R150 ;  /* 0x000000960e007985 */ /* 0x0001e2000c101b2a */
[----:B------:R-:W-:Y:S05]  /*13b90*/  BRA `(.L_x_669) ;  /* 0x0000000c00047947 */ /* 0x000fea0003800000 */
.L_x_656:
[----:B------:R-:W-:Y:S01]  /*13ba0*/  ULDC.64 UR6, c[0x0][0xc08] ;  /* 0x0003020000067ab9 */ /* 0x000fe20000000a00 */
[----:B------:R-:W-:Y:S01]  /*13bb0*/  ULDC.64 UR4, c[0x0][0xc00] ;  /* 0x0003000000047ab9 */ /* 0x000fe20000000a00 */
[----:B------:R-:W-:Y:S01]  /*13bc0*/  ISETP.NE.U32.AND P1, PT, RZ, UR6, PT ;  /* 0x00000006ff007c0c */ /* 0x000fe2000bf25070 */
[----:B------:R-:W-:Y:S01]  /*13bd0*/  IMAD.MOV.U32 R3, RZ, RZ, RZ ;  /* 0x000000ffff037224 */ /* 0x000fe200078e00ff */
[----:B------:R-:W-:Y:S02]  /*13be0*/  ISETP.NE.U32.AND P0, PT, RZ, UR4, PT ;  /* 0x00000004ff007c0c */ /* 0x000fe4000bf05070 */
[----:B------:R-:W-:Y:S02]  /*13bf0*/  ISETP.NE.AND.EX P1, PT, RZ, UR7, PT, P1 ;  /* 0x00000007ff007c0c */ /* 0x000fe4000bf25310 */
[----:B------:R-:W-:Y:S02]  /*13c00*/  IADD3 R4, P2, R206, UR4, RZ ;  /* 0x00000004ce047c10 */ /* 0x000fe4000ff5e0ff */
[----:B------:R-:W-:-:S02]  /*13c10*/  ISETP.NE.AND.EX P0, PT, RZ, UR5, PT, P0 ;  /* 0x00000005ff007c0c */ /* 0x000fc4000bf05300 */
[----:B------:R-:W-:Y:S01]  /*13c20*/  IADD3.X R5, R207, UR5, RZ, P2, !PT ;  /* 0x00000005cf057c10 */ /* 0x000fe200097fe4ff */
[----:B------:R-:W-:Y:S02]  /*13c30*/  ULDC UR4, c[0x0][0xa88] ;  /* 0x0002a20000047ab9 */ /* 0x000fe40000000800 */
[----:B------:R-:W-:-:S04]  /*13c40*/  IMAD.U32 R20, RZ, RZ, UR4 ;  /* 0x00000004ff147e24 */ /* 0x000fc8000f8e00ff */
[----:B------:R-:W-:-:S04]  /*13c50*/  @P1 IADD3 R206, P2, R206, UR6, RZ ;  /* 0x00000006cece1c10 */ /* 0x000fc8000ff5e0ff */
[----:B------:R-:W-:Y:S01]  /*13c60*/  @P1 IADD3.X R207, R207, UR7, RZ, P2, !PT ;  /* 0x00000007cfcf1c10 */ /* 0x000fe200097fe4ff */
[----:B------:R3:W5:Y:S04]  /*13c70*/  @P0 LDG.E R3, desc[UR42][R4.64] ;  /* 0x0000002a04030981 */ /* 0x000768000c1e1900 */
[----:B------:R3:W5:Y:S01]  /*13c80*/  @P1 LDG.E R20, desc[UR42][R206.64] ;  /* 0x0000002ace141981 */ /* 0x000762000c1e1900 */
[----:B------:R-:W-:Y:S01]  /*13c90*/  ISETP.NE.AND P2, PT, R204, RZ, PT ;  /* 0x000000ffcc00720c */ /* 0x000fe20003f45270 */
[----:B------:R-:W4:-:S12]  /*13ca0*/  S2R R0, SR_TID.X ;  /* 0x0000000000007919 */ /* 0x000f180000002100 */
[----:B------:R-:W2:Y:S01]  /*13cb0*/  @!P2 LDC R204, c[0x0][0xad4] ;  /* 0x0002b500ffccab82 */ /* 0x000ea20000000800 */
[----:B----4-:R-:W-:Y:S02]  /*13cc0*/  IADD3 R0, R0, -0x80, RZ ;  /* 0xffffff8000007810 */ /* 0x010fe40007ffe0ff */
[----:B--2---:R-:W-:Y:S02]  /*13cd0*/  ISETP.GT.AND P2, PT, R204, 0x1, PT ;  /* 0x00000001cc00780c */ /* 0x004fe40003f44270 */
[----:B------:R-:W-:Y:S01]  /*13ce0*/  ISETP.GT.AND P3, PT, R0, 0x7f, PT ;  /* 0x0000007f0000780c */ /* 0x000fe20003f64270 */
[----:B---3--:R-:W-:-:S12]  /*13cf0*/  @P1 BRA `(.L_x_674) ;  /* 0x0000000000101947 */ /* 0x008fd80003800000 */
[----:B------:R-:W-:Y:S05]  /*13d00*/  @!P0 BRA `(.L_x_674) ;  /* 0x00000000000c8947 */ /* 0x000fea0003800000 */
[----:B------:R-:W2:Y:S04]  /*13d10*/  LDG.E R7, desc[UR42][R4.64] ;  /* 0x0000002a04077981 */ /* 0x000ea8000c1e1900 */
[----:B-----5:R-:W2:Y:S02]  /*13d20*/  LDG.E R20, desc[UR42][R4.64+0x4] ;  /* 0x0000042a04147981 */ /* 0x020ea4000c1e1900 */
[----:B--2---:R-:W-:-:S07]  /*13d30*/  IMAD.IADD R20, R20, 0x1, -R7 ;  /* 0x0000000114147824 */ /* 0x004fce00078e0a07 */
.L_x_674:
[----:B------:R-:W-:Y:S01]  /*13d40*/  BSSY B1, `(.L_x_675) ;  /* 0x0000037000017945 */ /* 0x000fe20003800000 */
[----:B------:R-:W-:Y:S02]  /*13d50*/  SEL R205, R205, RZ, !P0 ;  /* 0x000000ffcdcd7207 */ /* 0x000fe40004000000 */
[----:B------:R-:W-:Y:S02]  /*13d60*/  SEL R217, R217, RZ, !P0 ;  /* 0x000000ffd9d97207 */ /* 0x000fe40004000000 */
[----:B-----5:R-:W-:Y:S01]  /*13d70*/  SHF.R.S32.HI R24, RZ, 0x1f, R3 ;  /* 0x0000001fff187819 */ /* 0x020fe20000011403 */
[----:B------:R-:W-:Y:S06]  /*13d80*/  @P3 BRA `(.L_x_676) ;  /* 0x0000000000c83947 */ /* 0x000fec0003800000 */
[----:B------:R-:W2:Y:S01]  /*13d90*/  S2R R5, SR_TID.X ;  /* 0x0000000000057919 */ /* 0x000ea20000002100 */
[----:B------:R-:W3:Y:S02]  /*13da0*/  LDC R33, c[0x0][0xbe8] ;  /* 0x0002fa00ff217b82 */ /* 0x000ee40000000800 */
[----:B---3--:R-:W-:Y:S02]  /*13db0*/  IMAD R4, R20, R33, RZ ;  /* 0x0000002114047224 */ /* 0x008fe400078e02ff */
[----:B--2---:R-:W-:-:S04]  /*13dc0*/  IMAD R0, R208, 0x80, R5 ;  /* 0x00000080d0007824 */ /* 0x004fc800078e0205 */
[----:B------:R-:W-:-:S05]  /*13dd0*/  VIADD R25, R0, 0xffffff80 ;  /* 0xffffff8000197836 */ /* 0x000fca0000000000 */
[----:B------:R-:W-:-:S13]  /*13de0*/  ISETP.GE.AND P0, PT, R25, R4, PT ;  /* 0x000000041900720c */ /* 0x000fda0003f06270 */
[----:B------:R-:W-:Y:S05]  /*13df0*/  @P0 BRA `(.L_x_676) ;  /* 0x0000000000ac0947 */ /* 0x000fea0003800000 */
[----:B------:R-:W-:Y:S01]  /*13e00*/  ISETP.GT.AND P0, PT, R204, 0x1, PT ;  /* 0x00000001cc00780c */ /* 0x000fe20003f04270 */
[----:B------:R-:W2:Y:S01]  /*13e10*/  LDC.64 R26, c[0x0][0xba8] ;  /* 0x0002ea00ff1a7b82 */ /* 0x000ea20000000a00 */
[----:B------:R-:W-:Y:S01]  /*13e20*/  MOV R14, 0x9b8 ;  /* 0x000009b8000e7802 */ /* 0x000fe20000000f00 */
[----:B------:R-:W-:Y:S01]  /*13e30*/  IMAD.MOV.U32 R15, RZ, RZ, R25 ;  /* 0x000000ffff0f7224 */ /* 0x000fe200078e0019 */
[----:B------:R-:W-:Y:S02]  /*13e40*/  ISETP.NE.AND P1, PT, R33, 0x1, PT ;  /* 0x000000012100780c */ /* 0x000fe40003f25270 */
[----:B------:R-:W-:Y:S02]  /*13e50*/  SEL R14, R14, 0x978, P0 ;  /* 0x000009780e0e7807 */ /* 0x000fe40000000000 */
[----:B------:R-:W-:Y:S02]  /*13e60*/  SEL R209, R209, RZ, P0 ;  /* 0x000000ffd1d17207 */ /* 0x000fe40000000000 */
[----:B------:R-:W3:Y:S08]  /*13e70*/  LDC.64 R6, c[0x0][R14+0x220] ;  /* 0x000088000e067b82 */ /* 0x000ef00000000a00 */
[----:B------:R-:W4:Y:S08]  /*13e80*/  LDC.64 R4, c[0x0][R14+0x218] ;  /* 0x000086000e047b82 */ /* 0x000f300000000a00 */
[----:B------:R-:W5:Y:S08]  /*13e90*/  LDC.64 R8, c[0x0][R14+0x228] ;  /* 0x00008a000e087b82 */ /* 0x000f700000000a00 */
[----:B------:R-:W0:Y:S08]  /*13ea0*/  LDC.64 R10, c[0x0][R14+0x210] ;  /* 0x000084000e0a7b82 */ /* 0x000e300000000a00 */
[----:B------:R-:W1:Y:S08]  /*13eb0*/  @P1 LDC R0, c[0x0][0xbec] ;  /* 0x0002fb00ff001b82 */ /* 0x000e700000000800 */
[----:B------:R-:W5:Y:S01]  /*13ec0*/  @P1 LDC R35, c[0x0][0xbf0] ;  /* 0x0002fc00ff231b82 */ /* 0x000f620000000800 */
[----:B---3--:R-:W-:-:S07]  /*13ed0*/  IMAD R7, R7, R205, RZ ;  /* 0x000000cd07077224 */ /* 0x008fce00078e02ff */
[----:B--2---:R-:W2:Y:S01]  /*13ee0*/  @!P0 LDC R26, c[0x0][0xb50] ;  /* 0x0002d400ff1a8b82 */ /* 0x004ea20000000800 */
[----:B------:R-:W-:-:S04]  /*13ef0*/  IMAD.WIDE.U32 R12, R6, R205, RZ ;  /* 0x000000cd060c7225 */ /* 0x000fc800078e00ff */
[----:B------:R-:W-:Y:S02]  /*13f00*/  IMAD R7, R6, R217, R7 ;  /* 0x000000d906077224 */ /* 0x000fe400078e0207 */
[----:B-1----:R-:W-:Y:S01]  /*13f10*/  @P1 IMAD.HI.U32 R0, R25, R0, RZ ;  /* 0x0000000019001227 */ /* 0x002fe200078e00ff */
[----:B------:R-:W1:Y:S03]  /*13f20*/  @!P0 LDC R27, c[0x0][0xb54] ;  /* 0x0002d500ff1b8b82 */ /* 0x000e660000000800 */
[-C--:B----4-:R-:W-:Y:S02]  /*13f30*/  IMAD R21, R5, R2.reuse, RZ ;  /* 0x0000000205157224 */ /* 0x090fe400078e02ff */
[----:B------:R-:W-:Y:S01]  /*13f40*/  IMAD.WIDE.U32 R4, R4, R2, RZ ;  /* 0x0000000204047225 */ /* 0x000fe200078e00ff */
[----:B-----5:R-:W-:-:S03]  /*13f50*/  @P1 SHF.R.U32.HI R15, RZ, R35, R0 ;  /* 0x00000023ff0f1219 */ /* 0x020fc60000011600 */
[----:B------:R-:W-:Y:S01]  /*13f60*/  IMAD.IADD R21, R5, 0x1, R21 ;  /* 0x0000000105157824 */ /* 0x000fe200078e0215 */
[----:B------:R-:W-:Y:S01]  /*13f70*/  IADD3 R0, P1, P3, R12, R4, R3 ;  /* 0x000000040c007210 */ /* 0x000fe20007b3e003 */
[----:B------:R-:W-:Y:S01]  /*13f80*/  IMAD.WIDE.U32 R4, R8, R209, RZ ;  /* 0x000000d108047225 */ /* 0x000fe200078e00ff */
[----:B------:R-:W-:-:S03]  /*13f90*/  IADD3 R12, R13, R7, RZ ;  /* 0x000000070d0c7210 */ /* 0x000fc60007ffe0ff */
[----:B------:R-:W-:Y:S02]  /*13fa0*/  IMAD.MOV R6, RZ, RZ, -R15 ;  /* 0x000000ffff067224 */ /* 0x000fe400078e0a0f */
[----:B------:R-:W-:Y:S02]  /*13fb0*/  IMAD R9, R9, R209, RZ ;  /* 0x000000d109097224 */ /* 0x000fe400078e02ff */
[----:B------:R-:W-:Y:S01]  /*13fc0*/  IMAD R7, R33, R6, R25 ;  /* 0x0000000621077224 */ /* 0x000fe200078e0219 */
[----:B------:R-:W-:Y:S01]  /*13fd0*/  IADD3.X R6, R12, R21, R24, P1, P3 ;  /* 0x000000150c067210 */ /* 0x000fe20000fe6418 */
[----:B------:R-:W-:Y:S01]  /*13fe0*/  IMAD.IADD R9, R5, 0x1, R9 ;  /* 0x0000000105097824 */ /* 0x000fe200078e0209 */
[----:B------:R-:W-:Y:S01]  /*13ff0*/  IADD3 R4, P0, P1, R15, R0, R4 ;  /* 0x000000000f047210 */ /* 0x000fe2000791e004 */
[----:B0-----:R-:W-:Y:S01]  /*14000*/  IMAD R0, R11, R7, RZ ;  /* 0x000000070b007224 */ /* 0x001fe200078e02ff */
[----:B------:R-:W-:-:S04]  /*14010*/  SHF.R.S32.HI R15, RZ, 0x1f, R15 ;  /* 0x0000001fff0f7819 */ /* 0x000fc8000001140f */
[----:B------:R-:W-:Y:S02]  /*14020*/  IADD3.X R5, R15, R6, R9, P0, P1 ;  /* 0x000000060f057210 */ /* 0x000fe400007e2409 */
[----:B------:R-:W-:Y:S01]  /*14030*/  SHF.R.S32.HI R9, RZ, 0x1f, R7 ;  /* 0x0000001fff097819 */ /* 0x000fe20000011407 */
[----:B------:R-:W-:-:S04]  /*14040*/  IMAD.WIDE.U32 R4, R10, R7, R4 ;  /* 0x000000070a047225 */ /* 0x000fc800078e0004 */
[----:B------:R-:W-:Y:S01]  /*14050*/  IMAD R9, R10, R9, R0 ;  /* 0x000000090a097224 */ /* 0x000fe200078e0200 */
[----:B--2---:R-:W-:-:S03]  /*14060*/  LEA R6, P0, R4, R26, 0x2 ;  /* 0x0000001a04067211 */ /* 0x004fc600078010ff */
[----:B------:R-:W-:Y:S02]  /*14070*/  IMAD.IADD R0, R5, 0x1, R9 ;  /* 0x0000000105007824 */ /* 0x000fe400078e0209 */
[----:B------:R-:W-:-:S03]  /*14080*/  IMAD.MOV.U32 R5, RZ, RZ, -0x800000 ;  /* 0xff800000ff057424 */ /* 0x000fc600078e00ff */
[----:B-1----:R-:W-:-:S05]  /*14090*/  LEA.HI.X R7, R4, R27, R0, 0x2, P0 ;  /* 0x0000001b04077211 */ /* 0x002fca00000f1400 */
[----:B------:R2:W-:Y:S02]  /*140a0*/  STG.E desc[UR42][R6.64], R5 ;  /* 0x0000000506007986 */ /* 0x0005e4000c10192a */
.L_x_676:
[----:B------:R-:W-:Y:S05]  /*140b0*/  BSYNC B1 ;  /* 0x0000000000017941 */ /* 0x000fea0003800000 */
.L_x_675:
[----:B------:R-:W-:Y:S05]  /*140c0*/  @P2 BRA `(.L_x_669) ;  /* 0x0000000400b82947 */ /* 0x000fea0003800000 */
[----:B------:R-:W3:Y:S01]  /*140d0*/  LDC R21, c[0x0][0xbe8] ;  /* 0x0002fa00ff157b82 */ /* 0x000ee20000000800 */
[----:B------:R-:W-:Y:S01]  /*140e0*/  ULDC.64 UR4, c[0x0][0xaa0] ;  /* 0x0002a80000047ab9 */ /* 0x000fe20000000a00 */
[----:B------:R-:W-:Y:S01]  /*140f0*/  ULDC.64 UR6, c[0x0][0xaf0] ;  /* 0x0002bc0000067ab9 */ /* 0x000fe20000000a00 */
[----:B------:R-:W-:Y:S02]  /*14100*/  IMAD R0, R24, UR4, RZ ;  /* 0x0000000418007c24 */ /* 0x000fe4000f8e02ff */
[----:B--2---:R-:W-:-:S04]  /*14110*/  IMAD.WIDE.U32 R4, R3, UR4, RZ ;  /* 0x0000000403047c25 */ /* 0x004fc8000f8e00ff */
[----:B------:R-:W-:Y:S01]  /*14120*/  IMAD R7, R3, UR5, R0 ;  /* 0x0000000503077c24 */ /* 0x000fe2000f8e0200 */
[----:B------:R-:W-:Y:S01]  /*14130*/  LEA R3, R203, R153, 0x5 ;  /* 0x00000099cb037211 */ /* 0x000fe200078e28ff */
[----:B------:R-:W-:Y:S02]  /*14140*/  ULDC.64 UR4, c[0x0][0xae8] ;  /* 0x0002ba0000047ab9 */ /* 0x000fe40000000a00 */
[----:B------:R-:W-:Y:S02]  /*14150*/  IMAD.IADD R5, R5, 0x1, R7 ;  /* 0x0000000105057824 */ /* 0x000fe400078e0207 */
[----:B------:R-:W-:Y:S02]  /*14160*/  IMAD R6, R208, 0x80, R3 ;  /* 0x00000080d0067824 */ /* 0x000fe400078e0203 */
[----:B------:R-:W-:-:S04]  /*14170*/  IMAD.WIDE.U32 R4, R2, UR4, R4 ;  /* 0x0000000402047c25 */ /* 0x000fc8000f8e0004 */
[----:B------:R-:W-:Y:S02]  /*14180*/  IMAD R3, R217, UR6, RZ ;  /* 0x00000006d9037c24 */ /* 0x000fe4000f8e02ff */
[----:B------:R-:W-:Y:S01]  /*14190*/  IMAD.MOV.U32 R7, RZ, RZ, R6 ;  /* 0x000000ffff077224 */ /* 0x000fe200078e0006 */
[----:B---3--:R-:W-:Y:S01]  /*141a0*/  ISETP.NE.AND P0, PT, R21, 0x1, PT ;  /* 0x000000011500780c */ /* 0x008fe20003f05270 */
[----:B------:R-:W-:Y:S01]  /*141b0*/  IMAD R5, R2, UR5, R5 ;  /* 0x0000000502057c24 */ /* 0x000fe2000f8e0205 */
[----:B------:R-:W-:-:S11]  /*141c0*/  ULDC.64 UR4, c[0x0][0xae0] ;  /* 0x0002b80000047ab9 */ /* 0x000fd60000000a00 */
[----:B------:R-:W2:Y:S08]  /*141d0*/  @P0 LDC R9, c[0x0][0xbec] ;  /* 0x0002fb00ff090b82 */ /* 0x000eb00000000800 */
[----:B------:R-:W3:Y:S01]  /*141e0*/  @P0 LDC R11, c[0x0][0xbf0] ;  /* 0x0002fc00ff0b0b82 */ /* 0x000ee20000000800 */
[----:B--2---:R-:W-:-:S04]  /*141f0*/  @P0 IMAD.HI.U32 R0, R6, R9, RZ ;  /* 0x0000000906000227 */ /* 0x004fc800078e00ff */
[C---:B------:R-:W-:Y:S02]  /*14200*/  IMAD R9, R205.reuse, UR7, R3 ;  /* 0x00000007cd097c24 */ /* 0x040fe4000f8e0203 */
[----:B------:R-:W-:Y:S01]  /*14210*/  IMAD.WIDE.U32 R2, R205, UR6, R4 ;  /* 0x00000006cd027c25 */ /* 0x000fe2000f8e0004 */
[----:B---3--:R-:W-:-:S03]  /*14220*/  @P0 SHF.R.U32.HI R7, RZ, R11, R0 ;  /* 0x0000000bff070219 */ /* 0x008fc60000011600 */
[----:B------:R-:W-:Y:S01]  /*14230*/  IMAD.IADD R3, R3, 0x1, R9 ;  /* 0x0000000103037824 */ /* 0x000fe200078e0209 */
[----:B------:R-:W-:Y:S02]  /*14240*/  SHF.R.S32.HI R0, RZ, 0x1f, R7 ;  /* 0x0000001fff007819 */ /* 0x000fe40000011407 */
[C---:B------:R-:W-:Y:S01]  /*14250*/  IADD3 R5, -R7.reuse, RZ, RZ ;  /* 0x000000ff07057210 */ /* 0x040fe20007ffe1ff */
[----:B------:R-:W-:-:S04]  /*14260*/  IMAD.WIDE.U32 R2, R7, UR4, R2 ;  /* 0x0000000407027c25 */ /* 0x000fc8000f8e0002 */
[----:B------:R-:W-:Y:S02]  /*14270*/  IMAD R0, R0, UR4, RZ ;  /* 0x0000000400007c24 */ /* 0x000fe4000f8e02ff */
[----:B------:R-:W-:Y:S02]  /*14280*/  IMAD R5, R21, R5, R6 ;  /* 0x0000000515057224 */ /* 0x000fe400078e0206 */
[----:B------:R-:W-:Y:S01]  /*14290*/  IMAD R9, R7, UR5, R0 ;  /* 0x0000000507097c24 */ /* 0x000fe2000f8e0200 */
[----:B------:R-:W-:Y:S02]  /*142a0*/  ULDC.64 UR4, c[0x0][0xad8] ;  /* 0x0002b60000047ab9 */ /* 0x000fe40000000a00 */
[----:B------:R-:W-:Y:S01]  /*142b0*/  SHF.R.S32.HI R0, RZ, 0x1f, R5 ;  /* 0x0000001fff007819 */ /* 0x000fe20000011405 */
[----:B------:R-:W-:-:S04]  /*142c0*/  IMAD.IADD R3, R3, 0x1, R9 ;  /* 0x0000000103037824 */ /* 0x000fc800078e0209 */
[----:B------:R-:W-:Y:S02]  /*142d0*/  IMAD R0, R0, UR4, RZ ;  /* 0x0000000400007c24 */ /* 0x000fe4000f8e02ff */
[----:B------:R-:W-:-:S04]  /*142e0*/  IMAD.WIDE.U32 R2, R5, UR4, R2 ;  /* 0x0000000405027c25 */ /* 0x000fc8000f8e0002 */
[----:B------:R-:W-:Y:S01]  /*142f0*/  IMAD R5, R5, UR5, R0 ;  /* 0x0000000505057c24 */ /* 0x000fe2000f8e0200 */
[----:B------:R-:W-:Y:S02]  /*14300*/  ULDC.64 UR4, c[0x0][0xa80] ;  /* 0x0002a00000047ab9 */ /* 0x000fe40000000a00 */
[----:B------:R-:W-:Y:S01]  /*14310*/  LEA R0, P0, R2, UR4, 0x1 ;  /* 0x0000000402007c11 */ /* 0x000fe2000f8008ff */
[----:B------:R-:W-:Y:S01]  /*14320*/  IMAD.IADD R3, R3, 0x1, R5 ;  /* 0x0000000103037824 */ /* 0x000fe200078e0205 */
[----:B------:R-:W-:Y:S01]  /*14330*/  UMOV UR4, 0xffffffff ;  /* 0xffffffff00047882 */ /* 0x000fe20000000000 */
[----:B------:R-:W-:-:S03]  /*14340*/  LEA R5, R208, R153, 0x7 ;  /* 0x00000099d0057211 */ /* 0x000fc600078e38ff */
[----:B------:R-:W-:Y:S01]  /*14350*/  LEA.HI.X R2, R2, UR5, R3, 0x1, P0 ;  /* 0x0000000502027c11 */ /* 0x000fe200080f0c03 */
[----:B------:R-:W-:Y:S06]  /*14360*/  BRA.DIV UR4, `(.L_x_677) ;  /* 0x0000008e04e07947 */ /* 0x000fec000b800000 */
[----:B------:R2:W3:Y:S04]  /*14370*/  SHFL.IDX PT, R3, R2, RZ, 0x181f ;  /* 0x00181fff02037589 */ /* 0x0004e800000e0000 */
[----:B------:R2:W4:Y:S02]  /*14380*/  SHFL.IDX PT, R14, R0, RZ, 0x181f ;  /* 0x00181fff000e7589 */ /* 0x00052400000e0000 */
.L_x_901:
[----:B------:R-:W-:Y:S01]  /*14390*/  IMAD R21, R20, R21, RZ ;  /* 0x0000001514157224 */ /* 0x000fe200078e02ff */
[----:B------:R-:W-:Y:S04]  /*143a0*/  BSSY B1, `(.L_x_678) ;  /* 0x000000c000017945 */ /* 0x000fe80003800000 */
[----:B------:R-:W-:-:S13]  /*143b0*/  ISETP.GE.AND P0, PT, R5, R21, PT ;  /* 0x000000150500720c */ /* 0x000fda0003f06270 */
[----:B------:R-:W-:Y:S05]  /*143c0*/  @P0 BRA `(.L_x_679) ;  /* 0x0000000000240947 */ /* 0x000fea0003800000 */
[----:B------:R-:W-:Y:S02]  /*143d0*/  ULDC UR4, c[0x0][0xac8] ;  /* 0x0002b20000047ab9 */ /* 0x000fe40000000800 */
[----:B------:R-:W-:Y:S02]  /*143e0*/  ISETP.GE.AND P2, PT, R16, UR4, PT ;  /* 0x0000000410007c0c */ /* 0x000fe4000bf46270 */
[----:B------:R-:W-:-:S11]  /*143f0*/  ISETP.GE.AND P3, PT, R23, UR4, PT ;  /* 0x0000000417007c0c */ /* 0x000fd6000bf66270 */
[CC--:B----4-:R-:W-:Y:S02]  /*14400*/  @!P2 LEA R6, P0, R16.reuse, R14.reuse, 0x1 ;  /* 0x0000000e1006a211 */ /* 0x0d0fe400078008ff */
[C---:B------:R-:W-:Y:S02]  /*14410*/  @!P3 LEA R14, P1, R23.reuse, R14, 0x1 ;  /* 0x0000000e170eb211 */ /* 0x040fe400078208ff */
[-C--:B---3--:R-:W-:Y:S02]  /*14420*/  @!P2 LEA.HI.X R7, R16, R3.reuse, R17, 0x1, P0 ;  /* 0x000000031007a211 */ /* 0x088fe400000f0c11 */
[----:B------:R-:W-:-:S03]  /*14430*/  @!P3 LEA.HI.X R15, R23, R3, R22, 0x1, P1 ;  /* 0x00000003170fb211 */ /* 0x000fc600008f0c16 */
[----:B------:R3:W-:Y:S04]  /*14440*/  @!P2 ST.E.128 desc[UR42][R6.64], RZ ;  /* 0x000000ff0600a985 */ /* 0x0007e8000c101d2a */
[----:B------:R3:W-:Y:S02]  /*14450*/  @!P3 ST.E.128 desc[UR42][R14.64], RZ ;  /* 0x000000ff0e00b985 */ /* 0x0007e4000c101d2a */
.L_x_679:
[----:B------:R-:W-:Y:S05]  /*14460*/  BSYNC B1 ;  /* 0x0000000000017941 */ /* 0x000fea0003800000 */
.L_x_678:
[----:B------:R-:W-:-:S03]  /*14470*/  UMOV UR4, 0xffffffff ;  /* 0xffffffff00047882 */ /* 0x000fc60000000000 */
[----:B------:R-:W-:Y:S05]  /*14480*/  BRA.DIV UR4, `(.L_x_680) ;  /* 0x0000008e04cc7947 */ /* 0x000fea000b800000 */
[----:B---3--:R3:W0:Y:S04]  /*14490*/  SHFL.IDX PT, R3, R2, 0x1, 0x181f ;  /* 0x00381f0002037f89 */ /* 0x00862800000e0000 */
[----:B----4-:R3:W4:Y:S02]  /*144a0*/  SHFL.IDX PT, R14, R0, 0x1, 0x181f ;  /* 0x00381f00000e7f89 */ /* 0x01072400000e0000 */
.L_x_905:
[----:B------:R-:W-:Y:S01]  /*144b0*/  VIADD R4, R5, 0x20 ;  /* 0x0000002005047836 */ /* 0x000fe20000000000 */
        /* <DEDUP_REMOVED lines=8> */
[-C--:B0-----:R-:W-:Y:S02]  /*14540*/  @!P2 LEA.HI.X R7, R16, R3.reuse, R17, 0x1, P0 ;  /* 0x000000031007a211 */ /* 0x081fe400000f0c11 */
[----:B------:R-:W-:-:S03]  /*14550*/  @!P3 LEA.HI.X R15, R23, R3, R22, 0x1, P1 ;  /* 0x00000003170fb211 */ /* 0x000fc600008f0c16 */
[----:B------:R0:W-:Y:S04]  /*14560*/  @!P2 ST.E.128 desc[UR42][R6.64], RZ ;  /* 0x000000ff0600a985 */ /* 0x0001e8000c101d2a */
[----:B------:R0:W-:Y:S02]  /*14570*/  @!P3 ST.E.128 desc[UR42][R14.64], RZ ;  /* 0x000000ff0e00b985 */ /* 0x0001e4000c101d2a */
.L_x_682:
[----:B------:R-:W-:Y:S05]  /*14580*/  BSYNC B1 ;  /* 0x0000000000017941 */ /* 0x000fea0003800000 */
.L_x_681:
[----:B------:R-:W-:-:S03]  /*14590*/  UMOV UR4, 0xffffffff ;  /* 0xffffffff00047882 */ /* 0x000fc60000000000 */
[----:B------:R-:W-:Y:S05]  /*145a0*/  BRA.DIV UR4, `(.L_x_683) ;  /* 0x0000008e04cc7947 */ /* 0x000fea000b800000 */
[----:B0-----:R0:W0:Y:S04]  /*145b0*/  SHFL.IDX PT, R3, R2, 0x2, 0x181f ;  /* 0x00581f0002037f89 */ /* 0x00102800000e0000 */
[----:B----4-:R4:W0:Y:S02]  /*145c0*/  SHFL.IDX PT, R14, R0, 0x2, 0x181f ;  /* 0x00581f00000e7f89 */ /* 0x01082400000e0000 */
.L_x_909:
[----:B------:R-:W-:Y:S01]  /*145d0*/  VIADD R4, R5, 0x40 ;  /* 0x0000004005047836 */ /* 0x000fe20000000000 */
[----:B------:R-:W-:Y:S04]  /*145e0*/  BSSY B1, `(.L_x_684) ;  /* 0x000000c000017945 */ /* 0x000fe80003800000 */
[----:B------:R-:W-:-:S13]  /*145f0*/  ISETP.GE.AND P0, PT, R4, R21, PT ;  /* 0x000000150400720c */ /* 0x000fda0003f06270 */
[----:B------:R-:W-:Y:S05]  /*14600*/  @P0 BRA `(.L_x_685) ;  /* 0x0000000000240947 */ /* 0x000fea0003800000 */
[----:B------:R-:W-:Y:S02]  /*14610*/  ULDC UR4, c[0x0][0xac8] ;  /* 0x0002b20000047ab9 */ /* 0x000fe40000000800 */
[----:B------:R-:W-:Y:S02]  /*14620*/  ISETP.GE.AND P2, PT, R16, UR4, PT ;  /* 0x0000000410007c0c */ /* 0x000fe4000bf46270 */
[----:B------:R-:W-:-:S11]  /*14630*/  ISETP.GE.AND P3, PT, R23, UR4, PT ;  /* 0x0000000417007c0c */ /* 0x000fd6000bf66270 */
[CC--:B0-----:R-:W-:Y:S02]  /*14640*/  @!P2 LEA R6, P0, R16.reuse, R14.reuse, 0x1 ;  /* 0x0000000e1006a211 */ /* 0x0c1fe400078008ff */
[C---:B------:R-:W-:Y:S02]  /*14650*/  @!P3 LEA R14, P1, R23.reuse, R14, 0x1 ;  /* 0x0000000e170eb211 */ /* 0x040fe400078208ff */
[-C--:B------:R-:W-:Y:S02]  /*14660*/  @!P2 LEA.HI.X R7, R16, R3.reuse, R17, 0x1, P0 ;  /* 0x000000031007a211 */ /* 0x080fe400000f0c11 */
[----:B------:R-:W-:-:S03]  /*14670*/  @!P3 LEA.HI.X R15, R23, R3, R22, 0x1, P1 ;  /* 0x00000003170fb211 */ /* 0x000fc600008f0c16 */
[----:B------:R0:W-:Y:S04]  /*14680*/  @!P2 ST.E.128 desc[UR42][R6.64], RZ ;  /* 0x000000ff0600a985 */ /* 0x0001e8000c101d2a */
[----:B------:R0:W-:Y:S02]  /*14690*/  @!P3 ST.E.128 desc[UR42][R14.64], RZ ;  /* 0x000000ff0e00b985 */ /* 0x0001e4000c101d2a */
.L_x_685:
[----:B------:R-:W-:Y:S05]  /*146a0*/  BSYNC B1 ;  /* 0x0000000000017941 */ /* 0x000fea0003800000 */
.L_x_684:
[----:B------:R-:W-:-:S03]  /*146b0*/  UMOV UR4, 0xffffffff ;  /* 0xffffffff00047882 */ /* 0x000fc60000000000 */
[----:B------:R-:W-:Y:S05]  /*146c0*/  BRA.DIV UR4, `(.L_x_686) ;  /* 0x0000008e04cc7947 */ /* 0x000fea000b800000 */
[----:B0-----:R0:W0:Y:S04]  /*146d0*/  SHFL.IDX PT, R3, R2, 0x3, 0x181f ;  /* 0x00781f0002037f89 */ /* 0x00102800000e0000 */
[----:B------:R0:W0:Y:S02]  /*146e0*/  SHFL.IDX PT, R14, R0, 0x3, 0x181f ;  /* 0x00781f00000e7f89 */ /* 0x00002400000e0000 */
.L_x_913:
[----:B0-234-:R-:W-:-:S05]  /*146f0*/  VIADD R0, R5, 0x60 ;  /* 0x0000006005007836 */ /* 0x01dfca0000000000 */
[----:B------:R-:W-:-:S13]  /*14700*/  ISETP.GE.AND P0, PT, R0, R21, PT ;  /* 0x000000150000720c */ /* 0x000fda0003f06270 */
[----:B------:R-:W-:Y:S05]  /*14710*/  @P0 BRA `(.L_x_669) ;  /* 0x0000000000240947 */ /* 0x000fea0003800000 */
[----:B------:R-:W-:Y:S02]  /*14720*/  ULDC UR4, c[0x0][0xac8] ;  /* 0x0002b20000047ab9 */ /* 0x000fe40000000800 */
[----:B------:R-:W-:Y:S02]  /*14730*/  ISETP.GE.AND P2, PT, R16, UR4, PT ;  /* 0x0000000410007c0c */ /* 0x000fe4000bf46270 */
[----:B------:R-:W-:-:S11]  /*14740*/  ISETP.GE.AND P3, PT, R23, UR4, PT ;  /* 0x0000000417007c0c */ /* 0x000fd6000bf66270 */
[CC--:B------:R-:W-:Y:S02]  /*14750*/  @!P2 LEA R4, P0, R16.reuse, R14.reuse, 0x1 ;  /* 0x0000000e1004a211 */ /* 0x0c0fe400078008ff */
[C---:B------:R-:W-:Y:S02]  /*14760*/  @!P3 LEA R14, P1, R23.reuse, R14, 0x1 ;  /* 0x0000000e170eb211 */ /* 0x040fe400078208ff */
[-C--:B------:R-:W-:Y:S02]  /*14770*/  @!P2 LEA.HI.X R5, R16, R3.reuse, R17, 0x1, P0 ;  /* 0x000000031005a211 */ /* 0x080fe400000f0c11 */
[----:B------:R-:W-:-:S03]  /*14780*/  @!P3 LEA.HI.X R15, R23, R3, R22, 0x1, P1 ;  /* 0x00000003170fb211 */ /* 0x000fc600008f0c16 */
[----:B------:R3:W-:Y:S04]  /*14790*/  @!P2 ST.E.128 desc[UR42][R4.64], RZ ;  /* 0x000000ff0400a985 */ /* 0x0007e8000c101d2a */
[----:B------:R3:W-:Y:S02]  /*147a0*/  @!P3 ST.E.128 desc[UR42][R14.64], RZ ;  /* 0x000000ff0e00b985 */ /* 0x0007e4000c101d2a */
.L_x_669:
[----:B------:R-:W-:Y:S05]  /*147b0*/  BSYNC B0 ;  /* 0x0000000000007941 */ /* 0x000fea0003800000 */
.L_x_655:
[----:B------:R-:W-:Y:S02]  /*147c0*/  ULDC UR4, c[0x0][0xc3c] ;  /* 0x00030f0000047ab9 */ /* 0x000fe40000000800 */
[----:B-1----:R-:W-:-:S13]  /*147d0*/  ISETP.GE.AND P0, PT, R31, UR4, PT ;  /* 0x000000041f007c0c */ /* 0x002fda000bf06270 */
[----:B------:R-:W-:Y:S05]  /*147e0*/  @!P0 BRA `(.L_x_687) ;  /* 0xfffffec8008c8947 */ /* 0x000fea000383ffff */
[----:B------:R-:W-:Y:S05]  /*147f0*/  BRA `(.L_x_478) ;  /* 0x0000006c00c47947 */ /* 0x000fea0003800000 */
.L_x_476:
[----:B------:R-:W-:-:S08]  /*14800*/  NOP ;  /* 0x0000000000007918 */ /* 0x000fd00000000000 */
[----:B------:R-:W0:-:S00]  /*14810*/  USETMAXREG.DEALLOC.CTAPOOL 0x28 ;  /* 0x00000028000079c8 */ /* 0x000e0000080e0500 */
[----:B0-----:R-:W-:Y:S02]  /*14820*/  LOP3.LUT R2, R2, 0x3, RZ, 0xc0, !PT ;  /* 0x0000000302027812 */ /* 0x001fe400078ec0ff */
[----:B------:R-:W-:Y:S02]  /*14830*/  LOP3.LUT R32, R32, 0xfffffff7, RZ, 0xc0, !PT ;  /* 0xfffffff720207812 */ /* 0x000fe400078ec0ff */
[----:B------:R-:W-:Y:S02]  /*14840*/  MOV R6, RZ ;  /* 0x000000ff00067202 */ /* 0x000fe40000000f00 */
[----:B------:R-:W0:Y:S02]  /*14850*/  SHFL.IDX PT, R2, R2, RZ, 0x1f ;  /* 0x00001fff02027589 */ /* 0x000e2400000e0000 */
[----:B0-----:R-:W-:-:S13]  /*14860*/  ISETP.NE.AND P0, PT, R2, RZ, PT ;  /* 0x000000ff0200720c */ /* 0x001fda0003f05270 */
        /* <DEDUP_REMOVED lines=9> */
.L_x_688:
[----:B------:R-:W-:Y:S01]  /*14900*/  LOP3.LUT R7, R0, 0x1f, RZ, 0xc0, !PT ;  /* 0x0000001f00077812 */ /* 0x000fe200078ec0ff */
[----:B------:R-:W-:Y:S01]  /*14910*/  ULDC UR4, c[0x0][0xc3c] ;  /* 0x00030f0000047ab9 */ /* 0x000fe20000000800 */
[----:B------:R-:W-:Y:S01]  /*14920*/  IMAD.MOV.U32 R9, RZ, RZ, RZ ;  /* 0x000000ffff097224 */ /* 0x000fe200078e00ff */
[----:B------:R-:W0:Y:S01]  /*14930*/  S2UR UR6, SR_CTAID.X ;  /* 0x00000000000679c3 */ /* 0x000e220000002500 */
[----:B------:R-:W-:Y:S01]  /*14940*/  ISETP.NE.AND P0, PT, R7, 0x1f, PT ;  /* 0x0000001f0700780c */ /* 0x000fe20003f05270 */
[----:B------:R-:W-:-:S03]  /*14950*/  ULDC UR5, c[0x0][0xc38] ;  /* 0x00030e0000057ab9 */ /* 0x000fc60000000800 */
[----:B------:R-:W-:-:S13]  /*14960*/  ISETP.GE.OR P1, PT, R7, UR4, !P0 ;  /* 0x0000000407007c0c */ /* 0x000fda000c726670 */
[----:B------:R-:W1:Y:S08]  /*14970*/  @!P1 LDC.64 R4, c[0x0][0xc80] ;  /* 0x00032000ff049b82 */ /* 0x000e700000000a00 */
[----:B------:R-:W2:Y:S01]  /*14980*/  @!P1 LDC.64 R2, c[0x0][0xc78] ;  /* 0x00031e00ff029b82 */ /* 0x000ea20000000a00 */
[----:B-1----:R-:W-:-:S05]  /*14990*/  @!P1 IMAD.WIDE.U32 R4, R7, 0x4, R4 ;  /* 0x0000000407049825 */ /* 0x002fca00078e0004 */
        /* <DEDUP_REMOVED lines=10> */
[----:B------:R-:W1:Y:S02]  /*14a40*/  SHFL.UP PT, R10, R8, 0x1, RZ ;  /* 0x04200000080a7989 */ /* 0x000e6400000e00ff */
[----:B-1----:R-:W-:-:S05]  /*14a50*/  SEL R11, R10, RZ, P1 ;  /* 0x000000ff0a0b7207 */ /* 0x002fca0000800000 */
[----:B------:R-:W-:-:S05]  /*14a60*/  IMAD.IADD R11, R8, 0x1, R11 ;  /* 0x00000001080b7824 */ /* 0x000fca00078e020b */
[----:B------:R-:W1:Y:S02]  /*14a70*/  SHFL.UP PT, R10, R11, 0x2, RZ ;  /* 0x044000000b0a7989 */ /* 0x000e6400000e00ff */
[----:B-1----:R-:W-:-:S05]  /*14a80*/  SEL R10, R10, RZ, P2 ;  /* 0x000000ff0a0a7207 */ /* 0x002fca0001000000 */
[----:B------:R-:W-:-:S05]  /*14a90*/  IMAD.IADD R10, R11, 0x1, R10 ;  /* 0x000000010b0a7824 */ /* 0x000fca00078e020a */
[----:B------:R-:W1:Y:S02]  /*14aa0*/  SHFL.UP PT, R4, R10, 0x4, RZ ;  /* 0x048000000a047989 */ /* 0x000e6400000e00ff */
[----:B-1----:R-:W-:-:S04]  /*14ab0*/  SEL R3, R4, RZ, P3 ;  /* 0x000000ff04037207 */ /* 0x002fc80001800000 */
[----:B------:R-:W-:-:S05]  /*14ac0*/  IADD3 R3, R10, R3, RZ ;  /* 0x000000030a037210 */ /* 0x000fca0007ffe0ff */
[----:B------:R-:W1:Y:S02]  /*14ad0*/  SHFL.UP PT, R2, R3, 0x8, RZ ;  /* 0x0500000003027989 */ /* 0x000e6400000e00ff */
[----:B-1----:R-:W-:-:S05]  /*14ae0*/  SEL R2, R2, RZ, P4 ;  /* 0x000000ff02027207 */ /* 0x002fca0002000000 */
[----:B------:R-:W-:-:S05]  /*14af0*/  IMAD.IADD R2, R3, 0x1, R2 ;  /* 0x0000000103027824 */ /* 0x000fca00078e0202 */
[----:B------:R-:W1:Y:S02]  /*14b00*/  SHFL.UP PT, R4, R2, 0x10, RZ ;  /* 0x0600000002047989 */ /* 0x000e6400000e00ff */
[----:B-1----:R-:W-:-:S05]  /*14b10*/  SEL R5, R4, RZ, P5 ;  /* 0x000000ff04057207 */ /* 0x002fca0002800000 */
[----:B------:R-:W-:-:S05]  /*14b20*/  IMAD.IADD R5, R2, 0x1, R5 ;  /* 0x0000000102057824 */ /* 0x000fca00078e0205 */
[----:B------:R-:W1:Y:S02]  /*14b30*/  SHFL.IDX PT, R8, R5, 0x1f, 0x1f ;  /* 0x03e01f0005087f89 */ /* 0x000e6400000e0000 */
[----:B-1----:R-:W-:-:S05]  /*14b40*/  IMAD R8, R8, UR5, RZ ;  /* 0x0000000508087c24 */ /* 0x002fca000f8e02ff */
[----:B0-----:R-:W-:Y:S01]  /*14b50*/  ISETP.GT.AND P6, PT, R8, UR6, PT ;  /* 0x0000000608007c0c */ /* 0x001fe2000bfc4270 */
[----:B------:R-:W-:-:S12]  /*14b60*/  IMAD.MOV.U32 R3, RZ, RZ, R8 ;  /* 0x000000ffff037224 */ /* 0x000fd800078e0008 */
[----:B------:R-:W-:Y:S05]  /*14b70*/  @P6 BRA `(.L_x_690) ;  /* 0x0000000000a06947 */ /* 0x000fea0003800000 */
[----:B------:R-:W-:Y:S01]  /*14b80*/  MOV R8, R3 ;  /* 0x0000000300087202 */ /* 0x000fe20000000f00 */
[----:B------:R-:W-:Y:S01]  /*14b90*/  UMOV UR4, URZ ;  /* 0x0000003f00047c82 */ /* 0x000fe20008000000 */
[----:B------:R-:W-:-:S05]  /*14ba0*/  ULDC UR5, c[0x0][0xc38] ;  /* 0x00030e0000057ab9 */ /* 0x000fca0000000800 */
.L_x_692:
[----:B------:R-:W0:Y:S01]  /*14bb0*/  LDC R2, c[0x0][0xc3c] ;  /* 0x00030f00ff027b82 */ /* 0x000e220000000800 */
[----:B------:R-:W-:Y:S01]  /*14bc0*/  UIADD3 UR4, UR4, 0x1f, URZ ;  /* 0x0000001f04047890 */ /* 0x000fe2000fffe03f */
[----:B------:R-:W-:Y:S02]  /*14bd0*/  ULDC UR7, c[0x0][0xc3c] ;  /* 0x00030f0000077ab9 */ /* 0x000fe40000000800 */
[----:B------:R-:W-:-:S03]  /*14be0*/  IMAD.U32 R19, RZ, RZ, UR7 ;  /* 0x00000007ff137e24 */ /* 0x000fc6000f8e00ff */
[----:B0-----:R-:W-:-:S13]  /*14bf0*/  ISETP.LE.AND P6, PT, R2, UR4, PT ;  /* 0x0000000402007c0c */ /* 0x001fda000bfc3270 */
[----:B------:R-:W-:Y:S05]  /*14c00*/  @P6 BRA `(.L_x_691) ;  /* 0x0000000400ac6947 */ /* 0x000fea0003800000 */
[----:B------:R-:W-:Y:S02]  /*14c10*/  VIADD R9, R7, UR4 ;  /* 0x0000000407097c36 */ /* 0x000fe40008000000 */
[----:B------:R-:W-:-:S03]  /*14c20*/  IMAD.MOV.U32 R6, RZ, RZ, RZ ;  /* 0x000000ffff067224 */ /* 0x000fc600078e00ff */
[----:B------:R-:W-:-:S13]  /*14c30*/  ISETP.GE.OR P6, PT, R9, R2, !P0 ;  /* 0x000000020900720c */ /* 0x000fda00047c6670 */
[----:B------:R-:W0:Y:S08]  /*14c40*/  @!P6 LDC.64 R4, c[0x0][0xc80] ;  /* 0x00032000ff04eb82 */ /* 0x000e300000000a00 */
[----:B------:R-:W1:Y:S01]  /*14c50*/  @!P6 LDC.64 R2, c[0x0][0xc78] ;  /* 0x00031e00ff02eb82 */ /* 0x000e620000000a00 */
[----:B0-----:R-:W-:-:S05]  /*14c60*/  @!P6 IMAD.WIDE R4, R9, 0x4, R4 ;  /* 0x000000040904e825 */ /* 0x001fca00078e0204 */
[----:B------:R-:W2:Y:S01]  /*14c70*/  @!P6 LDG.E R6, desc[UR42][R4.64] ;  /* 0x0000002a0406e981 */ /* 0x000ea2000c1e1900 */
[----:B-1----:R-:W-:Y:S01]  /*14c80*/  @!P6 IMAD.WIDE R2, R9, 0x4, R2 ;  /* 0x000000040902e825 */ /* 0x002fe200078e0202 */
[----:B------:R-:W-:-:S06]  /*14c90*/  MOV R9, RZ ;  /* 0x000000ff00097202 */ /* 0x000fcc0000000f00 */
        /* <DEDUP_REMOVED lines=14> */
[----:B------:R-:W0:Y:S02]  /*14d80*/  SHFL.UP PT, R2, R3, 0x10, RZ ;  /* 0x0600000003027989 */ /* 0x000e2400000e00ff */
[----:B0-----:R-:W-:-:S05]  /*14d90*/  SEL R2, R2, RZ, P5 ;  /* 0x000000ff02027207 */ /* 0x001fca0002800000 */
[----:B------:R-:W-:-:S05]  /*14da0*/  IMAD.IADD R5, R3, 0x1, R2 ;  /* 0x0000000103057824 */ /* 0x000fca00078e0202 */
[----:B------:R-:W0:Y:S02]  /*14db0*/  SHFL.IDX PT, R2, R5, 0x1f, 0x1f ;  /* 0x03e01f0005027f89 */ /* 0x000e2400000e0000 */
[----:B0-----:R-:W-:-:S04]  /*14dc0*/  IMAD R3, R2, UR5, RZ ;  /* 0x0000000502037c24 */ /* 0x001fc8000f8e02ff */
[----:B------:R-:W-:-:S05]  /*14dd0*/  IMAD.IADD R8, R3, 0x1, R8 ;  /* 0x0000000103087824 */ /* 0x000fca00078e0208 */
[----:B------:R-:W-:-:S13]  /*14de0*/  ISETP.GT.AND P6, PT, R8, UR6, PT ;  /* 0x0000000608007c0c */ /* 0x000fda000bfc4270 */
[----:B------:R-:W-:Y:S05]  /*14df0*/  @!P6 BRA `(.L_x_692) ;  /* 0xfffffffc006ce947 */ /* 0x000fea000383ffff */
.L_x_690:
        /* <DEDUP_REMOVED lines=12> */
[----:B0-----:R-:W-:-:S06]  /*14ec0*/  IADD3 R2, R10, 0xffffffe, RZ ;  /* 0x0ffffffe0a027810 */ /* 0x001fcc0007ffe0ff */
[----:B------:R-:W0:Y:S02]  /*14ed0*/  F2I.FTZ.U32.TRUNC.NTZ R3, R2 ;  /* 0x0000000200037305 */ /* 0x000e24000021f000 */
[----:B0-----:R-:W-:Y:S01]  /*14ee0*/  IMAD.MOV R12, RZ, RZ, -R3 ;  /* 0x000000ffff0c7224 */ /* 0x001fe200078e0a03 */
[----:B-12---:R-:W-:Y:S06]  /*14ef0*/  @!P0 BRA `(.L_x_693) ;  /* 0x0000000000088947 */ /* 0x006fec0003800000 */
[----:B------:R-:W-:-:S06]  /*14f00*/  VIADD R16, R19, 0xffffffff ;  /* 0xffffffff13107836 */ /* 0x000fcc0000000000 */
[----:B------:R0:W1:Y:S02]  /*14f10*/  SHFL.IDX PT, R16, R5, R16, 0x1f ;  /* 0x00001f1005107589 */ /* 0x00006400000e0000 */
.L_x_693:
[----:B-1----:R-:W-:Y:S01]  /*14f20*/  IMAD R16, R16, UR5, R11 ;  /* 0x0000000510107c24 */ /* 0x002fe2000f8e020b */
[----:B------:R-:W-:Y:S01]  /*14f30*/  MOV R11, R12 ;  /* 0x0000000c000b7202 */ /* 0x000fe20000000f00 */
[----:B------:R-:W-:Y:S01]  /*14f40*/  IMAD.MOV.U32 R2, RZ, RZ, RZ ;  /* 0x000000ffff027224 */ /* 0x000fe200078e00ff */
[----:B------:R-:W-:Y:S01]  /*14f50*/  IABS R12, R6 ;  /* 0x00000006000c7213 */ /* 0x000fe20000000000 */
[----:B------:R-:W-:Y:S01]  /*14f60*/  VIADD R19, R19, UR4 ;  /* 0x0000000413137c36 */ /* 0x000fe20008000000 */
[----:B------:R-:W-:Y:S01]  /*14f70*/  IADD3 R17, -R16, UR6, RZ ;  /* 0x0000000610117c10 */ /* 0x000fe2000fffe1ff */
[----:B------:R-:W-:Y:S01]  /*14f80*/  IMAD R11, R11, R4, RZ ;  /* 0x000000040b0b7224 */ /* 0x000fe200078e02ff */
[----:B0-----:R-:W-:Y:S01]  /*14f90*/  IABS R5, R9 ;  /* 0x0000000900057213 */ /* 0x001fe20000000000 */
[----:B------:R-:W-:Y:S01]  /*14fa0*/  IMAD.MOV R12, RZ, RZ, -R12 ;  /* 0x000000ffff0c7224 */ /* 0x000fe200078e0a0c */
[----:B------:R-:W-:Y:S01]  /*14fb0*/  IABS R10, R17 ;  /* 0x00000011000a7213 */ /* 0x000fe20000000000 */
[----:B------:R-:W-:Y:S01]  /*14fc0*/  IMAD.HI.U32 R2, R3, R11, R2 ;  /* 0x0000000b03027227 */ /* 0x000fe200078e0002 */
[----:B------:R-:W0:Y:S03]  /*14fd0*/  I2F.RP R8, R5 ;  /* 0x0000000500087306 */ /* 0x000e260000209400 */
[----:B------:R-:W-:Y:S01]  /*14fe0*/  IMAD.MOV.U32 R3, RZ, RZ, R10 ;  /* 0x000000ffff037224 */ /* 0x000fe200078e000a */
[----:B------:R-:W-:-:S03]  /*14ff0*/  MOV R10, R12 ;  /* 0x0000000c000a7202 */ /* 0x000fc60000000f00 */
[----:B------:R-:W-:-:S04]  /*15000*/  IMAD.HI.U32 R2, R2, R3, RZ ;  /* 0x0000000302027227 */ /* 0x000fc800078e00ff */
[----:B------:R-:W-:Y:S01]  /*15010*/  IMAD R3, R2, R10, R3 ;  /* 0x0000000a02037224 */ /* 0x000fe200078e0203 */
[----:B0-----:R-:W0:Y:S04]  /*15020*/  MUFU.RCP R8, R8 ;  /* 0x0000000800087308 */ /* 0x001e280000001000 */
[----:B------:R-:W-:-:S13]  /*15030*/  ISETP.GT.U32.AND P1, PT, R4, R3, PT ;  /* 0x000000030400720c */ /* 0x000fda0003f24070 */
[----:B------:R-:W-:Y:S02]  /*15040*/  @!P1 IMAD.IADD R3, R3, 0x1, -R4 ;  /* 0x0000000103039824 */ /* 0x000fe400078e0a04 */
[----:B------:R-:W-:Y:S01]  /*15050*/  @!P1 VIADD R2, R2, 0x1 ;  /* 0x0000000102029836 */ /* 0x000fe20000000000 */
[----:B------:R-:W-:Y:S01]  /*15060*/  ISETP.NE.AND P1, PT, R6, RZ, PT ;  /* 0x000000ff0600720c */ /* 0x000fe20003f25270 */
[----:B0-----:R-:W-:Y:S01]  /*15070*/  VIADD R10, R8, 0xffffffe ;  /* 0x0ffffffe080a7836 */ /* 0x001fe20000000000 */
[----:B------:R-:W-:Y:S02]  /*15080*/  ISETP.GE.U32.AND P0, PT, R3, R4, PT ;  /* 0x000000040300720c */ /* 0x000fe40003f06070 */
[----:B------:R-:W-:Y:S01]  /*15090*/  LOP3.LUT R4, R17, R6, RZ, 0x3c, !PT ;  /* 0x0000000611047212 */ /* 0x000fe200078e3cff */
[----:B------:R0:W1:Y:S03]  /*150a0*/  F2I.FTZ.U32.TRUNC.NTZ R3, R10 ;  /* 0x0000000a00037305 */ /* 0x000066000021f000 */
[----:B------:R-:W-:-:S02]  /*150b0*/  ISETP.GE.AND P2, PT, R4, RZ, PT ;  /* 0x000000ff0400720c */ /* 0x000fc40003f46270 */
[----:B0-----:R-:W-:-:S05]  /*150c0*/  IABS R10, R9 ;  /* 0x00000009000a7213 */ /* 0x001fca0000000000 */
[----:B------:R-:W-:Y:S02]  /*150d0*/  @P0 IADD3 R2, R2, 0x1, RZ ;  /* 0x0000000102020810 */ /* 0x000fe40007ffe0ff */
[----:B------:R-:W-:-:S03]  /*150e0*/  IADD3 R10, RZ, -R10, RZ ;  /* 0x8000000aff0a7210 */ /* 0x000fc60007ffe0ff */
[----:B------:R-:W-:Y:S02]  /*150f0*/  IMAD.MOV.U32 R8, RZ, RZ, R2 ;  /* 0x000000ffff087224 */ /* 0x000fe400078e0002 */
[----:B-1----:R-:W-:Y:S02]  /*15100*/  IMAD.MOV R2, RZ, RZ, -R3 ;  /* 0x000000ffff027224 */ /* 0x002fe400078e0a03 */
[----:B------:R-:W-:Y:S01]  /*15110*/  @!P2 IMAD.MOV R8, RZ, RZ, -R8 ;  /* 0x000000ffff08a224 */ /* 0x000fe200078e0a08 */
[----:B------:R-:W-:Y:S01]  /*15120*/  @!P1 LOP3.LUT R8, RZ, R6, RZ, 0x33, !PT ;  /* 0x00000006ff089212 */ /* 0x000fe200078e33ff */
[----:B------:R-:W-:Y:S02]  /*15130*/  IMAD R11, R2, R5, RZ ;  /* 0x00000005020b7224 */ /* 0x000fe400078e02ff */
[----:B------:R-:W-:Y:S01]  /*15140*/  IMAD.MOV.U32 R2, RZ, RZ, RZ ;  /* 0x000000ffff027224 */ /* 0x000fe200078e00ff */
[-C--:B------:R-:W-:Y:S01]  /*15150*/  IABS R4, R8.reuse ;  /* 0x0000000800047213 */ /* 0x080fe20000000000 */
[----:B------:R-:W-:-:S02]  /*15160*/  IMAD R6, R6, R8, RZ ;  /* 0x0000000806067224 */ /* 0x000fc400078e02ff */
        /* <DEDUP_REMOVED lines=9> */
[-C--:B------:R-:W-:Y:S01]  /*15200*/  @!P1 IADD3 R4, R4, -R5.reuse, RZ ;  /* 0x8000000504049210 */ /* 0x080fe20007ffe0ff */
[----:B------:R-:W-:Y:S01]  /*15210*/  @!P1 VIADD R2, R2, 0x1 ;  /* 0x0000000102029836 */ /* 0x000fe20000000000 */
[----:B------:R-:W-:Y:S02]  /*15220*/  ISETP.NE.AND P1, PT, R9, RZ, PT ;  /* 0x000000ff0900720c */ /* 0x000fe40003f25270 */
[----:B------:R-:W-:-:S13]  /*15230*/  ISETP.GE.U32.AND P0, PT, R4, R5, PT ;  /* 0x000000050400720c */ /* 0x000fda0003f06070 */
[----:B------:R-:W-:-:S04]  /*15240*/  @P0 VIADD R2, R2, 0x1 ;  /* 0x0000000102020836 */ /* 0x000fc80000000000 */
[----:B------:R-:W-:Y:S01]  /*15250*/  @!P2 IMAD.MOV R2, RZ, RZ, -R2 ;  /* 0x000000ffff02a224 */ /* 0x000fe200078e0a02 */
[----:B------:R-:W-:-:S04]  /*15260*/  @!P1 LOP3.LUT R2, RZ, R9, RZ, 0x33, !PT ;  /* 0x00000009ff029212 */ /* 0x000fc800078e33ff */
[----:B------:R-:W-:-:S05]  /*15270*/  IADD3 R18, -R2, RZ, RZ ;  /* 0x000000ff02127210 */ /* 0x000fca0007ffe1ff */
[C---:B------:R-:W-:Y:S02]  /*15280*/  IMAD R18, R9.reuse, R18, R8 ;  /* 0x0000001209127224 */ /* 0x040fe400078e0208 */
[----:B------:R-:W-:-:S05]  /*15290*/  IMAD R9, R9, 0x1000000, R2 ;  /* 0x0100000009097824 */ /* 0x000fca00078e0202 */
[----:B------:R-:W-:Y:S01]  /*152a0*/  LEA R18, R18, R9, 0x10 ;  /* 0x0000000912127211 */ /* 0x000fe200078e80ff */
[----:B------:R-:W-:Y:S06]  /*152b0*/  BRA `(.L_x_694) ;  /* 0x00000000000c7947 */ /* 0x000fec0003800000 */
.L_x_691:
[----:B------:R-:W-:Y:S02]  /*152c0*/  IMAD.MOV.U32 R17, RZ, RZ, RZ ;  /* 0x000000ffff117224 */ /* 0x000fe400078e00ff */
[----:B------:R-:W-:Y:S02]  /*152d0*/  IMAD.U32 R16, RZ, RZ, UR6 ;  /* 0x00000006ff107e24 */ /* 0x000fe4000f8e00ff */
[----:B------:R-:W-:-:S07]  /*152e0*/  IMAD.MOV.U32 R18, RZ, RZ, RZ ;  /* 0x000000ffff127224 */ /* 0x000fce00078e00ff */
.L_x_694:
[----:B------:R-:W-:-:S13]  /*152f0*/  ISETP.NE.AND P0, PT, R7, RZ, PT ;  /* 0x000000ff0700720c */ /* 0x000fda0003f05270 */
[----:B------:R-:W0:Y:S01]  /*15300*/  @!P0 S2R R3, SR_CgaCtaId ;  /* 0x0000000000038919 */ /* 0x000e220000008800 */
[----:B------:R-:W-:-:S04]  /*15310*/  @!P0 MOV R2, 0x400 ;  /* 0x0000040000028802 */ /* 0x000fc80000000f00 */
[----:B0-----:R-:W-:-:S05]  /*15320*/  @!P0 LEA R2, R3, R2, 0x18 ;  /* 0x0000000203028211 */ /* 0x001fca00078ec0ff */
[----:B------:R0:W-:Y:S01]  /*15330*/  @!P0 STS.128 [R2+0x288d0], R16 ;  /* 0x0288d01002008388 */ /* 0x0001e20000000c00 */
[----:B------:R-:W-:Y:S06]  /*15340*/  BAR.ARV 0x5, 0x180 ;  /* 0x0146000000007b1d */ /* 0x000fec0000002000 */
.L_x_689:
[----:B------:R2:W-:Y:S01]  /*15350*/  STL [R1+0x24], RZ ;  /* 0x000024ff01007387 */ /* 0x0005e20000100800 */
[----:B------:R-:W-:Y:S01]  /*15360*/  ULDC UR4, c[0x0][0xc3c] ;  /* 0x00030f0000047ab9 */ /* 0x000fe20000000800 */
[----:B------:R-:W-:Y:S01]  /*15370*/  MOV R28, 0x1 ;  /* 0x00000001001c7802 */ /* 0x000fe20000000f00 */
[----:B------:R-:W-:Y:S01]  /*15380*/  IMAD.MOV.U32 R25, RZ, RZ, RZ ;  /* 0x000000ffff197224 */ /* 0x000fe200078e00ff */
[----:B-1----:R-:W-:-:S13]  /*15390*/  ISETP.GE.AND P0, PT, R19, UR4, PT ;  /* 0x0000000413007c0c */ /* 0x002fda000bf06270 */
[----:B--2---:R-:W-:Y:S05]  /*153a0*/  @P0 BRA `(.L_x_695) ;  /* 0x0000005c00fc0947 */ /* 0x004fea0003800000 */
[----:B------:R-:W1:Y:S01]  /*153b0*/  S2UR UR5, SR_CgaCtaId ;  /* 0x00000000000579c3 */ /* 0x000e620000008800 */
[C---:B------:R-:W-:Y:S01]  /*153c0*/  IMAD.SHL.U32 R31, R0.reuse, 0x8, RZ ;  /* 0x00000008001f7824 */ /* 0x040fe200078e00ff */
[----:B0-----:R-:W-:Y:S01]  /*153d0*/  LOP3.LUT R2, R0, 0x7f, RZ, 0xc0, !PT ;  /* 0x0000007f00027812 */ /* 0x001fe200078ec0ff */
[----:B------:R-:W-:Y:S01]  /*153e0*/  UMOV UR4, 0x400 ;  /* 0x0000040000047882 */ /* 0x000fe20000000000 */
[----:B------:R0:W-:Y:S01]  /*153f0*/  STL [R1+0x24], RZ ;  /* 0x000024ff01007387 */ /* 0x0001e20000100800 */
[----:B------:R-:W-:Y:S01]  /*15400*/  BSSY B8, `(.L_x_695) ;  /* 0x00005f9000087945 */ /* 0x000fe20003800000 */
[C---:B------:R-:W-:Y:S01]  /*15410*/  LOP3.LUT R3, R31.reuse, 0x1f8, RZ, 0xc0, !PT ;  /* 0x000001f81f037812 */ /* 0x040fe200078ec0ff */
[----:B------:R-:W-:Y:S01]  /*15420*/  IMAD.SHL.U32 R35, R2, 0x8, RZ ;  /* 0x0000000802237824 */ /* 0x000fe200078e00ff */
[----:B------:R-:W-:Y:S01]  /*15430*/  LOP3.LUT R31, R31, 0x38, RZ, 0xc0, !PT ;  /* 0x000000381f1f7812 */ /* 0x000fe200078ec0ff */
[----:B------:R-:W-:Y:S01]  /*15440*/  IMAD.MOV.U32 R27, RZ, RZ, RZ ;  /* 0x000000ffff1b7224 */ /* 0x000fe200078e00ff */
[----:B------:R-:W-:Y:S01]  /*15450*/  LOP3.LUT R2, R3, 0x38, R0, 0x78, !PT ;  /* 0x0000003803027812 */ /* 0x000fe200078e7800 */
[----:B------:R-:W-:Y:S01]  /*15460*/  IMAD.MOV.U32 R25, RZ, RZ, RZ ;  /* 0x000000ffff197224 */ /* 0x000fe200078e00ff */
[----:B------:R-:W-:Y:S01]  /*15470*/  MOV R29, 0x1 ;  /* 0x00000001001d7802 */ /* 0x000fe20000000f00 */
[----:B------:R-:W-:Y:S01]  /*15480*/  ULOP3.LUT UR38, UR36, 0x2, URZ, 0xfc, !UPT ;  /* 0x0000000224267892 */ /* 0x000fe2000f8efc3f */
[----:B------:R-:W-:Y:S01]  /*15490*/  LOP3.LUT R35, R2, 0x200, R35, 0xf8, !PT ;  /* 0x0000020002237812 */ /* 0x000fe200078ef823 */
[----:B------:R-:W-:Y:S01]  /*154a0*/  ULDC.64 UR40, c[0x0][0x198] ;  /* 0x0000660000287ab9 */ /* 0x000fe20000000a00 */
[----:B------:R-:W-:Y:S01]  /*154b0*/  MOV R28, 0x1 ;  /* 0x00000001001c7802 */ /* 0x000fe20000000f00 */
[----:B------:R-:W-:Y:S01]  /*154c0*/  ULDC UR37, c[0x0][0xc] ;  /* 0x0000030000257ab9 */ /* 0x000fe20000000800 */
[----:B------:R-:W-:Y:S01]  /*154d0*/  LOP3.LUT R30, R31, 0x40, RZ, 0xfc, !PT ;  /* 0x000000401f1e7812 */ /* 0x000fe200078efcff */
[----:B-1----:R-:W-:-:S06]  /*154e0*/  ULEA UR4, UR5, UR4, 0x18 ;  /* 0x0000000405047291 */ /* 0x002fcc000f8ec03f */
[----:B------:R-:W-:-:S04]  /*154f0*/  IMAD.U32 R22, RZ, RZ, UR4 ;  /* 0x00000004ff167e24 */ /* 0x000fc8000f8e00ff */
[----:B------:R-:W-:-:S05]  /*15500*/  IMAD R0, R35, 0x2, R22 ;  /* 0x0000000223007824 */ /* 0x000fca00078e0216 */
[----:B------:R0:W-:Y:S02]  /*15510*/  STL [R1+0x8], R0 ;  /* 0x0000080001007387 */ /* 0x0001e40000100800 */
.L_x_796:
[----:B------:R-:W1:Y:S02]  /*15520*/  LDC.64 R2, c[0x0][0xc88] ;  /* 0x00032200ff027b82 */ /* 0x000e640000000a00 */
[----:B-1----:R-:W-:-:S05]  /*15530*/  IMAD.WIDE R2, R19, 0x4, R2 ;  /* 0x0000000413027825 */ /* 0x002fca00078e0202 */
[----:B0-----:R-:W0:Y:S01]  /*15540*/  LDG.E R33, desc[UR42][R2.64] ;  /* 0x0000002a02217981 */ /* 0x001e22000c1e1900 */
[----:B------:R-:W-:Y:S05]  /*15550*/  YIELD ;  /* 0x0000000000007946 */ /* 0x000fea0003800000 */
[----:B------:R-:W-:Y:S01]  /*15560*/  ULDC.64 UR4, c[0x0][0xa28] ;  /* 0x00028a0000047ab9 */ /* 0x000fe20000000a00 */
[----:B------:R-:W-:Y:S01]  /*15570*/  IMAD.MOV.U32 R11, RZ, RZ, RZ ;  /* 0x000000ffff0b7224 */ /* 0x000fe200078e00ff */
[----:B------:R-:W-:Y:S01]  /*15580*/  ISETP.NE.U32.AND P0, PT, RZ, UR4, PT ;  /* 0x00000004ff007c0c */ /* 0x000fe2000bf05070 */
[----:B------:R-:W-:Y:S01]  /*15590*/  ULDC.64 UR8, c[0x0][0xa18] ;  /* 0x0002860000087ab9 */ /* 0x000fe20000000a00 */
[----:B------:R-:W-:Y:S01]  /*155a0*/  MOV R6, RZ ;  /* 0x000000ff00067202 */ /* 0x000fe20000000f00 */
[----:B------:R-:W-:Y:S01]  /*155b0*/  ULDC.64 UR6, c[0x0][0xa10] ;  /* 0x0002840000067ab9 */ /* 0x000fe20000000a00 */
[----:B------:R-:W-:-:S02]  /*155c0*/  ISETP.NE.AND.EX P0, PT, RZ, UR5, PT, P0 ;  /* 0x00000005ff007c0c */ /* 0x000fc4000bf05300 */
[----:B0-----:R-:W-:-:S11]  /*155d0*/  SHF.R.S32.HI R0, RZ, 0x1f, R33 ;  /* 0x0000001fff007819 */ /* 0x001fd60000011421 */
[C---:B------:R-:W-:Y:S01]  /*155e0*/  @P0 LEA R2, P1, R33.reuse, UR4, 0x2 ;  /* 0x0000000421020c11 */ /* 0x040fe2000f8210ff */
[C---:B------:R-:W-:Y:S01]  /*155f0*/  IMAD.SHL.U32 R23, R33.reuse, 0x4, RZ ;  /* 0x0000000421177824 */ /* 0x040fe200078e00ff */
[C-C-:B------:R-:W-:Y:S01]  /*15600*/  SHF.L.U64.HI R24, R33.reuse, 0x2, R0.reuse ;  /* 0x0000000221187819 */ /* 0x140fe20000010200 */
[----:B------:R0:W-:Y:S01]  /*15610*/  STL [R1+0x18], R0 ;  /* 0x0000180001007387 */ /* 0x0001e20000100800 */
[----:B------:R-:W-:Y:S01]  /*15620*/  @P0 LEA.HI.X R3, R33, UR5, R0, 0x2, P1 ;  /* 0x0000000521030c11 */ /* 0x000fe200088f1400 */
[----:B------:R-:W-:-:S04]  /*15630*/  ULDC.64 UR4, c[0x0][0xa00] ;  /* 0x0002800000047ab9 */ /* 0x000fc80000000a00 */
[----:B--2---:R1:W2:Y:S01]  /*15640*/  @P0 LDG.E R11, desc[UR42][R2.64] ;  /* 0x0000002a020b0981 */ /* 0x0042a2000c1e1900 */
[----:B------:R-:W-:Y:S02]  /*15650*/  ISETP.NE.U32.AND P0, PT, RZ, UR4, PT ;  /* 0x00000004ff007c0c */ /* 0x000fe4000bf05070 */
[----:B------:R-:W-:Y:S01]  /*15660*/  ISETP.NE.U32.AND P1, PT, RZ, UR8, PT ;  /* 0x00000008ff007c0c */ /* 0x000fe2000bf25070 */
[----:B0-----:R-:W-:Y:S01]  /*15670*/  IMAD.MOV.U32 R0, RZ, RZ, RZ ;  /* 0x000000ffff007224 */ /* 0x001fe200078e00ff */
[----:B------:R-:W-:Y:S02]  /*15680*/  ISETP.NE.AND.EX P0, PT, RZ, UR5, PT, P0 ;  /* 0x00000005ff007c0c */ /* 0x000fe4000bf05300 */
[----:B------:R-:W-:Y:S02]  /*15690*/  ISETP.NE.AND.EX P1, PT, RZ, UR9, PT, P1 ;  /* 0x00000009ff007c0c */ /* 0x000fe4000bf25310 */
[----:B------:R-:W-:Y:S02]  /*156a0*/  ISETP.NE.U32.AND P2, PT, RZ, UR6, PT ;  /* 0x00000006ff007c0c */ /* 0x000fe4000bf45070 */
[----:B-1----:R-:W-:-:S02]  /*156b0*/  IADD3 R2, P3, R23, UR4, RZ ;  /* 0x0000000417027c10 */ /* 0x002fc4000ff7e0ff */
[----:B------:R-:W-:Y:S02]  /*156c0*/  ISETP.NE.AND.EX P2, PT, RZ, UR7, PT, P2 ;  /* 0x00000007ff007c0c */ /* 0x000fe4000bf45320 */
[----:B------:R-:W-:Y:S02]  /*156d0*/  IADD3.X R3, R24, UR5, RZ, P3, !PT ;  /* 0x0000000518037c10 */ /* 0x000fe40009ffe4ff */
[----:B------:R-:W-:-:S03]  /*156e0*/  IADD3 R4, P4, R23, UR6, RZ ;  /* 0x0000000617047c10 */ /* 0x000fc6000ff9e0ff */
[----:B------:R-:W3:Y:S01]  /*156f0*/  @P0 LDG.E R6, desc[UR42][R2.64] ;  /* 0x0000002a02060981 */ /* 0x000ee2000c1e1900 */
[----:B------:R-:W-:Y:S01]  /*15700*/  ULDC UR4, c[0x0][0x288] ;  /* 0x0000a20000047ab9 */ /* 0x000fe20000000800 */
[----:B------:R-:W-:Y:S01]  /*15710*/  IADD3.X R5, R24, UR7, RZ, P4, !PT ;  /* 0x0000000718057c10 */ /* 0x000fe2000a7fe4ff */
[----:B------:R-:W-:Y:S01]  /*15720*/  IMAD.U32 R8, RZ, RZ, UR4 ;  /* 0x00000004ff087e24 */ /* 0x000fe2000f8e00ff */
[----:B------:R-:W-:-:S03]  /*15730*/  ULDC.64 UR4, c[0x0][0x418] ;  /* 0x0001060000047ab9 */ /* 0x000fc60000000a00 */
[----:B------:R-:W5:Y:S04]  /*15740*/  @P2 LDG.E R0, desc[UR42][R4.64] ;  /* 0x0000002a04002981 */ /* 0x000f68000c1e1900 */
[----:B---3--:R0:W-:Y:S02]  /*15750*/  STL [R1+0xc], R6 ;  /* 0x00000c0601007387 */ /* 0x0081e40000100800 */
[----:B0-----:R-:W-:-:S04]  /*15760*/  @P1 IADD3 R6, P3, R23, UR8, RZ ;  /* 0x0000000817061c10 */ /* 0x001fc8000ff7e0ff */
[----:B------:R-:W-:-:S05]  /*15770*/  @P1 IADD3.X R7, R24, UR9, RZ, P3, !PT ;  /* 0x0000000918071c10 */ /* 0x000fca0009ffe4ff */
[----:B------:R0:W3:Y:S01]  /*15780*/  @P1 LDG.E R8, desc[UR42][R6.64] ;  /* 0x0000002a06081981 */ /* 0x0000e2000c1e1900 */
[----:B------:R-:W-:-:S03]  /*15790*/  UISETP.NE.U32.AND UP0, UPT, UR4, URZ, UPT ;  /* 0x0000003f0400728c */ /* 0x000fc6000bf05070 */
[----:B------:R-:W-:Y:S01]  /*157a0*/  ULDC UR4, c[0x0][0x424] ;  /* 0x0001090000047ab9 */ /* 0x000fe20000000800 */
[----:B------:R-:W-:-:S03]  /*157b0*/  UISETP.NE.AND.EX UP0, UPT, UR5, URZ, UPT, UP0 ;  /* 0x0000003f0500728c */ /* 0x000fc6000bf05300 */
[----:B------:R-:W-:Y:S01]  /*157c0*/  ULDC UR5, c[0x0][0x2f0] ;  /* 0x0000bc0000057ab9 */ /* 0x000fe20000000800 */
[----:B------:R-:W-:-:S04]  /*157d0*/  USEL UR4, UR4, 0x1, UP0 ;  /* 0x0000000104047887 */ /* 0x000fc80008000000 */
[----:B------:R-:W-:Y:S01]  /*157e0*/  UIMAD UR4, UR4, UR5, URZ ;  /* 0x00000005040472a4 */ /* 0x000fe2000f8e023f */
[----:B--2---:R-:W-:Y:S02]  /*157f0*/  STL [R1], R11 ;  /* 0x0000000b01007387 */ /* 0x004fe40000100800 */
[----:B------:R-:W-:Y:S02]  /*15800*/  ULDC UR5, c[0x0][0x348] ;  /* 0x0000d20000057ab9 */ /* 0x000fe40000000800 */
[----:B0-----:R-:W-:Y:S01]  /*15810*/  IMAD.U32 R6, RZ, RZ, UR5 ;  /* 0x00000005ff067e24 */ /* 0x001fe2000f8e00ff */
[----:B---3--:R0:W-:Y:S02]  /*15820*/  STL [R1+0x20], R8 ;  /* 0x0000200801007387 */ /* 0x0081e40000100800 */
[----:B0-----:R-:W-:Y:S01]  /*15830*/  MOV R8, UR4 ;  /* 0x0000000400087c02 */ /* 0x001fe20008000f00 */
[----:B------:R-:W-:Y:S06]  /*15840*/  @P1 BRA `(.L_x_696) ;  /* 0x0000000000141947 */ /* 0x000fec0003800000 */
[----:B------:R-:W-:Y:S05]  /*15850*/  @!P0 BRA `(.L_x_696) ;  /* 0x0000000000108947 */ /* 0x000fea0003800000 */
[----:B------:R-:W2:Y:S04]  /*15860*/  LDG.E R10, desc[UR42][R2.64] ;  /* 0x0000002a020a7981 */ /* 0x000ea8000c1e1900 */
[----:B------:R-:W2:Y:S02]  /*15870*/  LDG.E R7, desc[UR42][R2.64+0x4] ;  /* 0x0000042a02077981 */ /* 0x000ea4000c1e1900 */
[----:B--2---:R-:W-:-:S05]  /*15880*/  IMAD.IADD R2, R7, 0x1, -R10 ;  /* 0x0000000107027824 */ /* 0x004fca00078e0a0a */
[----:B------:R0:W-:Y:S02]  /*15890*/  STL [R1+0x20], R2 ;  /* 0x0000200201007387 */ /* 0x0001e40000100800 */
.L_x_696:
[----:B------:R-:W-:Y:S01]  /*158a0*/  ULDC.64 UR4, c[0x0][0xa20] ;  /* 0x0002880000047ab9 */ /* 0x000fe20000000a00 */
[C---:B0-----:R-:W-:Y:S01]  /*158b0*/  LOP3.LUT R2, R18.reuse, 0xff000000, RZ, 0xc0, !PT ;  /* 0xff00000012027812 */ /* 0x041fe200078ec0ff */
[----:B------:R-:W-:Y:S01]  /*158c0*/  IMAD.MOV.U32 R34, RZ, RZ, R33 ;  /* 0x000000ffff227224 */ /* 0x000fe200078e0021 */
[----:B------:R-:W-:Y:S02]  /*158d0*/  ISETP.NE.U32.AND P0, PT, RZ, UR4, PT ;  /* 0x00000004ff007c0c */ /* 0x000fe4000bf05070 */
[----:B------:R-:W-:Y:S02]  /*158e0*/  SHF.R.U32.HI R2, RZ, 0x8, R2 ;  /* 0x00000008ff027819 */ /* 0x000fe40000011602 */
[----:B------:R-:W-:Y:S02]  /*158f0*/  ISETP.NE.AND.EX P0, PT, RZ, UR5, PT, P0 ;  /* 0x00000005ff007c0c */ /* 0x000fe4000bf05300 */
[C---:B------:R-:W-:Y:S02]  /*15900*/  LOP3.LUT R7, R18.reuse, 0xff0000, RZ, 0xc0, !PT ;  /* 0x00ff000012077812 */ /* 0x040fe400078ec0ff */
[----:B------:R-:W-:-:S02]  /*15910*/  LOP3.LUT R18, R18, 0xffff, RZ, 0xc0, !PT ;  /* 0x0000ffff12127812 */ /* 0x000fc400078ec0ff */
[----:B------:R-:W-:-:S07]  /*15920*/  LEA.HI R7, R7, R2, RZ, 0x10 ;  /* 0x0000000207077211 */ /* 0x000fce00078f80ff */
[----:B------:R-:W-:Y:S05]  /*15930*/  @!P0 BRA `(.L_x_697) ;  /* 0x0000000000108947 */ /* 0x000fea0003800000 */
[----:B------:R-:W-:-:S04]  /*15940*/  IADD3 R2, P0, R23, UR4, RZ ;  /* 0x0000000417027c10 */ /* 0x000fc8000ff1e0ff */
[----:B------:R-:W-:-:S05]  /*15950*/  IADD3.X R3, R24, UR5, RZ, P0, !PT ;  /* 0x0000000518037c10 */ /* 0x000fca00087fe4ff */
[----:B------:R0:W5:Y:S01]  /*15960*/  LDG.E R8, desc[UR42][R2.64] ;  /* 0x0000002a02087981 */ /* 0x000162000c1e1900 */
[----:B------:R-:W-:Y:S05]  /*15970*/  BRA `(.L_x_698) ;  /* 0x0000000000247947 */ /* 0x000fea0003800000 */
.L_x_697:
[----:B------:R-:W-:Y:S02]  /*15980*/  ULDC.64 UR4, c[0x0][0xa08] ;  /* 0x0002820000047ab9 */ /* 0x000fe40000000a00 */
[----:B------:R-:W-:-:S04]  /*15990*/  ISETP.NE.U32.AND P0, PT, RZ, UR4, PT ;  /* 0x00000004ff007c0c */ /* 0x000fc8000bf05070 */
[----:B------:R-:W-:-:S13]  /*159a0*/  ISETP.NE.AND.EX P0, PT, RZ, UR5, PT, P0 ;  /* 0x00000005ff007c0c */ /* 0x000fda000bf05300 */
[----:B------:R-:W-:Y:S05]  /*159b0*/  @!P0 BRA `(.L_x_698) ;  /* 0x0000000000148947 */ /* 0x000fea0003800000 */
[----:B------:R-:W0:Y:S02]  /*159c0*/  LDC.64 R2, c[0x0][0xa08] ;  /* 0x00028200ff027b82 */ /* 0x000e240000000a00 */
[----:B0-----:R-:W-:-:S05]  /*159d0*/  IMAD.WIDE R2, R34, 0x4, R2 ;  /* 0x0000000422027825 */ /* 0x001fca00078e0202 */
[----:B------:R-:W2:Y:S04]  /*159e0*/  LDG.E R8, desc[UR42][R2.64] ;  /* 0x0000002a02087981 */ /* 0x000ea8000c1e1900 */
[----:B------:R-:W2:Y:S02]  /*159f0*/  LDG.E R9, desc[UR42][R2.64+0x4] ;  /* 0x0000042a02097981 */ /* 0x000ea4000c1e1900 */
[----:B--2---:R-:W-:-:S07]  /*15a00*/  IMAD.IADD R8, R9, 0x1, -R8 ;  /* 0x0000000109087824 */ /* 0x004fce00078e0a08 */
.L_x_698:
[----:B0-----:R-:W2:Y:S04]  /*15a10*/  @P2 LDG.E R3, desc[UR42][R4.64] ;  /* 0x0000002a04032981 */ /* 0x001ea8000c1e1900 */
[----:B------:R0:W2:Y:S01]  /*15a20*/  @P2 LDG.E R2, desc[UR42][R4.64+0x4] ;  /* 0x0000042a04022981 */ /* 0x0000a2000c1e1900 */
[----:B-----5:R-:W-:Y:S01]  /*15a30*/  IMAD.IADD R8, R8, 0x1, -R11 ;  /* 0x0000000108087824 */ /* 0x020fe200078e0a0b */
[----:B------:R-:W-:Y:S01]  /*15a40*/  BSSY B0, `(.L_x_699) ;  /* 0x0000029000007945 */ /* 0x000fe20003800000 */
[----:B------:R-:W-:Y:S02]  /*15a50*/  LOP3.LUT R37, R7, 0xff, RZ, 0xc0, !PT ;  /* 0x000000ff07257812 */ /* 0x000fe400078ec0ff */
[----:B0-----:R-:W-:Y:S02]  /*15a60*/  SHF.R.U32.HI R5, RZ, 0x10, R7 ;  /* 0x00000010ff057819 */ /* 0x001fe40000011607 */
[----:B--2---:R-:W-:-:S05]  /*15a70*/  @P2 IADD3 R6, -R3, R2, RZ ;  /* 0x0000000203062210 */ /* 0x004fca0007ffe1ff */
[----:B------:R-:W-:-:S04]  /*15a80*/  IMAD.IADD R36, R8, 0x1, R6 ;  /* 0x0000000108247824 */ /* 0x000fc800078e0206 */
[C---:B------:R-:W-:Y:S01]  /*15a90*/  VIADD R2, R36.reuse, 0x7f ;  /* 0x0000007f24027836 */ /* 0x040fe20000000000 */
[----:B------:R-:W-:-:S04]  /*15aa0*/  ISETP.GE.AND P1, PT, R36, 0x1, PT ;  /* 0x000000012400780c */ /* 0x000fc80003f26270 */
[----:B------:R-:W-:-:S04]  /*15ab0*/  SHF.R.S32.HI R3, RZ, 0x1f, R2 ;  /* 0x0000001fff037819 */ /* 0x000fc80000011402 */
[----:B------:R-:W-:Y:S02]  /*15ac0*/  LEA.HI R3, R3, R2, RZ, 0x7 ;  /* 0x0000000203037211 */ /* 0x000fe400078f38ff */
[----:B------:R-:W-:Y:S02]  /*15ad0*/  MOV R2, RZ ;  /* 0x000000ff00027202 */ /* 0x000fe40000000f00 */
[----:B------:R-:W-:Y:S01]  /*15ae0*/  SHF.R.S32.HI R4, RZ, 0x7, R3 ;  /* 0x00000007ff047819 */ /* 0x000fe20000011403 */
[----:B------:R-:W-:Y:S06]  /*15af0*/  @!P1 BRA `(.L_x_700) ;  /* 0x0000000000749947 */ /* 0x000fec0003800000 */
[----:B------:R-:W-:Y:S01]  /*15b00*/  ISETP.NE.AND P0, PT, R5, RZ, PT ;  /* 0x000000ff0500720c */ /* 0x000fe20003f05270 */
[----:B------:R-:W-:-:S03]  /*15b10*/  ULDC UR4, c[0x0][0x9f0] ;  /* 0x00027c0000047ab9 */ /* 0x000fc60000000800 */
[----:B------:R-:W-:-:S04]  /*15b20*/  SEL R7, R5, UR4, P0 ;  /* 0x0000000405077c07 */ /* 0x000fc80008000000 */
[----:B------:R-:W-:Y:S02]  /*15b30*/  IABS R10, R7 ;  /* 0x00000007000a7213 */ /* 0x000fe40000000000 */
[----:B------:R-:W-:Y:S02]  /*15b40*/  IADD3 R9, R7, -0x1, R4 ;  /* 0xffffffff07097810 */ /* 0x000fe40007ffe004 */
[----:B------:R-:W0:Y:S08]  /*15b50*/  I2F.RP R2, R10 ;  /* 0x0000000a00027306 */ /* 0x000e300000209400 */
[----:B0-----:R-:W0:Y:S02]  /*15b60*/  MUFU.RCP R2, R2 ;  /* 0x0000000200027308 */ /* 0x001e240000001000 */
[----:B0-----:R-:W-:-:S06]  /*15b70*/  VIADD R2, R2, 0xffffffe ;  /* 0x0ffffffe02027836 */ /* 0x001fcc0000000000 */
[----:B------:R0:W1:Y:S02]  /*15b80*/  F2I.FTZ.U32.TRUNC.NTZ R3, R2 ;  /* 0x0000000200037305 */ /* 0x000064000021f000 */
[----:B0-----:R-:W-:-:S04]  /*15b90*/  LOP3.LUT R2, R9, R7, RZ, 0x3c, !PT ;  /* 0x0000000709027212 */ /* 0x001fc800078e3cff */
[----:B------:R-:W-:Y:S01]  /*15ba0*/  ISETP.GE.AND P4, PT, R2, RZ, PT ;  /* 0x000000ff0200720c */ /* 0x000fe20003f86270 */
[----:B-1----:R-:W-:-:S04]  /*15bb0*/  IMAD.MOV R2, RZ, RZ, -R3 ;  /* 0x000000ffff027224 */ /* 0x002fc800078e0a03 */
[----:B------:R-:W-:Y:S02]  /*15bc0*/  IMAD R11, R2, R10, RZ ;  /* 0x0000000a020b7224 */ /* 0x000fe400078e02ff */
[----:B------:R-:W-:-:S04]  /*15bd0*/  IMAD.MOV.U32 R2, RZ, RZ, RZ ;  /* 0x000000ffff027224 */ /* 0x000fc800078e00ff */
[----:B------:R-:W-:Y:S01]  /*15be0*/  IMAD.HI.U32 R11, R3, R11, R2 ;  /* 0x0000000b030b7227 */ /* 0x000fe200078e0002 */
[----:B------:R-:W-:Y:S02]  /*15bf0*/  IABS R2, R9 ;  /* 0x0000000900027213 */ /* 0x000fe40000000000 */
[----:B------:R-:W-:-:S03]  /*15c00*/  IABS R3, R7 ;  /* 0x0000000700037213 */ /* 0x000fc60000000000 */
[----:B------:R-:W-:Y:S01]  /*15c10*/  IMAD.HI.U32 R11, R11, R2, RZ ;  /* 0x000000020b0b7227 */ /* 0x000fe200078e00ff */
[----:B------:R-:W-:-:S05]  /*15c20*/  IADD3 R3, RZ, -R3, RZ ;  /* 0x80000003ff037210 */ /* 0x000fca0007ffe0ff */
[----:B------:R-:W-:-:S05]  /*15c30*/  IMAD R2, R11, R3, R2 ;  /* 0x000000030b027224 */ /* 0x000fca00078e0202 */
[----:B------:R-:W-:-:S13]  /*15c40*/  ISETP.GT.U32.AND P3, PT, R10, R2, PT ;  /* 0x000000020a00720c */ /* 0x000fda0003f64070 */
[----:B------:R-:W-:Y:S02]  /*15c50*/  @!P3 IMAD.IADD R2, R2, 0x1, -R10 ;  /* 0x000000010202b824 */ /* 0x000fe400078e0a0a */
[----:B------:R-:W-:Y:S01]  /*15c60*/  @!P3 VIADD R11, R11, 0x1 ;  /* 0x000000010b0bb836 */ /* 0x000fe20000000000 */
[----:B------:R-:W-:Y:S02]  /*15c70*/  ISETP.NE.AND P3, PT, R7, RZ, PT ;  /* 0x000000ff0700720c */ /* 0x000fe40003f65270 */
[----:B------:R-:W-:-:S13]  /*15c80*/  ISETP.GE.U32.AND P0, PT, R2, R10, PT ;  /* 0x0000000a0200720c */ /* 0x000fda0003f06070 */
[----:B------:R-:W-:-:S05]  /*15c90*/  @P0 VIADD R11, R11, 0x1 ;  /* 0x000000010b0b0836 */ /* 0x000fca0000000000 */
[----:B------:R-:W-:-:S05]  /*15ca0*/  MOV R2, R11 ;  /* 0x0000000b00027202 */ /* 0x000fca0000000f00 */
[----:B------:R-:W-:Y:S01]  /*15cb0*/  @!P4 IMAD.MOV R2, RZ, RZ, -R2 ;  /* 0x000000ffff02c224 */ /* 0x000fe200078e0a02 */
[----:B------:R-:W-:-:S07]  /*15cc0*/  @!P3 LOP3.LUT R2, RZ, R7, RZ, 0x33, !PT ;  /* 0x00000007ff02b212 */ /* 0x000fce00078e33ff */
.L_x_700:
[----:B------:R-:W-:Y:S05]  /*15cd0*/  BSYNC B0 ;  /* 0x0000000000007941 */ /* 0x000fea0003800000 */
.L_x_699:
[-C--:B------:R-:W-:Y:S01]  /*15ce0*/  IMAD R7, R37, R2.reuse, RZ ;  /* 0x0000000225077224 */ /* 0x080fe200078e02ff */
[----:B------:R-:W-:Y:S04]  /*15cf0*/  BSSY B0, `(.L_x_701) ;  /* 0x0000114000007945 */ /* 0x000fe80003800000 */
[C---:B------:R-:W-:Y:S01]  /*15d00*/  VIADDMNMX R3, R7.reuse, R2, R4, PT ;  /* 0x0000000207037246 */ /* 0x040fe20003800104 */
[----:B------:R-:W-:-:S04]  /*15d10*/  IMAD R7, R7, 0x80, -R8 ;  /* 0x0000008007077824 */ /* 0x000fc800078e0a08 */
[----:B------:R-:W-:Y:S01]  /*15d20*/  IMAD R3, R3, 0x80, -R8 ;  /* 0x0000008003037824 */ /* 0x000fe200078e0a08 */
[----:B------:R-:W-:-:S04]  /*15d30*/  VIMNMX R7, RZ, R7, !PT ;  /* 0x00000007ff077248 */ /* 0x000fc80007fe0100 */
[----:B------:R-:W-:Y:S02]  /*15d40*/  VIMNMX R2, R3, R6, PT ;  /* 0x0000000603027248 */ /* 0x000fe40003fe0100 */
[----:B------:R-:W-:Y:S02]  /*15d50*/  SHF.R.U32.HI R6, RZ, 0x7, R7 ;  /* 0x00000007ff067819 */ /* 0x000fe40000011607 */
[----:B------:R-:W-:-:S13]  /*15d60*/  ISETP.GT.AND P0, PT, R2, R7, PT ;  /* 0x000000070200720c */ /* 0x000fda0003f04270 */
[----:B------:R-:W-:-:S04]  /*15d70*/  @P0 IADD3 R2, R2, 0x7f, RZ ;  /* 0x0000007f02020810 */ /* 0x000fc80007ffe0ff */
[----:B------:R-:W-:-:S04]  /*15d80*/  @P0 SHF.R.S32.HI R3, RZ, 0x1f, R2 ;  /* 0x0000001fff030819 */ /* 0x000fc80000011402 */
[----:B------:R-:W-:Y:S01]  /*15d90*/  @P0 LEA.HI R2, R3, R2, RZ, 0x7 ;  /* 0x0000000203020211 */ /* 0x000fe200078f38ff */
[----:B------:R-:W-:-:S03]  /*15da0*/  IMAD.MOV.U32 R3, RZ, RZ, R6 ;  /* 0x000000ffff037224 */ /* 0x000fc600078e0006 */
[----:B------:R-:W-:Y:S02]  /*15db0*/  @P0 SHF.R.S32.HI R3, RZ, 0x7, R2 ;  /* 0x00000007ff030819 */ /* 0x000fe40000011402 */
[----:B------:R-:W-:Y:S02]  /*15dc0*/  PLOP3.LUT P0, PT, PT, PT, PT, 0x80, 0x0 ;  /* 0x000000000000781c */ /* 0x000fe40003f0f070 */
[----:B------:R-:W-:-:S13]  /*15dd0*/  ISETP.GT.AND P3, PT, R3, R6, PT ;  /* 0x000000060300720c */ /* 0x000fda0003f64270 */
[----:B------:R-:W-:Y:S05]  /*15de0*/  @!P3 BRA `(.L_x_702) ;  /* 0x000000100010b947 */ /* 0x000fea0003800000 */
[----:B------:R-:W-:Y:S01]  /*15df0*/  UMOV UR4, 0xffffffff ;  /* 0xffffffff00047882 */ /* 0x000fe20000000000 */
[----:B------:R-:W-:Y:S02]  /*15e00*/  SEL R2, R34, RZ, !P2 ;  /* 0x000000ff22027207 */ /* 0x000fe40005000000 */
[----:B------:R-:W-:Y:S05]  /*15e10*/  BRA.DIV UR4, `(.L_x_703) ;  /* 0x0000007a04407947 */ /* 0x000fea000b800000 */
[----:B------:R-:W0:Y:S02]  /*15e20*/  S2R R7, SR_TID.X ;  /* 0x0000000000077919 */ /* 0x000e240000002100 */
[----:B0-----:R-:W-:-:S04]  /*15e30*/  SHF.R.U32.HI R7, RZ, 0x5, R7 ;  /* 0x00000005ff077819 */ /* 0x001fc80000011607 */
[----:B------:R-:W-:-:S05]  /*15e40*/  LOP3.LUT R7, R7, 0x3, RZ, 0xc0, !PT ;  /* 0x0000000307077812 */ /* 0x000fca00078ec0ff */
[----:B------:R0:W1:Y:S02]  /*15e50*/  SHFL.IDX PT, R14, R7, RZ, 0x1f ;  /* 0x00001fff070e7589 */ /* 0x00006400000e0000 */
.L_x_916:
[----:B-1----:R-:W-:Y:S02]  /*15e60*/  ISETP.NE.AND P0, PT, R14, RZ, PT ;  /* 0x000000ff0e00720c */ /* 0x002fe40003f05270 */
[----:B------:R-:W-:-:S11]  /*15e70*/  PLOP3.LUT P6, PT, PT, PT, PT, 0x8, 0x0 ;  /* 0x000000000000781c */ /* 0x000fd60003fce170 */
[----:B------:R-:W-:Y:S05]  /*15e80*/  @P0 BRA `(.L_x_704) ;  /* 0x00000000000c0947 */ /* 0x000fea0003800000 */
[----:B------:R-:W-:-:S03]  /*15e90*/  UMOV UR4, 0xffffffff ;  /* 0xffffffff00047882 */ /* 0x000fc60000000000 */
[----:B------:R-:W-:Y:S05]  /*15ea0*/  BRA.DIV UR4, `(.L_x_705) ;  /* 0x0000007a04507947 */ /* 0x000fea000b800000 */
[----:B------:R-:W-:-:S13]  /*15eb0*/  ELECT P6, URZ, PT ;  /* 0x00000000003f782f */ /* 0x000fda00038c0000 */
.L_x_704:
[----:B0-----:R-:W2:Y:S01]  /*15ec0*/  LDL R7, [R1+0x24] ;  /* 0x0000240001077983 */ /* 0x001ea20000100800 */
[----:B------:R-:W-:Y:S01]  /*15ed0*/  BSSY B1, `(.L_x_706) ;  /* 0x0000008000017945 */ /* 0x000fe20003800000 */
[----:B--2---:R-:W-:-:S05]  /*15ee0*/  VIADD R7, R7, 0x1 ;  /* 0x0000000107077836 */ /* 0x004fca0000000000 */
[----:B------:R-:W-:-:S04]  /*15ef0*/  LEA.HI R8, R7, R7, RZ, 0x1 ;  /* 0x0000000707087211 */ /* 0x000fc800078f08ff */
[----:B------:R-:W-:-:S05]  /*15f00*/  LOP3.LUT R8, R8, 0xfffffffe, RZ, 0xc0, !PT ;  /* 0xfffffffe08087812 */ /* 0x000fca00078ec0ff */
[----:B------:R-:W-:-:S05]  /*15f10*/  IMAD.IADD R7, R7, 0x1, -R8 ;  /* 0x0000000107077824 */ /* 0x000fca00078e0a08 */
[----:B------:R-:W-:-:S04]  /*15f20*/  SHF.L.U32 R7, R7, 0x1f, RZ ;  /* 0x0000001f07077819 */ /* 0x000fc800000006ff */
[----:B------:R-:W0:Y:S02]  /*15f30*/  SYNCS.PHASECHK.TRANS64.TRYWAIT P0, [R22+URZ+0x28820], R7 ;  /* 0x02882007160075a7 */ /* 0x000e24000800017f */
[----:B0-----:R-:W-:Y:S05]  /*15f40*/  @!P0 BRA `(.L_x_707) ;  /* 0x0000007800488947 */ /* 0x001fea0003800000 */
.L_x_919:
[----:B------:R-:W-:Y:S05]  /*15f50*/  BSYNC B1 ;  /* 0x0000000000017941 */ /* 0x000fea0003800000 */
.L_x_706:
[----:B------:R-:W-:Y:S04]  /*15f60*/  BSSY B1, `(.L_x_708) ;  /* 0x000006e000017945 */ /* 0x000fe80003800000 */
[----:B------:R-:W-:Y:S05]  /*15f70*/  @!P6 BRA `(.L_x_709) ;  /* 0x0000000400b0e947 */ /* 0x000fea0003800000 */
[----:B------:R-:W-:Y:S01]  /*15f80*/  LEA R10, R27, R22, 0x3 ;  /* 0x000000161b0a7211 */ /* 0x000fe200078e18ff */
[----:B------:R-:W1:Y:S01]  /*15f90*/  S2R R8, SR_TID.X ;  /* 0x0000000000087919 */ /* 0x000e620000002100 */
[----:B------:R-:W-:Y:S01]  /*15fa0*/  SHF.L.U32 R9, R29, 0x1f, RZ ;  /* 0x0000001f1d097819 */ /* 0x000fe200000006ff */
[----:B------:R-:W-:Y:S03]  /*15fb0*/  BSSY B2, `(.L_x_710) ;  /* 0x0000005000027945 */ /* 0x000fe60003800000 */
[----:B------:R-:W2:Y:S01]  /*15fc0*/  SYNCS.PHASECHK.TRANS64.TRYWAIT P0, [R10+URZ+0x288a0], R9 ;  /* 0x0288a0090a0075a7 */ /* 0x000ea2000800017f */
[----:B-1----:R-:W-:-:S04]  /*15fd0*/  LOP3.LUT R8, R8, 0x7f, RZ, 0xc0, !PT ;  /* 0x0000007f08087812 */ /* 0x002fc800078ec0ff */
[----:B------:R-:W-:Y:S01]  /*15fe0*/  ISETP.NE.AND P2, PT, R8, RZ, PT ;  /* 0x000000ff0800720c */ /* 0x000fe20003f45270 */
[----:B--2---:R-:W-:-:S12]  /*15ff0*/  @!P0 BRA `(.L_x_711) ;  /* 0x0000007800308947 */ /* 0x004fd80003800000 */
.L_x_920:
[----:B------:R-:W-:Y:S05]  /*16000*/  BSYNC B2 ;  /* 0x0000000000027941 */ /* 0x000fea0003800000 */
.L_x_710:
[----:B------:R-:W-:Y:S04]  /*16010*/  BSSY B2, `(.L_x_712) ;  /* 0x0000009000027945 */ /* 0x000fe80003800000 */
[----:B------:R-:W-:Y:S05]  /*16020*/  @P2 BRA `(.L_x_713) ;  /* 0x00000000001c2947 */ /* 0x000fea0003800000 */
[----:B------:R-:W2:Y:S01]  /*16030*/  S2R R8, SR_TID.X ;  /* 0x0000000000087919 */ /* 0x000ea20000002100 */
[----:B0-----:R-:W-:-:S04]  /*16040*/  IMAD.MOV.U32 R7, RZ, RZ, 0x8000 ;  /* 0x00008000ff077424 */ /* 0x001fc800078e00ff */
[----:B------:R3:W-:Y:S01]  /*16050*/  SYNCS.ARRIVE.TRANS64 RZ, [R10+URZ+0x28890], R7 ;  /* 0x028890070aff79a7 */ /* 0x0007e2000800003f */
[----:B--2---:R-:W-:-:S04]  /*16060*/  LOP3.LUT R8, R8, 0x1f, RZ, 0xc0, !PT ;  /* 0x0000001f08087812 */ /* 0x004fc800078ec0ff */
[----:B------:R-:W-:-:S13]  /*16070*/  ISETP.NE.AND P0, PT, R8, RZ, PT ;  /* 0x000000ff0800720c */ /* 0x000fda0003f05270 */
[----:B---3--:R-:W-:Y:S05]  /*16080*/  @!P0 BRA `(.L_x_713) ;  /* 0x0000000000048947 */ /* 0x008fea0003800000 */
[----:B------:R-:W-:Y:S01]  /*16090*/  BPT.TRAP 0x1 ;  /* 0x000000040000795c */ /* 0x000fe20000300000 */
.L_x_713:
[----:B------:R-:W-:Y:S05]  /*160a0*/  BSYNC B2 ;  /* 0x0000000000027941 */ /* 0x000fea0003800000 */
.L_x_712:
[----:B------:R-:W-:Y:S01]  /*160b0*/  IMAD.MOV.U32 R20, RZ, RZ, RZ ;  /* 0x000000ffff147224 */ /* 0x000fe200078e00ff */
[----:B------:R-:W-:Y:S01]  /*160c0*/  UIADD3 UR4, UP0, UR40, 0x570, URZ ;  /* 0x0000057028047890 */ /* 0x000fe2000ff1e03f */
[----:B------:R-:W-:Y:S01]  /*160d0*/  IMAD R8, R3, 0x80, R0 ;  /* 0x0000008003087824 */ /* 0x000fe200078e0200 */
[----:B------:R-:W-:Y:S01]  /*160e0*/  PLOP3.LUT P0, PT, PT, PT, PT, 0x80, 0x0 ;  /* 0x000000000000781c */ /* 0x000fe20003f0f070 */
[C---:B0-----:R-:W-:Y:S01]  /*160f0*/  IMAD R7, R27.reuse, 0x8000, R22 ;  /* 0x000080001b077824 */ /* 0x041fe200078e0216 */
[----:B------:R-:W-:Y:S01]  /*16100*/  R2UR UR10, R20 ;  /* 0x00000000140a72ca */ /* 0x000fe200000e0000 */
[----:B------:R-:W-:Y:S01]  /*16110*/  IMAD.SHL.U32 R13, R27, 0x4000, RZ ;  /* 0x000040001b0d7824 */ /* 0x000fe200078e00ff */
[----:B------:R-:W-:Y:S01]  /*16120*/  IADD3 R8, R8, -0x80, RZ ;  /* 0xffffff8008087810 */ /* 0x000fe20007ffe0ff */
[----:B------:R-:W-:Y:S01]  /*16130*/  VIADD R11, R10, 0x28890 ;  /* 0x000288900a0b7836 */ /* 0x000fe20000000000 */
[----:B------:R-:W-:Y:S01]  /*16140*/  IADD3 R12, R7, 0x18400, RZ ;  /* 0x00018400070c7810 */ /* 0x000fe20007ffe0ff */
[----:B------:R-:W-:Y:S01]  /*16150*/  UIADD3.X UR5, URZ, UR41, URZ, UP0, !UPT ;  /* 0x000000293f057290 */ /* 0x000fe200087fe43f */
[----:B------:R-:W-:Y:S01]  /*16160*/  UMOV UR6, 0x0 ;  /* 0x0000000000067882 */ /* 0x000fe20000000000 */
[----:B------:R-:W-:-:S10]  /*16170*/  UMOV UR7, 0x12f00000 ;  /* 0x12f0000000077882 */ /* 0x000fd40000000000 */
.L_x_714:
[----:B------:R-:W-:-:S13]  /*16180*/  @P0 ELECT P3, URZ, PT ;  /* 0x00000000003f082f */ /* 0x000fda0003860000 */
[----:B------:R-:W-:Y:S02]  /*16190*/  @P3 R2UR UR13, R2 ;  /* 0x00000000020d32ca */ /* 0x000fe400000e0000 */
[----:B------:R-:W-:Y:S02]  /*161a0*/  @P3 R2UR UR12, R18 ;  /* 0x00000000120c32ca */ /* 0x000fe400000e0000 */
[----:B------:R-:W-:Y:S02]  /*161b0*/  @P3 R2UR UR11, R8 ;  /* 0x00000000080b32ca */ /* 0x000fe400000e0000 */
[----:B------:R-:W-:Y:S02]  /*161c0*/  @P3 R2UR UR9, R11 ;  /* 0x000000000b0932ca */ /* 0x000fe400000e0000 */
[----:B------:R-:W-:Y:S02]  /*161d0*/  @P3 R2UR UR8, R12 ;  /* 0x000000000c0832ca */ /* 0x000fe400000e0000 */
[----:B------:R-:W-:-:S02]  /*161e0*/  @P3 PLOP3.LUT P0, PT, P3, PT, PT, 0x8, 0x0 ;  /* 0x000000000000381c */ /* 0x000fc40001f0e170 */
[----:B------:R-:W-:-:S09]  /*161f0*/  PLOP3.LUT P3, PT, PT, PT, PT, 0x8, 0x0 ;  /* 0x000000000000781c */ /* 0x000fd20003f6e170 */
[----:B------:R0:W-:Y:S02]  /*16200*/  UTMALDG.4D [UR8], [UR4], desc[UR6] ;  /* 0x00000608040075b4 */ /* 0x0001e40008019000 */
[----:B0-----:R-:W-:Y:S05]  /*16210*/  @P0 BRA.U.ANY `(.L_x_714) ;  /* 0xfffffffd00d80947 */ /* 0x001fea000393ffff */
[----:B------:R-:W-:Y:S01]  /*16220*/  IMAD.MOV.U32 R12, RZ, RZ, 0x40 ;  /* 0x00000040ff0c7424 */ /* 0x000fe200078e00ff */
[----:B------:R-:W-:Y:S01]  /*16230*/  PLOP3.LUT P0, PT, PT, PT, PT, 0x80, 0x0 ;  /* 0x000000000000781c */ /* 0x000fe20003f0f070 */
[----:B------:R-:W-:Y:S01]  /*16240*/  VIADD R7, R7, 0x1c400 ;  /* 0x0001c40007077836 */ /* 0x000fe20000000000 */
[----:B------:R-:W-:Y:S01]  /*16250*/  UMOV UR6, 0x0 ;  /* 0x0000000000067882 */ /* 0x000fe20000000000 */
[----:B------:R-:W-:Y:S01]  /*16260*/  UMOV UR7, 0x12f00000 ;  /* 0x12f0000000077882 */ /* 0x000fe20000000000 */
[----:B------:R-:W-:-:S15]  /*16270*/  R2UR UR10, R12 ;  /* 0x000000000c0a72ca */ /* 0x000fde00000e0000 */
.L_x_715:
        /* <DEDUP_REMOVED lines=10> */
[----:B------:R-:W0:Y:S01]  /*16320*/  SYNCS.PHASECHK.TRANS64.TRYWAIT P0, [R10+URZ+0x288c0], R9 ;  /* 0x0288c0090a0075a7 */ /* 0x000e22000800017f */
[----:B------:R-:W-:Y:S04]  /*16330*/  BSSY B2, `(.L_x_716) ;  /* 0x0000002000027945 */ /* 0x000fe80003800000 */
[----:B0-----:R-:W-:Y:S05]  /*16340*/  @!P0 BRA `(.L_x_717) ;  /* 0x0000007400708947 */ /* 0x001fea0003800000 */
.L_x_921:
[----:B------:R-:W-:Y:S05]  /*16350*/  BSYNC B2 ;  /* 0x0000000000027941 */ /* 0x000fea0003800000 */
.L_x_716:
[----:B------:R-:W-:Y:S01]  /*16360*/  BSSY B2, `(.L_x_718) ;  /* 0x000000b000027945 */ /* 0x000fe20003800000 */
[----:B------:R-:W-:Y:S01]  /*16370*/  IMAD.MOV.U32 R14, RZ, RZ, 0x0 ;  /* 0x00000000ff0e7424 */ /* 0x000fe200078e00ff */
[----:B------:R-:W-:Y:S02]  /*16380*/  MOV R15, 0x12f00000 ;  /* 0x12f00000000f7802 */ /* 0x000fe40000000f00 */
[----:B------:R-:W-:Y:S05]  /*16390*/  @P2 BRA `(.L_x_719) ;  /* 0x00000000001c2947 */ /* 0x000fea0003800000 */
[----:B------:R-:W2:Y:S01]  /*163a0*/  S2R R11, SR_TID.X ;  /* 0x00000000000b7919 */ /* 0x000ea20000002100 */
[----:B------:R-:W-:-:S04]  /*163b0*/  IMAD.MOV.U32 R7, RZ, RZ, 0x8000 ;  /* 0x00008000ff077424 */ /* 0x000fc800078e00ff */
[----:B------:R3:W-:Y:S01]  /*163c0*/  SYNCS.ARRIVE.TRANS64 RZ, [R10+URZ+0x288b0], R7 ;  /* 0x0288b0070aff79a7 */ /* 0x0007e2000800003f */
[----:B--2---:R-:W-:-:S04]  /*163d0*/  LOP3.LUT R11, R11, 0x1f, RZ, 0xc0, !PT ;  /* 0x0000001f0b0b7812 */ /* 0x004fc800078ec0ff */
[----:B------:R-:W-:-:S13]  /*163e0*/  ISETP.NE.AND P0, PT, R11, RZ, PT ;  /* 0x000000ff0b00720c */ /* 0x000fda0003f05270 */
[----:B---3--:R-:W-:Y:S05]  /*163f0*/  @!P0 BRA `(.L_x_719) ;  /* 0x0000000000048947 */ /* 0x008fea0003800000 */
[----:B------:R-:W-:Y:S01]  /*16400*/  BPT.TRAP 0x1 ;  /* 0x000000040000795c */ /* 0x000fe20000300000 */
.L_x_719:
[----:B------:R-:W-:Y:S05]  /*16410*/  BSYNC B2 ;  /* 0x0000000000027941 */ /* 0x000fea0003800000 */
.L_x_718:
[----:B------:R-:W-:Y:S01]  /*16420*/  R2UR UR10, R20 ;  /* 0x00000000140a72ca */ /* 0x000fe200000e0000 */
[----:B------:R-:W-:Y:S01]  /*16430*/  IMAD R13, R13, 0x2, R22 ;  /* 0x000000020d0d7824 */ /* 0x000fe200078e0216 */
[----:B------:R-:W-:Y:S01]  /*16440*/  R2UR UR6, R14 ;  /* 0x000000000e0672ca */ /* 0x000fe200000e0000 */
[----:B------:R-:W-:Y:S01]  /*16450*/  UIADD3 UR4, UP0, UR40, 0x670, URZ ;  /* 0x0000067028047890 */ /* 0x000fe2000ff1e03f */
[----:B------:R-:W-:Y:S01]  /*16460*/  R2UR UR7, R15 ;  /* 0x000000000f0772ca */ /* 0x000fe200000e0000 */
[----:B01----:R-:W-:Y:S01]  /*16470*/  VIADD R10, R10, 0x288b0 ;  /* 0x000288b00a0a7836 */ /* 0x003fe20000000000 */
[----:B------:R-:W-:Y:S01]  /*16480*/  PLOP3.LUT P0, PT, PT, PT, PT, 0x80, 0x0 ;  /* 0x000000000000781c */ /* 0x000fe20003f0f070 */
[----:B------:R-:W-:Y:S01]  /*16490*/  UIADD3.X UR5, URZ, UR41, URZ, UP0, !UPT ;  /* 0x000000293f057290 */ /* 0x000fe200087fe43f */
[----:B------:R-:W-:-:S11]  /*164a0*/  IADD3 R7, R13, 0x400, RZ ;  /* 0x000004000d077810 */ /* 0x000fd60007ffe0ff */
.L_x_720:
        /* <DEDUP_REMOVED lines=10> */
[----:B------:R-:W-:Y:S01]  /*16550*/  R2UR UR10, R12 ;  /* 0x000000000c0a72ca */ /* 0x000fe200000e0000 */
[----:B------:R-:W-:Y:S01]  /*16560*/  VIADD R13, R13, 0x4400 ;  /* 0x000044000d0d7836 */ /* 0x000fe20000000000 */
[----:B------:R-:W-:Y:S02]  /*16570*/  R2UR UR6, R14 ;  /* 0x000000000e0672ca */ /* 0x000fe400000e0000 */
[----:B------:R-:W-:Y:S02]  /*16580*/  R2UR UR7, R15 ;  /* 0x000000000f0772ca */ /* 0x000fe400000e0000 */
[----:B------:R-:W-:-:S13]  /*16590*/  PLOP3.LUT P0, PT, PT, PT, PT, 0x80, 0x0 ;  /* 0x000000000000781c */ /* 0x000fda0003f0f070 */
.L_x_721:
        /* <DEDUP_REMOVED lines=9> */
[----:B-1----:R-:W-:Y:S05]  /*16630*/  @P0 BRA.U.ANY `(.L_x_721) ;  /* 0xfffffffd00d80947 */ /* 0x002fea000393ffff */
.L_x_709:
[----:B------:R-:W-:Y:S05]  /*16640*/  BSYNC B1 ;  /* 0x0000000000017941 */ /* 0x000fea0003800000 */
.L_x_708:
[----:B------:R-:W-:Y:S01]  /*16650*/  VIADD R11, R3, 0xfffffffe ;  /* 0xfffffffe030b7836 */ /* 0x000fe20000000000 */
[----:B------:R-:W-:Y:S01]  /*16660*/  PLOP3.LUT P0, PT, PT, PT, PT, 0x8, 0x0 ;  /* 0x000000000000781c */ /* 0x000fe20003f0e170 */
[----:B------:R-:W-:-:S03]  /*16670*/  VIADD R27, R27, 0x1 ;  /* 0x000000011b1b7836 */ /* 0x000fc60000000000 */
[----:B------:R-:W-:Y:S02]  /*16680*/  ISETP.GE.AND P3, PT, R11, R6, PT ;  /* 0x000000060b00720c */ /* 0x000fe40003f66270 */
[----:B------:R-:W-:-:S04]  /*16690*/  ISETP.NE.AND P2, PT, R27, 0x2, PT ;  /* 0x000000021b00780c */ /* 0x000fc80003f45270 */
[----:B------:R-:W-:Y:S02]  /*166a0*/  SEL R8, RZ, 0x1, P2 ;  /* 0x00000001ff087807 */ /* 0x000fe40001000000 */
[----:B------:R-:W-:Y:S02]  /*166b0*/  SEL R27, R27, RZ, P2 ;  /* 0x000000ff1b1b7207 */ /* 0x000fe40001000000 */
[----:B------:R-:W-:-:S03]  /*166c0*/  LOP3.LUT R29, R29, R8, RZ, 0x3c, !PT ;  /* 0x000000081d1d7212 */ /* 0x000fc600078e3cff */
[----:B------:R-:W-:Y:S05]  /*166d0*/  @!P3 BRA `(.L_x_702) ;  /* 0x0000000400d4b947 */ /* 0x000fea0003800000 */
.L_x_736:
[----:B------:R-:W-:Y:S05]  /*166e0*/  YIELD ;  /* 0x0000000000007946 */ /* 0x000fea0003800000 */
        /* <DEDUP_REMOVED lines=10> */
.L_x_922:
[----:B------:R-:W-:Y:S05]  /*16790*/  BSYNC B2 ;  /* 0x0000000000027941 */ /* 0x000fea0003800000 */
.L_x_724:
[----:B------:R-:W-:Y:S04]  /*167a0*/  BSSY B2, `(.L_x_726) ;  /* 0x0000009000027945 */ /* 0x000fe80003800000 */
[----:B------:R-:W-:Y:S05]  /*167b0*/  @P3 BRA `(.L_x_727) ;  /* 0x00000000001c3947 */ /* 0x000fea0003800000 */
[----:B0-----:R-:W0:Y:S01]  /*167c0*/  S2R R7, SR_TID.X ;  /* 0x0000000000077919 */ /* 0x001e220000002100 */
[----:B------:R-:W-:-:S04]  /*167d0*/  IMAD.MOV.U32 R3, RZ, RZ, 0x8000 ;  /* 0x00008000ff037424 */ /* 0x000fc800078e00ff */
[----:B------:R2:W-:Y:S01]  /*167e0*/  SYNCS.ARRIVE.TRANS64 RZ, [R10+URZ+0x28890], R3 ;  /* 0x028890030aff79a7 */ /* 0x0005e2000800003f */
[----:B0-----:R-:W-:-:S04]  /*167f0*/  LOP3.LUT R7, R7, 0x1f, RZ, 0xc0, !PT ;  /* 0x0000001f07077812 */ /* 0x001fc800078ec0ff */
[----:B------:R-:W-:-:S13]  /*16800*/  ISETP.NE.AND P2, PT, R7, RZ, PT ;  /* 0x000000ff0700720c */ /* 0x000fda0003f45270 */
[----:B--2---:R-:W-:Y:S05]  /*16810*/  @!P2 BRA `(.L_x_727) ;  /* 0x000000000004a947 */ /* 0x004fea0003800000 */
[----:B------:R-:W-:Y:S01]  /*16820*/  BPT.TRAP 0x1 ;  /* 0x000000040000795c */ /* 0x000fe20000300000 */
.L_x_727:
[----:B------:R-:W-:Y:S05]  /*16830*/  BSYNC B2 ;  /* 0x0000000000027941 */ /* 0x000fea0003800000 */
.L_x_726:
[----:B------:R-:W-:Y:S01]  /*16840*/  IMAD.MOV.U32 R14, RZ, RZ, RZ ;  /* 0x000000ffff0e7224 */ /* 0x000fe200078e00ff */
[----:B------:R-:W-:Y:S01]  /*16850*/  UIADD3 UR4, UP0, UR40, 0x570, URZ ;  /* 0x0000057028047890 */ /* 0x000fe2000ff1e03f */
[----:B------:R-:W-:Y:S01]  /*16860*/  IMAD R8, R27, 0x8000, R22 ;  /* 0x000080001b087824 */ /* 0x000fe200078e0216 */
[----:B------:R-:W-:Y:S01]  /*16870*/  PLOP3.LUT P2, PT, PT, PT, PT, 0x80, 0x0 ;  /* 0x000000000000781c */ /* 0x000fe20003f4f070 */
[----:B------:R-:W-:Y:S01]  /*16880*/  VIADD R3, R10, 0x28890 ;  /* 0x000288900a037836 */ /* 0x000fe20000000000 */
[----:B------:R-:W-:Y:S01]  /*16890*/  R2UR UR10, R14 ;  /* 0x000000000e0a72ca */ /* 0x000fe200000e0000 */
[----:B------:R-:W-:Y:S01]  /*168a0*/  VIADD R12, R8, 0x18400 ;  /* 0x00018400080c7836 */ /* 0x000fe20000000000 */
[----:B0-----:R-:W-:Y:S01]  /*168b0*/  LEA R7, R11, R0, 0x7 ;  /* 0x000000000b077211 */ /* 0x001fe200078e38ff */
[----:B------:R-:W-:Y:S01]  /*168c0*/  UIADD3.X UR5, URZ, UR41, URZ, UP0, !UPT ;  /* 0x000000293f057290 */ /* 0x000fe200087fe43f */
[----:B------:R-:W-:Y:S01]  /*168d0*/  UMOV UR6, 0x0 ;  /* 0x0000000000067882 */ /* 0x000fe20000000000 */
[----:B------:R-:W-:-:S10]  /*168e0*/  UMOV UR7, 0x12f00000 ;  /* 0x12f0000000077882 */ /* 0x000fd40000000000 */
.L_x_728:
        /* <DEDUP_REMOVED lines=12> */
[----:B------:R-:W-:Y:S01]  /*169b0*/  UMOV UR6, 0x0 ;  /* 0x0000000000067882 */ /* 0x000fe20000000000 */
[----:B------:R-:W-:Y:S01]  /*169c0*/  IADD3 R12, R8, 0x1c400, RZ ;  /* 0x0001c400080c7810 */ /* 0x000fe20007ffe0ff */
[----:B------:R-:W-:Y:S01]  /*169d0*/  UMOV UR7, 0x12f00000 ;  /* 0x12f0000000077882 */ /* 0x000fe20000000000 */
[----:B------:R-:W-:-:S15]  /*169e0*/  R2UR UR10, R15 ;  /* 0x000000000f0a72ca */ /* 0x000fde00000e0000 */
.L_x_729:
        /* <DEDUP_REMOVED lines=13> */
.L_x_923:
[----:B------:R-:W-:Y:S05]  /*16ac0*/  BSYNC B2 ;  /* 0x0000000000027941 */ /* 0x000fea0003800000 */
.L_x_730:
[----:B------:R-:W-:Y:S01]  /*16ad0*/  BSSY B2, `(.L_x_732) ;  /* 0x000000b000027945 */ /* 0x000fe20003800000 */
[----:B------:R-:W-:Y:S02]  /*16ae0*/  IMAD.MOV.U32 R12, RZ, RZ, 0x0 ;  /* 0x00000000ff0c7424 */ /* 0x000fe400078e00ff */
[----:B------:R-:W-:Y:S01]  /*16af0*/  IMAD.MOV.U32 R13, RZ, RZ, 0x12f00000 ;  /* 0x12f00000ff0d7424 */ /* 0x000fe200078e00ff */
[----:B------:R-:W-:Y:S06]  /*16b00*/  @P3 BRA `(.L_x_733) ;  /* 0x00000000001c3947 */ /* 0x000fec0003800000 */
[----:B------:R-:W2:Y:S01]  /*16b10*/  S2R R20, SR_TID.X ;  /* 0x0000000000147919 */ /* 0x000ea20000002100 */
[----:B------:R-:W-:-:S04]  /*16b20*/  IMAD.MOV.U32 R3, RZ, RZ, 0x8000 ;  /* 0x00008000ff037424 */ /* 0x000fc800078e00ff */
[----:B------:R3:W-:Y:S01]  /*16b30*/  SYNCS.ARRIVE.TRANS64 RZ, [R10+URZ+0x288b0], R3 ;  /* 0x0288b0030aff79a7 */ /* 0x0007e2000800003f */
[----:B--2---:R-:W-:-:S04]  /*16b40*/  LOP3.LUT R20, R20, 0x1f, RZ, 0xc0, !PT ;  /* 0x0000001f14147812 */ /* 0x004fc800078ec0ff */
[----:B------:R-:W-:-:S13]  /*16b50*/  ISETP.NE.AND P2, PT, R20, RZ, PT ;  /* 0x000000ff1400720c */ /* 0x000fda0003f45270 */
[----:B---3--:R-:W-:Y:S05]  /*16b60*/  @!P2 BRA `(.L_x_733) ;  /* 0x000000000004a947 */ /* 0x008fea0003800000 */
[----:B------:R-:W-:Y:S01]  /*16b70*/  BPT.TRAP 0x1 ;  /* 0x000000040000795c */ /* 0x000fe20000300000 */
.L_x_733:
[----:B------:R-:W-:Y:S05]  /*16b80*/  BSYNC B2 ;  /* 0x0000000000027941 */ /* 0x000fea0003800000 */
.L_x_732:
[----:B------:R-:W-:Y:S01]  /*16b90*/  R2UR UR10, R14 ;  /* 0x000000000e0a72ca */ /* 0x000fe200000e0000 */
[----:B------:R-:W-:Y:S01]  /*16ba0*/  UIADD3 UR4, UP0, UR40, 0x670, URZ ;  /* 0x0000067028047890 */ /* 0x000fe2000ff1e03f */
[----:B------:R-:W-:Y:S01]  /*16bb0*/  R2UR UR6, R12 ;  /* 0x000000000c0672ca */ /* 0x000fe200000e0000 */
[----:B------:R-:W-:Y:S01]  /*16bc0*/  VIADD R3, R8, 0x400 ;  /* 0x0000040008037836 */ /* 0x000fe20000000000 */
[----:B------:R-:W-:Y:S01]  /*16bd0*/  R2UR UR7, R13 ;  /* 0x000000000d0772ca */ /* 0x000fe200000e0000 */
[----:B------:R-:W-:Y:S01]  /*16be0*/  UIADD3.X UR5, URZ, UR41, URZ, UP0, !UPT ;  /* 0x000000293f057290 */ /* 0x000fe200087fe43f */
[----:B------:R-:W-:Y:S02]  /*16bf0*/  PLOP3.LUT P2, PT, PT, PT, PT, 0x80, 0x0 ;  /* 0x000000000000781c */ /* 0x000fe40003f4f070 */
[----:B01----:R-:W-:-:S11]  /*16c00*/  IADD3 R10, R10, 0x288b0, RZ ;  /* 0x000288b00a0a7810 */ /* 0x003fd60007ffe0ff */
.L_x_734:
        /* <DEDUP_REMOVED lines=15> */
.L_x_735:
        /* <DEDUP_REMOVED lines=10> */
.L_x_723:
[----:B------:R-:W-:Y:S05]  /*16da0*/  BSYNC B1 ;  /* 0x0000000000017941 */ /* 0x000fea0003800000 */
.L_x_722:
[----:B------:R-:W-:Y:S01]  /*16db0*/  ISETP.GT.AND P3, PT, R11, R6, PT ;  /* 0x000000060b00720c */ /* 0x000fe20003f64270 */
[----:B------:R-:W-:Y:S01]  /*16dc0*/  VIADD R27, R27, 0x1 ;  /* 0x000000011b1b7836 */ /* 0x000fe20000000000 */
[----:B------:R-:W-:-:S04]  /*16dd0*/  IADD3 R11, R11, -0x1, RZ ;  /* 0xffffffff0b0b7810 */ /* 0x000fc80007ffe0ff */
[----:B------:R-:W-:-:S04]  /*16de0*/  ISETP.NE.AND P2, PT, R27, 0x2, PT ;  /* 0x000000021b00780c */ /* 0x000fc80003f45270 */
[----:B------:R-:W-:Y:S02]  /*16df0*/  SEL R8, RZ, 0x1, P2 ;  /* 0x00000001ff087807 */ /* 0x000fe40001000000 */
[----:B------:R-:W-:Y:S02]  /*16e00*/  SEL R27, R27, RZ, P2 ;  /* 0x000000ff1b1b7207 */ /* 0x000fe40001000000 */
[----:B------:R-:W-:Y:S01]  /*16e10*/  LOP3.LUT R29, R29, R8, RZ, 0x3c, !PT ;  /* 0x000000081d1d7212 */ /* 0x000fe200078e3cff */
[----:B------:R-:W-:Y:S06]  /*16e20*/  @P3 BRA `(.L_x_736) ;  /* 0xfffffff8002c3947 */ /* 0x000fec000383ffff */
.L_x_702:
[----:B------:R-:W-:Y:S05]  /*16e30*/  BSYNC B0 ;  /* 0x0000000000007941 */ /* 0x000fea0003800000 */
.L_x_701:
[----:B------:R-:W-:Y:S05]  /*16e40*/  @!P0 WARPSYNC.ALL ;  /* 0x0000000000008948 */ /* 0x000fea0003800000 */
[----:B------:R-:W-:Y:S01]  /*16e50*/  @!P0 BAR.SYNC.DEFER_BLOCKING 0xc, 0x180 ;  /* 0x0306000000008b1d */ /* 0x000fe20000010000 */
[----:B------:R-:W-:-:S05]  /*16e60*/  IMAD.MOV.U32 R0, RZ, RZ, RZ ;  /* 0x000000ffff007224 */ /* 0x000fca00078e00ff */
[----:B------:R-:W-:Y:S04]  /*16e70*/  BSSY B0, `(.L_x_737) ;  /* 0x000001e000007945 */ /* 0x000fe80003800000 */
[----:B------:R-:W-:Y:S05]  /*16e80*/  @!P1 BRA `(.L_x_738) ;  /* 0x0000000000709947 */ /* 0x000fea0003800000 */
[----:B------:R-:W-:Y:S02]  /*16e90*/  ISETP.NE.AND P0, PT, R5, RZ, PT ;  /* 0x000000ff0500720c */ /* 0x000fe40003f05270 */
[----:B------:R-:W-:-:S11]  /*16ea0*/  MOV R2, RZ ;  /* 0x000000ff00027202 */ /* 0x000fd60000000f00 */
[----:B------:R-:W1:Y:S02]  /*16eb0*/  @!P0 LDC R5, c[0x0][0x9f0] ;  /* 0x00027c00ff058b82 */ /* 0x000e640000000800 */
[----:B-1----:R-:W-:-:S04]  /*16ec0*/  IABS R0, R5 ;  /* 0x0000000500007213 */ /* 0x002fc80000000000 */
[----:B0-----:R-:W0:Y:S08]  /*16ed0*/  I2F.RP R7, R0 ;  /* 0x0000000000077306 */ /* 0x001e300000209400 */
[----:B0-----:R-:W0:Y:S02]  /*16ee0*/  MUFU.RCP R7, R7 ;  /* 0x0000000700077308 */ /* 0x001e240000001000 */
[----:B0-----:R-:W-:-:S06]  /*16ef0*/  VIADD R8, R7, 0xffffffe ;  /* 0x0ffffffe07087836 */ /* 0x001fcc0000000000 */
[----:B------:R-:W0:Y:S02]  /*16f00*/  F2I.FTZ.U32.TRUNC.NTZ R3, R8 ;  /* 0x0000000800037305 */ /* 0x000e24000021f000 */
[----:B0-----:R-:W-:-:S04]  /*16f10*/  IMAD.MOV R9, RZ, RZ, -R3 ;  /* 0x000000ffff097224 */ /* 0x001fc800078e0a03 */
[----:B------:R-:W-:-:S04]  /*16f20*/  IMAD R9, R9, R0, RZ ;  /* 0x0000000009097224 */ /* 0x000fc800078e02ff */
[----:B------:R-:W-:Y:S01]  /*16f30*/  IMAD.HI.U32 R3, R3, R9, R2 ;  /* 0x0000000903037227 */ /* 0x000fe200078e0002 */
[----:B------:R-:W-:Y:S02]  /*16f40*/  IADD3 R2, R4, -0x1, R5 ;  /* 0xffffffff04027810 */ /* 0x000fe40007ffe005 */
[-C--:B------:R-:W-:Y:S02]  /*16f50*/  IABS R9, R5.reuse ;  /* 0x0000000500097213 */ /* 0x080fe40000000000 */
[----:B------:R-:W-:Y:S02]  /*16f60*/  IABS R6, R2 ;  /* 0x0000000200067213 */ /* 0x000fe40000000000 */
[----:B------:R-:W-:Y:S01]  /*16f70*/  LOP3.LUT R2, R2, R5, RZ, 0x3c, !PT ;  /* 0x0000000502027212 */ /* 0x000fe200078e3cff */
[----:B------:R-:W-:Y:S02]  /*16f80*/  IMAD.MOV R7, RZ, RZ, -R9 ;  /* 0x000000ffff077224 */ /* 0x000fe400078e0a09 */
[----:B------:R-:W-:Y:S01]  /*16f90*/  IMAD.HI.U32 R3, R3, R6, RZ ;  /* 0x0000000603037227 */ /* 0x000fe200078e00ff */
[----:B------:R-:W-:-:S03]  /*16fa0*/  ISETP.GE.AND P2, PT, R2, RZ, PT ;  /* 0x000000ff0200720c */ /* 0x000fc60003f46270 */
[----:B------:R-:W-:-:S05]  /*16fb0*/  IMAD R7, R3, R7, R6 ;  /* 0x0000000703077224 */ /* 0x000fca00078e0206 */
[----:B------:R-:W-:-:S13]  /*16fc0*/  ISETP.GT.U32.AND P1, PT, R0, R7, PT ;  /* 0x000000070000720c */ /* 0x000fda0003f24070 */
[----:B------:R-:W-:Y:S02]  /*16fd0*/  @!P1 IMAD.IADD R7, R7, 0x1, -R0 ;  /* 0x0000000107079824 */ /* 0x000fe400078e0a00 */
[----:B------:R-:W-:Y:S01]  /*16fe0*/  @!P1 VIADD R3, R3, 0x1 ;  /* 0x0000000103039836 */ /* 0x000fe20000000000 */
[----:B------:R-:W-:Y:S02]  /*16ff0*/  ISETP.NE.AND P1, PT, R5, RZ, PT ;  /* 0x000000ff0500720c */ /* 0x000fe40003f25270 */
[----:B------:R-:W-:-:S13]  /*17000*/  ISETP.GE.U32.AND P0, PT, R7, R0, PT ;  /* 0x000000000700720c */ /* 0x000fda0003f06070 */
[----:B------:R-:W-:-:S05]  /*17010*/  @P0 IADD3 R3, R3, 0x1, RZ ;  /* 0x0000000103030810 */ /* 0x000fca0007ffe0ff */
[----:B------:R-:W-:-:S04]  /*17020*/  IMAD.MOV.U32 R0, RZ, RZ, R3 ;  /* 0x000000ffff007224 */ /* 0x000fc800078e0003 */
[----:B------:R-:W-:Y:S01]  /*17030*/  @!P2 IMAD.MOV R0, RZ, RZ, -R0 ;  /* 0x000000ffff00a224 */ /* 0x000fe200078e0a00 */
[----:B------:R-:W-:-:S07]  /*17040*/  @!P1 LOP3.LUT R0, RZ, R5, RZ, 0x33, !PT ;  /* 0x00000005ff009212 */ /* 0x000fce00078e33ff */
.L_x_738:
[----:B------:R-:W-:Y:S05]  /*17050*/  BSYNC B0 ;  /* 0x0000000000007941 */ /* 0x000fea0003800000 */
.L_x_737:
[-C--:B------:R-:W-:Y:S01]  /*17060*/  IMAD R37, R37, R0.reuse, RZ ;  /* 0x0000000025257224 */ /* 0x080fe200078e02ff */
[----:B------:R-:W-:Y:S04]  /*17070*/  BSSY B7, `(.L_x_739) ;  /* 0x000036f000077945 */ /* 0x000fe80003800000 */
[----:B------:R-:W-:-:S04]  /*17080*/  VIADDMNMX R2, R37, R0, R4, PT ;  /* 0x0000000025027246 */ /* 0x000fc80003800104 */
[----:B------:R-:W-:Y:S01]  /*17090*/  ISETP.GT.AND P0, PT, R2, R37, PT ;  /* 0x000000250200720c */ /* 0x000fe20003f04270 */
[----:B------:R1:W-:-:S12]  /*170a0*/  STL [R1+0x1c], R2 ;  /* 0x00001c0201007387 */ /* 0x0003d80000100800 */
[----:B-1----:R-:W-:Y:S05]  /*170b0*/  @P0 BRA `(.L_x_740) ;  /* 0x0000000000440947 */ /* 0x002fea0003800000 */
[----:B------:R-:W1:Y:S02]  /*170c0*/  S2R R2, SR_TID.X ;  /* 0x0000000000027919 */ /* 0x000e640000002100 */
[----:B-1----:R-:W-:-:S04]  /*170d0*/  LOP3.LUT R2, R2, 0x7f, RZ, 0xc0, !PT ;  /* 0x0000007f02027812 */ /* 0x002fc800078ec0ff */
[----:B------:R-:W-:-:S13]  /*170e0*/  ISETP.NE.AND P0, PT, R2, RZ, PT ;  /* 0x000000ff0200720c */ /* 0x000fda0003f05270 */
[----:B------:R-:W-:Y:S05]  /*170f0*/  @P0 BRA `(.L_x_741) ;  /* 0x0000003400980947 */ /* 0x000fea0003800000 */
[----:B------:R-:W1:Y:S01]  /*17100*/  S2R R5, SR_LANEID ;  /* 0x0000000000057919 */ /* 0x000e620000000000 */
[----:B------:R-:W-:Y:S01]  /*17110*/  VOTEU.ANY UR4, UPT, PT ;  /* 0x0000000000047886 */ /* 0x000fe200038e0100 */
[----:B------:R-:W2:Y:S01]  /*17120*/  LDC.64 R2, c[0x0][0xc60] ;  /* 0x00031800ff027b82 */ /* 0x000ea20000000a00 */
[----:B------:R-:W1:Y:S02]  /*17130*/  FLO.U32 R0, UR4 ;  /* 0x0000000400007d00 */ /* 0x000e6400080e0000 */
[----:B-1----:R-:W-:-:S06]  /*17140*/  ISETP.EQ.U32.AND P0, PT, R0, R5, PT ;  /* 0x000000050000720c */ /* 0x002fcc0003f02070 */
[----:B------:R-:W2:Y:S07]  /*17150*/  POPC R5, UR4 ;  /* 0x0000000400057d09 */ /* 0x000eae0008000000 */
[----:B--2---:R-:W2:Y:S01]  /*17160*/  @P0 ATOMG.E.ADD.STRONG.GPU PT, R3, desc[UR42][R2.64], R5 ;  /* 0x00000005020309a8 */ /* 0x004ea200081ee1ea */
[----:B------:R-:W1:Y:S02]  /*17170*/  S2R R4, SR_LTMASK ;  /* 0x0000000000047919 */ /* 0x000e640000003900 */
[----:B-1----:R-:W-:-:S04]  /*17180*/  LOP3.LUT R4, R4, UR4, RZ, 0xc0, !PT ;  /* 0x0000000404047c12 */ /* 0x002fc8000f8ec0ff */
[----:B0-----:R-:W0:Y:S01]  /*17190*/  POPC R7, R4 ;  /* 0x0000000400077309 */ /* 0x001e220000000000 */
[----:B--2---:R-:W0:Y:S02]  /*171a0*/  SHFL.IDX PT, R0, R3, R0, 0x1f ;  /* 0x00001f0003007589 */ /* 0x004e2400000e0000 */
[----:B0-----:R-:W-:Y:S01]  /*171b0*/  IADD3 R16, R0, UR37, R7 ;  /* 0x0000002500107c10 */ /* 0x001fe2000fffe007 */
[----:B------:R-:W-:Y:S06]  /*171c0*/  BRA `(.L_x_741) ;  /* 0x0000003400647947 */ /* 0x000fec0003800000 */
.L_x_740:
        /* <DEDUP_REMOVED lines=8> */
[----:B------:R-:W-:Y:S01]  /*17250*/  MOV R4, UR6 ;  /* 0x0000000600047c02 */ /* 0x000fe20008000f00 */
[----:B------:R-:W-:Y:S01]  /*17260*/  IMAD.U32 R5, RZ, RZ, UR7 ;  /* 0x00000007ff057e24 */ /* 0x000fe2000f8e00ff */
[----:B------:R-:W1:Y:S01]  /*17270*/  LDC.64 R2, c[0x4][R2] ;  /* 0x0100000002027b82 */ /* 0x000e620000000a00 */
[----:B------:R-:W-:Y:S01]  /*17280*/  IMAD.U32 R6, RZ, RZ, UR8 ;  /* 0x00000008ff067e24 */ /* 0x000fe2000f8e00ff */
[----:B------:R-:W-:Y:S01]  /*17290*/  MOV R10, UR4 ;  /* 0x00000004000a7c02 */ /* 0x000fe20008000f00 */
[----:B0-----:R-:W-:Y:S01]  /*172a0*/  IMAD.U32 R7, RZ, RZ, UR9 ;  /* 0x00000009ff077e24 */ /* 0x001fe2000f8e00ff */
[----:B------:R-:W-:Y:S01]  /*172b0*/  MOV R13, RZ ;  /* 0x000000ff000d7202 */ /* 0x000fe20000000f00 */
[----:B------:R-:W-:-:S02]  /*172c0*/  IMAD.U32 R11, RZ, RZ, UR5 ;  /* 0x00000005ff0b7e24 */ /* 0x000fc4000f8e00ff */
[----:B------:R-:W-:Y:S02]  /*172d0*/  IMAD.MOV.U32 R8, RZ, RZ, 0x70 ;  /* 0x00000070ff087424 */ /* 0x000fe400078e00ff */
[----:B------:R-:W-:-:S07]  /*172e0*/  IMAD.MOV.U32 R12, RZ, RZ, 0x1 ;  /* 0x00000001ff0c7424 */ /* 0x000fce00078e00ff */
[----:B------:R-:W-:-:S07]  /*172f0*/  LEPC R20, `(.L_x_743) ;  /* 0x000000001014794e */ /* 0x000fce0000000000 */
[----:B-1----:R-:W-:Y:S05]  /*17300*/  CALL.ABS.NOINC R2 ;  /* 0x0000000002007343 */ /* 0x002fea0003c00000 */
.L_x_743:
[----:B------:R-:W-:Y:S05]  /*17310*/  BSYNC B6 ;  /* 0x0000000000067941 */ /* 0x000fea0003800000 */
.L_x_742:
        /* <DEDUP_REMOVED lines=8> */
[----:B------:R1:W2:Y:S01]  /*173a0*/  LDC.64 R2, c[0x4][R26] ;  /* 0x010000001a027b82 */ /* 0x0002a20000000a00 */
[----:B------:R-:W-:Y:S01]  /*173b0*/  IMAD.U32 R4, RZ, RZ, UR6 ;  /* 0x00000006ff047e24 */ /* 0x000fe2000f8e00ff */
[----:B------:R-:W-:Y:S01]  /*173c0*/  MOV R6, UR8 ;  /* 0x0000000800067c02 */ /* 0x000fe20008000f00 */
[----:B------:R-:W-:Y:S01]  /*173d0*/  IMAD.U32 R5, RZ, RZ, UR7 ;  /* 0x00000007ff057e24 */ /* 0x000fe2000f8e00ff */
[----:B------:R-:W-:Y:S01]  /*173e0*/  MOV R8, 0x70 ;  /* 0x0000007000087802 */ /* 0x000fe20000000f00 */
[----:B0-----:R-:W-:Y:S02]  /*173f0*/  IMAD.U32 R7, RZ, RZ, UR9 ;  /* 0x00000009ff077e24 */ /* 0x001fe4000f8e00ff */
[----:B------:R-:W-:-:S02]  /*17400*/  IMAD.U32 R10, RZ, RZ, UR4 ;  /* 0x00000004ff0a7e24 */ /* 0x000fc4000f8e00ff */
[----:B------:R-:W-:Y:S02]  /*17410*/  IMAD.U32 R11, RZ, RZ, UR5 ;  /* 0x00000005ff0b7e24 */ /* 0x000fe4000f8e00ff */
[----:B------:R-:W-:Y:S02]  /*17420*/  IMAD.MOV.U32 R12, RZ, RZ, 0x1 ;  /* 0x00000001ff0c7424 */ /* 0x000fe400078e00ff */
[----:B-1----:R-:W-:-:S07]  /*17430*/  IMAD.MOV.U32 R13, RZ, RZ, RZ ;  /* 0x000000ffff0d7224 */ /* 0x002fce00078e00ff */
[----:B------:R-:W-:-:S07]  /*17440*/  LEPC R20, `(.L_x_746) ;  /* 0x000000001014794e */ /* 0x000fce0000000000 */
[----:B--2---:R-:W-:Y:S05]  /*17450*/  CALL.ABS.NOINC R2 ;  /* 0x0000000002007343 */ /* 0x004fea0003c00000 */
.L_x_746:
[----:B------:R0:W1:Y:S01]  /*17460*/  LDC.64 R2, c[0x4][R26] ;  /* 0x010000001a027b82 */ /* 0x0000620000000a00 */
[----:B------:R-:W-:Y:S01]  /*17470*/  ULDC.64 UR4, c[0x4][0x80] ;  /* 0x0100200000047ab9 */ /* 0x000fe20000000a00 */
[----:B------:R-:W-:Y:S01]  /*17480*/  ULDC.64 UR6, c[0x4][0x88] ;  /* 0x0100220000067ab9 */ /* 0x000fe20000000a00 */
[----:B------:R-:W-:Y:S01]  /*17490*/  ULDC.64 UR8, c[0x4][0x18] ;  /* 0x0100060000087ab9 */ /* 0x000fe20000000a00 */
[----:B------:R-:W-:Y:S01]  /*174a0*/  IMAD.U32 R4, RZ, RZ, UR4 ;  /* 0x00000004ff047e24 */ /* 0x000fe2000f8e00ff */
[----:B------:R-:W-:Y:S01]  /*174b0*/  MOV R5, UR5 ;  /* 0x0000000500057c02 */ /* 0x000fe20008000f00 */
[----:B------:R-:W-:Y:S01]  /*174c0*/  IMAD.U32 R6, RZ, RZ, UR6 ;  /* 0x00000006ff067e24 */ /* 0x000fe2000f8e00ff */
[----:B------:R-:W-:Y:S01]  /*174d0*/  MOV R11, UR9 ;  /* 0x00000009000b7c02 */ /* 0x000fe20008000f00 */
[----:B------:R-:W-:Y:S02]  /*174e0*/  IMAD.U32 R7, RZ, RZ, UR7 ;  /* 0x00000007ff077e24 */ /* 0x000fe4000f8e00ff */
[----:B------:R-:W-:-:S02]  /*174f0*/  IMAD.U32 R10, RZ, RZ, UR8 ;  /* 0x00000008ff0a7e24 */ /* 0x000fc4000f8e00ff */
[----:B------:R-:W-:Y:S02]  /*17500*/  IMAD.MOV.U32 R8, RZ, RZ, 0x70 ;  /* 0x00000070ff087424 */ /* 0x000fe400078e00ff */
[----:B------:R-:W-:Y:S02]  /*17510*/  IMAD.MOV.U32 R12, RZ, RZ, 0x1 ;  /* 0x00000001ff0c7424 */ /* 0x000fe400078e00ff */
[----:B0-----:R-:W-:-:S07]  /*17520*/  IMAD.MOV.U32 R13, RZ, RZ, RZ ;  /* 0x000000ffff0d7224 */ /* 0x001fce00078e00ff */
[----:B------:R-:W-:-:S07]  /*17530*/  LEPC R20, `(.L_x_745) ;  /* 0x000000001014794e */ /* 0x000fce0000000000 */
[----:B-1----:R-:W-:Y:S05]  /*17540*/  CALL.ABS.NOINC R2 ;  /* 0x0000000002007343 */ /* 0x002fea0003c00000 */
.L_x_745:
[----:B------:R-:W-:Y:S05]  /*17550*/  BSYNC B6 ;  /* 0x0000000000067941 */ /* 0x000fea0003800000 */
.L_x_744:
[----:B------:R-:W2:Y:S01]  /*17560*/  LDL R26, [R1+0x1c] ;  /* 0x00001c00011a7983 */ /* 0x000ea20000100800 */
[----:B------:R-:W-:Y:S01]  /*17570*/  ULDC.64 UR4, c[0x0][0x9f8] ;  /* 0x00027e0000047ab9 */ /* 0x000fe20000000a00 */
[----:B------:R-:W1:Y:S01]  /*17580*/  LDC R0, c[0x0][0x430] ;  /* 0x00010c00ff007b82 */ /* 0x000e620000000800 */
[----:B------:R-:W-:Y:S01]  /*17590*/  ISETP.NE.U32.AND P0, PT, RZ, UR4, PT ;  /* 0x00000004ff007c0c */ /* 0x000fe2000bf05070 */
[----:B------:R-:W3:Y:S03]  /*175a0*/  LDL R20, [R1] ;  /* 0x0000000001147983 */ /* 0x000ee60000100800 */
[----:B------:R-:W-:-:S13]  /*175b0*/  ISETP.NE.AND.EX P0, PT, RZ, UR5, PT, P0 ;  /* 0x00000005ff007c0c */ /* 0x000fda000bf05300 */
[----:B------:R-:W-:Y:S01]  /*175c0*/  @P0 IADD3 R2, P1, R23, UR4, RZ ;  /* 0x0000000417020c10 */ /* 0x000fe2000ff3e0ff */
[----:B------:R-:W4:Y:S01]  /*175d0*/  S2R R21, SR_TID.X ;  /* 0x0000000000157919 */ /* 0x000f220000002100 */
[----:B------:R-:W-:Y:S02]  /*175e0*/  ULDC UR4, c[0x0][0x2f4] ;  /* 0x0000bd0000047ab9 */ /* 0x000fe40000000800 */
[----:B------:R-:W-:-:S05]  /*175f0*/  @P0 IADD3.X R3, R24, UR5, RZ, P1, !PT ;  /* 0x0000000518030c10 */ /* 0x000fca0008ffe4ff */
[----:B------:R0:W3:Y:S01]  /*17600*/  @P0 LDG.E R34, desc[UR42][R2.64] ;  /* 0x0000002a02220981 */ /* 0x0000e2000c1e1900 */
[----:B-1----:R-:W-:Y:S01]  /*17610*/  ISETP.NE.AND P1, PT, R0, 0x1, PT ;  /* 0x000000010000780c */ /* 0x002fe20003f25270 */
[----:B------:R-:W1:-:S12]  /*17620*/  S2R R5, SR_TID.X ;  /* 0x0000000000057919 */ /* 0x000e580000002100 */
[----:B------:R-:W0:Y:S08]  /*17630*/  @P1 LDC R4, c[0x0][0x434] ;  /* 0x00010d00ff041b82 */ /* 0x000e300000000800 */
[----:B------:R-:W0:Y:S01]  /*17640*/  @P1 LDC R6, c[0x0][0x438] ;  /* 0x00010e00ff061b82 */ /* 0x000e220000000800 */
[----:B----4-:R-:W-:-:S04]  /*17650*/  LOP3.LUT R21, R21, 0x7f, RZ, 0xc0, !PT ;  /* 0x0000007f15157812 */ /* 0x010fc800078ec0ff */
[----:B------:R-:W-:Y:S02]  /*17660*/  SHF.R.U32.HI R21, RZ, 0x3, R21 ;  /* 0x00000003ff157819 */ /* 0x000fe40000011615 */
[----:B-1----:R-:W-:-:S04]  /*17670*/  SHF.L.U32 R5, R5, 0x4, RZ ;  /* 0x0000000405057819 */ /* 0x002fc800000006ff */
[----:B------:R-:W-:Y:S02]  /*17680*/  LOP3.LUT R5, R5, 0x70, RZ, 0xc0, !PT ;  /* 0x0000007005057812 */ /* 0x000fe400078ec0ff */
[----:B------:R-:W-:Y:S01]  /*17690*/  LOP3.LUT R32, R32, 0xfffffffb, RZ, 0xc0, !PT ;  /* 0xfffffffb20207812 */ /* 0x000fe200078ec0ff */
[----:B------:R-:W-:Y:S01]  /*176a0*/  UMOV UR5, 0xffffffff ;  /* 0xffffffff00057882 */ /* 0x000fe20000000000 */
[----:B--2---:R-:W-:-:S04]  /*176b0*/  VIADD R26, R26, 0xffffffff ;  /* 0xffffffff1a1a7836 */ /* 0x004fc80000000000 */
[----:B------:R-:W-:-:S05]  /*176c0*/  IMAD.SHL.U32 R8, R26, 0x80, RZ ;  /* 0x000000801a087824 */ /* 0x000fca00078e00ff */
[----:B------:R-:W-:-:S04]  /*176d0*/  LOP3.LUT R5, R8, R21, R5, 0xfe, !PT ;  /* 0x0000001508057212 */ /* 0x000fc800078efe05 */
[C---:B------:R-:W-:Y:S01]  /*176e0*/  ISETP.GE.AND P0, PT, R5.reuse, R36, PT ;  /* 0x000000240500720c */ /* 0x040fe20003f06270 */
[----:B---3--:R-:W-:-:S04]  /*176f0*/  IMAD.IADD R5, R5, 0x1, R20 ;  /* 0x0000000105057824 */ /* 0x008fc800078e0214 */
[----:B0-----:R-:W-:Y:S01]  /*17700*/  @P1 IMAD.HI.U32 R7, R5, R4, RZ ;  /* 0x0000000405071227 */ /* 0x001fe200078e00ff */
[----:B------:R-:W-:-:S04]  /*17710*/  MOV R4, R5 ;  /* 0x0000000500047202 */ /* 0x000fc80000000f00 */
[----:B------:R-:W-:-:S03]  /*17720*/  @P1 SHF.R.U32.HI R4, RZ, R6, R7 ;  /* 0x00000006ff041219 */ /* 0x000fc60000011607 */
[----:B------:R-:W0:Y:S02]  /*17730*/  @!P0 LDC.64 R2, c[0x0][0x428] ;  /* 0x00010a00ff028b82 */ /* 0x000e240000000a00 */
[----:B------:R-:W-:Y:S01]  /*17740*/  IMAD.MOV R6, RZ, RZ, -R4 ;  /* 0x000000ffff067224 */ /* 0x000fe200078e0a04 */
[----:B------:R-:W-:-:S03]  /*17750*/  SHF.R.S32.HI R9, RZ, 0x1f, R34 ;  /* 0x0000001fff097819 */ /* 0x000fc60000011422 */
[----:B------:R-:W-:Y:S01]  /*17760*/  IMAD R0, R0, R6, R5 ;  /* 0x0000000600007224 */ /* 0x000fe200078e0205 */
[--C-:B------:R-:W-:Y:S01]  /*17770*/  @!P0 SHF.R.S32.HI R5, RZ, 0x1f, R4.reuse ;  /* 0x0000001fff058819 */ /* 0x100fe20000011404 */
[----:B------:R1:W-:Y:S01]  /*17780*/  STL [R1+0x4], R9 ;  /* 0x0000040901007387 */ /* 0x0003e20000100800 */
[-C--:B0-----:R-:W-:Y:S02]  /*17790*/  @!P0 IMAD R6, R9, R2.reuse, RZ ;  /* 0x0000000209068224 */ /* 0x081fe400078e02ff */
[----:B------:R-:W-:-:S04]  /*177a0*/  @!P0 IMAD.WIDE.U32 R4, R34, R2, R4 ;  /* 0x0000000222048225 */ /* 0x000fc800078e0004 */
[----:B------:R-:W-:Y:S02]  /*177b0*/  @!P0 IMAD R6, R34, R3, R6 ;  /* 0x0000000322068224 */ /* 0x000fe400078e0206 */
[----:B------:R-:W0:Y:S01]  /*177c0*/  @!P0 LDC.64 R2, c[0x0][0x418] ;  /* 0x00010600ff028b82 */ /* 0x000e220000000a00 */
[----:B------:R-:W-:Y:S01]  /*177d0*/  MOV R7, UR38 ;  /* 0x0000002600077c02 */ /* 0x000fe20008000f00 */
[----:B------:R-:W-:-:S03]  /*177e0*/  @!P0 IMAD.IADD R6, R5, 0x1, R6 ;  /* 0x0000000105068824 */ /* 0x000fc600078e0206 */
        /* <DEDUP_REMOVED lines=12> */
[----:B-1----:R-:W-:Y:S06]  /*178b0*/  BRA.DIV UR5, `(.L_x_747) ;  /* 0x0000006205507947 */ /* 0x002fec000b800000 */
.L_x_926:
[----:B------:R-:W-:Y:S05]  /*178c0*/  @!P2 BRA `(.L_x_748) ;  /* 0x000000000004a947 */ /* 0x000fea0003800000 */
[----:B------:R-:W-:Y:S01]  /*178d0*/  BPT.TRAP 0x1 ;  /* 0x000000040000795c */ /* 0x000fe20000300000 */
.L_x_748:
        /* <DEDUP_REMOVED lines=23> */
.L_x_927:
[----:B------:R-:W-:Y:S05]  /*17a50*/  BSYNC B0 ;  /* 0x0000000000007941 */ /* 0x000fea0003800000 */
.L_x_749:
[----:B------:R-:W1:Y:S01]  /*17a60*/  S2R R9, SR_TID.X ;  /* 0x0000000000097919 */ /* 0x000e620000002100 */
[----:B------:R-:W-:Y:S01]  /*17a70*/  ULDC.64 UR4, c[0x0][0x300] ;  /* 0x0000c00000047ab9 */ /* 0x000fe20000000a00 */
[----:B------:R-:W-:Y:S01]  /*17a80*/  ULDC.64 UR6, c[0x0][0x2e8] ;  /* 0x0000ba0000067ab9 */ /* 0x000fe20000000a00 */
[----:B------:R-:W-:Y:S01]  /*17a90*/  IMAD R5, R5, UR4, RZ ;  /* 0x0000000405057c24 */ /* 0x000fe2000f8e02ff */
[----:B------:R-:W-:Y:S01]  /*17aa0*/  LOP3.LUT P3, RZ, R32, 0x2, RZ, 0xc0, !PT ;  /* 0x0000000220ff7812 */ /* 0x000fe2000786c0ff */
[----:B0-----:R-:W-:Y:S01]  /*17ab0*/  IMAD.WIDE.U32 R2, R0, UR4, RZ ;  /* 0x0000000400027c25 */ /* 0x001fe2000f8e00ff */
[----:B------:R-:W-:-:S03]  /*17ac0*/  LOP3.LUT P2, RZ, R32, 0x1, RZ, 0xc0, !PT ;  /* 0x0000000120ff7812 */ /* 0x000fc6000784c0ff */
[----:B------:R-:W-:Y:S01]  /*17ad0*/  IMAD R5, R0, UR5, R5 ;  /* 0x0000000500057c24 */ /* 0x000fe2000f8e0205 */
[----:B------:R-:W-:Y:S02]  /*17ae0*/  ULDC.64 UR4, c[0x0][0x310] ;  /* 0x0000c40000047ab9 */ /* 0x000fe40000000a00 */
[----:B------:R-:W-:Y:S02]  /*17af0*/  IMAD R6, R6, UR4, RZ ;  /* 0x0000000406067c24 */ /* 0x000fe4000f8e02ff */
[----:B------:R-:W-:Y:S01]  /*17b00*/  IADD3 R3, R3, R5, RZ ;  /* 0x0000000503037210 */ /* 0x000fe20007ffe0ff */
[----:B------:R-:W-:Y:S02]  /*17b10*/  IMAD R5, R25, 0x4000, R35 ;  /* 0x0000400019057824 */ /* 0x000fe400078e0223 */
[C---:B------:R-:W-:Y:S02]  /*17b20*/  IMAD R6, R4.reuse, UR5, R6 ;  /* 0x0000000504067c24 */ /* 0x040fe4000f8e0206 */
[----:B------:R-:W-:Y:S01]  /*17b30*/  IMAD.WIDE.U32 R2, R4, UR4, R2 ;  /* 0x0000000404027c25 */ /* 0x000fe2000f8e0002 */
[----:B------:R-:W-:-:S03]  /*17b40*/  ULDC.64 UR4, c[0x0][0x308] ;  /* 0x0000c20000047ab9 */ /* 0x000fc60000000a00 */
[----:B------:R-:W-:Y:S02]  /*17b50*/  IMAD.IADD R3, R3, 0x1, R6 ;  /* 0x0000000103037824 */ /* 0x000fe400078e0206 */
[----:B------:R-:W-:Y:S01]  /*17b60*/  IMAD.WIDE.U32 R2, R18, UR4, R2 ;  /* 0x0000000412027c25 */ /* 0x000fe2000f8e0002 */
[----:B------:R-:W-:-:S03]  /*17b70*/  UMOV UR4, 0xffffffff ;  /* 0xffffffff00047882 */ /* 0x000fc60000000000 */
[----:B------:R-:W-:Y:S01]  /*17b80*/  IMAD R0, R18, UR5, R3 ;  /* 0x0000000512007c24 */ /* 0x000fe2000f8e0203 */
[----:B-1----:R-:W-:Y:S02]  /*17b90*/  LOP3.LUT R9, R9, 0x7f, RZ, 0xc0, !PT ;  /* 0x0000007f09097812 */ /* 0x002fe400078ec0ff */
[C---:B------:R-:W-:Y:S02]  /*17ba0*/  LEA R4, P0, R2.reuse, UR6, 0x1 ;  /* 0x0000000602047c11 */ /* 0x040fe4000f8008ff */
[----:B------:R-:W-:Y:S02]  /*17bb0*/  SHF.R.U32.HI R9, RZ, 0x3, R9 ;  /* 0x00000003ff097819 */ /* 0x000fe40000011609 */
[----:B------:R-:W-:Y:S02]  /*17bc0*/  LEA.HI.X R0, R2, UR7, R0, 0x1, P0 ;  /* 0x0000000702007c11 */ /* 0x000fe400080f0c00 */
[----:B------:R-:W-:-:S04]  /*17bd0*/  IADD3 R6, -R9, R36, -R8 ;  /* 0x0000002409067210 */ /* 0x000fc80007ffe908 */
[----:B------:R-:W-:Y:S01]  /*17be0*/  ISETP.GE.AND P0, PT, R6, 0x1, PT ;  /* 0x000000010600780c */ /* 0x000fe20003f06270 */
[----:B------:R-:W-:-:S12]  /*17bf0*/  BRA.DIV UR4, `(.L_x_751) ;  /* 0x0000005e04c87947 */ /* 0x000fd8000b800000 */
[----:B------:R-:W0:Y:S01]  /*17c00*/  SHFL.IDX PT, R3, R4, RZ, 0x181f ;  /* 0x00181fff04037589 */ /* 0x000e2200000e0000 */
[----:B------:R-:W-:-:S03]  /*17c10*/  @P0 LEA R8, R5, R22, 0x1 ;  /* 0x0000001605080211 */ /* 0x000fc600078e08ff */
[----:B------:R-:W1:Y:S01]  /*17c20*/  SHFL.IDX PT, R2, R0, RZ, 0x181f ;  /* 0x00181fff00027589 */ /* 0x000e6200000e0000 */
[----:B0-----:R-:W-:-:S05]  /*17c30*/  @P0 LEA R3, P1, R31, R3, 0x1 ;  /* 0x000000031f030211 */ /* 0x001fca00078208ff */
[----:B-1----:R-:W-:-:S05]  /*17c40*/  @P0 IMAD.X R2, RZ, RZ, R2, P1 ;  /* 0x000000ffff020224 */ /* 0x002fca00008e0602 */
[----:B------:R-:W-:-:S04]  /*17c50*/  @P0 LOP3.LUT R3, R3, R2, RZ, 0x3c, !PT ;  /* 0x0000000203030212 */ /* 0x000fc800078e3cff */
[----:B------:R-:W-:-:S04]  /*17c60*/  @P0 LOP3.LUT R2, R3, R2, RZ, 0x3c, !PT ;  /* 0x0000000203020212 */ /* 0x000fc800078e3cff */
[----:B------:R-:W-:-:S05]  /*17c70*/  @P0 LOP3.LUT R3, R3, R2, RZ, 0x3c, !PT ;  /* 0x0000000203030212 */ /* 0x000fca00078e3cff */
[----:B------:R-:W-:Y:S01]  /*17c80*/  @!PT LDS RZ, [RZ] ;  /* 0x00000000fffff984 */ /* 0x000fe20000000800 */
        /* <DEDUP_REMOVED lines=15> */
[----:B------:R-:W-:Y:S01]  /*17d80*/  @P0 LEA R8, R5, R22, 0x1 ;  /* 0x0000001605080211 */ /* 0x000fe200078e08ff */
        /* <DEDUP_REMOVED lines=54> */
.L_x_945:
        /* <DEDUP_REMOVED lines=11> */
.L_x_752:
[----:B------:R-:W-:Y:S02]  /*181a0*/  PLOP3.LUT P1, PT, P1, P0, PT, 0xa2, 0x0 ;  /* 0x000000000000781c */ /* 0x000fe40000f21472 */
[----:B------:R-:W-:-:S08]  /*181b0*/  @P0 R2UR P1, UR4, R7 ;  /* 0x00000000070402ca */ /* 0x000fd00000020000 */
[----:B------:R-:W-:-:S05]  /*181c0*/  @P0 PLOP3.LUT P0, PT, P1, PT, PT, 0x80, 0x0 ;  /* 0x000000000000081c */ /* 0x000fca0000f0f070 */
[----:B------:R-:W-:Y:S01]  /*181d0*/  @!P1 SYNCS.ARRIVE.TRANS64.RED.A0T1 RZ, [UR4+0x28830], RZ ;  /* 0x028830ffffff99a7 */ /* 0x000fe20008200404 */
[----:B------:R-:W-:Y:S07]  /*181e0*/  @!P1 ARRIVES.LDGSTSBAR.64.TRANSCNT [UR4+0x28830] ;  /* 0x02883000ff0099b0 */ /* 0x000fee0008000a84 */
[----:B------:R-:W-:Y:S05]  /*181f0*/  @P0 BRA.U.ANY `(.L_x_752) ;  /* 0xfffffffd00e80947 */ /* 0x000fea000393ffff */
[----:B------:R-:W-:Y:S01]  /*18200*/  NOP ;  /* 0x0000000000007918 */ /* 0x000fe20000000000 */
[----:B------:R-:W-:-:S05]  /*18210*/  IMAD.U32 R0, RZ, RZ, UR38 ;  /* 0x00000026ff007e24 */ /* 0x000fca000f8e00ff */
[----:B------:R-:W-:-:S13]  /*18220*/  ISETP.NE.AND P2, PT, R0, 0x3, PT ;  /* 0x000000030000780c */ /* 0x000fda0003f45270 */
[----:B------:R-:W-:Y:S05]  /*18230*/  @!P2 BRA `(.L_x_753) ;  /* 0x000000000004a947 */ /* 0x000fea0003800000 */
[----:B------:R-:W-:Y:S01]  /*18240*/  BPT.TRAP 0x1 ;  /* 0x000000040000795c */ /* 0x000fe20000300000 */
.L_x_753:
[----:B-1----:R1:W5:Y:S01]  /*18250*/  LDL.LU R3, [R1+0xc] ;  /* 0x00000c0001037983 */ /* 0x0023620000300800 */
[----:B------:R1:W-:Y:S03]  /*18260*/  SYNCS.ARRIVE.TRANS64.A1T0 RZ, [R7+URZ+0x28830], RZ ;  /* 0x028830ff07ff79a7 */ /* 0x0003e6000810003f */
[----:B0-----:R1:W5:Y:S02]  /*18270*/  LDL.LU R4, [R1+0x18] ;  /* 0x0000180001047983 */ /* 0x0013640000300800 */
[----:B------:R-:W-:Y:S05]  /*18280*/  WARPSYNC.ALL ;  /* 0x0000000000007948 */ /* 0x000fea0003800000 */
[----:B------:R-:W-:Y:S01]  /*18290*/  ULDC.64 UR4, c[0x0][0x298] ;  /* 0x0000a60000047ab9 */ /* 0x000fe20000000a00 */
[----:B------:R-:W-:Y:S01]  /*182a0*/  ULDC.64 UR6, c[0x0][0xa00] ;  /* 0x0002800000067ab9 */ /* 0x000fe20000000a00 */
[----:B------:R-:W-:Y:S01]  /*182b0*/  IADD3 R2, R22, 0x10400, RZ ;  /* 0x0001040016027810 */ /* 0x000fe20007ffe0ff */
[----:B------:R-:W-:Y:S01]  /*182c0*/  BSSY B6, `(.L_x_754) ;  /* 0x0000020000067945 */ /* 0x000fe20003800000 */
[----:B------:R-:W-:Y:S01]  /*182d0*/  BAR.SYNC.DEFER_BLOCKING 0x8, 0x180 ;  /* 0x0206000000007b1d */ /* 0x000fe20000010000 */
[----:B------:R-:W-:-:S02]  /*182e0*/  ISETP.NE.U32.AND P0, PT, RZ, UR6, PT ;  /* 0x00000006ff007c0c */ /* 0x000fc4000bf05070 */
[----:B------:R-:W-:Y:S02]  /*182f0*/  LOP3.LUT P1, RZ, R2, 0x3ff, RZ, 0xc0, !PT ;  /* 0x000003ff02ff7812 */ /* 0x000fe4000782c0ff */
[----:B------:R-:W-:-:S04]  /*18300*/  ISETP.NE.AND.EX P0, PT, RZ, UR7, PT, P0 ;  /* 0x00000007ff007c0c */ /* 0x000fc8000bf05300 */
        /* <DEDUP_REMOVED lines=16> */
[----:B------:R-:W-:Y:S01]  /*18410*/  MOV R6, UR6 ;  /* 0x0000000600067c02 */ /* 0x000fe20008000f00 */
[----:B------:R-:W0:Y:S01]  /*18420*/  LDC.64 R2, c[0x4][R2] ;  /* 0x0100000002027b82 */ /* 0x000e220000000a00 */
[----:B------:R-:W-:Y:S01]  /*18430*/  IMAD.U32 R5, RZ, RZ, UR5 ;  /* 0x00000005ff057e24 */ /* 0x000fe2000f8e00ff */
[----:B------:R-:W-:Y:S01]  /*18440*/  MOV R8, 0x70 ;  /* 0x0000007000087802 */ /* 0x000fe20000000f00 */
[----:B-1----:R-:W-:Y:S02]  /*18450*/  IMAD.U32 R7, RZ, RZ, UR7 ;  /* 0x00000007ff077e24 */ /* 0x002fe4000f8e00ff */
[----:B------:R-:W-:-:S02]  /*18460*/  IMAD.U32 R10, RZ, RZ, UR8 ;  /* 0x00000008ff0a7e24 */ /* 0x000fc4000f8e00ff */
[----:B------:R-:W-:Y:S02]  /*18470*/  IMAD.U32 R11, RZ, RZ, UR9 ;  /* 0x00000009ff0b7e24 */ /* 0x000fe4000f8e00ff */
[----:B------:R-:W-:Y:S02]  /*18480*/  IMAD.MOV.U32 R12, RZ, RZ, 0x1 ;  /* 0x00000001ff0c7424 */ /* 0x000fe400078e00ff */
[----:B------:R-:W-:-:S07]  /*18490*/  IMAD.MOV.U32 R13, RZ, RZ, RZ ;  /* 0x000000ffff0d7224 */ /* 0x000fce00078e00ff */
[----:B------:R-:W-:-:S07]  /*184a0*/  LEPC R20, `(.L_x_755) ;  /* 0x000000001014794e */ /* 0x000fce0000000000 */
[----:B0-----:R-:W-:Y:S05]  /*184b0*/  CALL.ABS.NOINC R2 ;  /* 0x0000000002007343 */ /* 0x001fea0003c00000 */
.L_x_755:
[----:B------:R-:W-:Y:S05]  /*184c0*/  BSYNC B6 ;  /* 0x0000000000067941 */ /* 0x000fea0003800000 */
.L_x_754:
[----:B------:R-:W2:Y:S01]  /*184d0*/  LDL.LU R20, [R1+0x18] ;  /* 0x0000180001147983 */ /* 0x000ea20000300800 */
[----:B------:R-:W-:Y:S01]  /*184e0*/  ULDC.64 UR4, c[0x0][0x2d8] ;  /* 0x0000b60000047ab9 */ /* 0x000fe20000000a00 */
[----:B-1----:R-:W1:Y:S01]  /*184f0*/  LDC R7, c[0x0][0x448] ;  /* 0x00011200ff077b82 */ /* 0x002e620000000800 */
[----:B------:R-:W3:Y:S01]  /*18500*/  S2R R6, SR_TID.X ;  /* 0x0000000000067919 */ /* 0x000ee20000002100 */
[----:B0-----:R-:W-:Y:S01]  /*18510*/  IMAD.SHL.U32 R4, R17, 0x80, RZ ;  /* 0x0000008011047824 */ /* 0x001fe200078e00ff */
[----:B------:R-:W-:Y:S01]  /*18520*/  ULDC.64 UR6, c[0x0][0x280] ;  /* 0x0000a00000067ab9 */ /* 0x000fe20000000a00 */
[----:B------:R-:W4:Y:S04]  /*18530*/  LDL.LU R21, [R1+0xc] ;  /* 0x00000c0001157983 */ /* 0x000f280000300800 */
[----:B------:R-:W4:Y:S04]  /*18540*/  LDL.LU.64 R2, [R1+0x10] ;  /* 0x0000100001027983 */ /* 0x000f280000300a00 */
[----:B------:R0:W5:Y:S01]  /*18550*/  LDL R9, [R1+0x8] ;  /* 0x0000080001097983 */ /* 0x0001620000100800 */
[----:B-1----:R-:W-:-:S13]  /*18560*/  ISETP.NE.AND P0, PT, R7, 0x1, PT ;  /* 0x000000010700780c */ /* 0x002fda0003f05270 */
[----:B------:R-:W1:Y:S01]  /*18570*/  @P0 LDC R5, c[0x0][0x44c] ;  /* 0x00011300ff050b82 */ /* 0x000e620000000800 */
[----:B----4-:R-:W-:Y:S02]  /*18580*/  IMAD.MOV.U32 R3, RZ, RZ, R21 ;  /* 0x000000ffff037224 */ /* 0x010fe400078e0015 */
[----:B------:R-:W-:-:S04]  /*18590*/  IMAD.WIDE.U32 R2, R18, UR4, R2 ;  /* 0x0000000412027c25 */ /* 0x000fc8000f8e0002 */
[----:B------:R-:W-:Y:S01]  /*185a0*/  IMAD R3, R18, UR5, R3 ;  /* 0x0000000512037c24 */ /* 0x000fe2000f8e0203 */
[----:B------:R-:W-:Y:S02]  /*185b0*/  ULDC.64 UR4, c[0x0][0x2e0] ;  /* 0x0000b80000047ab9 */ /* 0x000fe40000000a00 */
[----:B--2---:R-:W-:Y:S02]  /*185c0*/  IMAD R0, R20, UR4, RZ ;  /* 0x0000000414007c24 */ /* 0x004fe4000f8e02ff */
[----:B------:R-:W2:Y:S01]  /*185d0*/  S2R R20, SR_TID.X ;  /* 0x0000000000147919 */ /* 0x000ea20000002100 */
[----:B------:R-:W-:-:S04]  /*185e0*/  IMAD.WIDE.U32 R2, R33, UR4, R2 ;  /* 0x0000000421027c25 */ /* 0x000fc8000f8e0002 */
[----:B------:R-:W-:Y:S01]  /*185f0*/  IMAD R0, R33, UR5, R0 ;  /* 0x0000000521007c24 */ /* 0x000fe2000f8e0200 */
[----:B------:R-:W-:-:S04]  /*18600*/  ULDC.64 UR4, c[0x0][0x2d0] ;  /* 0x0000b40000047ab9 */ /* 0x000fc80000000a00 */
[----:B------:R-:W-:Y:S02]  /*18610*/  IADD3 R3, R3, R0, RZ ;  /* 0x0000000003037210 */ /* 0x000fe40007ffe0ff */
[----:B------:R-:W4:Y:S01]  /*18620*/  @P0 LDC R0, c[0x0][0x450] ;  /* 0x00011400ff000b82 */ /* 0x000f220000000800 */
[----:B--2---:R-:W-:-:S04]  /*18630*/  LOP3.LUT R20, R20, 0x7f, RZ, 0xc0, !PT ;  /* 0x0000007f14147812 */ /* 0x004fc800078ec0ff */
[----:B------:R-:W-:Y:S02]  /*18640*/  SHF.R.U32.HI R10, RZ, 0x3, R20 ;  /* 0x00000003ff0a7819 */ /* 0x000fe40000011614 */
[----:B------:R0:W5:Y:S01]  /*18650*/  LDL R20, [R1+0x20] ;  /* 0x0000200001147983 */ /* 0x0001620000100800 */
[----:B---3--:R-:W-:-:S05]  /*18660*/  IMAD.SHL.U32 R6, R6, 0x10, RZ ;  /* 0x0000001006067824 */ /* 0x008fca00078e00ff */
[----:B------:R-:W-:-:S04]  /*18670*/  LOP3.LUT R6, R6, 0x70, RZ, 0xc0, !PT ;  /* 0x0000007006067812 */ /* 0x000fc800078ec0ff */
[----:B------:R-:W-:-:S05]  /*18680*/  LOP3.LUT R6, R4, R10, R6, 0xfe, !PT ;  /* 0x0000000a04067212 */ /* 0x000fca00078efe06 */
[----:B-1----:R-:W-:-:S04]  /*18690*/  @P0 IMAD.HI.U32 R8, R6, R5, RZ ;  /* 0x0000000506080227 */ /* 0x002fc800078e00ff */
[----:B------:R-:W-:Y:S01]  /*186a0*/  IMAD.MOV.U32 R5, RZ, RZ, R6 ;  /* 0x000000ffff057224 */ /* 0x000fe200078e0006 */
[----:B----4-:R-:W-:-:S04]  /*186b0*/  @P0 SHF.R.U32.HI R5, RZ, R0, R8 ;  /* 0x00000000ff050219 */ /* 0x010fc80000011608 */
[----:B------:R-:W-:-:S05]  /*186c0*/  IADD3 R0, -R5, RZ, RZ ;  /* 0x000000ff05007210 */ /* 0x000fca0007ffe1ff */
[----:B------:R-:W-:Y:S01]  /*186d0*/  IMAD R0, R7, R0, R6 ;  /* 0x0000000007007224 */ /* 0x000fe200078e0206 */
[----:B------:R-:W-:Y:S01]  /*186e0*/  SHF.R.S32.HI R6, RZ, 0x1f, R5 ;  /* 0x0000001fff067819 */ /* 0x000fe20000011405 */
[----:B------:R-:W-:-:S04]  /*186f0*/  IMAD.WIDE.U32 R2, R5, UR4, R2 ;  /* 0x0000000405027c25 */ /* 0x000fc8000f8e0002 */
[----:B------:R-:W-:-:S04]  /*18700*/  IMAD R6, R6, UR4, RZ ;  /* 0x0000000406067c24 */ /* 0x000fc8000f8e02ff */
[----:B------:R-:W-:Y:S01]  /*18710*/  IMAD R5, R5, UR5, R6 ;  /* 0x0000000505057c24 */ /* 0x000fe2000f8e0206 */
[----:B------:R-:W-:-:S03]  /*18720*/  ULDC.64 UR4, c[0x0][0x2c8] ;  /* 0x0000b20000047ab9 */ /* 0x000fc60000000a00 */
[----:B------:R-:W-:Y:S01]  /*18730*/  IMAD.IADD R3, R3, 0x1, R5 ;  /* 0x0000000103037824 */ /* 0x000fe200078e0205 */
[----:B------:R-:W-:-:S05]  /*18740*/  SHF.R.S32.HI R5, RZ, 0x1f, R0 ;  /* 0x0000001fff057819 */ /* 0x000fca0000011400 */
[----:B------:R-:W-:Y:S02]  /*18750*/  IMAD R5, R5, UR4, RZ ;  /* 0x0000000405057c24 */ /* 0x000fe4000f8e02ff */
[----:B------:R-:W-:Y:S01]  /*18760*/  IMAD.WIDE.U32 R2, R0, UR4, R2 ;  /* 0x0000000400027c25 */ /* 0x000fe2000f8e0002 */
[----:B------:R-:W-:-:S03]  /*18770*/  ULDC UR4, c[0x0][0x2b8] ;  /* 0x0000ae0000047ab9 */ /* 0x000fc60000000800 */
[----:B------:R-:W-:Y:S01]  /*18780*/  IMAD R5, R0, UR5, R5 ;  /* 0x0000000500057c24 */ /* 0x000fe2000f8e0205 */
[----:B------:R-:W-:-:S03]  /*18790*/  LEA R0, P2, R2, UR6, 0x1 ;  /* 0x0000000602007c11 */ /* 0x000fc6000f8408ff */
[----:B------:R-:W-:Y:S01]  /*187a0*/  IMAD.IADD R5, R3, 0x1, R5 ;  /* 0x0000000103057824 */ /* 0x000fe200078e0205 */
[----:B------:R-:W-:Y:S02]  /*187b0*/  ISETP.GE.AND P0, PT, R31, UR4, PT ;  /* 0x000000041f007c0c */ /* 0x000fe4000bf06270 */
[----:B------:R-:W-:Y:S01]  /*187c0*/  ISETP.GE.AND P1, PT, R30, UR4, PT ;  /* 0x000000041e007c0c */ /* 0x000fe2000bf26270 */
[----:B------:R-:W-:Y:S01]  /*187d0*/  UMOV UR4, 0xffffffff ;  /* 0xffffffff00047882 */ /* 0x000fe20000000000 */
[----:B------:R-:W-:Y:S02]  /*187e0*/  LEA.HI.X R5, R2, UR7, R5, 0x1, P2 ;  /* 0x0000000702057c11 */ /* 0x000fe400090f0c05 */
[----:B0-----:R-:W-:Y:S09]  /*187f0*/  BRA.DIV UR4, `(.L_x_756) ;  /* 0x0000005e04947947 */ /* 0x001ff2000b800000 */
[----:B------:R-:W0:Y:S01]  /*18800*/  SHFL.IDX PT, R14, R0, RZ, 0x181f ;  /* 0x00181fff000e7589 */ /* 0x000e2200000e0000 */
[----:B-----5:R-:W-:Y:S02]  /*18810*/  IMAD R6, R20, R7, RZ ;  /* 0x0000000714067224 */ /* 0x020fe400078e02ff */
[----:B------:R-:W-:Y:S01]  /*18820*/  IMAD.IADD R4, R10, 0x1, R4 ;  /* 0x000000010a047824 */ /* 0x000fe200078e0204 */
[----:B------:R-:W1:Y:S03]  /*18830*/  SHFL.IDX PT, R2, R5, RZ, 0x181f ;  /* 0x00181fff05027589 */ /* 0x000e6600000e0000 */
[C---:B------:R-:W-:Y:S01]  /*18840*/  VIADD R7, R4.reuse, 0x10 ;  /* 0x0000001004077836 */ /* 0x040fe20000000000 */
[----:B------:R-:W-:-:S13]  /*18850*/  ISETP.GE.AND P3, PT, R4, R6, PT ;  /* 0x000000060400720c */ /* 0x000fda0003f66270 */
[----:B0-----:R-:W-:-:S04]  /*18860*/  @!P3 LEA R14, P2, R31, R14, 0x1 ;  /* 0x0000000e1f0eb211 */ /* 0x001fc800078408ff */
[----:B-1----:R-:W-:Y:S01]  /*18870*/  @!P3 IADD3.X R3, RZ, R2, RZ, P2, !PT ;  /* 0x00000002ff03b210 */ /* 0x002fe200017fe4ff */
        /* <DEDUP_REMOVED lines=58> */
[----:B-1----:R-:W-:Y:S01]  /*18c20*/  @!P3 IMAD.X R7, RZ, RZ, R2, P2 ;  /* 0x000000ffff07b224 */ /* 0x002fe200010e0602 */
[----:B------:R-:W-:-:S02]  /*18c30*/  @!P3 MOV R2, R14 ;  /* 0x0000000e0002b202 */ /* 0x000fc40000000f00 */
[----:B------:R1:W2:Y:S01]  /*18c40*/  SHFL.IDX PT, R14, R0, 0x7, 0x181f ;  /* 0x00f81f00000e7f89 */ /* 0x0002a200000e0000 */
[----:B------:R-:W-:-:S05]  /*18c50*/  @!P3 IMAD.MOV.U32 R3, RZ, RZ, R7 ;  /* 0x000000ffff03b224 */ /* 0x000fca00078e0007 */
[----:B------:R1:W-:Y:S04]  /*18c60*/  @!P3 LDGSTS.E.BYPASS.LTC128B.128 [R9+0x13400], desc[UR42][R2.64], !P0 ;  /* 0x134000000209bfae */ /* 0x0003e8000c101d6a */
[----:B0-----:R1:W-:Y:S02]  /*18c70*/  @!P3 LDGSTS.E.BYPASS.LTC128B.128 [R9+0x17400], desc[UR42][R2.64+0x80], !P1 ;  /* 0x174000800209bfae */ /* 0x0013e4000c901d6a */
.L_x_962:
        /* <DEDUP_REMOVED lines=11> */
.L_x_758:
[----:B------:R-:W-:Y:S05]  /*18d30*/  BSYNC B0 ;  /* 0x0000000000007941 */ /* 0x000fea0003800000 */
.L_x_757:
[----:B------:R-:W-:Y:S01]  /*18d40*/  NOP ;  /* 0x0000000000007918 */ /* 0x000fe20000000000 */
[----:B------:R-:W-:-:S13]  /*18d50*/  PLOP3.LUT P0, PT, PT, PT, PT, 0x80, 0x0 ;  /* 0x000000000000781c */ /* 0x000fda0003f0f070 */
.L_x_759:
[----:B------:R-:W-:Y:S02]  /*18d60*/  PLOP3.LUT P1, PT, P1, P0, PT, 0xa2, 0x0 ;  /* 0x000000000000781c */ /* 0x000fe40000f21472 */
[----:B------:R-:W-:-:S08]  /*18d70*/  @P0 R2UR P1, UR4, R22 ;  /* 0x00000000160402ca */ /* 0x000fd00000020000 */
[----:B------:R-:W-:-:S05]  /*18d80*/  @P0 PLOP3.LUT P0, PT, P1, PT, PT, 0x80, 0x0 ;  /* 0x000000000000081c */ /* 0x000fca0000f0f070 */
[----:B------:R-:W-:Y:S01]  /*18d90*/  @!P1 SYNCS.ARRIVE.TRANS64.RED.A0T1 RZ, [UR4+0x28800], RZ ;  /* 0x028800ffffff99a7 */ /* 0x000fe20008200404 */
[----:B------:R-:W-:Y:S07]  /*18da0*/  @!P1 ARRIVES.LDGSTSBAR.64.TRANSCNT [UR4+0x28800] ;  /* 0x02880000ff0099b0 */ /* 0x000fee0008000a84 */
[----:B------:R-:W-:Y:S05]  /*18db0*/  @P0 BRA.U.ANY `(.L_x_759) ;  /* 0xfffffffd00e80947 */ /* 0x000fea000393ffff */
[----:B0-----:R-:W3:Y:S02]  /*18dc0*/  LDL.LU R2, [R1+0x24] ;  /* 0x0000240001027983 */ /* 0x001ee40000300800 */
[----:B---3--:R-:W-:-:S04]  /*18dd0*/  IADD3 R2, R2, 0x1, RZ ;  /* 0x0000000102027810 */ /* 0x008fc80007ffe0ff */
[----:B------:R-:W-:Y:S01]  /*18de0*/  LEA.HI R0, R2, R2, RZ, 0x1 ;  /* 0x0000000202007211 */ /* 0x000fe200078f08ff */
[----:B------:R0:W-:Y:S03]  /*18df0*/  STL [R1+0x24], R2 ;  /* 0x0000240201007387 */ /* 0x0001e60000100800 */
        /* <DEDUP_REMOVED lines=11> */
.L_x_963:
[----:B------:R-:W-:Y:S05]  /*18eb0*/  BSYNC B0 ;  /* 0x0000000000007941 */ /* 0x000fea0003800000 */
.L_x_760:
[----:B------:R-:W-:Y:S04]  /*18ec0*/  BSSY B0, `(.L_x_762) ;  /* 0x000010a000007945 */ /* 0x000fe80003800000 */
[----:B------:R-:W-:Y:S05]  /*18ed0*/  @!P1 BRA `(.L_x_763) ;  /* 0x0000001000209947 */ /* 0x000fea0003800000 */
[----:B------:R-:W-:Y:S01]  /*18ee0*/  ULDC UR4, c[0x0][0x2f4] ;  /* 0x0000bd0000047ab9 */ /* 0x000fe20000000800 */
[----:B------:R-:W-:Y:S01]  /*18ef0*/  IMAD.MOV.U32 R10, RZ, RZ, R25 ;  /* 0x000000ffff0a7224 */ /* 0x000fe200078e0019 */
[----:B------:R-:W-:Y:S01]  /*18f00*/  ISETP.GE.AND P2, PT, R31, UR4, PT ;  /* 0x000000041f007c0c */ /* 0x000fe2000bf46270 */
[----:B------:R-:W-:Y:S01]  /*18f10*/  IMAD.MOV.U32 R33, RZ, RZ, R26 ;  /* 0x000000ffff217224 */ /* 0x000fe200078e001a */
[----:B------:R-:W-:Y:S02]  /*18f20*/  ISETP.GE.AND P1, PT, R30, UR4, PT ;  /* 0x000000041e007c0c */ /* 0x000fe4000bf26270 */
[----:B------:R-:W-:-:S11]  /*18f30*/  MOV R17, R28 ;  /* 0x0000001c00117202 */ /* 0x000fd60000000f00 */
.L_x_776:
[----:B------:R-:W3:Y:S01]  /*18f40*/  LDL R9, [R1] ;  /* 0x0000000001097983 */ /* 0x000ee20000100800 */
[----:B------:R-:W1:Y:S03]  /*18f50*/  LDC R7, c[0x0][0x430] ;  /* 0x00010c00ff077b82 */ /* 0x000e660000000800 */
[----:B------:R-:W4:Y:S01]  /*18f60*/  LDL R4, [R1+0x4] ;  /* 0x0000040001047983 */ /* 0x000f220000100800 */
[----:B------:R-:W-:Y:S05]  /*18f70*/  YIELD ;  /* 0x0000000000007946 */ /* 0x000fea0003800000 */
[----:B0-----:R-:W0:Y:S01]  /*18f80*/  S2R R3, SR_TID.X ;  /* 0x0000000000037919 */ /* 0x001e220000002100 */
[----:B------:R-:W-:Y:S01]  /*18f90*/  ULDC.64 UR4, c[0x0][0x428] ;  /* 0x00010a0000047ab9 */ /* 0x000fe20000000a00 */
[----:B------:R-:W5:Y:S01]  /*18fa0*/  S2R R0, SR_TID.X ;  /* 0x0000000000007919 */ /* 0x000f620000002100 */
[----:B-1----:R-:W-:-:S13]  /*18fb0*/  ISETP.NE.AND P0, PT, R7, 0x1, PT ;  /* 0x000000010700780c */ /* 0x002fda0003f05270 */
[----:B------:R-:W1:Y:S01]  /*18fc0*/  @P0 LDC R5, c[0x0][0x438] ;  /* 0x00010e00ff050b82 */ /* 0x000e620000000800 */
[----:B0-----:R-:W-:-:S04]  /*18fd0*/  LOP3.LUT R3, R3, 0x7f, RZ, 0xc0, !PT ;  /* 0x0000007f03037812 */ /* 0x001fc800078ec0ff */
[----:B------:R-:W-:Y:S01]  /*18fe0*/  SHF.R.U32.HI R8, RZ, 0x3, R3 ;  /* 0x00000003ff087819 */ /* 0x000fe20000011603 */
[----:B-----5:R-:W-:Y:S02]  /*18ff0*/  IMAD.SHL.U32 R0, R0, 0x10, RZ ;  /* 0x0000001000007824 */ /* 0x020fe400078e00ff */
[----:B------:R-:W0:Y:S02]  /*19000*/  @P0 LDC R3, c[0x0][0x434] ;  /* 0x00010d00ff030b82 */ /* 0x000e240000000800 */
[----:B------:R-:W-:Y:S01]  /*19010*/  IMAD R8, R6, 0x80, R8 ;  /* 0x0000008006087824 */ /* 0x000fe200078e0208 */
[----:B------:R-:W-:-:S04]  /*19020*/  LOP3.LUT R0, R0, 0x70, RZ, 0xc0, !PT ;  /* 0x0000007000007812 */ /* 0x000fc800078ec0ff */
[----:B---3--:R-:W-:-:S04]  /*19030*/  IADD3 R8, R0, R8, R9 ;  /* 0x0000000800087210 */ /* 0x008fc80007ffe009 */
[----:B------:R-:W-:Y:S01]  /*19040*/  MOV R9, R8 ;  /* 0x0000000800097202 */ /* 0x000fe20000000f00 */
[----:B0-----:R-:W-:-:S05]  /*19050*/  @P0 IMAD.HI.U32 R0, R8, R3, RZ ;  /* 0x0000000308000227 */ /* 0x001fca00078e00ff */
[----:B-1----:R-:W-:Y:S01]  /*19060*/  @P0 SHF.R.U32.HI R9, RZ, R5, R0 ;  /* 0x00000005ff090219 */ /* 0x002fe20000011600 */
[----:B----4-:R-:W-:-:S03]  /*19070*/  IMAD R5, R4, UR4, RZ ;  /* 0x0000000404057c24 */ /* 0x010fc6000f8e02ff */
[--C-:B------:R-:W-:Y:S01]  /*19080*/  SHF.R.S32.HI R3, RZ, 0x1f, R9.reuse ;  /* 0x0000001fff037819 */ /* 0x100fe20000011409 */
[----:B------:R-:W-:Y:S02]  /*19090*/  IMAD.MOV.U32 R2, RZ, RZ, R9 ;  /* 0x000000ffff027224 */ /* 0x000fe400078e0009 */
[C---:B------:R-:W-:Y:S02]  /*190a0*/  IMAD R5, R34.reuse, UR5, R5 ;  /* 0x0000000522057c24 */ /* 0x040fe4000f8e0205 */
[----:B------:R-:W-:Y:S01]  /*190b0*/  IMAD.WIDE.U32 R2, R34, UR4, R2 ;  /* 0x0000000422027c25 */ /* 0x000fe2000f8e0002 */
[----:B------:R-:W-:-:S03]  /*190c0*/  ULDC.64 UR4, c[0x0][0x418] ;  /* 0x0001060000047ab9 */ /* 0x000fc60000000a00 */
[----:B------:R-:W-:Y:S01]  /*190d0*/  IMAD.IADD R3, R5, 0x1, R3 ;  /* 0x0000000105037824 */ /* 0x000fe200078e0203 */
[----:B------:R-:W-:-:S04]  /*190e0*/  LEA R4, P0, R2, UR4, 0x2 ;  /* 0x0000000402047c11 */ /* 0x000fc8000f8010ff */
[----:B------:R-:W-:-:S05]  /*190f0*/  LEA.HI.X R5, R2, UR5, R3, 0x2, P0 ;  /* 0x0000000502057c11 */ /* 0x000fca00080f1403 */
[----:B------:R0:W3:Y:S01]  /*19100*/  LDG.E R0, desc[UR42][R4.64] ;  /* 0x0000002a04007981 */ /* 0x0000e2000c1e1900 */
[----:B------:R-:W-:Y:S01]  /*19110*/  IMAD.U32 R11, RZ, RZ, UR38 ;  /* 0x00000026ff0b7e24 */ /* 0x000fe2000f8e00ff */
[----:B------:R-:W-:Y:S01]  /*19120*/  IADD3 R25, R10, 0x1, RZ ;  /* 0x000000010a197810 */ /* 0x000fe20007ffe0ff */
[----:B------:R-:W-:Y:S02]  /*19130*/  IMAD.MOV R2, RZ, RZ, -R9 ;  /* 0x000000ffff027224 */ /* 0x000fe400078e0a09 */
[----:B------:R-:W-:Y:S01]  /*19140*/  IMAD.MOV.U32 R26, RZ, RZ, R6 ;  /* 0x000000ffff1a7224 */ /* 0x000fe200078e0006 */
[----:B------:R-:W-:Y:S02]  /*19150*/  ISETP.NE.AND P3, PT, R11, 0x3, PT ;  /* 0x000000030b00780c */ /* 0x000fe40003f65270 */
[----:B------:R-:W-:Y:S01]  /*19160*/  ISETP.NE.AND P0, PT, R25, 0x2, PT ;  /* 0x000000021900780c */ /* 0x000fe20003f05270 */
[----:B0-----:R-:W-:-:S03]  /*19170*/  IMAD R4, R7, R2, R8 ;  /* 0x0000000207047224 */ /* 0x001fc600078e0208 */
[----:B------:R-:W-:Y:S02]  /*19180*/  SEL R28, RZ, 0x1, P0 ;  /* 0x00000001ff1c7807 */ /* 0x000fe40000000000 */
[----:B------:R-:W-:Y:S02]  /*19190*/  SEL R25, R25, RZ, P0 ;  /* 0x000000ff19197207 */ /* 0x000fe40000000000 */
[----:B------:R-:W-:Y:S02]  /*191a0*/  LOP3.LUT R28, R17, R28, RZ, 0x3c, !PT ;  /* 0x0000001c111c7212 */ /* 0x000fe400078e3cff */
[----:B---3--:R-:W-:Y:S01]  /*191b0*/  SHF.R.S32.HI R21, RZ, 0x1f, R0 ;  /* 0x0000001fff157819 */ /* 0x008fe20000011400 */
[----:B------:R-:W-:Y:S06]  /*191c0*/  @!P3 BRA `(.L_x_764) ;  /* 0x000000000004b947 */ /* 0x000fec0003800000 */
[----:B------:R-:W-:Y:S01]  /*191d0*/  BPT.TRAP 0x1 ;  /* 0x000000040000795c */ /* 0x000fe20000300000 */
.L_x_764:
[----:B------:R-:W-:Y:S01]  /*191e0*/  IMAD R6, R25, 0x8, R22 ;  /* 0x0000000819067824 */ /* 0x000fe200078e0216 */
[----:B------:R-:W-:Y:S01]  /*191f0*/  SHF.L.U32 R3, R28, 0x1f, RZ ;  /* 0x0000001f1c037819 */ /* 0x000fe200000006ff */
[----:B------:R-:W-:Y:S03]  /*19200*/  BSSY B1, `(.L_x_765) ;  /* 0x0000003000017945 */ /* 0x000fe60003800000 */
[----:B------:R-:W0:Y:S02]  /*19210*/  SYNCS.PHASECHK.TRANS64.TRYWAIT P0, [R6+URZ+0x28840], R3 ;  /* 0x02884003060075a7 */ /* 0x000e24000800017f */
[----:B0-----:R-:W-:Y:S05]  /*19220*/  @!P0 BRA `(.L_x_766) ;  /* 0x0000005c009c8947 */ /* 0x001fea0003800000 */
.L_x_964:
[----:B------:R-:W-:Y:S05]  /*19230*/  BSYNC B1 ;  /* 0x0000000000017941 */ /* 0x000fea0003800000 */
.L_x_765:
        /* <DEDUP_REMOVED lines=9> */
[----:B------:R-:W-:-:S04]  /*192d0*/  ULDC.64 UR4, c[0x0][0x310] ;  /* 0x0000c40000047ab9 */ /* 0x000fc80000000a00 */
[----:B------:R-:W-:Y:S01]  /*192e0*/  IADD3 R3, R3, R5, RZ ;  /* 0x0000000503037210 */ /* 0x000fe20007ffe0ff */
[----:B------:R-:W-:-:S04]  /*192f0*/  IMAD R5, R21, UR4, RZ ;  /* 0x0000000415057c24 */ /* 0x000fc8000f8e02ff */
[C---:B------:R-:W-:Y:S02]  /*19300*/  IMAD R5, R0.reuse, UR5, R5 ;  /* 0x0000000500057c24 */ /* 0x040fe4000f8e0205 */
[----:B------:R-:W-:Y:S01]  /*19310*/  IMAD.WIDE.U32 R2, R0, UR4, R2 ;  /* 0x0000000400027c25 */ /* 0x000fe2000f8e0002 */
        /* <DEDUP_REMOVED lines=12> */
[----:B0-----:R-:W-:-:S04]  /*193e0*/  IADD3 R2, P0, R2, R5, RZ ;  /* 0x0000000502027210 */ /* 0x001fc80007f1e0ff */
[----:B-1----:R-:W-:-:S05]  /*193f0*/  IADD3.X R3, RZ, R3, RZ, P0, !PT ;  /* 0x00000003ff037210 */ /* 0x002fca00007fe4ff */
        /* <DEDUP_REMOVED lines=41> */
.L_x_982:
[----:B-1----:R-:W-:-:S04]  /*19690*/  IADD3 R2, P0, R2, R5, RZ ;  /* 0x0000000502027210 */ /* 0x002fc80007f1e0ff */
[----:B------:R-:W-:Y:S02]  /*196a0*/  IADD3.X R3, RZ, R9, RZ, P0, !PT ;  /* 0x00000009ff037210 */ /* 0x000fe400007fe4ff */
[----:B------:R-:W-:-:S03]  /*196b0*/  PLOP3.LUT P0, PT, PT, PT, PT, 0x80, 0x0 ;  /* 0x000000000000781c */ /* 0x000fc60003f0f070 */
[----:B------:R-:W-:Y:S01]  /*196c0*/  @!PT LDS RZ, [RZ] ;  /* 0x00000000fffff984 */ /* 0x000fe20000000800 */
[----:B------:R-:W-:Y:S01]  /*196d0*/  @!PT LDS RZ, [RZ] ;  /* 0x00000000fffff984 */ /* 0x000fe20000000800 */
[----:B------:R-:W-:Y:S01]  /*196e0*/  @!PT LDS RZ, [RZ] ;  /* 0x00000000fffff984 */ /* 0x000fe20000000800 */
[----:B------:R1:W-:Y:S04]  /*196f0*/  LDGSTS.E.BYPASS.LTC128B.128 [R8+0x1bc00], desc[UR42][R2.64], !P4 ;  /* 0x1bc0000002087fae */ /* 0x0003e8000e101d6a */
[----:B------:R1:W-:Y:S01]  /*19700*/  LDGSTS.E.BYPASS.LTC128B.128 [R8+0x1fc00], desc[UR42][R2.64+0x80], !P3 ;  /* 0x1fc0008002087fae */ /* 0x0003e2000d901d6a */
[----:B------:R-:W-:-:S05]  /*19710*/  NOP ;  /* 0x0000000000007918 */ /* 0x000fca0000000000 */
.L_x_768:
[----:B------:R-:W-:Y:S02]  /*19720*/  PLOP3.LUT P3, PT, P3, P0, PT, 0xa2, 0x0 ;  /* 0x000000000000781c */ /* 0x000fe40001f61472 */
[----:B------:R-:W-:-:S08]  /*19730*/  @P0 R2UR P3, UR4, R6 ;  /* 0x00000000060402ca */ /* 0x000fd00000060000 */
[----:B------:R-:W-:-:S05]  /*19740*/  @P0 PLOP3.LUT P0, PT, P3, PT, PT, 0x80, 0x0 ;  /* 0x000000000000081c */ /* 0x000fca0001f0f070 */
[----:B------:R-:W-:Y:S01]  /*19750*/  @!P3 SYNCS.ARRIVE.TRANS64.RED.A0T1 RZ, [UR4+0x28830], RZ ;  /* 0x028830ffffffb9a7 */ /* 0x000fe20008200404 */
[----:B------:R-:W-:Y:S07]  /*19760*/  @!P3 ARRIVES.LDGSTSBAR.64.TRANSCNT [UR4+0x28830] ;  /* 0x02883000ff00b9b0 */ /* 0x000fee0008000a84 */
[----:B------:R-:W-:Y:S05]  /*19770*/  @P0 BRA.U.ANY `(.L_x_768) ;  /* 0xfffffffd00e80947 */ /* 0x000fea000393ffff */
[----:B------:R-:W-:Y:S01]  /*19780*/  NOP ;  /* 0x0000000000007918 */ /* 0x000fe20000000000 */
[----:B-1----:R-:W-:-:S05]  /*19790*/  IMAD.U32 R2, RZ, RZ, UR38 ;  /* 0x00000026ff027e24 */ /* 0x002fca000f8e00ff */
[----:B------:R-:W-:-:S13]  /*197a0*/  ISETP.NE.AND P4, PT, R2, 0x3, PT ;  /* 0x000000030200780c */ /* 0x000fda0003f85270 */
[----:B------:R-:W-:Y:S05]  /*197b0*/  @!P4 BRA `(.L_x_769) ;  /* 0x000000000004c947 */ /* 0x000fea0003800000 */
[----:B------:R-:W-:Y:S01]  /*197c0*/  BPT.TRAP 0x1 ;  /* 0x000000040000795c */ /* 0x000fe20000300000 */
.L_x_769:
[----:B------:R1:W-:Y:S01]  /*197d0*/  SYNCS.ARRIVE.TRANS64.A1T0 RZ, [R6+URZ+0x28830], RZ ;  /* 0x028830ff06ff79a7 */ /* 0x0003e2000810003f */
[----:B------:R-:W-:Y:S05]  /*197e0*/  @!P4 BRA `(.L_x_770) ;  /* 0x000000000004c947 */ /* 0x000fea0003800000 */
[----:B------:R-:W-:Y:S01]  /*197f0*/  BPT.TRAP 0x1 ;  /* 0x000000040000795c */ /* 0x000fe20000300000 */
.L_x_770:
[----:B------:R-:W-:Y:S01]  /*19800*/  SHF.L.U32 R3, R17, 0x1f, RZ ;  /* 0x0000001f11037819 */ /* 0x000fe200000006ff */
[----:B-1----:R-:W-:Y:S01]  /*19810*/  IMAD R6, R10, 0x8, R22 ;  /* 0x000000080a067824 */ /* 0x002fe200078e0216 */
[----:B------:R-:W-:Y:S03]  /*19820*/  BSSY B1, `(.L_x_771) ;  /* 0x0000003000017945 */ /* 0x000fe60003800000 */
[----:B------:R-:W1:Y:S02]  /*19830*/  SYNCS.PHASECHK.TRANS64.TRYWAIT P0, [R6+URZ+0x28860], R3 ;  /* 0x02886003060075a7 */ /* 0x000e64000800017f */
[----:B-1----:R-:W-:Y:S05]  /*19840*/  @!P0 BRA `(.L_x_772) ;  /* 0x0000006000748947 */ /* 0x002fea0003800000 */
.L_x_983:
[----:B------:R-:W-:Y:S05]  /*19850*/  BSYNC B1 ;  /* 0x0000000000017941 */ /* 0x000fea0003800000 */
.L_x_771:
[----:B------:R-:W3:Y:S01]  /*19860*/  S2R R2, SR_TID.X ;  /* 0x0000000000027919 */ /* 0x000ee20000002100 */
[----:B------:R-:W-:Y:S01]  /*19870*/  IMAD R8, R33, -0x80, R36 ;  /* 0xffffff8021087824 */ /* 0x000fe200078e0224 */
[----:B------:R-:W-:Y:S01]  /*19880*/  UMOV UR4, 0xffffffff ;  /* 0xffffffff00047882 */ /* 0x000fe20000000000 */
[----:B0-----:R-:W-:Y:S01]  /*19890*/  IMAD R7, R10, 0x4000, R35 ;  /* 0x000040000a077824 */ /* 0x001fe200078e0223 */
[----:B---3--:R-:W-:-:S04]  /*198a0*/  LOP3.LUT R2, R2, 0x7f, RZ, 0xc0, !PT ;  /* 0x0000007f02027812 */ /* 0x008fc800078ec0ff */
[----:B------:R-:W-:-:S04]  /*198b0*/  SHF.R.U32.HI R2, RZ, 0x3, R2 ;  /* 0x00000003ff027819 */ /* 0x000fc80000011602 */
[----:B------:R-:W-:Y:S01]  /*198c0*/  IADD3 R8, -R2, R8, RZ ;  /* 0x0000000802087210 */ /* 0x000fe20007ffe1ff */
        /* <DEDUP_REMOVED lines=21> */
[----:B0-----:R-:W-:-:S04]  /*19a20*/  IADD3 R2, P0, R2, R5, RZ ;  /* 0x0000000502027210 */ /* 0x001fc80007f1e0ff */
[----:B-1----:R-:W-:Y:S02]  /*19a30*/  IADD3.X R3, RZ, R3, RZ, P0, !PT ;  /* 0x00000003ff037210 */ /* 0x002fe400007fe4ff */
        /* <DEDUP_REMOVED lines=31> */
[----:B0-----:R-:W-:-:S04]  /*19c30*/  IADD3 R2, P0, R2, R5, RZ ;  /* 0x0000000502027210 */ /* 0x001fc80007f1e0ff */
[----:B-1----:R-:W-:Y:S02]  /*19c40*/  IADD3.X R3, RZ, R3, RZ, P0, !PT ;  /* 0x00000003ff037210 */ /* 0x002fe400007fe4ff */
[----:B------:R-:W-:-:S13]  /*19c50*/  ISETP.LT.OR P0, PT, R8, 0x61, P2 ;  /* 0x000000610800780c */ /* 0x000fda0001701670 */
[----:B------:R0:W-:Y:S01]  /*19c60*/  LDGSTS.E.BYPASS.LTC128B.128 [R7+0x3400], desc[UR42][R2.64], !P0 ;  /* 0x0340000002077fae */ /* 0x0001e2000c101d6a */
[----:B------:R-:W-:-:S13]  /*19c70*/  ISETP.LT.OR P0, PT, R8, 0x61, P1 ;  /* 0x000000610800780c */ /* 0x000fda0000f01670 */
[----:B--2---:R0:W-:Y:S02]  /*19c80*/  LDGSTS.E.BYPASS.LTC128B.128 [R7+0x7400], desc[UR42][R2.64+0x80], !P0 ;  /* 0x0740008002077fae */ /* 0x0041e4000c101d6a */
.L_x_1001:
        /* <DEDUP_REMOVED lines=12> */
[----:B------:R0:W-:Y:S01]  /*19d50*/  LDGSTS.E.BYPASS.LTC128B.128 [R7+0x7c00], desc[UR42][R2.64+0x80], !P0 ;  /* 0x07c0008002077fae */ /* 0x0001e2000c101d6a */
[----:B------:R-:W-:Y:S01]  /*19d60*/  NOP ;  /* 0x0000000000007918 */ /* 0x000fe20000000000 */
[----:B0-----:R-:W-:Y:S01]  /*19d70*/  IMAD.WIDE.U32 R2, R4, UR4, RZ ;  /* 0x0000000404027c25 */ /* 0x001fe2000f8e00ff */
[----:B------:R-:W-:-:S03]  /*19d80*/  ULDC.64 UR4, c[0x0][0x338] ;  /* 0x0000ce0000047ab9 */ /* 0x000fc60000000a00 */
[----:B------:R-:W-:Y:S02]  /*19d90*/  IMAD.IADD R3, R3, 0x1, R5 ;  /* 0x0000000103037824 */ /* 0x000fe400078e0205 */
[----:B------:R-:W-:Y:S02]  /*19da0*/  IMAD R21, R21, UR4, RZ ;  /* 0x0000000415157c24 */ /* 0x000fe4000f8e02ff */
[----:B------:R-:W-:-:S04]  /*19db0*/  IMAD.WIDE.U32 R2, R0, UR4, R2 ;  /* 0x0000000400027c25 */ /* 0x000fc8000f8e0002 */
[----:B------:R-:W-:Y:S01]  /*19dc0*/  IMAD R21, R0, UR5, R21 ;  /* 0x0000000500157c24 */ /* 0x000fe2000f8e0215 */
[----:B------:R-:W-:-:S03]  /*19dd0*/  ULDC.64 UR4, c[0x0][0x330] ;  /* 0x0000cc0000047ab9 */ /* 0x000fc60000000a00 */
[----:B------:R-:W-:Y:S02]  /*19de0*/  IMAD.IADD R3, R3, 0x1, R21 ;  /* 0x0000000103037824 */ /* 0x000fe400078e0215 */
[----:B------:R-:W-:-:S04]  /*19df0*/  IMAD.WIDE.U32 R2, R18, UR4, R2 ;  /* 0x0000000412027c25 */ /* 0x000fc8000f8e0002 */
[----:B------:R-:W-:Y:S01]  /*19e00*/  IMAD R3, R18, UR5, R3 ;  /* 0x0000000512037c24 */ /* 0x000fe2000f8e0203 */
[----:B------:R-:W-:-:S04]  /*19e10*/  LEA R23, P0, R2, UR6, 0x1 ;  /* 0x0000000602177c11 */ /* 0x000fc8000f8008ff */
[----:B------:R-:W-:Y:S02]  /*19e20*/  LEA.HI.X R24, R2, UR7, R3, 0x1, P0 ;  /* 0x0000000702187c11 */ /* 0x000fe400080f0c03 */
[----:B------:R-:W-:-:S13]  /*19e30*/  PLOP3.LUT P0, PT, PT, PT, PT, 0x80, 0x0 ;  /* 0x000000000000781c */ /* 0x000fda0003f0f070 */
.L_x_774:
[----:B------:R-:W-:Y:S02]  /*19e40*/  PLOP3.LUT P3, PT, P3, P0, PT, 0xa2, 0x0 ;  /* 0x000000000000781c */ /* 0x000fe40001f61472 */
[----:B------:R-:W-:-:S08]  /*19e50*/  @P0 R2UR P3, UR4, R6 ;  /* 0x00000000060402ca */ /* 0x000fd00000060000 */
[----:B------:R-:W-:-:S05]  /*19e60*/  @P0 PLOP3.LUT P0, PT, P3, PT, PT, 0x80, 0x0 ;  /* 0x000000000000081c */ /* 0x000fca0001f0f070 */
[----:B------:R-:W-:Y:S01]  /*19e70*/  @!P3 SYNCS.ARRIVE.TRANS64.RED.A0T1 RZ, [UR4+0x28850], RZ ;  /* 0x028850ffffffb9a7 */ /* 0x000fe20008200404 */
[----:B------:R-:W-:Y:S07]  /*19e80*/  @!P3 ARRIVES.LDGSTSBAR.64.TRANSCNT [UR4+0x28850] ;  /* 0x02885000ff00b9b0 */ /* 0x000fee0008000a84 */
[----:B------:R-:W-:Y:S05]  /*19e90*/  @P0 BRA.U.ANY `(.L_x_774) ;  /* 0xfffffffd00e80947 */ /* 0x000fea000393ffff */
[----:B------:R-:W-:Y:S01]  /*19ea0*/  NOP ;  /* 0x0000000000007918 */ /* 0x000fe20000000000 */
[----:B------:R-:W-:-:S04]  /*19eb0*/  MOV R0, UR38 ;  /* 0x0000002600007c02 */ /* 0x000fc80008000f00 */
[----:B------:R-:W-:-:S13]  /*19ec0*/  ISETP.NE.AND P4, PT, R0, 0x3, PT ;  /* 0x000000030000780c */ /* 0x000fda0003f85270 */
[----:B------:R-:W-:Y:S05]  /*19ed0*/  @!P4 BRA `(.L_x_775) ;  /* 0x000000000004c947 */ /* 0x000fea0003800000 */
[----:B------:R-:W-:Y:S01]  /*19ee0*/  BPT.TRAP 0x1 ;  /* 0x000000040000795c */ /* 0x000fe20000300000 */
.L_x_775:
[C---:B------:R-:W-:Y:S01]  /*19ef0*/  ISETP.GT.AND P0, PT, R26.reuse, R37, PT ;  /* 0x000000251a00720c */ /* 0x040fe20003f04270 */
[----:B------:R0:W-:Y:S01]  /*19f00*/  SYNCS.ARRIVE.TRANS64.A1T0 RZ, [R6+URZ+0x28850], RZ ;  /* 0x028850ff06ff79a7 */ /* 0x0001e2000810003f */
[----:B------:R-:W-:Y:S01]  /*19f10*/  IMAD.MOV.U32 R10, RZ, RZ, R25 ;  /* 0x000000ffff0a7224 */ /* 0x000fe200078e0019 */
[----:B------:R-:W-:Y:S01]  /*19f20*/  MOV R33, R26 ;  /* 0x0000001a00217202 */ /* 0x000fe20000000f00 */
[----:B------:R-:W-:Y:S02]  /*19f30*/  IMAD.MOV.U32 R17, RZ, RZ, R28 ;  /* 0x000000ffff117224 */ /* 0x000fe400078e001c */
[----:B0-----:R-:W-:-:S07]  /*19f40*/  VIADD R6, R26, 0xffffffff ;  /* 0xffffffff1a067836 */ /* 0x001fce0000000000 */
[----:B------:R-:W-:Y:S05]  /*19f50*/  @P0 BRA `(.L_x_776) ;  /* 0xffffffec00f80947 */ /* 0x000fea000383ffff */
.L_x_763:
[----:B------:R-:W-:Y:S05]  /*19f60*/  BSYNC B0 ;  /* 0x0000000000007941 */ /* 0x000fea0003800000 */
.L_x_762:
        /* <DEDUP_REMOVED lines=17> */
.L_x_778:
[----:B------:R-:W-:Y:S05]  /*1a080*/  BSYNC B0 ;  /* 0x0000000000007941 */ /* 0x000fea0003800000 */
.L_x_777:
[----:B------:R-:W-:-:S05]  /*1a090*/  IMAD.U32 R0, RZ, RZ, UR38 ;  /* 0x00000026ff007e24 */ /* 0x000fca000f8e00ff */
[----:B------:R-:W-:-:S13]  /*1a0a0*/  ISETP.NE.AND P0, PT, R0, 0x3, PT ;  /* 0x000000030000780c */ /* 0x000fda0003f05270 */
[----:B------:R-:W-:Y:S05]  /*1a0b0*/  @!P0 BRA `(.L_x_779) ;  /* 0x0000000000048947 */ /* 0x000fea0003800000 */
[----:B------:R-:W-:Y:S01]  /*1a0c0*/  BPT.TRAP 0x1 ;  /* 0x000000040000795c */ /* 0x000fe20000300000 */
.L_x_779:
[----:B------:R-:W-:Y:S01]  /*1a0d0*/  IMAD R0, R25, 0x8, R22 ;  /* 0x0000000819007824 */ /* 0x000fe200078e0216 */
[----:B0-----:R-:W-:Y:S01]  /*1a0e0*/  SHF.L.U32 R3, R28, 0x1f, RZ ;  /* 0x0000001f1c037819 */ /* 0x001fe200000006ff */
[----:B------:R-:W-:Y:S01]  /*1a0f0*/  BSSY B0, `(.L_x_780) ;  /* 0x0000004000007945 */ /* 0x000fe20003800000 */
[----:B------:R-:W-:Y:S02]  /*1a100*/  IMAD R6, R26, -0x80, R36 ;  /* 0xffffff801a067824 */ /* 0x000fe400078e0224 */
[----:B------:R-:W0:Y:S02]  /*1a110*/  SYNCS.PHASECHK.TRANS64.TRYWAIT P0, [R0+URZ+0x28860], R3 ;  /* 0x02886003000075a7 */ /* 0x000e24000800017f */
[----:B0-----:R-:W-:Y:S05]  /*1a120*/  @!P0 BRA `(.L_x_781) ;  /* 0x0000006000d88947 */ /* 0x001fea0003800000 */
.L_x_1002:
[----:B------:R-:W-:Y:S05]  /*1a130*/  BSYNC B0 ;  /* 0x0000000000007941 */ /* 0x000fea0003800000 */
.L_x_780:
[----:B------:R-:W1:Y:S01]  /*1a140*/  S2R R2, SR_TID.X ;  /* 0x0000000000027919 */ /* 0x000e620000002100 */
[----:B------:R-:W-:Y:S01]  /*1a150*/  UMOV UR4, 0xffffffff ;  /* 0xffffffff00047882 */ /* 0x000fe20000000000 */
[----:B------:R-:W-:Y:S02]  /*1a160*/  LEA R9, R25, R35, 0xe ;  /* 0x0000002319097211 */ /* 0x000fe400078e70ff */
        /* <DEDUP_REMOVED lines=24> */
[----:B------:R-:W-:Y:S02]  /*1a2f0*/  SHFL.IDX PT, R10, R23, 0x4, 0x181f ;  /* 0x00981f00170a7f89 */ /* 0x000fe400000e0000 */
[----:B---3--:R-:W-:Y:S02]  /*1a300*/  IADD3.X R3, RZ, R7, RZ, P4, !PT ;  /* 0x00000007ff037210 */ /* 0x008fe400027fe4ff */
        /* <DEDUP_REMOVED lines=41> */
.L_x_1020:
        /* <DEDUP_REMOVED lines=11> */
.L_x_783:
[----:B------:R-:W-:Y:S02]  /*1a650*/  PLOP3.LUT P1, PT, P1, P0, PT, 0xa2, 0x0 ;  /* 0x000000000000781c */ /* 0x000fe40000f21472 */
[----:B------:R-:W-:-:S08]  /*1a660*/  @P0 R2UR P1, UR4, R0 ;  /* 0x00000000000402ca */ /* 0x000fd00000020000 */
[----:B------:R-:W-:-:S05]  /*1a670*/  @P0 PLOP3.LUT P0, PT, P1, PT, PT, 0x80, 0x0 ;  /* 0x000000000000081c */ /* 0x000fca0000f0f070 */
[----:B------:R-:W-:Y:S01]  /*1a680*/  @!P1 SYNCS.ARRIVE.TRANS64.RED.A0T1 RZ, [UR4+0x28850], RZ ;  /* 0x028850ffffff99a7 */ /* 0x000fe20008200404 */
[----:B------:R-:W-:Y:S07]  /*1a690*/  @!P1 ARRIVES.LDGSTSBAR.64.TRANSCNT [UR4+0x28850] ;  /* 0x02885000ff0099b0 */ /* 0x000fee0008000a84 */
[----:B------:R-:W-:Y:S05]  /*1a6a0*/  @P0 BRA.U.ANY `(.L_x_783) ;  /* 0xfffffffd00e80947 */ /* 0x000fea000393ffff */
[----:B------:R-:W-:Y:S01]  /*1a6b0*/  NOP ;  /* 0x0000000000007918 */ /* 0x000fe20000000000 */
[----:B0-----:R-:W-:-:S05]  /*1a6c0*/  IMAD.U32 R2, RZ, RZ, UR38 ;  /* 0x00000026ff027e24 */ /* 0x001fca000f8e00ff */
[----:B------:R-:W-:-:S13]  /*1a6d0*/  ISETP.NE.AND P2, PT, R2, 0x3, PT ;  /* 0x000000030200780c */ /* 0x000fda0003f45270 */
[----:B------:R-:W-:Y:S05]  /*1a6e0*/  @!P2 BRA `(.L_x_784) ;  /* 0x000000000004a947 */ /* 0x000fea0003800000 */
[----:B------:R-:W-:Y:S01]  /*1a6f0*/  BPT.TRAP 0x1 ;  /* 0x000000040000795c */ /* 0x000fe20000300000 */
.L_x_784:
[----:B------:R0:W-:Y:S01]  /*1a700*/  SYNCS.ARRIVE.TRANS64.A1T0 RZ, [R0+URZ+0x28850], RZ ;  /* 0x028850ff00ff79a7 */ /* 0x0001e2000810003f */
[----:B------:R-:W-:-:S04]  /*1a710*/  IADD3 R25, R25, 0x1, RZ ;  /* 0x0000000119197810 */ /* 0x000fc80007ffe0ff */
[----:B------:R-:W-:-:S04]  /*1a720*/  ISETP.NE.AND P0, PT, R25, 0x2, PT ;  /* 0x000000021900780c */ /* 0x000fc80003f05270 */
[----:B------:R-:W-:Y:S02]  /*1a730*/  SEL R3, RZ, 0x1, P0 ;  /* 0x00000001ff037807 */ /* 0x000fe40000000000 */
[----:B------:R-:W-:Y:S02]  /*1a740*/  SEL R25, R25, RZ, P0 ;  /* 0x000000ff19197207 */ /* 0x000fe40000000000 */
[----:B0-----:R-:W-:-:S07]  /*1a750*/  LOP3.LUT R28, R28, R3, RZ, 0x3c, !PT ;  /* 0x000000031c1c7212 */ /* 0x001fce00078e3cff */
.L_x_741:
[----:B------:R-:W-:Y:S05]  /*1a760*/  BSYNC B7 ;  /* 0x0000000000077941 */ /* 0x000fea0003800000 */
.L_x_739:
[----:B------:R-:W-:-:S13]  /*1a770*/  LOP3.LUT P0, RZ, R32, 0x8, RZ, 0xc0, !PT ;  /* 0x0000000820ff7812 */ /* 0x000fda000780c0ff */
[----:B------:R-:W-:Y:S05]  /*1a780*/  @!P0 BRA `(.L_x_785) ;  /* 0x0000000000248947 */ /* 0x000fea0003800000 */
[----:B------:R-:W-:Y:S05]  /*1a790*/  WARPSYNC.ALL ;  /* 0x0000000000007948 */ /* 0x000fea0003800000 */
[----:B------:R-:W1:Y:S08]  /*1a7a0*/  S2UR UR5, SR_CgaCtaId ;  /* 0x00000000000579c3 */ /* 0x000e700000008800 */
[----:B------:R-:W-:Y:S06]  /*1a7b0*/  BAR.SYNC.DEFER_BLOCKING 0x5, 0x180 ;  /* 0x0146000000007b1d */ /* 0x000fec0000010000 */
[----:B------:R-:W-:-:S02]  /*1a7c0*/  UMOV UR4, 0x400 ;  /* 0x0000040000047882 */ /* 0x000fc40000000000 */
[----:B-1----:R-:W-:-:S06]  /*1a7d0*/  ULEA UR4, UR5, UR4, 0x18 ;  /* 0x0000000405047291 */ /* 0x002fcc000f8ec03f */
[----:B0-----:R-:W-:-:S05]  /*1a7e0*/  IMAD.U32 R22, RZ, RZ, UR4 ;  /* 0x00000004ff167e24 */ /* 0x001fca000f8e00ff */
[----:B------:R0:W1:Y:S01]  /*1a7f0*/  LDS.128 R16, [R22+0x288d0] ;  /* 0x0288d00016107984 */ /* 0x0000620000000c00 */
[----:B------:R-:W-:Y:S06]  /*1a800*/  BAR.ARV 0x4, 0x180 ;  /* 0x0106000000007b1d */ /* 0x000fec0000002000 */
[----:B------:R-:W-:Y:S05]  /*1a810*/  BRA `(.L_x_786) ;  /* 0x0000000800d07947 */ /* 0x000fea0003800000 */
.L_x_785:
[----:B------:R-:W1:Y:S01]  /*1a820*/  S2R R9, SR_TID.X ;  /* 0x0000000000097919 */ /* 0x000e620000002100 */
[----:B------:R-:W-:Y:S01]  /*1a830*/  UMOV UR4, 0xffffffff ;  /* 0xffffffff00047882 */ /* 0x000fe20000000000 */
[----:B-1----:R-:W-:-:S04]  /*1a840*/  LOP3.LUT R9, R9, 0x1f, RZ, 0xc0, !PT ;  /* 0x0000001f09097812 */ /* 0x002fc800078ec0ff */
[----:B------:R-:W-:Y:S01]  /*1a850*/  ISETP.NE.AND P0, PT, R9, 0x1f, PT ;  /* 0x0000001f0900780c */ /* 0x000fe20003f05270 */
[----:B------:R-:W-:-:S12]  /*1a860*/  BRA.DIV UR4, `(.L_x_787) ;  /* 0x0000006604987947 */ /* 0x000fd8000b800000 */
[----:B0-----:R-:W-:Y:S01]  /*1a870*/  IMAD.IADD R7, R19, 0x1, R9 ;  /* 0x0000000113077824 */ /* 0x001fe200078e0209 */
        /* <DEDUP_REMOVED lines=16> */
[----:B--2---:R-:W-:-:S02]  /*1a980*/  @!P1 MOV R7, R6 ;  /* 0x0000000600079202 */ /* 0x004fc40000000f00 */
[----:B------:R-:W-:Y:S01]  /*1a990*/  MOV R6, RZ ;  /* 0x000000ff00067202 */ /* 0x000fe20000000f00 */
[----:B---3--:R-:W-:Y:S01]  /*1a9a0*/  @!P1 IMAD.MOV.U32 R4, RZ, RZ, R5 ;  /* 0x000000ffff049224 */ /* 0x008fe200078e0005 */
[----:B------:R-:W-:-:S03]  /*1a9b0*/  ISETP.NE.AND P1, PT, R9, RZ, PT ;  /* 0x000000ff0900720c */ /* 0x000fc60003f25270 */
[----:B------:R-:W-:-:S05]  /*1a9c0*/  IMAD R13, R4, R7, RZ ;  /* 0x00000007040d7224 */ /* 0x000fca00078e02ff */
        /* <DEDUP_REMOVED lines=16> */
.L_x_1030:
[----:B------:R-:W-:Y:S02]  /*1aad0*/  ULDC UR4, c[0x0][0xc38] ;  /* 0x00030e0000047ab9 */ /* 0x000fe40000000800 */
[----:B------:R-:W-:-:S04]  /*1aae0*/  IMAD.U32 R5, RZ, RZ, UR4 ;  /* 0x00000004ff057e24 */ /* 0x000fc8000f8e00ff */
[----:B-1----:R-:W-:-:S04]  /*1aaf0*/  IMAD R14, R14, R5, RZ ;  /* 0x000000050e0e7224 */ /* 0x002fc800078e02ff */
[----:B------:R-:W-:-:S05]  /*1ab00*/  IMAD.IADD R9, R8, 0x1, R14 ;  /* 0x0000000108097824 */ /* 0x000fca00078e020e */
[----:B------:R-:W-:-:S13]  /*1ab10*/  ISETP.GT.AND P6, PT, R9, R0, PT ;  /* 0x000000000900720c */ /* 0x000fda0003fc4270 */
[----:B------:R-:W-:Y:S05]  /*1ab20*/  @P6 BRA `(.L_x_788) ;  /* 0x0000000000a46947 */ /* 0x000fea0003800000 */
.L_x_791:
[----:B0-----:R-:W0:Y:S01]  /*1ab30*/  LDC R2, c[0x0][0xc3c] ;  /* 0x00030f00ff027b82 */ /* 0x001e220000000800 */
[----:B------:R-:W-:-:S05]  /*1ab40*/  VIADD R19, R19, 0x1f ;  /* 0x0000001f13137836 */ /* 0x000fca0000000000 */
[----:B0-----:R-:W-:-:S13]  /*1ab50*/  ISETP.GE.AND P6, PT, R19, R2, PT ;  /* 0x000000021300720c */ /* 0x001fda0003fc6270 */
[----:B------:R-:W-:Y:S05]  /*1ab60*/  @P6 BRA `(.L_x_789) ;  /* 0x0000000400b86947 */ /* 0x000fea0003800000 */
[----:B------:R-:W0:Y:S01]  /*1ab70*/  S2R R3, SR_TID.X ;  /* 0x0000000000037919 */ /* 0x000e220000002100 */
[----:B------:R-:W-:Y:S01]  /*1ab80*/  IMAD.MOV.U32 R7, RZ, RZ, RZ ;  /* 0x000000ffff077224 */ /* 0x000fe200078e00ff */
[----:B0-----:R-:W-:-:S04]  /*1ab90*/  LOP3.LUT R3, R3, 0x1f, RZ, 0xc0, !PT ;  /* 0x0000001f03037812 */ /* 0x001fc800078ec0ff */
[----:B------:R-:W-:-:S04]  /*1aba0*/  IADD3 R11, R19, R3, RZ ;  /* 0x00000003130b7210 */ /* 0x000fc80007ffe0ff */
        /* <DEDUP_REMOVED lines=27> */
.L_x_1038:
[----:B------:R-:W-:Y:S02]  /*1ad60*/  ULDC UR4, c[0x0][0xc38] ;  /* 0x00030e0000047ab9 */ /* 0x000fe40000000800 */
[----:B------:R-:W-:-:S05]  /*1ad70*/  MOV R5, UR4 ;  /* 0x0000000400057c02 */ /* 0x000fca0008000f00 */
[----:B-1----:R-:W-:-:S04]  /*1ad80*/  IMAD R14, R14, R5, RZ ;  /* 0x000000050e0e7224 */ /* 0x002fc800078e02ff */
[----:B------:R-:W-:-:S05]  /*1ad90*/  IMAD.IADD R9, R14, 0x1, R9 ;  /* 0x000000010e097824 */ /* 0x000fca00078e0209 */
[----:B------:R-:W-:-:S13]  /*1ada0*/  ISETP.GT.AND P6, PT, R9, R0, PT ;  /* 0x000000000900720c */ /* 0x000fda0003fc4270 */
[----:B------:R-:W-:Y:S05]  /*1adb0*/  @!P6 BRA `(.L_x_791) ;  /* 0xfffffffc005ce947 */ /* 0x000fea000383ffff */
.L_x_788:
        /* <DEDUP_REMOVED lines=9> */
.L_x_1043:
[----:B------:R-:W-:-:S13]  /*1ae50*/  ISETP.NE.AND P0, PT, R3, RZ, PT ;  /* 0x000000ff0300720c */ /* 0x000fda0003f05270 */
[----:B------:R-:W-:Y:S05]  /*1ae60*/  @!P0 BRA `(.L_x_793) ;  /* 0x0000000000108947 */ /* 0x000fea0003800000 */
[----:B------:R-:W-:Y:S01]  /*1ae70*/  UMOV UR4, 0xffffffff ;  /* 0xffffffff00047882 */ /* 0x000fe20000000000 */
[----:B------:R-:W-:Y:S02]  /*1ae80*/  VIADD R12, R8, 0xffffffff ;  /* 0xffffffff080c7836 */ /* 0x000fe40000000000 */
[----:B------:R-:W-:Y:S05]  /*1ae90*/  BRA.DIV UR4, `(.L_x_794) ;  /* 0x0000006a045c7947 */ /* 0x000fea000b800000 */
[----:B------:R4:W0:Y:S02]  /*1aea0*/  SHFL.IDX PT, R6, R2, R12, 0x1f ;  /* 0x00001f0c02067589 */ /* 0x00082400000e0000 */
.L_x_793:
        /* <DEDUP_REMOVED lines=9> */
[----:B0-----:R-:W-:-:S07]  /*1af40*/  IADD3 R2, R11, 0xffffffe, RZ ;  /* 0x0ffffffe0b027810 */ /* 0x001fce0007ffe0ff */
[----:B------:R0:W2:Y:S02]  /*1af50*/  F2I.FTZ.U32.TRUNC.NTZ R3, R2 ;  /* 0x0000000200037305 */ /* 0x0000a4000021f000 */
[----:B0-----:R-:W-:Y:S02]  /*1af60*/  IMAD.MOV.U32 R2, RZ, RZ, RZ ;  /* 0x000000ffff027224 */ /* 0x001fe400078e00ff */
[----:B--2---:R-:W-:-:S04]  /*1af70*/  IMAD.MOV R9, RZ, RZ, -R3 ;  /* 0x000000ffff097224 */ /* 0x004fc800078e0a03 */
[----:B------:R-:W-:-:S04]  /*1af80*/  IMAD R9, R9, R10, RZ ;  /* 0x0000000a09097224 */ /* 0x000fc800078e02ff */
[----:B------:R-:W-:Y:S01]  /*1af90*/  IMAD.HI.U32 R3, R3, R9, R2 ;  /* 0x0000000903037227 */ /* 0x000fe200078e0002 */
[----:B------:R-:W-:Y:S02]  /*1afa0*/  IABS R2, R7 ;  /* 0x0000000700027213 */ /* 0x000fe40000000000 */
[----:B------:R-:W-:Y:S02]  /*1afb0*/  IABS R9, R0 ;  /* 0x0000000000097213 */ /* 0x000fe40000000000 */
[----:B------:R-:W-:-:S03]  /*1afc0*/  IADD3 R2, RZ, -R2, RZ ;  /* 0x80000002ff027210 */ /* 0x000fc60007ffe0ff */
        /* <DEDUP_REMOVED lines=10> */
[----:B------:R-:W-:Y:S02]  /*1b070*/  MOV R2, RZ ;  /* 0x000000ff00027202 */ /* 0x000fe40000000f00 */
[----:B------:R-:W-:-:S03]  /*1b080*/  ISETP.NE.AND P1, PT, R7, RZ, PT ;  /* 0x000000ff0700720c */ /* 0x000fc60003f25270 */
[----:B------:R-:W-:Y:S01]  /*1b090*/  IMAD.HI.U32 R9, R3, R9, R2 ;  /* 0x0000000903097227 */ /* 0x000fe200078e0002 */
[----:B------:R-:W-:Y:S02]  /*1b0a0*/  LOP3.LUT R2, R0, R7, RZ, 0x3c, !PT ;  /* 0x0000000700027212 */ /* 0x000fe400078e3cff */
[----:B------:R-:W-:Y:S02]  /*1b0b0*/  IABS R3, R4 ;  /* 0x0000000400037213 */ /* 0x000fe40000000000 */
[----:B------:R-:W-:Y:S01]  /*1b0c0*/  ISETP.GE.AND P2, PT, R2, RZ, PT ;  /* 0x000000ff0200720c */ /* 0x000fe20003f46270 */
[----:B------:R-:W-:Y:S01]  /*1b0d0*/  @P0 VIADD R6, R6, 0x1 ;  /* 0x0000000106060836 */ /* 0x000fe20000000000 */
[----:B------:R-:W-:-:S11]  /*1b0e0*/  IADD3 R3, RZ, -R3, RZ ;  /* 0x80000003ff037210 */ /* 0x000fd60007ffe0ff */
[----:B------:R-:W-:Y:S01]  /*1b0f0*/  @!P2 IMAD.MOV R6, RZ, RZ, -R6 ;  /* 0x000000ffff06a224 */ /* 0x000fe200078e0a06 */
[----:B------:R-:W-:-:S04]  /*1b100*/  @!P1 LOP3.LUT R6, RZ, R7, RZ, 0x33, !PT ;  /* 0x00000007ff069212 */ /* 0x000fc800078e33ff */
[-C--:B------:R-:W-:Y:S01]  /*1b110*/  IABS R2, R6.reuse ;  /* 0x0000000600027213 */ /* 0x080fe20000000000 */
[----:B------:R-:W-:-:S04]  /*1b120*/  IMAD R7, R7, R6, RZ ;  /* 0x0000000607077224 */ /* 0x000fc800078e02ff */
[----:B------:R-:W-:Y:S01]  /*1b130*/  IMAD.HI.U32 R9, R9, R2, RZ ;  /* 0x0000000209097227 */ /* 0x000fe200078e00ff */
[----:B------:R-:W-:-:S03]  /*1b140*/  IADD3 R17, R0, -R7, RZ ;  /* 0x8000000700117210 */ /* 0x000fc60007ffe0ff */
[----:B------:R-:W-:-:S05]  /*1b150*/  IMAD R2, R9, R3, R2 ;  /* 0x0000000309027224 */ /* 0x000fca00078e0202 */
        /* <DEDUP_REMOVED lines=8> */
[----:B------:R-:W-:Y:S02]  /*1b1e0*/  @!P2 IADD3 R9, -R9, RZ, RZ ;  /* 0x000000ff0909a210 */ /* 0x000fe40007ffe1ff */
[----:B------:R-:W-:-:S05]  /*1b1f0*/  @!P1 LOP3.LUT R9, RZ, R4, RZ, 0x33, !PT ;  /* 0x00000004ff099212 */ /* 0x000fca00078e33ff */
[--C-:B------:R-:W-:Y:S02]  /*1b200*/  IMAD.MOV R3, RZ, RZ, -R9.reuse ;  /* 0x000000ffff037224 */ /* 0x100fe400078e0a09 */
[C---:B------:R-:W-:Y:S02]  /*1b210*/  IMAD R9, R4.reuse, 0x1000000, R9 ;  /* 0x0100000004097824 */ /* 0x040fe400078e0209 */
[----:B------:R-:W-:-:S04]  /*1b220*/  IMAD R18, R4, R3, R6 ;  /* 0x0000000304127224 */ /* 0x000fc800078e0206 */
[----:B------:R-:W-:Y:S01]  /*1b230*/  IMAD R18, R18, 0x10000, R9 ;  /* 0x0001000012127824 */ /* 0x000fe200078e0209 */
[----:B------:R-:W-:Y:S06]  /*1b240*/  BRA `(.L_x_795) ;  /* 0x00000000001c7947 */ /* 0x000fec0003800000 */
.L_x_789:
[----:B------:R-:W-:Y:S01]  /*1b250*/  UMOV UR4, URZ ;  /* 0x0000003f00047c82 */ /* 0x000fe20008000000 */
[----:B------:R-:W-:Y:S01]  /*1b260*/  UMOV UR5, URZ ;  /* 0x0000003f00057c82 */ /* 0x000fe20008000000 */
[----:B------:R-:W-:Y:S01]  /*1b270*/  ULDC UR6, c[0x0][0xc3c] ;  /* 0x00030f0000067ab9 */ /* 0x000fe20000000800 */
[----:B------:R-:W-:Y:S01]  /*1b280*/  IMAD.MOV.U32 R16, RZ, RZ, R0 ;  /* 0x000000ffff107224 */ /* 0x000fe200078e0000 */
[----:B------:R-:W-:Y:S01]  /*1b290*/  MOV R18, UR5 ;  /* 0x0000000500127c02 */ /* 0x000fe20008000f00 */
[----:B------:R-:W-:Y:S02]  /*1b2a0*/  IMAD.U32 R17, RZ, RZ, UR4 ;  /* 0x00000004ff117e24 */ /* 0x000fe4000f8e00ff */
[----:B------:R-:W-:-:S07]  /*1b2b0*/  IMAD.U32 R19, RZ, RZ, UR6 ;  /* 0x00000006ff137e24 */ /* 0x000fce000f8e00ff */
.L_x_795:
        /* <DEDUP_REMOVED lines=10> */
.L_x_786:
[----:B------:R-:W-:Y:S02]  /*1b360*/  ULDC UR4, c[0x0][0xc3c] ;  /* 0x00030f0000047ab9 */ /* 0x000fe40000000800 */
[----:B-1----:R-:W-:-:S13]  /*1b370*/  ISETP.GE.AND P0, PT, R19, UR4, PT ;  /* 0x0000000413007c0c */ /* 0x002fda000bf06270 */
[----:B------:R-:W-:Y:S05]  /*1b380*/  @!P0 BRA `(.L_x_796) ;  /* 0xffffffa000648947 */ /* 0x000fea000383ffff */
[----:B------:R-:W-:Y:S05]  /*1b390*/  BSYNC B8 ;  /* 0x0000000000087941 */ /* 0x000fea0003800000 */
.L_x_695:
[----:B------:R-:W3:Y:S01]  /*1b3a0*/  LDL.LU R0, [R1+0x24] ;  /* 0x0000240001007983 */ /* 0x000ee20000300800 */
[----:B------:R-:W-:Y:S01]  /*1b3b0*/  BSSY B0, `(.L_x_797) ;  /* 0x000000b000007945 */ /* 0x000fe20003800000 */
[----:B------:R-:W1:Y:S01]  /*1b3c0*/  S2R R5, SR_CgaCtaId ;  /* 0x0000000000057919 */ /* 0x000e620000008800 */
[----:B---3--:R-:W-:-:S05]  /*1b3d0*/  VIADD R0, R0, 0x1 ;  /* 0x0000000100007836 */ /* 0x008fca0000000000 */
[----:B0-----:R-:W-:-:S04]  /*1b3e0*/  LEA.HI R2, R0, R0, RZ, 0x1 ;  /* 0x0000000000027211 */ /* 0x001fc800078f08ff */
[----:B------:R-:W-:Y:S02]  /*1b3f0*/  LOP3.LUT R3, R2, 0xfffffffe, RZ, 0xc0, !PT ;  /* 0xfffffffe02037812 */ /* 0x000fe400078ec0ff */
[----:B------:R-:W-:-:S03]  /*1b400*/  MOV R2, 0x400 ;  /* 0x0000040000027802 */ /* 0x000fc60000000f00 */
[----:B------:R-:W-:Y:S01]  /*1b410*/  IMAD.IADD R0, R0, 0x1, -R3 ;  /* 0x0000000100007824 */ /* 0x000fe200078e0a03 */
[----:B-1----:R-:W-:-:S04]  /*1b420*/  LEA R4, R5, R2, 0x18 ;  /* 0x0000000205047211 */ /* 0x002fc800078ec0ff */
[----:B------:R-:W-:-:S04]  /*1b430*/  SHF.L.U32 R0, R0, 0x1f, RZ ;  /* 0x0000001f00007819 */ /* 0x000fc800000006ff */
[----:B------:R-:W0:Y:S02]  /*1b440*/  SYNCS.PHASECHK.TRANS64.TRYWAIT P0, [R4+URZ+0x28820], R0 ;  /* 0x02882000040075a7 */ /* 0x000e24000800017f */
[----:B0-----:R-:W-:Y:S05]  /*1b450*/  @!P0 BRA `(.L_x_798) ;  /* 0x0000006400148947 */ /* 0x001fea0003800000 */
.L_x_1046:
[----:B------:R-:W-:Y:S05]  /*1b460*/  BSYNC B0 ;  /* 0x0000000000007941 */ /* 0x000fea0003800000 */
.L_x_797:
[----:B------:R-:W-:-:S03]  /*1b470*/  UMOV UR4, 0xffffffff ;  /* 0xffffffff00047882 */ /* 0x000fc60000000000 */
[----:B------:R-:W-:Y:S05]  /*1b480*/  BRA.DIV UR4, `(.L_x_799) ;  /* 0x00000066041c7947 */ /* 0x000fea000b800000 */
[----:B0-----:R-:W0:Y:S02]  /*1b490*/  S2R R0, SR_TID.X ;  /* 0x0000000000007919 */ /* 0x001e240000002100 */
[----:B0-----:R-:W-:-:S04]  /*1b4a0*/  SHF.R.U32.HI R0, RZ, 0x5, R0 ;  /* 0x00000005ff007819 */ /* 0x001fc80000011600 */
[----:B------:R-:W-:-:S05]  /*1b4b0*/  LOP3.LUT R0, R0, 0x3, RZ, 0xc0, !PT ;  /* 0x0000000300007812 */ /* 0x000fca00078ec0ff */
[----:B------:R0:W1:Y:S02]  /*1b4c0*/  SHFL.IDX PT, R14, R0, RZ, 0x1f ;  /* 0x00001fff000e7589 */ /* 0x00006400000e0000 */
.L_x_1049:
[----:B-1----:R-:W-:-:S13]  /*1b4d0*/  ISETP.NE.AND P0, PT, R14, RZ, PT ;  /* 0x000000ff0e00720c */ /* 0x002fda0003f05270 */
[----:B------:R-:W-:Y:S05]  /*1b4e0*/  @P0 BRA `(.L_x_478) ;  /* 0x0000000000880947 */ /* 0x000fea0003800000 */
[----:B------:R-:W-:-:S03]  /*1b4f0*/  UMOV UR4, 0xffffffff ;  /* 0xffffffff00047882 */ /* 0x000fc60000000000 */
[----:B------:R-:W-:Y:S05]  /*1b500*/  BRA.DIV UR4, `(.L_x_800) ;  /* 0x0000006604307947 */ /* 0x000fea000b800000 */
[----:B------:R-:W-:-:S13]  /*1b510*/  ELECT P6, URZ, PT ;  /* 0x00000000003f782f */ /* 0x000fda00038c0000 */
.L_x_1052:
[----:B------:R-:W-:Y:S05]  /*1b520*/  @!P6 BRA `(.L_x_478) ;  /* 0x000000000078e947 */ /* 0x000fea0003800000 */
[----:B------:R-:W-:-:S06]  /*1b530*/  ULOP3.LUT UR4, UR36, 0x2, URZ, 0xfc, !UPT ;  /* 0x0000000224047892 */ /* 0x000fcc000f8efc3f */
[----:B0-----:R-:W-:-:S04]  /*1b540*/  MOV R0, UR4 ;  /* 0x0000000400007c02 */ /* 0x001fc80008000f00 */
[----:B------:R-:W-:-:S13]  /*1b550*/  ISETP.NE.AND P0, PT, R0, 0x3, PT ;  /* 0x000000030000780c */ /* 0x000fda0003f05270 */
[----:B------:R-:W-:Y:S05]  /*1b560*/  @!P0 BRA `(.L_x_801) ;  /* 0x0000000000048947 */ /* 0x000fea0003800000 */
[----:B------:R-:W-:Y:S01]  /*1b570*/  BPT.TRAP 0x1 ;  /* 0x000000040000795c */ /* 0x000fe20000300000 */
.L_x_801:
[C---:B------:R-:W-:Y:S01]  /*1b580*/  IMAD R5, R25.reuse, 0x8, R4 ;  /* 0x0000000819057824 */ /* 0x040fe200078e0204 */
[----:B------:R-:W-:Y:S01]  /*1b590*/  SHF.L.U32 R0, R28, 0x1f, RZ ;  /* 0x0000001f1c007819 */ /* 0x000fe200000006ff */
[----:B------:R-:W-:-:S03]  /*1b5a0*/  VIADD R25, R25, 0x1 ;  /* 0x0000000119197836 */ /* 0x000fc60000000000 */
[----:B------:R-:W0:Y:S02]  /*1b5b0*/  SYNCS.PHASECHK.TRANS64.TRYWAIT P1, [R5+URZ+0x28840], R0 ;  /* 0x02884000050075a7 */ /* 0x000e24000802017f */
[----:B------:R-:W-:-:S04]  /*1b5c0*/  ISETP.NE.AND P2, PT, R25, 0x2, PT ;  /* 0x000000021900780c */ /* 0x000fc80003f45270 */
[----:B------:R-:W-:Y:S01]  /*1b5d0*/  SEL R3, RZ, 0x1, P2 ;  /* 0x00000001ff037807 */ /* 0x000fe20001000000 */
[----:B0-----:R-:W-:Y:S08]  /*1b5e0*/  @!P1 BRA `(.L_x_802) ;  /* 0x0000006400189947 */ /* 0x001ff00003800000 */
.L_x_1053:
[----:B------:R-:W-:Y:S02]  /*1b5f0*/  SEL R25, R25, RZ, P2 ;  /* 0x000000ff19197207 */ /* 0x000fe40001000000 */
[----:B------:R-:W-:Y:S01]  /*1b600*/  LOP3.LUT R2, R28, R3, RZ, 0x3c, !PT ;  /* 0x000000031c027212 */ /* 0x000fe200078e3cff */
[----:B------:R-:W-:Y:S06]  /*1b610*/  @!P0 BRA `(.L_x_803) ;  /* 0x0000000000048947 */ /* 0x000fec0003800000 */
[----:B------:R-:W-:Y:S01]  /*1b620*/  BPT.TRAP 0x1 ;  /* 0x000000040000795c */ /* 0x000fe20000300000 */
.L_x_803:
[----:B------:R-:W-:Y:S01]  /*1b630*/  IMAD R25, R25, 0x8, R4 ;  /* 0x0000000819197824 */ /* 0x000fe200078e0204 */
[----:B------:R-:W-:-:S04]  /*1b640*/  SHF.L.U32 R2, R2, 0x1f, RZ ;  /* 0x0000001f02027819 */ /* 0x000fc800000006ff */
[----:B------:R-:W1:Y:S02]  /*1b650*/  SYNCS.PHASECHK.TRANS64.TRYWAIT P1, [R25+URZ+0x28840], R2 ;  /* 0x02884002190075a7 */ /* 0x000e64000802017f */
[----:B-1----:R-:W-:Y:S05]  /*1b660*/  @!P1 BRA `(.L_x_804) ;  /* 0x00000064000c9947 */ /* 0x002fea0003800000 */
.L_x_1054:
[----:B------:R-:W-:Y:S05]  /*1b670*/  @!P0 BRA `(.L_x_805) ;  /* 0x0000000000048947 */ /* 0x000fea0003800000 */
[----:B------:R-:W-:Y:S01]  /*1b680*/  BPT.TRAP 0x1 ;  /* 0x000000040000795c */ /* 0x000fe20000300000 */
.L_x_805:
[----:B------:R-:W3:Y:S02]  /*1b690*/  SYNCS.PHASECHK.TRANS64.TRYWAIT P1, [R5+URZ+0x28860], R0 ;  /* 0x02886000050075a7 */ /* 0x000ee4000802017f */
[----:B---3--:R-:W-:Y:S05]  /*1b6a0*/  @!P1 BRA `(.L_x_806) ;  /* 0x0000006400109947 */ /* 0x008fea0003800000 */
.L_x_1055:
[----:B------:R-:W-:Y:S05]  /*1b6b0*/  @!P0 BRA `(.L_x_807) ;  /* 0x0000000000048947 */ /* 0x000fea0003800000 */
[----:B------:R-:W-:Y:S01]  /*1b6c0*/  BPT.TRAP 0x1 ;  /* 0x000000040000795c */ /* 0x000fe20000300000 */
.L_x_807:
[----:B----4-:R4:W0:Y:S02]  /*1b6d0*/  SYNCS.PHASECHK.TRANS64.TRYWAIT P0, [R25+URZ+0x28860], R2 ;  /* 0x02886002190075a7 */ /* 0x010824000800017f */
[----:B0-----:R-:W-:Y:S05]  /*1b6e0*/  @!P0 NANOSLEEP.SYNCS 0x989680 ;  /* 0x009896800000895d */ /* 0x001fea0003900000 */
[----:B------:R-:W0:Y:S02]  /*1b6f0*/  @!P0 SYNCS.PHASECHK.TRANS64 P0, [R25+URZ+0x28860], R2 ;  /* 0x02886002190085a7 */ /* 0x000e24000800007f */
[----:B0-----:R-:W-:Y:S05]  /*1b700*/  @!P0 BRA `(.L_x_807) ;  /* 0xfffffffc00f08947 */ /* 0x001fea000383ffff */
.L_x_478:
[----:B------:R-:W-:Y:S05]  /*1b710*/  BSYNC B9 ;  /* 0x0000000000097941 */ /* 0x000fea0003800000 */
.L_x_475:
[----:B------:R-:W-:Y:S05]  /*1b720*/  EXIT ;  /* 0x000000000000794d */ /* 0x000fea0003800000 */
.L_x_502:
[----:B0-----:R0:W1:Y:S02]  /*1b730*/  SYNCS.PHASECHK.TRANS64.TRYWAIT P6, [R90+URZ+0x28890], R103 ;  /* 0x028890675a0075a7 */ /* 0x00106400080c017f */
[----:B-1----:R-:W-:Y:S05]  /*1b740*/  @!P6 NANOSLEEP.SYNCS 0x989680 ;  /* 0x009896800000e95d */ /* 0x002fea0003900000 */
[----:B------:R-:W1:Y:S02]  /*1b750*/  @!P6 SYNCS.PHASECHK.TRANS64 P6, [R90+URZ+0x28890], R103 ;  /* 0x028890675a00e5a7 */ /* 0x000e6400080c007f */
[----:B-1----:R-:W-:Y:S05]  /*1b760*/  @!P6 BRA `(.L_x_502) ;  /* 0xfffffffc00f0e947 */ /* 0x002fea000383ffff */
[----:B------:R-:W-:Y:S05]  /*1b770*/  BRA `(.L_x_808) ;  /* 0xfffffe7800dc7947 */ /* 0x000fea000383ffff */
.L_x_503:
[----:B------:R-:W-:Y:S01]  /*1b780*/  BSSY B1, `(.L_x_809) ;  /* 0x0000008000017945 */ /* 0x000fe20003800000 */
[----:B------:R-:W-:Y:S01]  /*1b790*/  MOV R13, R108 ;  /* 0x0000006c000d7202 */ /* 0x000fe20000000f00 */
[----:B------:R-:W-:Y:S02]  /*1b7a0*/  IMAD.MOV.U32 R12, RZ, RZ, RZ ;  /* 0x000000ffff0c7224 */ /* 0x000fe400078e00ff */
[----:B------:R-:W-:Y:S02]  /*1b7b0*/  IMAD.MOV.U32 R11, RZ, RZ, 0x181f ;  /* 0x0000181fff0b7424 */ /* 0x000fe400078e00ff */
[----:B------:R-:W-:-:S07]  /*1b7c0*/  IMAD.MOV.U32 R15, RZ, RZ, -0x1 ;  /* 0xffffffffff0f7424 */ /* 0x000fce00078e00ff */
[----:B0-----:R-:W-:Y:S05]  /*1b7d0*/  WARPSYNC.COLLECTIVE R15, `(.L_x_810) ;  /* 0x000000000f087348 */ /* 0x001fea0003c00000 */
[----:B------:R1:W2:Y:S02]  /*1b7e0*/  SHFL.IDX P6, R14, R13, R12, R11 ;  /* 0x0000000c0d0e7389 */ /* 0x0002a400000c000b */
[----:B012---:R-:W-:Y:S01]  /*1b7f0*/  ENDCOLLECTIVE ;  /* 0x000000000000791b */ /* 0x007fe20003800000 */
.L_x_810:
[----:B------:R-:W-:Y:S05]  /*1b800*/  BSYNC B1 ;  /* 0x0000000000017941 */ /* 0x000fea0003800000 */
.L_x_809:
[----:B------:R-:W-:Y:S01]  /*1b810*/  IMAD.MOV.U32 R13, RZ, RZ, R109 ;  /* 0x000000ffff0d7224 */ /* 0x000fe200078e006d */
[----:B------:R-:W-:Y:S01]  /*1b820*/  MOV R15, 0xffffffff ;  /* 0xffffffff000f7802 */ /* 0x000fe20000000f00 */
[----:B------:R-:W-:Y:S01]  /*1b830*/  IMAD.MOV.U32 R12, RZ, RZ, RZ ;  /* 0x000000ffff0c7224 */ /* 0x000fe200078e00ff */
[----:B------:R-:W-:Y:S01]  /*1b840*/  MOV R75, R14 ;  /* 0x0000000e004b7202 */ /* 0x000fe20000000f00 */
[----:B------:R-:W-:-:S07]  /*1b850*/  IMAD.MOV.U32 R11, RZ, RZ, 0x181f ;  /* 0x0000181fff0b7424 */ /* 0x000fce00078e00ff */
[----:B------:R-:W-:Y:S05]  /*1b860*/  WARPSYNC.COLLECTIVE R15, `(.L_x_811) ;  /* 0x000000000f087348 */ /* 0x000fea0003c00000 */
[----:B------:R0:W1:Y:S02]  /*1b870*/  SHFL.IDX P6, R14, R13, R12, R11 ;  /* 0x0000000c0d0e7389 */ /* 0x00006400000c000b */
[----:B01----:R-:W-:Y:S01]  /*1b880*/  ENDCOLLECTIVE ;  /* 0x000000000000791b */ /* 0x003fe20003800000 */
.L_x_811:
[----:B------:R-:W-:Y:S01]  /*1b890*/  IMAD.MOV.U32 R74, RZ, RZ, R14 ;  /* 0x000000ffff4a7224 */ /* 0x000fe200078e000e */
[----:B------:R-:W-:Y:S06]  /*1b8a0*/  BRA `(.L_x_812) ;  /* 0xfffffe7800a47947 */ /* 0x000fec000383ffff */
.L_x_512:
[----:B------:R-:W-:Y:S01]  /*1b8b0*/  BSSY B1, `(.L_x_813) ;  /* 0x0000008000017945 */ /* 0x000fe20003800000 */
[----:B0---4-:R-:W-:Y:S01]  /*1b8c0*/  IMAD.MOV.U32 R13, RZ, RZ, R108 ;  /* 0x000000ffff0d7224 */ /* 0x011fe200078e006c */
[----:B------:R-:W-:Y:S01]  /*1b8d0*/  MOV R11, 0x181f ;  /* 0x0000181f000b7802 */ /* 0x000fe20000000f00 */
[----:B------:R-:W-:Y:S02]  /*1b8e0*/  IMAD.MOV.U32 R12, RZ, RZ, 0x1 ;  /* 0x00000001ff0c7424 */ /* 0x000fe400078e00ff */
[----:B------:R-:W-:-:S07]  /*1b8f0*/  IMAD.MOV.U32 R15, RZ, RZ, -0x1 ;  /* 0xffffffffff0f7424 */ /* 0x000fce00078e00ff */
[----:B-123--:R-:W-:Y:S05]  /*1b900*/  WARPSYNC.COLLECTIVE R15, `(.L_x_814) ;  /* 0x000000000f087348 */ /* 0x00efea0003c00000 */
[----:B------:R0:W4:Y:S02]  /*1b910*/  SHFL.IDX P6, R14, R13, R12, R11 ;  /* 0x0000000c0d0e7389 */ /* 0x00012400000c000b */
[----:B01234-:R-:W-:Y:S01]  /*1b920*/  ENDCOLLECTIVE ;  /* 0x000000000000791b */ /* 0x01ffe20003800000 */
.L_x_814:
[----:B------:R-:W-:Y:S05]  /*1b930*/  BSYNC B1 ;  /* 0x0000000000017941 */ /* 0x000fea0003800000 */
.L_x_813:
[----:B------:R-:W-:Y:S01]  /*1b940*/  IMAD.MOV.U32 R13, RZ, RZ, R109 ;  /* 0x000000ffff0d7224 */ /* 0x000fe200078e006d */
[----:B------:R-:W-:Y:S01]  /*1b950*/  MOV R12, 0x1 ;  /* 0x00000001000c7802 */ /* 0x000fe20000000f00 */
[----:B------:R-:W-:Y:S02]  /*1b960*/  IMAD.MOV.U32 R11, RZ, RZ, 0x181f ;  /* 0x0000181fff0b7424 */ /* 0x000fe400078e00ff */
[----:B------:R-:W-:Y:S02]  /*1b970*/  IMAD.MOV.U32 R15, RZ, RZ, -0x1 ;  /* 0xffffffffff0f7424 */ /* 0x000fe400078e00ff */
[----:B------:R-:W-:-:S07]  /*1b980*/  IMAD.MOV.U32 R67, RZ, RZ, R14 ;  /* 0x000000ffff437224 */ /* 0x000fce00078e000e */
[----:B------:R-:W-:Y:S05]  /*1b990*/  WARPSYNC.COLLECTIVE R15, `(.L_x_815) ;  /* 0x000000000f087348 */ /* 0x000fea0003c00000 */
[----:B------:R0:W1:Y:S02]  /*1b9a0*/  SHFL.IDX P6, R14, R13, R12, R11 ;  /* 0x0000000c0d0e7389 */ /* 0x00006400000c000b */
[----:B01----:R-:W-:Y:S01]  /*1b9b0*/  ENDCOLLECTIVE ;  /* 0x000000000000791b */ /* 0x003fe20003800000 */
.L_x_815:
[----:B------:R-:W-:Y:S01]  /*1b9c0*/  IMAD.MOV.U32 R66, RZ, RZ, R14 ;  /* 0x000000ffff427224 */ /* 0x000fe200078e000e */
[----:B------:R-:W-:Y:S06]  /*1b9d0*/  BRA `(.L_x_816) ;  /* 0xfffffe8000087947 */ /* 0x000fec000383ffff */
.L_x_521:
[----:B------:R-:W-:Y:S01]  /*1b9e0*/  BSSY B1, `(.L_x_817) ;  /* 0x0000008000017945 */ /* 0x000fe20003800000 */
[----:B0---4-:R-:W-:Y:S01]  /*1b9f0*/  MOV R13, R108 ;  /* 0x0000006c000d7202 */ /* 0x011fe20000000f00 */
[----:B------:R-:W-:Y:S02]  /*1ba00*/  IMAD.MOV.U32 R12, RZ, RZ, 0x2 ;  /* 0x00000002ff0c7424 */ /* 0x000fe400078e00ff */
[----:B------:R-:W-:Y:S02]  /*1ba10*/  IMAD.MOV.U32 R11, RZ, RZ, 0x181f ;  /* 0x0000181fff0b7424 */ /* 0x000fe400078e00ff */
[----:B------:R-:W-:-:S07]  /*1ba20*/  IMAD.MOV.U32 R15, RZ, RZ, -0x1 ;  /* 0xffffffffff0f7424 */ /* 0x000fce00078e00ff */
[----:B-123--:R-:W-:Y:S05]  /*1ba30*/  WARPSYNC.COLLECTIVE R15, `(.L_x_818) ;  /* 0x000000000f087348 */ /* 0x00efea0003c00000 */
[----:B------:R0:W4:Y:S02]  /*1ba40*/  SHFL.IDX P6, R14, R13, R12, R11 ;  /* 0x0000000c0d0e7389 */ /* 0x00012400000c000b */
[----:B01234-:R-:W-:Y:S01]  /*1ba50*/  ENDCOLLECTIVE ;  /* 0x000000000000791b */ /* 0x01ffe20003800000 */
.L_x_818:
[----:B------:R-:W-:Y:S05]  /*1ba60*/  BSYNC B1 ;  /* 0x0000000000017941 */ /* 0x000fea0003800000 */
.L_x_817:
[----:B------:R-:W-:Y:S01]  /*1ba70*/  IMAD.MOV.U32 R13, RZ, RZ, R109 ;  /* 0x000000ffff0d7224 */ /* 0x000fe200078e006d */
[----:B------:R-:W-:Y:S01]  /*1ba80*/  MOV R15, 0xffffffff ;  /* 0xffffffff000f7802 */ /* 0x000fe20000000f00 */
[----:B------:R-:W-:Y:S01]  /*1ba90*/  IMAD.MOV.U32 R12, RZ, RZ, 0x2 ;  /* 0x00000002ff0c7424 */ /* 0x000fe200078e00ff */
[----:B------:R-:W-:Y:S01]  /*1baa0*/  MOV R59, R14 ;  /* 0x0000000e003b7202 */ /* 0x000fe20000000f00 */
[----:B------:R-:W-:-:S07]  /*1bab0*/  IMAD.MOV.U32 R11, RZ, RZ, 0x181f ;  /* 0x0000181fff0b7424 */ /* 0x000fce00078e00ff */
[----:B------:R-:W-:Y:S05]  /*1bac0*/  WARPSYNC.COLLECTIVE R15, `(.L_x_819) ;  /* 0x000000000f087348 */ /* 0x000fea0003c00000 */
[----:B------:R0:W1:Y:S02]  /*1bad0*/  SHFL.IDX P6, R14, R13, R12, R11 ;  /* 0x0000000c0d0e7389 */ /* 0x00006400000c000b */
[----:B01----:R-:W-:Y:S01]  /*1bae0*/  ENDCOLLECTIVE ;  /* 0x000000000000791b */ /* 0x003fe20003800000 */
.L_x_819:
[----:B------:R-:W-:Y:S01]  /*1baf0*/  IMAD.MOV.U32 R58, RZ, RZ, R14 ;  /* 0x000000ffff3a7224 */ /* 0x000fe200078e000e */
[----:B------:R-:W-:Y:S06]  /*1bb00*/  BRA `(.L_x_820) ;  /* 0xfffffe84006c7947 */ /* 0x000fec000383ffff */
.L_x_530:
        /* <DEDUP_REMOVED lines=8> */
.L_x_822:
[----:B------:R-:W-:Y:S05]  /*1bb90*/  BSYNC B1 ;  /* 0x0000000000017941 */ /* 0x000fea0003800000 */
.L_x_821:
        /* <DEDUP_REMOVED lines=8> */
.L_x_823:
[----:B------:R-:W-:Y:S01]  /*1bc20*/  IMAD.MOV.U32 R109, RZ, RZ, R14 ;  /* 0x000000ffff6d7224 */ /* 0x000fe200078e000e */
[----:B------:R-:W-:Y:S06]  /*1bc30*/  BRA `(.L_x_824) ;  /* 0xfffffe8800d07947 */ /* 0x000fec000383ffff */
.L_x_542:
[----:B-1----:R1:W2:Y:S02]  /*1bc40*/  SYNCS.PHASECHK.TRANS64.TRYWAIT P4, [R90+URZ+0x28890], R103 ;  /* 0x028890675a0075a7 */ /* 0x0022a4000808017f */
[----:B--2---:R-:W-:Y:S05]  /*1bc50*/  @!P4 NANOSLEEP.SYNCS 0x989680 ;  /* 0x009896800000c95d */ /* 0x004fea0003900000 */
[----:B------:R-:W2:Y:S02]  /*1bc60*/  @!P4 SYNCS.PHASECHK.TRANS64 P4, [R90+URZ+0x28890], R103 ;  /* 0x028890675a00c5a7 */ /* 0x000ea4000808007f */
[----:B--2---:R-:W-:Y:S05]  /*1bc70*/  @!P4 BRA `(.L_x_542) ;  /* 0xfffffffc00f0c947 */ /* 0x004fea000383ffff */
[----:B------:R-:W-:Y:S05]  /*1bc80*/  BRA `(.L_x_825) ;  /* 0xfffffe9800b07947 */ /* 0x000fea000383ffff */
.L_x_543:
[----:B------:R-:W-:Y:S01]  /*1bc90*/  BSSY B1, `(.L_x_826) ;  /* 0x0000008000017945 */ /* 0x000fe20003800000 */
[----:B------:R-:W-:Y:S01]  /*1bca0*/  MOV R13, R108 ;  /* 0x0000006c000d7202 */ /* 0x000fe20000000f00 */
[----:B------:R-:W-:Y:S02]  /*1bcb0*/  IMAD.MOV.U32 R12, RZ, RZ, RZ ;  /* 0x000000ffff0c7224 */ /* 0x000fe400078e00ff */
[----:B------:R-:W-:Y:S02]  /*1bcc0*/  IMAD.MOV.U32 R11, RZ, RZ, 0x181f ;  /* 0x0000181fff0b7424 */ /* 0x000fe400078e00ff */
[----:B------:R-:W-:-:S07]  /*1bcd0*/  IMAD.MOV.U32 R15, RZ, RZ, -0x1 ;  /* 0xffffffffff0f7424 */ /* 0x000fce00078e00ff */
[----:B-1----:R-:W-:Y:S05]  /*1bce0*/  WARPSYNC.COLLECTIVE R15, `(.L_x_827) ;  /* 0x000000000f087348 */ /* 0x002fea0003c00000 */
[----:B------:R0:W2:Y:S02]  /*1bcf0*/  SHFL.IDX P6, R14, R13, R12, R11 ;  /* 0x0000000c0d0e7389 */ /* 0x0000a400000c000b */
[----:B012---:R-:W-:Y:S01]  /*1bd00*/  ENDCOLLECTIVE ;  /* 0x000000000000791b */ /* 0x007fe20003800000 */
.L_x_827:
[----:B------:R-:W-:Y:S05]  /*1bd10*/  BSYNC B1 ;  /* 0x0000000000017941 */ /* 0x000fea0003800000 */
.L_x_826:
        /* <DEDUP_REMOVED lines=8> */
.L_x_828:
[----:B------:R-:W-:Y:S01]  /*1bda0*/  IMAD.MOV.U32 R106, RZ, RZ, R14 ;  /* 0x000000ffff6a7224 */ /* 0x000fe200078e000e */
[----:B------:R-:W-:Y:S06]  /*1bdb0*/  BRA `(.L_x_829) ;  /* 0xfffffe98007c7947 */ /* 0x000fec000383ffff */
.L_x_548:
[----:B------:R-:W-:Y:S01]  /*1bdc0*/  BSSY B1, `(.L_x_830) ;  /* 0x0000008000017945 */ /* 0x000fe20003800000 */
[----:B----4-:R-:W-:Y:S01]  /*1bdd0*/  IMAD.MOV.U32 R13, RZ, RZ, R108 ;  /* 0x000000ffff0d7224 */ /* 0x010fe200078e006c */
[----:B------:R-:W-:Y:S01]  /*1bde0*/  MOV R11, 0x181f ;  /* 0x0000181f000b7802 */ /* 0x000fe20000000f00 */
[----:B------:R-:W-:Y:S02]  /*1bdf0*/  IMAD.MOV.U32 R12, RZ, RZ, 0x1 ;  /* 0x00000001ff0c7424 */ /* 0x000fe400078e00ff */
[----:B------:R-:W-:-:S07]  /*1be00*/  IMAD.MOV.U32 R15, RZ, RZ, -0x1 ;  /* 0xffffffffff0f7424 */ /* 0x000fce00078e00ff */
[----:B0123--:R-:W-:Y:S05]  /*1be10*/  WARPSYNC.COLLECTIVE R15, `(.L_x_831) ;  /* 0x000000000f087348 */ /* 0x00ffea0003c00000 */
[----:B------:R4:W0:Y:S02]  /*1be20*/  SHFL.IDX P6, R14, R13, R12, R11 ;  /* 0x0000000c0d0e7389 */ /* 0x00082400000c000b */
[----:B01234-:R-:W-:Y:S01]  /*1be30*/  ENDCOLLECTIVE ;  /* 0x000000000000791b */ /* 0x01ffe20003800000 */
.L_x_831:
[----:B------:R-:W-:Y:S05]  /*1be40*/  BSYNC B1 ;  /* 0x0000000000017941 */ /* 0x000fea0003800000 */
.L_x_830:
        /* <DEDUP_REMOVED lines=8> */
.L_x_832:
[----:B------:R-:W-:Y:S01]  /*1bed0*/  IMAD.MOV.U32 R46, RZ, RZ, R14 ;  /* 0x000000ffff2e7224 */ /* 0x000fe200078e000e */
[----:B------:R-:W-:Y:S06]  /*1bee0*/  BRA `(.L_x_833) ;  /* 0xfffffea000147947 */ /* 0x000fec000383ffff */
.L_x_553:
[----:B------:R-:W-:Y:S01]  /*1bef0*/  BSSY B1, `(.L_x_834) ;  /* 0x0000008000017945 */ /* 0x000fe20003800000 */
[----:B0---4-:R-:W-:Y:S01]  /*1bf00*/  MOV R13, R108 ;  /* 0x0000006c000d7202 */ /* 0x011fe20000000f00 */
[----:B------:R-:W-:Y:S01]  /*1bf10*/  IMAD.MOV.U32 R12, RZ, RZ, 0x2 ;  /* 0x00000002ff0c7424 */ /* 0x000fe200078e00ff */
[----:B------:R-:W-:Y:S01]  /*1bf20*/  MOV R15, 0xffffffff ;  /* 0xffffffff000f7802 */ /* 0x000fe20000000f00 */
[----:B------:R-:W-:-:S07]  /*1bf30*/  IMAD.MOV.U32 R11, RZ, RZ, 0x181f ;  /* 0x0000181fff0b7424 */ /* 0x000fce00078e00ff */
[----:B-123--:R-:W-:Y:S05]  /*1bf40*/  WARPSYNC.COLLECTIVE R15, `(.L_x_835) ;  /* 0x000000000f087348 */ /* 0x00efea0003c00000 */
[----:B------:R0:W4:Y:S02]  /*1bf50*/  SHFL.IDX P6, R14, R13, R12, R11 ;  /* 0x0000000c0d0e7389 */ /* 0x00012400000c000b */
[----:B01234-:R-:W-:Y:S01]  /*1bf60*/  ENDCOLLECTIVE ;  /* 0x000000000000791b */ /* 0x01ffe20003800000 */
.L_x_835:
[----:B------:R-:W-:Y:S05]  /*1bf70*/  BSYNC B1 ;  /* 0x0000000000017941 */ /* 0x000fea0003800000 */
.L_x_834:
        /* <DEDUP_REMOVED lines=8> */
.L_x_836:
[----:B------:R-:W-:Y:S01]  /*1c000*/  MOV R46, R14 ;  /* 0x0000000e002e7202 */ /* 0x000fe20000000f00 */
[----:B------:R-:W-:Y:S06]  /*1c010*/  BRA `(.L_x_837) ;  /* 0xfffffea400b87947 */ /* 0x000fec000383ffff */
.L_x_558:
        /* <DEDUP_REMOVED lines=8> */
.L_x_839:
[----:B------:R-:W-:Y:S05]  /*1c0a0*/  BSYNC B1 ;  /* 0x0000000000017941 */ /* 0x000fea0003800000 */
.L_x_838:
[----:B------:R-:W-:Y:S01]  /*1c0b0*/  MOV R13, R109 ;  /* 0x0000006d000d7202 */ /* 0x000fe20000000f00 */
[----:B------:R-:W-:Y:S01]  /*1c0c0*/  IMAD.MOV.U32 R12, RZ, RZ, 0x3 ;  /* 0x00000003ff0c7424 */ /* 0x000fe200078e00ff */
[----:B------:R-:W-:Y:S01]  /*1c0d0*/  MOV R15, 0xffffffff ;  /* 0xffffffff000f7802 */ /* 0x000fe20000000f00 */
[----:B------:R-:W-:Y:S02]  /*1c0e0*/  IMAD.MOV.U32 R11, RZ, RZ, 0x181f ;  /* 0x0000181fff0b7424 */ /* 0x000fe400078e00ff */
[----:B------:R-:W-:-:S07]  /*1c0f0*/  IMAD.MOV.U32 R108, RZ, RZ, R14 ;  /* 0x000000ffff6c7224 */ /* 0x000fce00078e000e */
[----:B------:R-:W-:Y:S05]  /*1c100*/  WARPSYNC.COLLECTIVE R15, `(.L_x_840) ;  /* 0x000000000f087348 */ /* 0x000fea0003c00000 */
[----:B------:R0:W1:Y:S02]  /*1c110*/  SHFL.IDX P6, R14, R13, R12, R11 ;  /* 0x0000000c0d0e7389 */ /* 0x00006400000c000b */
[----:B01----:R-:W-:Y:S01]  /*1c120*/  ENDCOLLECTIVE ;  /* 0x000000000000791b */ /* 0x003fe20003800000 */
.L_x_840:
[----:B------:R-:W-:Y:S01]  /*1c130*/  IMAD.MOV.U32 R109, RZ, RZ, R14 ;  /* 0x000000ffff6d7224 */ /* 0x000fe200078e000e */
[----:B------:R-:W-:Y:S06]  /*1c140*/  BRA `(.L_x_841) ;  /* 0xfffffeac00587947 */ /* 0x000fec000383ffff */
.L_x_563:
[----:B0-----:R0:W1:Y:S02]  /*1c150*/  SYNCS.PHASECHK.TRANS64.TRYWAIT P3, [R90+URZ+0x28890], R103 ;  /* 0x028890675a0075a7 */ /* 0x001064000806017f */
[----:B-1----:R-:W-:Y:S05]  /*1c160*/  @!P3 NANOSLEEP.SYNCS 0x989680 ;  /* 0x009896800000b95d */ /* 0x002fea0003900000 */
[----:B------:R-:W1:Y:S02]  /*1c170*/  @!P3 SYNCS.PHASECHK.TRANS64 P3, [R90+URZ+0x28890], R103 ;  /* 0x028890675a00b5a7 */ /* 0x000e64000806007f */
[----:B-1----:R-:W-:Y:S05]  /*1c180*/  @!P3 BRA `(.L_x_563) ;  /* 0xfffffffc00f0b947 */ /* 0x002fea000383ffff */
[----:B------:R-:W-:Y:S05]  /*1c190*/  BRA `(.L_x_842) ;  /* 0xfffffeb400507947 */ /* 0x000fea000383ffff */
.L_x_564:
[----:B------:R-:W-:Y:S01]  /*1c1a0*/  BSSY B1, `(.L_x_843) ;  /* 0x0000008000017945 */ /* 0x000fe20003800000 */
[----:B------:R-:W-:Y:S01]  /*1c1b0*/  IMAD.MOV.U32 R13, RZ, RZ, R45 ;  /* 0x000000ffff0d7224 */ /* 0x000fe200078e002d */
[----:B------:R-:W-:Y:S01]  /*1c1c0*/  MOV R12, RZ ;  /* 0x000000ff000c7202 */ /* 0x000fe20000000f00 */
[----:B------:R-:W-:Y:S02]  /*1c1d0*/  IMAD.MOV.U32 R11, RZ, RZ, 0x181f ;  /* 0x0000181fff0b7424 */ /* 0x000fe400078e00ff */
[----:B------:R-:W-:-:S07]  /*1c1e0*/  IMAD.MOV.U32 R15, RZ, RZ, -0x1 ;  /* 0xffffffffff0f7424 */ /* 0x000fce00078e00ff */
[----:B0-----:R-:W-:Y:S05]  /*1c1f0*/  WARPSYNC.COLLECTIVE R15, `(.L_x_844) ;  /* 0x000000000f087348 */ /* 0x001fea0003c00000 */
[----:B------:R1:W2:Y:S02]  /*1c200*/  SHFL.IDX P6, R14, R13, R12, R11 ;  /* 0x0000000c0d0e7389 */ /* 0x0002a400000c000b */
[----:B012---:R-:W-:Y:S01]  /*1c210*/  ENDCOLLECTIVE ;  /* 0x000000000000791b */ /* 0x007fe20003800000 */
.L_x_844:
[----:B------:R-:W-:Y:S05]  /*1c220*/  BSYNC B1 ;  /* 0x0000000000017941 */ /* 0x000fea0003800000 */
.L_x_843:
[----:B------:R-:W-:Y:S01]  /*1c230*/  IMAD.MOV.U32 R13, RZ, RZ, R44 ;  /* 0x000000ffff0d7224 */ /* 0x000fe200078e002c */
[----:B------:R-:W-:Y:S01]  /*1c240*/  MOV R11, 0x181f ;  /* 0x0000181f000b7802 */ /* 0x000fe20000000f00 */
[----:B------:R-:W-:Y:S01]  /*1c250*/  IMAD.MOV.U32 R12, RZ, RZ, RZ ;  /* 0x000000ffff0c7224 */ /* 0x000fe200078e00ff */
[----:B------:R-:W-:Y:S01]  /*1c260*/  MOV R41, R14 ;  /* 0x0000000e00297202 */ /* 0x000fe20000000f00 */
[----:B------:R-:W-:-:S07]  /*1c270*/  IMAD.MOV.U32 R15, RZ, RZ, -0x1 ;  /* 0xffffffffff0f7424 */ /* 0x000fce00078e00ff */
[----:B------:R-:W-:Y:S05]  /*1c280*/  WARPSYNC.COLLECTIVE R15, `(.L_x_845) ;  /* 0x000000000f087348 */ /* 0x000fea0003c00000 */
[----:B------:R0:W1:Y:S02]  /*1c290*/  SHFL.IDX P6, R14, R13, R12, R11 ;  /* 0x0000000c0d0e7389 */ /* 0x00006400000c000b */
[----:B01----:R-:W-:Y:S01]  /*1c2a0*/  ENDCOLLECTIVE ;  /* 0x000000000000791b */ /* 0x003fe20003800000 */
.L_x_845:
[----:B------:R-:W-:Y:S05]  /*1c2b0*/  BRA `(.L_x_846) ;  /* 0xfffffeb400707947 */ /* 0x000fea000383ffff */
.L_x_567:
[----:B------:R-:W-:Y:S01]  /*1c2c0*/  BSSY B1, `(.L_x_847) ;  /* 0x0000008000017945 */ /* 0x000fe20003800000 */
[----:B----4-:R-:W-:Y:S01]  /*1c2d0*/  IMAD.MOV.U32 R13, RZ, RZ, R45 ;  /* 0x000000ffff0d7224 */ /* 0x010fe200078e002d */
[----:B------:R-:W-:Y:S01]  /*1c2e0*/  MOV R12, 0x1 ;  /* 0x00000001000c7802 */ /* 0x000fe20000000f00 */
[----:B------:R-:W-:Y:S02]  /*1c2f0*/  IMAD.MOV.U32 R11, RZ, RZ, 0x181f ;  /* 0x0000181fff0b7424 */ /* 0x000fe400078e00ff */
[----:B------:R-:W-:-:S07]  /*1c300*/  IMAD.MOV.U32 R15, RZ, RZ, -0x1 ;  /* 0xffffffffff0f7424 */ /* 0x000fce00078e00ff */
[----:B0123--:R-:W-:Y:S05]  /*1c310*/  WARPSYNC.COLLECTIVE R15, `(.L_x_848) ;  /* 0x000000000f087348 */ /* 0x00ffea0003c00000 */
[----:B---3--:R3:W4:Y:S02]  /*1c320*/  SHFL.IDX P6, R14, R13, R12, R11 ;  /* 0x0000000c0d0e7389 */ /* 0x00872400000c000b */
[----:B01234-:R-:W-:Y:S01]  /*1c330*/  ENDCOLLECTIVE ;  /* 0x000000000000791b */ /* 0x01ffe20003800000 */
.L_x_848:
[----:B------:R-:W-:Y:S05]  /*1c340*/  BSYNC B1 ;  /* 0x0000000000017941 */ /* 0x000fea0003800000 */
.L_x_847:
[----:B------:R-:W-:Y:S01]  /*1c350*/  IMAD.MOV.U32 R13, RZ, RZ, R44 ;  /* 0x000000ffff0d7224 */ /* 0x000fe200078e002c */
[----:B------:R-:W-:Y:S01]  /*1c360*/  MOV R11, 0x181f ;  /* 0x0000181f000b7802 */ /* 0x000fe20000000f00 */
[----:B------:R-:W-:Y:S01]  /*1c370*/  IMAD.MOV.U32 R12, RZ, RZ, 0x1 ;  /* 0x00000001ff0c7424 */ /* 0x000fe200078e00ff */
[----:B------:R-:W-:Y:S01]  /*1c380*/  MOV R41, R14 ;  /* 0x0000000e00297202 */ /* 0x000fe20000000f00 */
[----:B------:R-:W-:-:S07]  /*1c390*/  IMAD.MOV.U32 R15, RZ, RZ, -0x1 ;  /* 0xffffffffff0f7424 */ /* 0x000fce00078e00ff */
[----:B------:R-:W-:Y:S05]  /*1c3a0*/  WARPSYNC.COLLECTIVE R15, `(.L_x_849) ;  /* 0x000000000f087348 */ /* 0x000fea0003c00000 */
[----:B------:R0:W1:Y:S02]  /*1c3b0*/  SHFL.IDX P6, R14, R13, R12, R11 ;  /* 0x0000000c0d0e7389 */ /* 0x00006400000c000b */
[----:B01----:R-:W-:Y:S01]  /*1c3c0*/  ENDCOLLECTIVE ;  /* 0x000000000000791b */ /* 0x003fe20003800000 */
.L_x_849:
[----:B------:R-:W-:Y:S05]  /*1c3d0*/  BRA `(.L_x_850) ;  /* 0xfffffeb400707947 */ /* 0x000fea000383ffff */
.L_x_570:
[----:B------:R-:W-:Y:S01]  /*1c3e0*/  BSSY B1, `(.L_x_851) ;  /* 0x0000008000017945 */ /* 0x000fe20003800000 */
[----:B---3--:R-:W-:Y:S01]  /*1c3f0*/  IMAD.MOV.U32 R13, RZ, RZ, R45 ;  /* 0x000000ffff0d7224 */ /* 0x008fe200078e002d */
[----:B------:R-:W-:Y:S01]  /*1c400*/  MOV R12, 0x2 ;  /* 0x00000002000c7802 */ /* 0x000fe20000000f00 */
[----:B------:R-:W-:Y:S02]  /*1c410*/  IMAD.MOV.U32 R11, RZ, RZ, 0x181f ;  /* 0x0000181fff0b7424 */ /* 0x000fe400078e00ff */
[----:B------:R-:W-:-:S07]  /*1c420*/  IMAD.MOV.U32 R15, RZ, RZ, -0x1 ;  /* 0xffffffffff0f7424 */ /* 0x000fce00078e00ff */
[----:B012-4-:R-:W-:Y:S05]  /*1c430*/  WARPSYNC.COLLECTIVE R15, `(.L_x_852) ;  /* 0x000000000f087348 */ /* 0x017fea0003c00000 */
[----:B------:R3:W0:Y:S02]  /*1c440*/  SHFL.IDX P6, R14, R13, R12, R11 ;  /* 0x0000000c0d0e7389 */ /* 0x00062400000c000b */
[----:B01234-:R-:W-:Y:S01]  /*1c450*/  ENDCOLLECTIVE ;  /* 0x000000000000791b */ /* 0x01ffe20003800000 */
.L_x_852:
[----:B------:R-:W-:Y:S05]  /*1c460*/  BSYNC B1 ;  /* 0x0000000000017941 */ /* 0x000fea0003800000 */
.L_x_851:
        /* <DEDUP_REMOVED lines=8> */
.L_x_853:
[----:B------:R-:W-:Y:S05]  /*1c4f0*/  BRA `(.L_x_854) ;  /* 0xfffffeb400747947 */ /* 0x000fea000383ffff */
.L_x_573:
[----:B------:R-:W-:Y:S01]  /*1c500*/  BSSY B1, `(.L_x_855) ;  /* 0x0000008000017945 */ /* 0x000fe20003800000 */
[----:B0-----:R-:W-:Y:S01]  /*1c510*/  IMAD.MOV.U32 R13, RZ, RZ, R45 ;  /* 0x000000ffff0d7224 */ /* 0x001fe200078e002d */
[----:B------:R-:W-:Y:S01]  /*1c520*/  MOV R12, 0x3 ;  /* 0x00000003000c7802 */ /* 0x000fe20000000f00 */
[----:B------:R-:W-:Y:S02]  /*1c530*/  IMAD.MOV.U32 R11, RZ, RZ, 0x181f ;  /* 0x0000181fff0b7424 */ /* 0x000fe400078e00ff */
[----:B------:R-:W-:-:S07]  /*1c540*/  IMAD.MOV.U32 R15, RZ, RZ, -0x1 ;  /* 0xffffffffff0f7424 */ /* 0x000fce00078e00ff */
[----:B-1234-:R-:W-:Y:S05]  /*1c550*/  WARPSYNC.COLLECTIVE R15, `(.L_x_856) ;  /* 0x000000000f087348 */ /* 0x01efea0003c00000 */
[----:B------:R0:W0:Y:S02]  /*1c560*/  SHFL.IDX P6, R14, R13, R12, R11 ;  /* 0x0000000c0d0e7389 */ /* 0x00002400000c000b */
[----:B01234-:R-:W-:Y:S01]  /*1c570*/  ENDCOLLECTIVE ;  /* 0x000000000000791b */ /* 0x01ffe20003800000 */
.L_x_856:
[----:B------:R-:W-:Y:S05]  /*1c580*/  BSYNC B1 ;  /* 0x0000000000017941 */ /* 0x000fea0003800000 */
.L_x_855:
        /* <DEDUP_REMOVED lines=8> */
.L_x_857:
[----:B------:R-:W-:Y:S05]  /*1c610*/  BRA `(.L_x_858) ;  /* 0xfffffeb400787947 */ /* 0x000fea000383ffff */
.L_x_577:
[----:B------:R0:W0:Y:S02]  /*1c620*/  SYNCS.PHASECHK.TRANS64.TRYWAIT P4, [R90+URZ+0x288b0], R103 ;  /* 0x0288b0675a0075a7 */ /* 0x000024000808017f */
[----:B0-----:R-:W-:Y:S05]  /*1c630*/  @!P4 NANOSLEEP.SYNCS 0x989680 ;  /* 0x009896800000c95d */ /* 0x001fea0003900000 */
[----:B------:R-:W0:Y:S02]  /*1c640*/  @!P4 SYNCS.PHASECHK.TRANS64 P4, [R90+URZ+0x288b0], R103 ;  /* 0x0288b0675a00c5a7 */ /* 0x000e24000808007f */
[----:B0-----:R-:W-:Y:S05]  /*1c650*/  @!P4 BRA `(.L_x_577) ;  /* 0xfffffffc00f0c947 */ /* 0x001fea000383ffff */
[----:B------:R-:W-:Y:S05]  /*1c660*/  BRA `(.L_x_859) ;  /* 0xfffffeb400f47947 */ /* 0x000fea000383ffff */
.L_x_591:
[----:B------:R-:W0:Y:S01]  /*1c670*/  S2R R6, SR_TID.X ;  /* 0x0000000000067919 */ /* 0x000e220000002100 */
[----:B------:R-:W-:Y:S01]  /*1c680*/  BSSY B0, `(.L_x_860) ;  /* 0x000000c000007945 */ /* 0x000fe20003800000 */
[----:B------:R-:W-:Y:S01]  /*1c690*/  IMAD.MOV.U32 R12, RZ, RZ, RZ ;  /* 0x000000ffff0c7224 */ /* 0x000fe200078e00ff */
[----:B------:R-:W-:Y:S01]  /*1c6a0*/  MOV R15, 0xffffffff ;  /* 0xffffffff000f7802 */ /* 0x000fe20000000f00 */
[----:B------:R-:W-:Y:S02]  /*1c6b0*/  IMAD.MOV.U32 R11, RZ, RZ, 0x1f ;  /* 0x0000001fff0b7424 */ /* 0x000fe400078e00ff */
[----:B0-----:R-:W-:-:S05]  /*1c6c0*/  VIADD R6, R6, 0xffffff80 ;  /* 0xffffff8006067836 */ /* 0x001fca0000000000 */
[----:B------:R-:W-:-:S04]  /*1c6d0*/  SHF.R.S32.HI R5, RZ, 0x1f, R6 ;  /* 0x0000001fff057819 */ /* 0x000fc80000011406 */
[----:B------:R-:W-:-:S04]  /*1c6e0*/  LEA.HI R5, R5, R6, RZ, 0x7 ;  /* 0x0000000605057211 */ /* 0x000fc800078f38ff */
[----:B------:R-:W-:-:S04]  /*1c6f0*/  SHF.R.S32.HI R5, RZ, 0x7, R5 ;  /* 0x00000007ff057819 */ /* 0x000fc80000011405 */
[----:B--2---:R-:W-:-:S07]  /*1c700*/  MOV R13, R5 ;  /* 0x00000005000d7202 */ /* 0x004fce0000000f00 */
[----:B-----5:R-:W-:Y:S05]  /*1c710*/  WARPSYNC.COLLECTIVE R15, `(.L_x_861) ;  /* 0x000000000f087348 */ /* 0x020fea0003c00000 */
[----:B------:R0:W1:Y:S02]  /*1c720*/  SHFL.IDX P6, R14, R13, R12, R11 ;  /* 0x0000000c0d0e7389 */ /* 0x00006400000c000b */
[----:B01---5:R-:W-:Y:S01]  /*1c730*/  ENDCOLLECTIVE ;  /* 0x000000000000791b */ /* 0x023fe20003800000 */
.L_x_861:
[----:B------:R-:W-:Y:S05]  /*1c740*/  BSYNC B0 ;  /* 0x0000000000007941 */ /* 0x000fea0003800000 */
.L_x_860:
[----:B------:R-:W-:Y:S01]  /*1c750*/  IMAD.MOV.U32 R195, RZ, RZ, R14 ;  /* 0x000000ffffc37224 */ /* 0x000fe200078e000e */
[----:B------:R-:W-:Y:S06]  /*1c760*/  BRA `(.L_x_862) ;  /* 0xfffffec000a87947 */ /* 0x000fec000383ffff */
.L_x_601:
[----:B------:R-:W-:Y:S01]  /*1c770*/  BSSY B1, `(.L_x_863) ;  /* 0x0000008000017945 */ /* 0x000fe20003800000 */
[----:B--2---:R-:W-:Y:S01]  /*1c780*/  IMAD.MOV.U32 R13, RZ, RZ, R26 ;  /* 0x000000ffff0d7224 */ /* 0x004fe200078e001a */
[----:B------:R-:W-:Y:S01]  /*1c790*/  MOV R12, RZ ;  /* 0x000000ff000c7202 */ /* 0x000fe20000000f00 */
[----:B------:R-:W-:Y:S02]  /*1c7a0*/  IMAD.MOV.U32 R11, RZ, RZ, 0x181f ;  /* 0x0000181fff0b7424 */ /* 0x000fe400078e00ff */
[----:B------:R-:W-:-:S07]  /*1c7b0*/  IMAD.MOV.U32 R15, RZ, RZ, -0x1 ;  /* 0xffffffffff0f7424 */ /* 0x000fce00078e00ff */
[----:B------:R-:W-:Y:S05]  /*1c7c0*/  WARPSYNC.COLLECTIVE R15, `(.L_x_864) ;  /* 0x000000000f087348 */ /* 0x000fea0003c00000 */
[----:B------:R0:W1:Y:S02]  /*1c7d0*/  SHFL.IDX P6, R14, R13, R12, R11 ;  /* 0x0000000c0d0e7389 */ /* 0x00006400000c000b */
[----:B01----:R-:W-:Y:S01]  /*1c7e0*/  ENDCOLLECTIVE ;  /* 0x000000000000791b */ /* 0x003fe20003800000 */
.L_x_864:
[----:B------:R-:W-:Y:S05]  /*1c7f0*/  BSYNC B1 ;  /* 0x0000000000017941 */ /* 0x000fea0003800000 */
.L_x_863:
        /* <DEDUP_REMOVED lines=8> */
.L_x_865:
[----:B------:R-:W-:Y:S01]  /*1c880*/  MOV R13, R28 ;  /* 0x0000001c000d7202 */ /* 0x000fe20000000f00 */
[----:B------:R-:W-:-:S07]  /*1c890*/  IMAD.MOV.U32 R3, RZ, RZ, R14 ;  /* 0x000000ffff037224 */ /* 0x000fce00078e000e */
[----:B------:R-:W-:Y:S05]  /*1c8a0*/  WARPSYNC.COLLECTIVE R15, `(.L_x_866) ;  /* 0x000000000f087348 */ /* 0x000fea0003c00000 */
[----:B------:R0:W1:Y:S02]  /*1c8b0*/  SHFL.IDX P6, R14, R13, R12, R11 ;  /* 0x0000000c0d0e7389 */ /* 0x00006400000c000b */
[----:B01----:R-:W-:Y:S01]  /*1c8c0*/  ENDCOLLECTIVE ;  /* 0x000000000000791b */ /* 0x003fe20003800000 */
.L_x_866:
[----:B------:R-:W-:Y:S02]  /*1c8d0*/  IMAD.MOV.U32 R13, RZ, RZ, R27 ;  /* 0x000000ffff0d7224 */ /* 0x000fe400078e001b */
[----:B------:R-:W-:-:S07]  /*1c8e0*/  IMAD.MOV.U32 R4, RZ, RZ, R14 ;  /* 0x000000ffff047224 */ /* 0x000fce00078e000e */
[----:B------:R-:W-:Y:S05]  /*1c8f0*/  WARPSYNC.COLLECTIVE R15, `(.L_x_867) ;  /* 0x000000000f087348 */ /* 0x000fea0003c00000 */
[----:B------:R0:W1:Y:S02]  /*1c900*/  SHFL.IDX P6, R14, R13, R12, R11 ;  /* 0x0000000c0d0e7389 */ /* 0x00006400000c000b */
[----:B01----:R-:W-:Y:S01]  /*1c910*/  ENDCOLLECTIVE ;  /* 0x000000000000791b */ /* 0x003fe20003800000 */
.L_x_867:
[----:B------:R-:W-:Y:S05]  /*1c920*/  BRA `(.L_x_868) ;  /* 0xfffffec400a87947 */ /* 0x000fea000383ffff */
.L_x_605:
[----:B0-----:R0:W1:Y:S02]  /*1c930*/  SYNCS.PHASECHK.TRANS64.TRYWAIT P0, [R156+URZ+0x28800], R5 ;  /* 0x028800059c0075a7 */ /* 0x001064000800017f */
[----:B-1----:R-:W-:Y:S05]  /*1c940*/  @!P0 NANOSLEEP.SYNCS 0x989680 ;  /* 0x009896800000895d */ /* 0x002fea0003900000 */
[----:B------:R-:W1:Y:S02]  /*1c950*/  @!P0 SYNCS.PHASECHK.TRANS64 P0, [R156+URZ+0x28800], R5 ;  /* 0x028800059c0085a7 */ /* 0x000e64000800007f */
[----:B-1----:R-:W-:Y:S05]  /*1c960*/  @!P0 BRA `(.L_x_605) ;  /* 0xfffffffc00f08947 */ /* 0x002fea000383ffff */
[----:B------:R-:W-:Y:S05]  /*1c970*/  BRA `(.L_x_869) ;  /* 0xfffffec800987947 */ /* 0x000fea000383ffff */
.L_x_621:
[----:B------:R-:W-:Y:S01]  /*1c980*/  BSSY B1, `(.L_x_870) ;  /* 0x0000008000017945 */ /* 0x000fe20003800000 */
[----:B--2---:R-:W-:Y:S01]  /*1c990*/  MOV R13, R26 ;  /* 0x0000001a000d7202 */ /* 0x004fe20000000f00 */
[----:B------:R-:W-:Y:S01]  /*1c9a0*/  IMAD.MOV.U32 R12, RZ, RZ, RZ ;  /* 0x000000ffff0c7224 */ /* 0x000fe200078e00ff */
[----:B------:R-:W-:Y:S01]  /*1c9b0*/  MOV R15, 0xffffffff ;  /* 0xffffffff000f7802 */ /* 0x000fe20000000f00 */
[----:B------:R-:W-:-:S07]  /*1c9c0*/  IMAD.MOV.U32 R11, RZ, RZ, 0x181f ;  /* 0x0000181fff0b7424 */ /* 0x000fce00078e00ff */
[----:B------:R-:W-:Y:S05]  /*1c9d0*/  WARPSYNC.COLLECTIVE R15, `(.L_x_871) ;  /* 0x000000000f087348 */ /* 0x000fea0003c00000 */
[----:B------:R0:W1:Y:S02]  /*1c9e0*/  SHFL.IDX P6, R14, R13, R12, R11 ;  /* 0x0000000c0d0e7389 */ /* 0x00006400000c000b */
[----:B01----:R-:W-:Y:S01]  /*1c9f0*/  ENDCOLLECTIVE ;  /* 0x000000000000791b */ /* 0x003fe20003800000 */
.L_x_871:
[----:B------:R-:W-:Y:S05]  /*1ca00*/  BSYNC B1 ;  /* 0x0000000000017941 */ /* 0x000fea0003800000 */
.L_x_870:
[----:B------:R-:W-:Y:S01]  /*1ca10*/  IMAD.MOV.U32 R13, RZ, RZ, R24 ;  /* 0x000000ffff0d7224 */ /* 0x000fe200078e0018 */
[----:B------:R-:W-:Y:S01]  /*1ca20*/  MOV R12, RZ ;  /* 0x000000ff000c7202 */ /* 0x000fe20000000f00 */
[----:B------:R-:W-:Y:S02]  /*1ca30*/  IMAD.MOV.U32 R11, RZ, RZ, 0x181f ;  /* 0x0000181fff0b7424 */ /* 0x000fe400078e00ff */
[----:B------:R-:W-:Y:S02]  /*1ca40*/  IMAD.MOV.U32 R15, RZ, RZ, -0x1 ;  /* 0xffffffffff0f7424 */ /* 0x000fe400078e00ff */
[----:B------:R-:W-:-:S07]  /*1ca50*/  IMAD.MOV.U32 R0, RZ, RZ, R14 ;  /* 0x000000ffff007224 */ /* 0x000fce00078e000e */
[----:B------:R-:W-:Y:S05]  /*1ca60*/  WARPSYNC.COLLECTIVE R15, `(.L_x_872) ;  /* 0x000000000f087348 */ /* 0x000fea0003c00000 */
[----:B------:R0:W1:Y:S02]  /*1ca70*/  SHFL.IDX P6, R14, R13, R12, R11 ;  /* 0x0000000c0d0e7389 */ /* 0x00006400000c000b */
[----:B01----:R-:W-:Y:S01]  /*1ca80*/  ENDCOLLECTIVE ;  /* 0x000000000000791b */ /* 0x003fe20003800000 */
.L_x_872:
[----:B------:R-:W-:Y:S01]  /*1ca90*/  IMAD.MOV.U32 R13, RZ, RZ, R28 ;  /* 0x000000ffff0d7224 */ /* 0x000fe200078e001c */
[----:B------:R-:W-:-:S07]  /*1caa0*/  MOV R3, R14 ;  /* 0x0000000e00037202 */ /* 0x000fce0000000f00 */
[----:B------:R-:W-:Y:S05]  /*1cab0*/  WARPSYNC.COLLECTIVE R15, `(.L_x_873) ;  /* 0x000000000f087348 */ /* 0x000fea0003c00000 */
[----:B------:R0:W1:Y:S02]  /*1cac0*/  SHFL.IDX P6, R14, R13, R12, R11 ;  /* 0x0000000c0d0e7389 */ /* 0x00006400000c000b */
[----:B01----:R-:W-:Y:S01]  /*1cad0*/  ENDCOLLECTIVE ;  /* 0x000000000000791b */ /* 0x003fe20003800000 */
.L_x_873:
[----:B------:R-:W-:Y:S01]  /*1cae0*/  MOV R13, R27 ;  /* 0x0000001b000d7202 */ /* 0x000fe20000000f00 */
[----:B------:R-:W-:-:S07]  /*1caf0*/  IMAD.MOV.U32 R20, RZ, RZ, R14 ;  /* 0x000000ffff147224 */ /* 0x000fce00078e000e */
[----:B------:R-:W-:Y:S05]  /*1cb00*/  WARPSYNC.COLLECTIVE R15, `(.L_x_874) ;  /* 0x000000000f087348 */ /* 0x000fea0003c00000 */
[----:B------:R0:W1:Y:S02]  /*1cb10*/  SHFL.IDX P6, R14, R13, R12, R11 ;  /* 0x0000000c0d0e7389 */ /* 0x00006400000c000b */
[----:B01----:R-:W-:Y:S01]  /*1cb20*/  ENDCOLLECTIVE ;  /* 0x000000000000791b */ /* 0x003fe20003800000 */
.L_x_874:
[----:B------:R-:W-:Y:S05]  /*1cb30*/  BRA `(.L_x_875) ;  /* 0xfffffedc00bc7947 */ /* 0x000fea000383ffff */
.L_x_625:
[----:B0-----:R0:W1:Y:S02]  /*1cb40*/  SYNCS.PHASECHK.TRANS64.TRYWAIT P4, [R156+URZ+0x28800], R27 ;  /* 0x0288001b9c0075a7 */ /* 0x001064000808017f */
[----:B-1----:R-:W-:Y:S05]  /*1cb50*/  @!P4 NANOSLEEP.SYNCS 0x989680 ;  /* 0x009896800000c95d */ /* 0x002fea0003900000 */
[----:B------:R-:W1:Y:S02]  /*1cb60*/  @!P4 SYNCS.PHASECHK.TRANS64 P4, [R156+URZ+0x28800], R27 ;  /* 0x0288001b9c00c5a7 */ /* 0x000e64000808007f */
[----:B-1----:R-:W-:Y:S05]  /*1cb70*/  @!P4 BRA `(.L_x_625) ;  /* 0xfffffffc00f0c947 */ /* 0x002fea000383ffff */
[----:B------:R-:W-:Y:S05]  /*1cb80*/  BRA `(.L_x_876) ;  /* 0xfffffee000ac7947 */ /* 0x000fea000383ffff */
.L_x_635:
[----:B-1----:R1:W4:Y:S02]  /*1cb90*/  SYNCS.PHASECHK.TRANS64.TRYWAIT P1, [R3+URZ+0x28830], R0 ;  /* 0x02883000030075a7 */ /* 0x002324000802017f */
[----:B----4-:R-:W-:Y:S05]  /*1cba0*/  @!P1 NANOSLEEP.SYNCS 0x989680 ;  /* 0x009896800000995d */ /* 0x010fea0003900000 */
[----:B------:R-:W4:Y:S02]  /*1cbb0*/  @!P1 SYNCS.PHASECHK.TRANS64 P1, [R3+URZ+0x28830], R0 ;  /* 0x02883000030095a7 */ /* 0x000f24000802007f */
[----:B----4-:R-:W-:Y:S05]  /*1cbc0*/  @!P1 BRA `(.L_x_635) ;  /* 0xfffffffc00f09947 */ /* 0x010fea000383ffff */
[----:B------:R-:W-:Y:S05]  /*1cbd0*/  BRA `(.L_x_634) ;  /* 0xfffffef800907947 */ /* 0x000fea000383ffff */
.L_x_642:
[----:B-1----:R1:W2:Y:S02]  /*1cbe0*/  SYNCS.PHASECHK.TRANS64.TRYWAIT P2, [R7+URZ+0x28830], R4 ;  /* 0x02883004070075a7 */ /* 0x0022a4000804017f */
[----:B--2---:R-:W-:Y:S05]  /*1cbf0*/  @!P2 NANOSLEEP.SYNCS 0x989680 ;  /* 0x009896800000a95d */ /* 0x004fea0003900000 */
[----:B------:R-:W2:Y:S02]  /*1cc00*/  @!P2 SYNCS.PHASECHK.TRANS64 P2, [R7+URZ+0x28830], R4 ;  /* 0x028830040700a5a7 */ /* 0x000ea4000804007f */
[----:B--2---:R-:W-:Y:S05]  /*1cc10*/  @!P2 BRA `(.L_x_642) ;  /* 0xfffffffc00f0a947 */ /* 0x004fea000383ffff */
[----:B------:R-:W-:Y:S05]  /*1cc20*/  BRA `(.L_x_641) ;  /* 0xffffff2000147947 */ /* 0x000fea000383ffff */
.L_x_646:
[----:B-1----:R1:W2:Y:S02]  /*1cc30*/  SYNCS.PHASECHK.TRANS64.TRYWAIT P1, [R5+URZ+0x28850], R4 ;  /* 0x02885004050075a7 */ /* 0x0022a4000802017f */
[----:B--2---:R-:W-:Y:S05]  /*1cc40*/  @!P1 NANOSLEEP.SYNCS 0x989680 ;  /* 0x009896800000995d */ /* 0x004fea0003900000 */
[----:B------:R-:W2:Y:S02]  /*1cc50*/  @!P1 SYNCS.PHASECHK.TRANS64 P1, [R5+URZ+0x28850], R4 ;  /* 0x02885004050095a7 */ /* 0x000ea4000802007f */
[----:B--2---:R-:W-:Y:S05]  /*1cc60*/  @!P1 BRA `(.L_x_646) ;  /* 0xfffffffc00f09947 */ /* 0x004fea000383ffff */
[----:B------:R-:W-:Y:S05]  /*1cc70*/  BRA `(.L_x_643) ;  /* 0xffffff2400207947 */ /* 0x000fea000383ffff */
.L_x_653:
[----:B-1----:R1:W2:Y:S02]  /*1cc80*/  SYNCS.PHASECHK.TRANS64.TRYWAIT P1, [R15+URZ+0x28850], R0 ;  /* 0x028850000f0075a7 */ /* 0x0022a4000802017f */
[----:B--2---:R-:W-:Y:S05]  /*1cc90*/  @!P1 NANOSLEEP.SYNCS 0x989680 ;  /* 0x009896800000995d */ /* 0x004fea0003900000 */
[----:B------:R-:W2:Y:S02]  /*1cca0*/  @!P1 SYNCS.PHASECHK.TRANS64 P1, [R15+URZ+0x28850], R0 ;  /* 0x028850000f0095a7 */ /* 0x000ea4000802007f */
[----:B--2---:R-:W-:Y:S05]  /*1ccb0*/  @!P1 BRA `(.L_x_653) ;  /* 0xfffffffc00f09947 */ /* 0x004fea000383ffff */
[----:B------:R-:W-:Y:S05]  /*1ccc0*/  BRA `(.L_x_652) ;  /* 0xffffff4000687947 */ /* 0x000fea000383ffff */
.L_x_659:
[----:B------:R-:W-:Y:S01]  /*1ccd0*/  IMAD.MOV.U32 R13, RZ, RZ, R2 ;  /* 0x000000ffff0d7224 */ /* 0x000fe200078e0002 */
[----:B------:R-:W-:Y:S01]  /*1cce0*/  MOV R11, 0x181f ;  /* 0x0000181f000b7802 */ /* 0x000fe20000000f00 */
[----:B------:R-:W-:Y:S02]  /*1ccf0*/  IMAD.MOV.U32 R12, RZ, RZ, RZ ;  /* 0x000000ffff0c7224 */ /* 0x000fe400078e00ff */
[----:B------:R-:W-:-:S07]  /*1cd00*/  IMAD.MOV.U32 R15, RZ, RZ, -0x1 ;  /* 0xffffffffff0f7424 */ /* 0x000fce00078e00ff */
[----:B-----5:R-:W-:Y:S05]  /*1cd10*/  WARPSYNC.COLLECTIVE R15, `(.L_x_877) ;  /* 0x000000000f087348 */ /* 0x020fea0003c00000 */
[----:B------:R0:W1:Y:S02]  /*1cd20*/  SHFL.IDX P6, R14, R13, R12, R11 ;  /* 0x0000000c0d0e7389 */ /* 0x00006400000c000b */
[----:B01---5:R-:W-:Y:S01]  /*1cd30*/  ENDCOLLECTIVE ;  /* 0x000000000000791b */ /* 0x023fe20003800000 */
.L_x_877:
[----:B------:R-:W-:Y:S01]  /*1cd40*/  MOV R13, R0 ;  /* 0x00000000000d7202 */ /* 0x000fe20000000f00 */
[----:B------:R-:W-:-:S07]  /*1cd50*/  IMAD.MOV.U32 R3, RZ, RZ, R14 ;  /* 0x000000ffff037224 */ /* 0x000fce00078e000e */
[----:B------:R-:W-:Y:S05]  /*1cd60*/  WARPSYNC.COLLECTIVE R15, `(.L_x_878) ;  /* 0x000000000f087348 */ /* 0x000fea0003c00000 */
[----:B------:R0:W1:Y:S02]  /*1cd70*/  SHFL.IDX P6, R14, R13, R12, R11 ;  /* 0x0000000c0d0e7389 */ /* 0x00006400000c000b */
[----:B01----:R-:W-:Y:S01]  /*1cd80*/  ENDCOLLECTIVE ;  /* 0x000000000000791b */ /* 0x003fe20003800000 */
.L_x_878:
[----:B------:R-:W-:Y:S05]  /*1cd90*/  BRA `(.L_x_879) ;  /* 0xffffff5c00407947 */ /* 0x000fea000383ffff */
.L_x_662:
[----:B------:R-:W-:Y:S01]  /*1cda0*/  BSSY B1, `(.L_x_880) ;  /* 0x0000008000017945 */ /* 0x000fe20003800000 */
[----:B------:R-:W-:Y:S01]  /*1cdb0*/  IMAD.MOV.U32 R13, RZ, RZ, R2 ;  /* 0x000000ffff0d7224 */ /* 0x000fe200078e0002 */
[----:B---3--:R-:W-:Y:S01]  /*1cdc0*/  MOV R11, 0x181f ;  /* 0x0000181f000b7802 */ /* 0x008fe20000000f00 */
[----:B------:R-:W-:Y:S02]  /*1cdd0*/  IMAD.MOV.U32 R12, RZ, RZ, 0x1 ;  /* 0x00000001ff0c7424 */ /* 0x000fe400078e00ff */
[----:B------:R-:W-:-:S07]  /*1cde0*/  IMAD.MOV.U32 R15, RZ, RZ, -0x1 ;  /* 0xffffffffff0f7424 */ /* 0x000fce00078e00ff */
[----:B012--5:R-:W-:Y:S05]  /*1cdf0*/  WARPSYNC.COLLECTIVE R15, `(.L_x_881) ;  /* 0x000000000f087348 */ /* 0x027fea0003c00000 */
[----:B--2---:R2:W3:Y:S02]  /*1ce00*/  SHFL.IDX P6, R14, R13, R12, R11 ;  /* 0x0000000c0d0e7389 */ /* 0x0044e400000c000b */
[----:B0123-5:R-:W-:Y:S01]  /*1ce10*/  ENDCOLLECTIVE ;  /* 0x000000000000791b */ /* 0x02ffe20003800000 */
.L_x_881:
[----:B------:R-:W-:Y:S05]  /*1ce20*/  BSYNC B1 ;  /* 0x0000000000017941 */ /* 0x000fea0003800000 */
.L_x_880:
        /* <DEDUP_REMOVED lines=8> */
.L_x_882:
[----:B------:R-:W-:Y:S05]  /*1ceb0*/  BRA `(.L_x_883) ;  /* 0xffffff5c003c7947 */ /* 0x000fea000383ffff */
.L_x_665:
[----:B------:R-:W-:Y:S01]  /*1cec0*/  BSSY B1, `(.L_x_884) ;  /* 0x0000008000017945 */ /* 0x000fe20003800000 */
[----:B------:R-:W-:Y:S01]  /*1ced0*/  IMAD.MOV.U32 R13, RZ, RZ, R2 ;  /* 0x000000ffff0d7224 */ /* 0x000fe200078e0002 */
[----:B------:R-:W-:Y:S01]  /*1cee0*/  MOV R11, 0x181f ;  /* 0x0000181f000b7802 */ /* 0x000fe20000000f00 */
[----:B------:R-:W-:Y:S02]  /*1cef0*/  IMAD.MOV.U32 R12, RZ, RZ, 0x2 ;  /* 0x00000002ff0c7424 */ /* 0x000fe400078e00ff */
[----:B---3--:R-:W-:-:S07]  /*1cf00*/  IMAD.MOV.U32 R15, RZ, RZ, -0x1 ;  /* 0xffffffffff0f7424 */ /* 0x008fce00078e00ff */
[----:B012-4-:R-:W-:Y:S05]  /*1cf10*/  WARPSYNC.COLLECTIVE R15, `(.L_x_885) ;  /* 0x000000000f087348 */ /* 0x017fea0003c00000 */
[----:B--2---:R2:W3:Y:S02]  /*1cf20*/  SHFL.IDX P6, R14, R13, R12, R11 ;  /* 0x0000000c0d0e7389 */ /* 0x0044e400000c000b */
[----:B01234-:R-:W-:Y:S01]  /*1cf30*/  ENDCOLLECTIVE ;  /* 0x000000000000791b */ /* 0x01ffe20003800000 */
.L_x_885:
[----:B------:R-:W-:Y:S05]  /*1cf40*/  BSYNC B1 ;  /* 0x0000000000017941 */ /* 0x000fea0003800000 */
.L_x_884:
        /* <DEDUP_REMOVED lines=8> */
.L_x_886:
[----:B------:R-:W-:Y:S05]  /*1cfd0*/  BRA `(.L_x_887) ;  /* 0xffffff5c003c7947 */ /* 0x000fea000383ffff */
.L_x_668:
        /* <DEDUP_REMOVED lines=8> */
.L_x_889:
[----:B------:R-:W-:Y:S05]  /*1d060*/  BSYNC B1 ;  /* 0x0000000000017941 */ /* 0x000fea0003800000 */
.L_x_888:
        /* <DEDUP_REMOVED lines=8> */
.L_x_890:
[----:B------:R-:W-:Y:S05]  /*1d0f0*/  BRA `(.L_x_891) ;  /* 0xffffff5c003c7947 */ /* 0x000fea000383ffff */
.L_x_670:
[----:B------:R-:W-:Y:S01]  /*1d100*/  IMAD.MOV.U32 R13, RZ, RZ, R2 ;  /* 0x000000ffff0d7224 */ /* 0x000fe200078e0002 */
[----:B------:R-:W-:Y:S01]  /*1d110*/  MOV R11, 0x1c1f ;  /* 0x00001c1f000b7802 */ /* 0x000fe20000000f00 */
[----:B------:R-:W-:Y:S02]  /*1d120*/  IMAD.MOV.U32 R12, RZ, RZ, RZ ;  /* 0x000000ffff0c7224 */ /* 0x000fe400078e00ff */
[----:B------:R-:W-:-:S07]  /*1d130*/  IMAD.MOV.U32 R15, RZ, RZ, -0x1 ;  /* 0xffffffffff0f7424 */ /* 0x000fce00078e00ff */
[----:B------:R-:W-:Y:S05]  /*1d140*/  WARPSYNC.COLLECTIVE R15, `(.L_x_892) ;  /* 0x000000000f087348 */ /* 0x000fea0003c00000 */
[----:B------:R0:W1:Y:S02]  /*1d150*/  SHFL.IDX P6, R14, R13, R12, R11 ;  /* 0x0000000c0d0e7389 */ /* 0x00006400000c000b */
[----:B01----:R-:W-:Y:S01]  /*1d160*/  ENDCOLLECTIVE ;  /* 0x000000000000791b */ /* 0x003fe20003800000 */
.L_x_892:
[----:B------:R-:W-:Y:S01]  /*1d170*/  MOV R13, R0 ;  /* 0x00000000000d7202 */ /* 0x000fe20000000f00 */
[----:B------:R-:W-:-:S07]  /*1d180*/  IMAD.MOV.U32 R3, RZ, RZ, R14 ;  /* 0x000000ffff037224 */ /* 0x000fce00078e000e */
[----:B------:R-:W-:Y:S05]  /*1d190*/  WARPSYNC.COLLECTIVE R15, `(.L_x_893) ;  /* 0x000000000f087348 */ /* 0x000fea0003c00000 */
[----:B------:R0:W1:Y:S02]  /*1d1a0*/  SHFL.IDX P6, R14, R13, R12, R11 ;  /* 0x0000000c0d0e7389 */ /* 0x00006400000c000b */
[----:B01----:R-:W-:Y:S01]  /*1d1b0*/  ENDCOLLECTIVE ;  /* 0x000000000000791b */ /* 0x003fe20003800000 */
.L_x_893:
[----:B------:R-:W-:Y:S05]  /*1d1c0*/  BRA `(.L_x_894) ;  /* 0xffffff60003c7947 */ /* 0x000fea000383ffff */
.L_x_673:
[----:B------:R-:W-:Y:S01]  /*1d1d0*/  BSSY B1, `(.L_x_895) ;  /* 0x0000008000017945 */ /* 0x000fe20003800000 */
[----:B--2---:R-:W-:Y:S01]  /*1d1e0*/  IMAD.MOV.U32 R13, RZ, RZ, R2 ;  /* 0x000000ffff0d7224 */ /* 0x004fe200078e0002 */
[----:B------:R-:W-:Y:S01]  /*1d1f0*/  MOV R11, 0x1c1f ;  /* 0x00001c1f000b7802 */ /* 0x000fe20000000f00 */
[----:B------:R-:W-:Y:S02]  /*1d200*/  IMAD.MOV.U32 R12, RZ, RZ, 0x1 ;  /* 0x00000001ff0c7424 */ /* 0x000fe400078e00ff */
[----:B------:R-:W-:-:S07]  /*1d210*/  IMAD.MOV.U32 R15, RZ, RZ, -0x1 ;  /* 0xffffffffff0f7424 */ /* 0x000fce00078e00ff */
[----:B01----:R-:W-:Y:S05]  /*1d220*/  WARPSYNC.COLLECTIVE R15, `(.L_x_896) ;  /* 0x000000000f087348 */ /* 0x003fea0003c00000 */
[----:B------:R2:W3:Y:S02]  /*1d230*/  SHFL.IDX P6, R14, R13, R12, R11 ;  /* 0x0000000c0d0e7389 */ /* 0x0004e400000c000b */
[----:B0123--:R-:W-:Y:S01]  /*1d240*/  ENDCOLLECTIVE ;  /* 0x000000000000791b */ /* 0x00ffe20003800000 */
.L_x_896:
[----:B------:R-:W-:Y:S05]  /*1d250*/  BSYNC B1 ;  /* 0x0000000000017941 */ /* 0x000fea0003800000 */
.L_x_895:
        /* <DEDUP_REMOVED lines=8> */
.L_x_897:
[----:B------:R-:W-:Y:S05]  /*1d2e0*/  BRA `(.L_x_898) ;  /* 0xffffff6400187947 */ /* 0x000fea000383ffff */
.L_x_677:
[----:B------:R-:W-:Y:S01]  /*1d2f0*/  IMAD.MOV.U32 R13, RZ, RZ, R2 ;  /* 0x000000ffff0d7224 */ /* 0x000fe200078e0002 */
[----:B------:R-:W-:Y:S01]  /*1d300*/  MOV R11, 0x181f ;  /* 0x0000181f000b7802 */ /* 0x000fe20000000f00 */
[----:B------:R-:W-:Y:S02]  /*1d310*/  IMAD.MOV.U32 R12, RZ, RZ, RZ ;  /* 0x000000ffff0c7224 */ /* 0x000fe400078e00ff */
[----:B------:R-:W-:-:S07]  /*1d320*/  IMAD.MOV.U32 R15, RZ, RZ, -0x1 ;  /* 0xffffffffff0f7424 */ /* 0x000fce00078e00ff */
[----:B01----:R-:W-:Y:S05]  /*1d330*/  WARPSYNC.COLLECTIVE R15, `(.L_x_899) ;  /* 0x000000000f087348 */ /* 0x003fea0003c00000 */
[----:B------:R2:W3:Y:S02]  /*1d340*/  SHFL.IDX P6, R14, R13, R12, R11 ;  /* 0x0000000c0d0e7389 */ /* 0x0004e400000c000b */
[----:B0123--:R-:W-:Y:S01]  /*1d350*/  ENDCOLLECTIVE ;  /* 0x000000000000791b */ /* 0x00ffe20003800000 */
.L_x_899:
[----:B------:R-:W-:Y:S01]  /*1d360*/  MOV R13, R0 ;  /* 0x00000000000d7202 */ /* 0x000fe20000000f00 */
[----:B------:R-:W-:-:S07]  /*1d370*/  IMAD.MOV.U32 R3, RZ, RZ, R14 ;  /* 0x000000ffff037224 */ /* 0x000fce00078e000e */
[----:B------:R-:W-:Y:S05]  /*1d380*/  WARPSYNC.COLLECTIVE R15, `(.L_x_900) ;  /* 0x000000000f087348 */ /* 0x000fea0003c00000 */
[----:B------:R0:W1:Y:S02]  /*1d390*/  SHFL.IDX P6, R14, R13, R12, R11 ;  /* 0x0000000c0d0e7389 */ /* 0x00006400000c000b */
[----:B01----:R-:W-:Y:S01]  /*1d3a0*/  ENDCOLLECTIVE ;  /* 0x000000000000791b */ /* 0x003fe20003800000 */
.L_x_900:
[----:B------:R-:W-:Y:S05]  /*1d3b0*/  BRA `(.L_x_901) ;  /* 0xffffff6c00f47947 */ /* 0x000fea000383ffff */
.L_x_680:
[----:B------:R-:W-:Y:S01]  /*1d3c0*/  BSSY B1, `(.L_x_902) ;  /* 0x0000008000017945 */ /* 0x000fe20003800000 */
[----:B------:R-:W-:Y:S01]  /*1d3d0*/  IMAD.MOV.U32 R13, RZ, RZ, R2 ;  /* 0x000000ffff0d7224 */ /* 0x000fe200078e0002 */
[----:B------:R-:W-:Y:S01]  /*1d3e0*/  MOV R11, 0x181f ;  /* 0x0000181f000b7802 */ /* 0x000fe20000000f00 */
[----:B------:R-:W-:Y:S02]  /*1d3f0*/  IMAD.MOV.U32 R12, RZ, RZ, 0x1 ;  /* 0x00000001ff0c7424 */ /* 0x000fe400078e00ff */
[----:B---3--:R-:W-:-:S07]  /*1d400*/  IMAD.MOV.U32 R15, RZ, RZ, -0x1 ;  /* 0xffffffffff0f7424 */ /* 0x008fce00078e00ff */
[----:B012-4-:R-:W-:Y:S05]  /*1d410*/  WARPSYNC.COLLECTIVE R15, `(.L_x_903) ;  /* 0x000000000f087348 */ /* 0x017fea0003c00000 */
[----:B----4-:R3:W4:Y:S02]  /*1d420*/  SHFL.IDX P6, R14, R13, R12, R11 ;  /* 0x0000000c0d0e7389 */ /* 0x01072400000c000b */
[----:B01234-:R-:W-:Y:S01]  /*1d430*/  ENDCOLLECTIVE ;  /* 0x000000000000791b */ /* 0x01ffe20003800000 */
.L_x_903:
[----:B------:R-:W-:Y:S05]  /*1d440*/  BSYNC B1 ;  /* 0x0000000000017941 */ /* 0x000fea0003800000 */
.L_x_902:
        /* <DEDUP_REMOVED lines=8> */
.L_x_904:
[----:B------:R-:W-:Y:S05]  /*1d4d0*/  BRA `(.L_x_905) ;  /* 0xffffff6c00f47947 */ /* 0x000fea000383ffff */
.L_x_683:
[----:B------:R-:W-:Y:S01]  /*1d4e0*/  BSSY B1, `(.L_x_906) ;  /* 0x0000008000017945 */ /* 0x000fe20003800000 */
[----:B------:R-:W-:Y:S01]  /*1d4f0*/  IMAD.MOV.U32 R13, RZ, RZ, R2 ;  /* 0x000000ffff0d7224 */ /* 0x000fe200078e0002 */
[----:B------:R-:W-:Y:S01]  /*1d500*/  MOV R11, 0x181f ;  /* 0x0000181f000b7802 */ /* 0x000fe20000000f00 */
[----:B------:R-:W-:Y:S02]  /*1d510*/  IMAD.MOV.U32 R12, RZ, RZ, 0x2 ;  /* 0x00000002ff0c7424 */ /* 0x000fe400078e00ff */
[----:B0-----:R-:W-:-:S07]  /*1d520*/  IMAD.MOV.U32 R15, RZ, RZ, -0x1 ;  /* 0xffffffffff0f7424 */ /* 0x001fce00078e00ff */
[----:B-1234-:R-:W-:Y:S05]  /*1d530*/  WARPSYNC.COLLECTIVE R15, `(.L_x_907) ;  /* 0x000000000f087348 */ /* 0x01efea0003c00000 */
[----:B----4-:R0:W4:Y:S02]  /*1d540*/  SHFL.IDX P6, R14, R13, R12, R11 ;  /* 0x0000000c0d0e7389 */ /* 0x01012400000c000b */
[----:B01234-:R-:W-:Y:S01]  /*1d550*/  ENDCOLLECTIVE ;  /* 0x000000000000791b */ /* 0x01ffe20003800000 */
.L_x_907:
[----:B------:R-:W-:Y:S05]  /*1d560*/  BSYNC B1 ;  /* 0x0000000000017941 */ /* 0x000fea0003800000 */
.L_x_906:
        /* <DEDUP_REMOVED lines=8> */
.L_x_908:
[----:B------:R-:W-:Y:S05]  /*1d5f0*/  BRA `(.L_x_909) ;  /* 0xffffff6c00f47947 */ /* 0x000fea000383ffff */
.L_x_686:
[----:B------:R-:W-:Y:S01]  /*1d600*/  BSSY B1, `(.L_x_910) ;  /* 0x0000008000017945 */ /* 0x000fe20003800000 */
[----:B------:R-:W-:Y:S01]  /*1d610*/  IMAD.MOV.U32 R13, RZ, RZ, R2 ;  /* 0x000000ffff0d7224 */ /* 0x000fe200078e0002 */
[----:B------:R-:W-:Y:S01]  /*1d620*/  MOV R11, 0x181f ;  /* 0x0000181f000b7802 */ /* 0x000fe20000000f00 */
[----:B------:R-:W-:Y:S02]  /*1d630*/  IMAD.MOV.U32 R12, RZ, RZ, 0x3 ;  /* 0x00000003ff0c7424 */ /* 0x000fe400078e00ff */
[----:B0-----:R-:W-:-:S07]  /*1d640*/  IMAD.MOV.U32 R15, RZ, RZ, -0x1 ;  /* 0xffffffffff0f7424 */ /* 0x001fce00078e00ff */
[----:B-1234-:R-:W-:Y:S05]  /*1d650*/  WARPSYNC.COLLECTIVE R15, `(.L_x_911) ;  /* 0x000000000f087348 */ /* 0x01efea0003c00000 */
[----:B------:R0:W0:Y:S02]  /*1d660*/  SHFL.IDX P6, R14, R13, R12, R11 ;  /* 0x0000000c0d0e7389 */ /* 0x00002400000c000b */
[----:B01234-:R-:W-:Y:S01]  /*1d670*/  ENDCOLLECTIVE ;  /* 0x000000000000791b */ /* 0x01ffe20003800000 */
.L_x_911:
[----:B------:R-:W-:Y:S05]  /*1d680*/  BSYNC B1 ;  /* 0x0000000000017941 */ /* 0x000fea0003800000 */
.L_x_910:
        /* <DEDUP_REMOVED lines=8> */
.L_x_912:
[----:B------:R-:W-:Y:S05]  /*1d710*/  BRA `(.L_x_913) ;  /* 0xffffff6c00f47947 */ /* 0x000fea000383ffff */
.L_x_703:
[----:B------:R-:W0:Y:S01]  /*1d720*/  S2R R9, SR_TID.X ;  /* 0x0000000000097919 */ /* 0x000e220000002100 */
[----:B------:R-:W-:Y:S01]  /*1d730*/  BSSY B1, `(.L_x_914) ;  /* 0x000000a000017945 */ /* 0x000fe20003800000 */
[----:B------:R-:W-:Y:S01]  /*1d740*/  IMAD.MOV.U32 R12, RZ, RZ, RZ ;  /* 0x000000ffff0c7224 */ /* 0x000fe200078e00ff */
[----:B------:R-:W-:Y:S01]  /*1d750*/  MOV R11, 0x1f ;  /* 0x0000001f000b7802 */ /* 0x000fe20000000f00 */
[----:B------:R-:W-:Y:S01]  /*1d760*/  IMAD.MOV.U32 R15, RZ, RZ, -0x1 ;  /* 0xffffffffff0f7424 */ /* 0x000fe200078e00ff */
[----:B0-----:R-:W-:-:S04]  /*1d770*/  SHF.R.U32.HI R9, RZ, 0x5, R9 ;  /* 0x00000005ff097819 */ /* 0x001fc80000011609 */
[----:B------:R-:W-:-:S05]  /*1d780*/  LOP3.LUT R9, R9, 0x3, RZ, 0xc0, !PT ;  /* 0x0000000309097812 */ /* 0x000fca00078ec0ff */
[----:B------:R-:W-:-:S07]  /*1d790*/  IMAD.MOV.U32 R13, RZ, RZ, R9 ;  /* 0x000000ffff0d7224 */ /* 0x000fce00078e0009 */
[----:B------:R-:W-:Y:S05]  /*1d7a0*/  WARPSYNC.COLLECTIVE R15, `(.L_x_915) ;  /* 0x000000000f087348 */ /* 0x000fea0003c00000 */
[----:B------:R0:W1:Y:S02]  /*1d7b0*/  SHFL.IDX P6, R14, R13, R12, R11 ;  /* 0x0000000c0d0e7389 */ /* 0x00006400000c000b */
[----:B01----:R-:W-:Y:S01]  /*1d7c0*/  ENDCOLLECTIVE ;  /* 0x000000000000791b */ /* 0x003fe20003800000 */
.L_x_915:
[----:B------:R-:W-:Y:S05]  /*1d7d0*/  BSYNC B1 ;  /* 0x0000000000017941 */ /* 0x000fea0003800000 */
.L_x_914:
[----:B------:R-:W-:Y:S05]  /*1d7e0*/  BRA `(.L_x_916) ;  /* 0xffffff84009c7947 */ /* 0x000fea000383ffff */
.L_x_705:
[----:B------:R-:W-:Y:S01]  /*1d7f0*/  BSSY B1, `(.L_x_917) ;  /* 0x0000006000017945 */ /* 0x000fe20003800000 */
[----:B------:R-:W-:-:S07]  /*1d800*/  IMAD.MOV.U32 R15, RZ, RZ, -0x1 ;  /* 0xffffffffff0f7424 */ /* 0x000fce00078e00ff */
[----:B0-----:R-:W-:Y:S05]  /*1d810*/  WARPSYNC.COLLECTIVE R15, `(.L_x_918) ;  /* 0x000000000f0c7348 */ /* 0x001fea0003c00000 */
[----:B------:R-:W-:Y:S02]  /*1d820*/  ELECT P6, UR62, PT ;  /* 0x00000000003e782f */ /* 0x000fe400038c0000 */
[----:B------:R-:W-:Y:S01]  /*1d830*/  MOV R14, UR62 ;  /* 0x0000003e000e7c02 */ /* 0x000fe20008000f00 */
[----:B0-----:R-:W-:Y:S10]  /*1d840*/  ENDCOLLECTIVE ;  /* 0x000000000000791b */ /* 0x001ff40003800000 */
.L_x_918:
[----:B------:R-:W-:Y:S05]  /*1d850*/  BSYNC B1 ;  /* 0x0000000000017941 */ /* 0x000fea0003800000 */
.L_x_917:
[----:B------:R-:W-:Y:S05]  /*1d860*/  BRA `(.L_x_704) ;  /* 0xffffff8400947947 */ /* 0x000fea000383ffff */
.L_x_707:
[----:B0-----:R0:W1:Y:S02]  /*1d870*/  SYNCS.PHASECHK.TRANS64.TRYWAIT P0, [R22+URZ+0x28820], R7 ;  /* 0x02882007160075a7 */ /* 0x001064000800017f */
[----:B-1----:R-:W-:Y:S05]  /*1d880*/  @!P0 NANOSLEEP.SYNCS 0x989680 ;  /* 0x009896800000895d */ /* 0x002fea0003900000 */
[----:B------:R-:W1:Y:S02]  /*1d890*/  @!P0 SYNCS.PHASECHK.TRANS64 P0, [R22+URZ+0x28820], R7 ;  /* 0x02882007160085a7 */ /* 0x000e64000800007f */
[----:B-1----:R-:W-:Y:S05]  /*1d8a0*/  @!P0 BRA `(.L_x_707) ;  /* 0xfffffffc00f08947 */ /* 0x002fea000383ffff */
[----:B------:R-:W-:Y:S05]  /*1d8b0*/  BRA `(.L_x_919) ;  /* 0xffffff8400a47947 */ /* 0x000fea000383ffff */
.L_x_711:
[----:B-1----:R1:W2:Y:S02]  /*1d8c0*/  SYNCS.PHASECHK.TRANS64.TRYWAIT P0, [R10+URZ+0x288a0], R9 ;  /* 0x0288a0090a0075a7 */ /* 0x0022a4000800017f */
[----:B--2---:R-:W-:Y:S05]  /*1d8d0*/  @!P0 NANOSLEEP.SYNCS 0x989680 ;  /* 0x009896800000895d */ /* 0x004fea0003900000 */
[----:B------:R-:W2:Y:S02]  /*1d8e0*/  @!P0 SYNCS.PHASECHK.TRANS64 P0, [R10+URZ+0x288a0], R9 ;  /* 0x0288a0090a0085a7 */ /* 0x000ea4000800007f */
[----:B--2---:R-:W-:Y:S05]  /*1d8f0*/  @!P0 BRA `(.L_x_711) ;  /* 0xfffffffc00f08947 */ /* 0x004fea000383ffff */
[----:B------:R-:W-:Y:S05]  /*1d900*/  BRA `(.L_x_920) ;  /* 0xffffff8400bc7947 */ /* 0x000fea000383ffff */
.L_x_717:
[----:B0-----:R0:W2:Y:S02]  /*1d910*/  SYNCS.PHASECHK.TRANS64.TRYWAIT P0, [R10+URZ+0x288c0], R9 ;  /* 0x0288c0090a0075a7 */ /* 0x0010a4000800017f */
[----:B--2---:R-:W-:Y:S05]  /*1d920*/  @!P0 NANOSLEEP.SYNCS 0x989680 ;  /* 0x009896800000895d */ /* 0x004fea0003900000 */
[----:B------:R-:W2:Y:S02]  /*1d930*/  @!P0 SYNCS.PHASECHK.TRANS64 P0, [R10+URZ+0x288c0], R9 ;  /* 0x0288c0090a0085a7 */ /* 0x000ea4000800007f */
[----:B--2---:R-:W-:Y:S05]  /*1d940*/  @!P0 BRA `(.L_x_717) ;  /* 0xfffffffc00f08947 */ /* 0x004fea000383ffff */
[----:B------:R-:W-:Y:S05]  /*1d950*/  BRA `(.L_x_921) ;  /* 0xffffff88007c7947 */ /* 0x000fea000383ffff */
.L_x_725:
[----:B-1----:R1:W2:Y:S02]  /*1d960*/  SYNCS.PHASECHK.TRANS64.TRYWAIT P2, [R10+URZ+0x288a0], R9 ;  /* 0x0288a0090a0075a7 */ /* 0x0022a4000804017f */
[----:B--2---:R-:W-:Y:S05]  /*1d970*/  @!P2 NANOSLEEP.SYNCS 0x989680 ;  /* 0x009896800000a95d */ /* 0x004fea0003900000 */
[----:B------:R-:W2:Y:S02]  /*1d980*/  @!P2 SYNCS.PHASECHK.TRANS64 P2, [R10+URZ+0x288a0], R9 ;  /* 0x0288a0090a00a5a7 */ /* 0x000ea4000804007f */
[----:B--2---:R-:W-:Y:S05]  /*1d990*/  @!P2 BRA `(.L_x_725) ;  /* 0xfffffffc00f0a947 */ /* 0x004fea000383ffff */
[----:B------:R-:W-:Y:S05]  /*1d9a0*/  BRA `(.L_x_922) ;  /* 0xffffff8c00787947 */ /* 0x000fea000383ffff */
.L_x_731:
[----:B0-----:R0:W2:Y:S02]  /*1d9b0*/  SYNCS.PHASECHK.TRANS64.TRYWAIT P2, [R10+URZ+0x288c0], R9 ;  /* 0x0288c0090a0075a7 */ /* 0x0010a4000804017f */
[----:B--2---:R-:W-:Y:S05]  /*1d9c0*/  @!P2 NANOSLEEP.SYNCS 0x989680 ;  /* 0x009896800000a95d */ /* 0x004fea0003900000 */
[----:B------:R-:W2:Y:S02]  /*1d9d0*/  @!P2 SYNCS.PHASECHK.TRANS64 P2, [R10+URZ+0x288c0], R9 ;  /* 0x0288c0090a00a5a7 */ /* 0x000ea4000804007f */
[----:B--2---:R-:W-:Y:S05]  /*1d9e0*/  @!P2 BRA `(.L_x_731) ;  /* 0xfffffffc00f0a947 */ /* 0x004fea000383ffff */
[----:B------:R-:W-:Y:S05]  /*1d9f0*/  BRA `(.L_x_923) ;  /* 0xffffff9000307947 */ /* 0x000fea000383ffff */
.L_x_747:
[----:B------:R-:W0:Y:S01]  /*1da00*/  S2R R9, SR_TID.X ;  /* 0x0000000000097919 */ /* 0x000e220000002100 */
[----:B------:R-:W-:Y:S01]  /*1da10*/  BSSY B0, `(.L_x_924) ;  /* 0x000000a000007945 */ /* 0x000fe20003800000 */
[----:B------:R-:W-:Y:S01]  /*1da20*/  IMAD.MOV.U32 R12, RZ, RZ, RZ ;  /* 0x000000ffff0c7224 */ /* 0x000fe200078e00ff */
[----:B------:R-:W-:Y:S01]  /*1da30*/  MOV R15, 0xffffffff ;  /* 0xffffffff000f7802 */ /* 0x000fe20000000f00 */
[----:B------:R-:W-:Y:S01]  /*1da40*/  IMAD.MOV.U32 R11, RZ, RZ, 0x1f ;  /* 0x0000001fff0b7424 */ /* 0x000fe200078e00ff */
[----:B0-----:R-:W-:-:S04]  /*1da50*/  SHF.R.U32.HI R9, RZ, 0x5, R9 ;  /* 0x00000005ff097819 */ /* 0x001fc80000011609 */
[----:B------:R-:W-:-:S04]  /*1da60*/  LOP3.LUT R9, R9, 0x3, RZ, 0xc0, !PT ;  /* 0x0000000309097812 */ /* 0x000fc800078ec0ff */
[----:B------:R-:W-:-:S07]  /*1da70*/  MOV R13, R9 ;  /* 0x00000009000d7202 */ /* 0x000fce0000000f00 */
[----:B-----5:R-:W-:Y:S05]  /*1da80*/  WARPSYNC.COLLECTIVE R15, `(.L_x_925) ;  /* 0x000000000f087348 */ /* 0x020fea0003c00000 */
[----:B------:R0:W1:Y:S02]  /*1da90*/  SHFL.IDX P6, R14, R13, R12, R11 ;  /* 0x0000000c0d0e7389 */ /* 0x00006400000c000b */
[----:B01---5:R-:W-:Y:S01]  /*1daa0*/  ENDCOLLECTIVE ;  /* 0x000000000000791b */ /* 0x023fe20003800000 */
.L_x_925:
[----:B------:R-:W-:Y:S05]  /*1dab0*/  BSYNC B0 ;  /* 0x0000000000007941 */ /* 0x000fea0003800000 */
.L_x_924:
[----:B------:R-:W-:Y:S05]  /*1dac0*/  BRA `(.L_x_926) ;  /* 0xffffff9c007c7947 */ /* 0x000fea000383ffff */
.L_x_750:
[----:B0-----:R0:W1:Y:S02]  /*1dad0*/  SYNCS.PHASECHK.TRANS64.TRYWAIT P0, [R7+URZ+0x28840], R2 ;  /* 0x02884002070075a7 */ /* 0x001064000800017f */
[----:B-1----:R-:W-:Y:S05]  /*1dae0*/  @!P0 NANOSLEEP.SYNCS 0x989680 ;  /* 0x009896800000895d */ /* 0x002fea0003900000 */
[----:B------:R-:W1:Y:S02]  /*1daf0*/  @!P0 SYNCS.PHASECHK.TRANS64 P0, [R7+URZ+0x28840], R2 ;  /* 0x02884002070085a7 */ /* 0x000e64000800007f */
[----:B-1----:R-:W-:Y:S05]  /*1db00*/  @!P0 BRA `(.L_x_750) ;  /* 0xfffffffc00f08947 */ /* 0x002fea000383ffff */
[----:B------:R-:W-:Y:S05]  /*1db10*/  BRA `(.L_x_927) ;  /* 0xffffff9c00cc7947 */ /* 0x000fea000383ffff */
.L_x_751:
        /* <DEDUP_REMOVED lines=8> */
.L_x_929:
[----:B------:R-:W-:Y:S05]  /*1dba0*/  BSYNC B0 ;  /* 0x0000000000007941 */ /* 0x000fea0003800000 */
.L_x_928:
[----:B------:R-:W-:Y:S01]  /*1dbb0*/  MOV R13, R4 ;  /* 0x00000004000d7202 */ /* 0x000fe20000000f00 */
[----:B------:R-:W-:Y:S01]  /*1dbc0*/  IMAD.MOV.U32 R12, RZ, RZ, RZ ;  /* 0x000000ffff0c7224 */ /* 0x000fe200078e00ff */
[----:B------:R-:W-:Y:S01]  /*1dbd0*/  MOV R15, 0xffffffff ;  /* 0xffffffff000f7802 */ /* 0x000fe20000000f00 */
[----:B------:R-:W-:Y:S01]  /*1dbe0*/  IMAD.MOV.U32 R11, RZ, RZ, 0x181f ;  /* 0x0000181fff0b7424 */ /* 0x000fe200078e00ff */
[----:B------:R-:W-:Y:S01]  /*1dbf0*/  @P0 LEA R8, R5, R22, 0x1 ;  /* 0x0000001605080211 */ /* 0x000fe200078e08ff */
[----:B------:R-:W-:-:S07]  /*1dc00*/  IMAD.MOV.U32 R2, RZ, RZ, R14 ;  /* 0x000000ffff027224 */ /* 0x000fce00078e000e */
[----:B------:R-:W-:Y:S05]  /*1dc10*/  WARPSYNC.COLLECTIVE R15, `(.L_x_930) ;  /* 0x000000000f087348 */ /* 0x000fea0003c00000 */
[----:B------:R0:W1:Y:S02]  /*1dc20*/  SHFL.IDX P6, R14, R13, R12, R11 ;  /* 0x0000000c0d0e7389 */ /* 0x00006400000c000b */
[----:B01----:R-:W-:Y:S01]  /*1dc30*/  ENDCOLLECTIVE ;  /* 0x000000000000791b */ /* 0x003fe20003800000 */
.L_x_930:
[----:B------:R-:W-:Y:S02]  /*1dc40*/  IMAD.MOV.U32 R13, RZ, RZ, R0 ;  /* 0x000000ffff0d7224 */ /* 0x000fe400078e0000 */
[----:B------:R-:W-:Y:S02]  /*1dc50*/  IMAD.MOV.U32 R12, RZ, RZ, 0x1 ;  /* 0x00000001ff0c7424 */ /* 0x000fe400078e00ff */
[----:B------:R-:W-:-:S07]  /*1dc60*/  IMAD.MOV.U32 R3, RZ, RZ, R14 ;  /* 0x000000ffff037224 */ /* 0x000fce00078e000e */
[----:B------:R-:W-:Y:S05]  /*1dc70*/  WARPSYNC.COLLECTIVE R15, `(.L_x_931) ;  /* 0x000000000f087348 */ /* 0x000fea0003c00000 */
[----:B------:R0:W1:Y:S02]  /*1dc80*/  SHFL.IDX P6, R14, R13, R12, R11 ;  /* 0x0000000c0d0e7389 */ /* 0x00006400000c000b */
[----:B01----:R-:W-:Y:S01]  /*1dc90*/  ENDCOLLECTIVE ;  /* 0x000000000000791b */ /* 0x003fe20003800000 */
.L_x_931:
        /* <DEDUP_REMOVED lines=16> */
.L_x_932:
[----:B------:R-:W-:Y:S02]  /*1dda0*/  @P0 IMAD R8, R5, 0x2, R22 ;  /* 0x0000000205080824 */ /* 0x000fe400078e0216 */
[----:B------:R-:W-:Y:S01]  /*1ddb0*/  IMAD.MOV.U32 R13, RZ, RZ, R0 ;  /* 0x000000ffff0d7224 */ /* 0x000fe200078e0000 */
[----:B------:R-:W-:Y:S01]  /*1ddc0*/  MOV R12, 0x2 ;  /* 0x00000002000c7802 */ /* 0x000fe20000000f00 */
[----:B------:R-:W-:-:S07]  /*1ddd0*/  IMAD.MOV.U32 R3, RZ, RZ, R14 ;  /* 0x000000ffff037224 */ /* 0x000fce00078e000e */
[----:B------:R-:W-:Y:S05]  /*1dde0*/  WARPSYNC.COLLECTIVE R15, `(.L_x_933) ;  /* 0x000000000f087348 */ /* 0x000fea0003c00000 */
[----:B------:R0:W1:Y:S02]  /*1ddf0*/  SHFL.IDX P6, R14, R13, R12, R11 ;  /* 0x0000000c0d0e7389 */ /* 0x00006400000c000b */
[----:B01----:R-:W-:Y:S01]  /*1de00*/  ENDCOLLECTIVE ;  /* 0x000000000000791b */ /* 0x003fe20003800000 */
.L_x_933:
[----:B------:R-:W-:-:S04]  /*1de10*/  @P0 LEA R3, P1, R31, R3, 0x1 ;  /* 0x000000031f030211 */ /* 0x000fc800078208ff */
[----:B------:R-:W-:-:S04]  /*1de20*/  @P0 IADD3.X R2, RZ, R2, RZ, P1, !PT ;  /* 0x00000002ff020210 */ /* 0x000fc80000ffe4ff */
        /* <DEDUP_REMOVED lines=14> */
.L_x_934:
[----:B------:R-:W-:Y:S01]  /*1df10*/  @P0 IMAD R8, R5, 0x2, R22 ;  /* 0x0000000205080824 */ /* 0x000fe200078e0216 */
[----:B------:R-:W-:Y:S01]  /*1df20*/  MOV R13, R0 ;  /* 0x00000000000d7202 */ /* 0x000fe20000000f00 */
[----:B------:R-:W-:Y:S01]  /*1df30*/  IMAD.MOV.U32 R12, RZ, RZ, 0x3 ;  /* 0x00000003ff0c7424 */ /* 0x000fe200078e00ff */
[----:B------:R-:W-:-:S07]  /*1df40*/  MOV R3, R14 ;  /* 0x0000000e00037202 */ /* 0x000fce0000000f00 */
[----:B------:R-:W-:Y:S05]  /*1df50*/  WARPSYNC.COLLECTIVE R15, `(.L_x_935) ;  /* 0x000000000f087348 */ /* 0x000fea0003c00000 */
[----:B------:R0:W1:Y:S02]  /*1df60*/  SHFL.IDX P6, R14, R13, R12, R11 ;  /* 0x0000000c0d0e7389 */ /* 0x00006400000c000b */
[----:B01----:R-:W-:Y:S01]  /*1df70*/  ENDCOLLECTIVE ;  /* 0x000000000000791b */ /* 0x003fe20003800000 */
.L_x_935:
[----:B------:R-:W-:-:S05]  /*1df80*/  @P0 LEA R3, P1, R31, R3, 0x1 ;  /* 0x000000031f030211 */ /* 0x000fca00078208ff */
[----:B------:R-:W-:-:S05]  /*1df90*/  @P0 IMAD.X R2, RZ, RZ, R2, P1 ;  /* 0x000000ffff020224 */ /* 0x000fca00008e0602 */
[----:B------:R-:W-:Y:S02]  /*1dfa0*/  @P0 LOP3.LUT R3, R3, R2, RZ, 0x3c, !PT ;  /* 0x0000000203030212 */ /* 0x000fe400078e3cff */
[----:B------:R-:W-:Y:S02]  /*1dfb0*/  MOV R13, R4 ;  /* 0x00000004000d7202 */ /* 0x000fe40000000f00 */
        /* <DEDUP_REMOVED lines=12> */
.L_x_936:
[----:B------:R-:W-:Y:S01]  /*1e080*/  @P0 LEA R8, R5, R22, 0x1 ;  /* 0x0000001605080211 */ /* 0x000fe200078e08ff */
[----:B------:R-:W-:Y:S02]  /*1e090*/  IMAD.MOV.U32 R13, RZ, RZ, R0 ;  /* 0x000000ffff0d7224 */ /* 0x000fe400078e0000 */
[----:B------:R-:W-:Y:S02]  /*1e0a0*/  IMAD.MOV.U32 R12, RZ, RZ, 0x4 ;  /* 0x00000004ff0c7424 */ /* 0x000fe400078e00ff */
[----:B------:R-:W-:-:S07]  /*1e0b0*/  IMAD.MOV.U32 R3, RZ, RZ, R14 ;  /* 0x000000ffff037224 */ /* 0x000fce00078e000e */
[----:B------:R-:W-:Y:S05]  /*1e0c0*/  WARPSYNC.COLLECTIVE R15, `(.L_x_937) ;  /* 0x000000000f087348 */ /* 0x000fea0003c00000 */
[----:B------:R0:W1:Y:S02]  /*1e0d0*/  SHFL.IDX P6, R14, R13, R12, R11 ;  /* 0x0000000c0d0e7389 */ /* 0x00006400000c000b */
[----:B01----:R-:W-:Y:S01]  /*1e0e0*/  ENDCOLLECTIVE ;  /* 0x000000000000791b */ /* 0x003fe20003800000 */
.L_x_937:
        /* <DEDUP_REMOVED lines=16> */
.L_x_938:
[----:B------:R-:W-:Y:S02]  /*1e1f0*/  @P0 IMAD R8, R5, 0x2, R22 ;  /* 0x0000000205080824 */ /* 0x000fe400078e0216 */
[----:B------:R-:W-:Y:S01]  /*1e200*/  IMAD.MOV.U32 R13, RZ, RZ, R0 ;  /* 0x000000ffff0d7224 */ /* 0x000fe200078e0000 */
[----:B------:R-:W-:Y:S01]  /*1e210*/  MOV R12, 0x5 ;  /* 0x00000005000c7802 */ /* 0x000fe20000000f00 */
[----:B------:R-:W-:-:S07]  /*1e220*/  IMAD.MOV.U32 R3, RZ, RZ, R14 ;  /* 0x000000ffff037224 */ /* 0x000fce00078e000e */
[----:B------:R-:W-:Y:S05]  /*1e230*/  WARPSYNC.COLLECTIVE R15, `(.L_x_939) ;  /* 0x000000000f087348 */ /* 0x000fea0003c00000 */
[----:B------:R0:W1:Y:S02]  /*1e240*/  SHFL.IDX P6, R14, R13, R12, R11 ;  /* 0x0000000c0d0e7389 */ /* 0x00006400000c000b */
[----:B01----:R-:W-:Y:S01]  /*1e250*/  ENDCOLLECTIVE ;  /* 0x000000000000791b */ /* 0x003fe20003800000 */
.L_x_939:
        /* <DEDUP_REMOVED lines=16> */
.L_x_940:
[----:B------:R-:W-:Y:S01]  /*1e360*/  @P0 IMAD R8, R5, 0x2, R22 ;  /* 0x0000000205080824 */ /* 0x000fe200078e0216 */
[----:B------:R-:W-:Y:S01]  /*1e370*/  MOV R13, R0 ;  /* 0x00000000000d7202 */ /* 0x000fe20000000f00 */
[----:B------:R-:W-:Y:S01]  /*1e380*/  IMAD.MOV.U32 R12, RZ, RZ, 0x6 ;  /* 0x00000006ff0c7424 */ /* 0x000fe200078e00ff */
[----:B------:R-:W-:-:S07]  /*1e390*/  MOV R3, R14 ;  /* 0x0000000e00037202 */ /* 0x000fce0000000f00 */
[----:B------:R-:W-:Y:S05]  /*1e3a0*/  WARPSYNC.COLLECTIVE R15, `(.L_x_941) ;  /* 0x000000000f087348 */ /* 0x000fea0003c00000 */
[----:B------:R0:W1:Y:S02]  /*1e3b0*/  SHFL.IDX P6, R14, R13, R12, R11 ;  /* 0x0000000c0d0e7389 */ /* 0x00006400000c000b */
[----:B01----:R-:W-:Y:S01]  /*1e3c0*/  ENDCOLLECTIVE ;  /* 0x000000000000791b */ /* 0x003fe20003800000 */
.L_x_941:
        /* <DEDUP_REMOVED lines=16> */
.L_x_942:
[----:B------:R-:W-:Y:S01]  /*1e4d0*/  @P0 LEA R8, R5, R22, 0x1 ;  /* 0x0000001605080211 */ /* 0x000fe200078e08ff */
[----:B------:R-:W-:Y:S02]  /*1e4e0*/  IMAD.MOV.U32 R13, RZ, RZ, R0 ;  /* 0x000000ffff0d7224 */ /* 0x000fe400078e0000 */
[----:B------:R-:W-:Y:S02]  /*1e4f0*/  IMAD.MOV.U32 R12, RZ, RZ, 0x7 ;  /* 0x00000007ff0c7424 */ /* 0x000fe400078e00ff */
[----:B------:R-:W-:-:S07]  /*1e500*/  IMAD.MOV.U32 R3, RZ, RZ, R14 ;  /* 0x000000ffff037224 */ /* 0x000fce00078e000e */
[----:B------:R-:W-:Y:S05]  /*1e510*/  WARPSYNC.COLLECTIVE R15, `(.L_x_943) ;  /* 0x000000000f087348 */ /* 0x000fea0003c00000 */
[----:B------:R0:W1:Y:S02]  /*1e520*/  SHFL.IDX P6, R14, R13, R12, R11 ;  /* 0x0000000c0d0e7389 */ /* 0x00006400000c000b */
[----:B01----:R-:W-:Y:S01]  /*1e530*/  ENDCOLLECTIVE ;  /* 0x000000000000791b */ /* 0x003fe20003800000 */
.L_x_943:
[----:B------:R-:W-:-:S05]  /*1e540*/  @P0 LEA R3, P1, R31, R3, 0x1 ;  /* 0x000000031f030211 */ /* 0x000fca00078208ff */
[----:B------:R-:W-:-:S05]  /*1e550*/  @P0 IMAD.X R2, RZ, RZ, R2, P1 ;  /* 0x000000ffff020224 */ /* 0x000fca00008e0602 */
[----:B------:R-:W-:Y:S01]  /*1e560*/  @P0 LOP3.LUT R3, R3, R2, RZ, 0x3c, !PT ;  /* 0x0000000203030212 */ /* 0x000fe200078e3cff */
[----:B------:R-:W-:-:S03]  /*1e570*/  IMAD.MOV.U32 R13, RZ, RZ, R4 ;  /* 0x000000ffff0d7224 */ /* 0x000fc600078e0004 */
[----:B------:R-:W-:-:S04]  /*1e580*/  @P0 LOP3.LUT R2, R3, R2, RZ, 0x3c, !PT ;  /* 0x0000000203020212 */ /* 0x000fc800078e3cff */
[----:B------:R-:W-:Y:S02]  /*1e590*/  @P0 LOP3.LUT R3, R3, R2, RZ, 0x3c, !PT ;  /* 0x0000000203030212 */ /* 0x000fe400078e3cff */
[----:B------:R-:W-:-:S07]  /*1e5a0*/  MOV R0, R14 ;  /* 0x0000000e00007202 */ /* 0x000fce0000000f00 */
[----:B------:R-:W-:Y:S05]  /*1e5b0*/  WARPSYNC.COLLECTIVE R15, `(.L_x_944) ;  /* 0x000000000f087348 */ /* 0x000fea0003c00000 */
[----:B------:R0:W1:Y:S02]  /*1e5c0*/  SHFL.IDX P6, R14, R13, R12, R11 ;  /* 0x0000000c0d0e7389 */ /* 0x00006400000c000b */
[----:B01----:R-:W-:Y:S01]  /*1e5d0*/  ENDCOLLECTIVE ;  /* 0x000000000000791b */ /* 0x003fe20003800000 */
.L_x_944:
[----:B------:R-:W-:Y:S01]  /*1e5e0*/  @!PT LDS RZ, [RZ] ;  /* 0x00000000fffff984 */ /* 0x000fe20000000800 */
[----:B------:R-:W-:Y:S01]  /*1e5f0*/  @!PT LDS RZ, [RZ] ;  /* 0x00000000fffff984 */ /* 0x000fe20000000800 */
[----:B------:R-:W-:Y:S01]  /*1e600*/  @!PT LDS RZ, [RZ] ;  /* 0x00000000fffff984 */ /* 0x000fe20000000800 */
[----:B------:R-:W-:Y:S04]  /*1e610*/  @P0 LDGSTS.E.BYPASS.LTC128B.128 [R8+0x1b400], desc[UR42][R2.64], !P3 ;  /* 0x1b40000002080fae */ /* 0x000fe8000d901d6a */
[----:B------:R0:W-:Y:S02]  /*1e620*/  @P0 LDGSTS.E.BYPASS.LTC128B.128 [R8+0x1f400], desc[UR42][R2.64+0x80], !P2 ;  /* 0x1f40008002080fae */ /* 0x0001e4000d101d6a */
[----:B0-----:R-:W-:Y:S01]  /*1e630*/  IMAD.MOV.U32 R2, RZ, RZ, R14 ;  /* 0x000000ffff027224 */ /* 0x001fe200078e000e */
[----:B------:R-:W-:Y:S06]  /*1e640*/  BRA `(.L_x_945) ;  /* 0xffffff9800a87947 */ /* 0x000fec000383ffff */
.L_x_756:
[----:B------:R-:W-:Y:S01]  /*1e650*/  MOV R13, R5 ;  /* 0x00000005000d7202 */ /* 0x000fe20000000f00 */
[----:B------:R-:W-:Y:S01]  /*1e660*/  IMAD.MOV.U32 R12, RZ, RZ, RZ ;  /* 0x000000ffff0c7224 */ /* 0x000fe200078e00ff */
[----:B------:R-:W-:Y:S01]  /*1e670*/  MOV R15, 0xffffffff ;  /* 0xffffffff000f7802 */ /* 0x000fe20000000f00 */
[----:B------:R-:W-:Y:S01]  /*1e680*/  IMAD.MOV.U32 R11, RZ, RZ, 0x181f ;  /* 0x0000181fff0b7424 */ /* 0x000fe200078e00ff */
[----:B------:R-:W-:Y:S01]  /*1e690*/  IADD3 R4, R10, R4, RZ ;  /* 0x000000040a047210 */ /* 0x000fe20007ffe0ff */
[----:B-----5:R-:W-:-:S07]  /*1e6a0*/  IMAD R6, R20, R7, RZ ;  /* 0x0000000714067224 */ /* 0x020fce00078e02ff */
[----:B------:R-:W-:Y:S05]  /*1e6b0*/  WARPSYNC.COLLECTIVE R15, `(.L_x_946) ;  /* 0x000000000f087348 */ /* 0x000fea0003c00000 */
[----:B------:R0:W1:Y:S02]  /*1e6c0*/  SHFL.IDX P6, R14, R13, R12, R11 ;  /* 0x0000000c0d0e7389 */ /* 0x00006400000c000b */
[----:B01----:R-:W-:Y:S01]  /*1e6d0*/  ENDCOLLECTIVE ;  /* 0x000000000000791b */ /* 0x003fe20003800000 */
.L_x_946:
[C---:B------:R-:W-:Y:S02]  /*1e6e0*/  IADD3 R7, R4.reuse, 0x10, RZ ;  /* 0x0000001004077810 */ /* 0x040fe40007ffe0ff */
[----:B------:R-:W-:Y:S01]  /*1e6f0*/  ISETP.GE.AND P3, PT, R4, R6, PT ;  /* 0x000000060400720c */ /* 0x000fe20003f66270 */
[----:B------:R-:W-:Y:S02]  /*1e700*/  IMAD.MOV.U32 R13, RZ, RZ, R0 ;  /* 0x000000ffff0d7224 */ /* 0x000fe400078e0000 */
[----:B------:R-:W-:-:S10]  /*1e710*/  IMAD.MOV.U32 R2, RZ, RZ, R14 ;  /* 0x000000ffff027224 */ /* 0x000fd400078e000e */
[----:B------:R-:W-:Y:S05]  /*1e720*/  WARPSYNC.COLLECTIVE R15, `(.L_x_947) ;  /* 0x000000000f087348 */ /* 0x000fea0003c00000 */
[----:B------:R0:W1:Y:S02]  /*1e730*/  SHFL.IDX P6, R14, R13, R12, R11 ;  /* 0x0000000c0d0e7389 */ /* 0x00006400000c000b */
[----:B01----:R-:W-:Y:S01]  /*1e740*/  ENDCOLLECTIVE ;  /* 0x000000000000791b */ /* 0x003fe20003800000 */
.L_x_947:
        /* <DEDUP_REMOVED lines=8> */
.L_x_948:
[----:B------:R-:W-:Y:S01]  /*1e7d0*/  @!PT LDS RZ, [RZ] ;  /* 0x00000000fffff984 */ /* 0x000fe20000000800 */
[----:B------:R-:W-:Y:S01]  /*1e7e0*/  @!PT LDS RZ, [RZ] ;  /* 0x00000000fffff984 */ /* 0x000fe20000000800 */
[----:B------:R-:W-:Y:S01]  /*1e7f0*/  @!PT LDS RZ, [RZ] ;  /* 0x00000000fffff984 */ /* 0x000fe20000000800 */
[----:B------:R-:W-:Y:S04]  /*1e800*/  @!P3 LDGSTS.E.BYPASS.LTC128B.128 [R9+0x10400], desc[UR42][R2.64], !P0 ;  /* 0x104000000209bfae */ /* 0x000fe8000c101d6a */
[----:B------:R0:W-:Y:S01]  /*1e810*/  @!P3 LDGSTS.E.BYPASS.LTC128B.128 [R9+0x14400], desc[UR42][R2.64+0x80], !P1 ;  /* 0x144000800209bfae */ /* 0x0001e2000c901d6a */
[----:B------:R-:W-:Y:S01]  /*1e820*/  ISETP.GE.AND P3, PT, R7, R6, PT ;  /* 0x000000060700720c */ /* 0x000fe20003f66270 */
[----:B------:R-:W-:Y:S01]  /*1e830*/  IMAD.MOV.U32 R13, RZ, RZ, R0 ;  /* 0x000000ffff0d7224 */ /* 0x000fe200078e0000 */
[----:B0-----:R-:W-:-:S11]  /*1e840*/  MOV R2, R14 ;  /* 0x0000000e00027202 */ /* 0x001fd60000000f00 */
[----:B------:R-:W-:Y:S05]  /*1e850*/  WARPSYNC.COLLECTIVE R15, `(.L_x_949) ;  /* 0x000000000f087348 */ /* 0x000fea0003c00000 */
[----:B------:R0:W1:Y:S02]  /*1e860*/  SHFL.IDX P6, R14, R13, R12, R11 ;  /* 0x0000000c0d0e7389 */ /* 0x00006400000c000b */
[----:B01----:R-:W-:Y:S01]  /*1e870*/  ENDCOLLECTIVE ;  /* 0x000000000000791b */ /* 0x003fe20003800000 */
.L_x_949:
[----:B------:R-:W-:Y:S01]  /*1e880*/  MOV R13, R5 ;  /* 0x00000005000d7202 */ /* 0x000fe20000000f00 */
[----:B------:R-:W-:Y:S01]  /*1e890*/  IMAD.MOV.U32 R12, RZ, RZ, 0x2 ;  /* 0x00000002ff0c7424 */ /* 0x000fe200078e00ff */
[----:B------:R-:W-:-:S05]  /*1e8a0*/  @!P3 LEA R14, P2, R31, R14, 0x1 ;  /* 0x0000000e1f0eb211 */ /* 0x000fca00078408ff */
[----:B------:R-:W-:Y:S01]  /*1e8b0*/  @!P3 IMAD.X R7, RZ, RZ, R2, P2 ;  /* 0x000000ffff07b224 */ /* 0x000fe200010e0602 */
[----:B------:R-:W-:-:S07]  /*1e8c0*/  @!P3 MOV R2, R14 ;  /* 0x0000000e0002b202 */ /* 0x000fce0000000f00 */
[----:B------:R-:W-:Y:S05]  /*1e8d0*/  WARPSYNC.COLLECTIVE R15, `(.L_x_950) ;  /* 0x000000000f087348 */ /* 0x000fea0003c00000 */
[----:B------:R0:W1:Y:S02]  /*1e8e0*/  SHFL.IDX P6, R14, R13, R12, R11 ;  /* 0x0000000c0d0e7389 */ /* 0x00006400000c000b */
[----:B01----:R-:W-:Y:S01]  /*1e8f0*/  ENDCOLLECTIVE ;  /* 0x000000000000791b */ /* 0x003fe20003800000 */
.L_x_950:
[----:B------:R-:W-:Y:S02]  /*1e900*/  @!P3 IMAD.MOV.U32 R3, RZ, RZ, R7 ;  /* 0x000000ffff03b224 */ /* 0x000fe400078e0007 */
[----:B------:R-:W-:-:S03]  /*1e910*/  VIADD R7, R4, 0x20 ;  /* 0x0000002004077836 */ /* 0x000fc60000000000 */
[----:B------:R-:W-:Y:S01]  /*1e920*/  @!PT LDS RZ, [RZ] ;  /* 0x00000000fffff984 */ /* 0x000fe20000000800 */
[----:B------:R-:W-:Y:S01]  /*1e930*/  @!PT LDS RZ, [RZ] ;  /* 0x00000000fffff984 */ /* 0x000fe20000000800 */
[----:B------:R-:W-:Y:S01]  /*1e940*/  @!PT LDS RZ, [RZ] ;  /* 0x00000000fffff984 */ /* 0x000fe20000000800 */
[----:B------:R-:W-:Y:S04]  /*1e950*/  @!P3 LDGSTS.E.BYPASS.LTC128B.128 [R9+0x10c00], desc[UR42][R2.64], !P0 ;  /* 0x10c000000209bfae */ /* 0x000fe8000c101d6a */
[----:B------:R0:W-:Y:S01]  /*1e960*/  @!P3 LDGSTS.E.BYPASS.LTC128B.128 [R9+0x14c00], desc[UR42][R2.64+0x80], !P1 ;  /* 0x14c000800209bfae */ /* 0x0001e2000c901d6a */
[----:B------:R-:W-:Y:S02]  /*1e970*/  ISETP.GE.AND P3, PT, R7, R6, PT ;  /* 0x000000060700720c */ /* 0x000fe40003f66270 */
[----:B------:R-:W-:Y:S01]  /*1e980*/  MOV R13, R0 ;  /* 0x00000000000d7202 */ /* 0x000fe20000000f00 */
[----:B0-----:R-:W-:-:S10]  /*1e990*/  IMAD.MOV.U32 R2, RZ, RZ, R14 ;  /* 0x000000ffff027224 */ /* 0x001fd400078e000e */
[----:B------:R-:W-:Y:S05]  /*1e9a0*/  WARPSYNC.COLLECTIVE R15, `(.L_x_951) ;  /* 0x000000000f087348 */ /* 0x000fea0003c00000 */
[----:B------:R0:W1:Y:S02]  /*1e9b0*/  SHFL.IDX P6, R14, R13, R12, R11 ;  /* 0x0000000c0d0e7389 */ /* 0x00006400000c000b */
[----:B01----:R-:W-:Y:S01]  /*1e9c0*/  ENDCOLLECTIVE ;  /* 0x000000000000791b */ /* 0x003fe20003800000 */
.L_x_951:
[----:B------:R-:W-:Y:S01]  /*1e9d0*/  IMAD.MOV.U32 R13, RZ, RZ, R5 ;  /* 0x000000ffff0d7224 */ /* 0x000fe200078e0005 */
[----:B------:R-:W-:Y:S02]  /*1e9e0*/  MOV R12, 0x3 ;  /* 0x00000003000c7802 */ /* 0x000fe40000000f00 */
[----:B------:R-:W-:-:S05]  /*1e9f0*/  @!P3 LEA R14, P2, R31, R14, 0x1 ;  /* 0x0000000e1f0eb211 */ /* 0x000fca00078408ff */
[----:B------:R-:W-:Y:S02]  /*1ea00*/  @!P3 IMAD.X R7, RZ, RZ, R2, P2 ;  /* 0x000000ffff07b224 */ /* 0x000fe400010e0602 */
[----:B------:R-:W-:-:S07]  /*1ea10*/  @!P3 IMAD.MOV.U32 R2, RZ, RZ, R14 ;  /* 0x000000ffff02b224 */ /* 0x000fce00078e000e */
[----:B------:R-:W-:Y:S05]  /*1ea20*/  WARPSYNC.COLLECTIVE R15, `(.L_x_952) ;  /* 0x000000000f087348 */ /* 0x000fea0003c00000 */
[----:B------:R0:W1:Y:S02]  /*1ea30*/  SHFL.IDX P6, R14, R13, R12, R11 ;  /* 0x0000000c0d0e7389 */ /* 0x00006400000c000b */
[----:B01----:R-:W-:Y:S01]  /*1ea40*/  ENDCOLLECTIVE ;  /* 0x000000000000791b */ /* 0x003fe20003800000 */
.L_x_952:
[----:B------:R-:W-:Y:S01]  /*1ea50*/  @!P3 MOV R3, R7 ;  /* 0x000000070003b202 */ /* 0x000fe20000000f00 */
[----:B------:R-:W-:-:S04]  /*1ea60*/  VIADD R7, R4, 0x30 ;  /* 0x0000003004077836 */ /* 0x000fc80000000000 */
        /* <DEDUP_REMOVED lines=11> */
.L_x_953:
[----:B------:R-:W-:Y:S02]  /*1eb20*/  IMAD.MOV.U32 R13, RZ, RZ, R5 ;  /* 0x000000ffff0d7224 */ /* 0x000fe400078e0005 */
[----:B------:R-:W-:Y:S01]  /*1eb30*/  IMAD.MOV.U32 R12, RZ, RZ, 0x4 ;  /* 0x00000004ff0c7424 */ /* 0x000fe200078e00ff */
[----:B------:R-:W-:-:S04]  /*1eb40*/  @!P3 LEA R14, P2, R31, R14, 0x1 ;  /* 0x0000000e1f0eb211 */ /* 0x000fc800078408ff */
[----:B------:R-:W-:Y:S01]  /*1eb50*/  @!P3 IADD3.X R7, RZ, R2, RZ, P2, !PT ;  /* 0x00000002ff07b210 */ /* 0x000fe200017fe4ff */
[----:B------:R-:W-:-:S08]  /*1eb60*/  @!P3 IMAD.MOV.U32 R2, RZ, RZ, R14 ;  /* 0x000000ffff02b224 */ /* 0x000fd000078e000e */
[----:B------:R-:W-:Y:S05]  /*1eb70*/  WARPSYNC.COLLECTIVE R15, `(.L_x_954) ;  /* 0x000000000f087348 */ /* 0x000fea0003c00000 */
[----:B------:R0:W1:Y:S02]  /*1eb80*/  SHFL.IDX P6, R14, R13, R12, R11 ;  /* 0x0000000c0d0e7389 */ /* 0x00006400000c000b */
[----:B01----:R-:W-:Y:S01]  /*1eb90*/  ENDCOLLECTIVE ;  /* 0x000000000000791b */ /* 0x003fe20003800000 */
.L_x_954:
[----:B------:R-:W-:Y:S01]  /*1eba0*/  @!P3 IMAD.MOV.U32 R3, RZ, RZ, R7 ;  /* 0x000000ffff03b224 */ /* 0x000fe200078e0007 */
[----:B------:R-:W-:-:S04]  /*1ebb0*/  IADD3 R7, R4, 0x40, RZ ;  /* 0x0000004004077810 */ /* 0x000fc80007ffe0ff */
        /* <DEDUP_REMOVED lines=11> */
.L_x_955:
        /* <DEDUP_REMOVED lines=8> */
.L_x_956:
        /* <DEDUP_REMOVED lines=13> */
.L_x_957:
        /* <DEDUP_REMOVED lines=8> */
.L_x_958:
[----:B------:R-:W-:-:S05]  /*1ee40*/  @!P3 MOV R3, R7 ;  /* 0x000000070003b202 */ /* 0x000fca0000000f00 */
[----:B------:R-:W-:Y:S01]  /*1ee50*/  @!PT LDS RZ, [RZ] ;  /* 0x00000000fffff984 */ /* 0x000fe20000000800 */
[----:B------:R-:W-:Y:S01]  /*1ee60*/  @!PT LDS RZ, [RZ] ;  /* 0x00000000fffff984 */ /* 0x000fe20000000800 */
[----:B------:R-:W-:Y:S01]  /*1ee70*/  @!PT LDS RZ, [RZ] ;  /* 0x00000000fffff984 */ /* 0x000fe20000000800 */
[----:B------:R-:W-:Y:S04]  /*1ee80*/  @!P3 LDGSTS.E.BYPASS.LTC128B.128 [R9+0x12c00], desc[UR42][R2.64], !P0 ;  /* 0x12c000000209bfae */ /* 0x000fe8000c101d6a */
[----:B------:R0:W-:Y:S01]  /*1ee90*/  @!P3 LDGSTS.E.BYPASS.LTC128B.128 [R9+0x16c00], desc[UR42][R2.64+0x80], !P1 ;  /* 0x16c000800209bfae */ /* 0x0001e2000c901d6a */
[----:B------:R-:W-:Y:S02]  /*1eea0*/  IMAD.MOV.U32 R13, RZ, RZ, R0 ;  /* 0x000000ffff0d7224 */ /* 0x000fe400078e0000 */
[----:B0-----:R-:W-:Y:S01]  /*1eeb0*/  VIADD R3, R4, 0x60 ;  /* 0x0000006004037836 */ /* 0x001fe20000000000 */
[----:B------:R-:W-:-:S07]  /*1eec0*/  MOV R2, R14 ;  /* 0x0000000e00027202 */ /* 0x000fce0000000f00 */
[----:B------:R-:W-:Y:S05]  /*1eed0*/  WARPSYNC.COLLECTIVE R15, `(.L_x_959) ;  /* 0x000000000f087348 */ /* 0x000fea0003c00000 */
[----:B------:R0:W1:Y:S02]  /*1eee0*/  SHFL.IDX P6, R14, R13, R12, R11 ;  /* 0x0000000c0d0e7389 */ /* 0x00006400000c000b */
[----:B01----:R-:W-:Y:S01]  /*1eef0*/  ENDCOLLECTIVE ;  /* 0x000000000000791b */ /* 0x003fe20003800000 */
.L_x_959:
[----:B------:R-:W-:Y:S02]  /*1ef00*/  ISETP.GE.AND P3, PT, R3, R6, PT ;  /* 0x000000060300720c */ /* 0x000fe40003f66270 */
[----:B------:R-:W-:Y:S01]  /*1ef10*/  MOV R13, R5 ;  /* 0x00000005000d7202 */ /* 0x000fe20000000f00 */
[----:B------:R-:W-:-:S10]  /*1ef20*/  IMAD.MOV.U32 R12, RZ, RZ, 0x7 ;  /* 0x00000007ff0c7424 */ /* 0x000fd400078e00ff */
[----:B------:R-:W-:-:S04]  /*1ef30*/  @!P3 LEA R14, P2, R31, R14, 0x1 ;  /* 0x0000000e1f0eb211 */ /* 0x000fc800078408ff */
[----:B------:R-:W-:Y:S01]  /*1ef40*/  @!P3 IADD3.X R7, RZ, R2, RZ, P2, !PT ;  /* 0x00000002ff07b210 */ /* 0x000fe200017fe4ff */
[----:B------:R-:W-:-:S08]  /*1ef50*/  @!P3 IMAD.MOV.U32 R2, RZ, RZ, R14 ;  /* 0x000000ffff02b224 */ /* 0x000fd000078e000e */
[----:B------:R-:W-:Y:S05]  /*1ef60*/  WARPSYNC.COLLECTIVE R15, `(.L_x_960) ;  /* 0x000000000f087348 */ /* 0x000fea0003c00000 */
[----:B------:R0:W1:Y:S02]  /*1ef70*/  SHFL.IDX P6, R14, R13, R12, R11 ;  /* 0x0000000c0d0e7389 */ /* 0x00006400000c000b */
[----:B01----:R-:W-:Y:S01]  /*1ef80*/  ENDCOLLECTIVE ;  /* 0x000000000000791b */ /* 0x003fe20003800000 */
.L_x_960:
[----:B------:R-:W-:-:S05]  /*1ef90*/  @!P3 IMAD.MOV.U32 R3, RZ, RZ, R7 ;  /* 0x000000ffff03b224 */ /* 0x000fca00078e0007 */
[----:B------:R-:W-:Y:S01]  /*1efa0*/  @!PT LDS RZ, [RZ] ;  /* 0x00000000fffff984 */ /* 0x000fe20000000800 */
[----:B------:R-:W-:Y:S01]  /*1efb0*/  @!PT LDS RZ, [RZ] ;  /* 0x00000000fffff984 */ /* 0x000fe20000000800 */
[----:B------:R-:W-:Y:S01]  /*1efc0*/  @!PT LDS RZ, [RZ] ;  /* 0x00000000fffff984 */ /* 0x000fe20000000800 */
[----:B------:R0:W-:Y:S04]  /*1efd0*/  @!P3 LDGSTS.E.BYPASS.LTC128B.128 [R9+0x13400], desc[UR42][R2.64], !P0 ;  /* 0x134000000209bfae */ /* 0x0001e8000c101d6a */
[----:B------:R0:W-:Y:S01]  /*1efe0*/  @!P3 LDGSTS.E.BYPASS.LTC128B.128 [R9+0x17400], desc[UR42][R2.64+0x80], !P1 ;  /* 0x174000800209bfae */ /* 0x0001e2000c901d6a */
[----:B------:R-:W-:Y:S01]  /*1eff0*/  MOV R13, R0 ;  /* 0x00000000000d7202 */ /* 0x000fe20000000f00 */
[----:B------:R-:W-:-:S07]  /*1f000*/  IMAD.MOV.U32 R5, RZ, RZ, R14 ;  /* 0x000000ffff057224 */ /* 0x000fce00078e000e */
[----:B0-----:R-:W-:Y:S05]  /*1f010*/  WARPSYNC.COLLECTIVE R15, `(.L_x_961) ;  /* 0x000000000f087348 */ /* 0x001fea0003c00000 */
[----:B------:R1:W2:Y:S02]  /*1f020*/  SHFL.IDX P6, R14, R13, R12, R11 ;  /* 0x0000000c0d0e7389 */ /* 0x0002a400000c000b */
[----:B012---:R-:W-:Y:S01]  /*1f030*/  ENDCOLLECTIVE ;  /* 0x000000000000791b */ /* 0x007fe20003800000 */
.L_x_961:
[----:B------:R-:W-:Y:S05]  /*1f040*/  BRA `(.L_x_962) ;  /* 0xffffff9c000c7947 */ /* 0x000fea000383ffff */
.L_x_761:
[----:B0-----:R0:W1:Y:S02]  /*1f050*/  SYNCS.PHASECHK.TRANS64.TRYWAIT P0, [R22+URZ+0x28820], R3 ;  /* 0x02882003160075a7 */ /* 0x001064000800017f */
[----:B-1----:R-:W-:Y:S05]  /*1f060*/  @!P0 NANOSLEEP.SYNCS 0x989680 ;  /* 0x009896800000895d */ /* 0x002fea0003900000 */
[----:B------:R-:W1:Y:S02]  /*1f070*/  @!P0 SYNCS.PHASECHK.TRANS64 P0, [R22+URZ+0x28820], R3 ;  /* 0x02882003160085a7 */ /* 0x000e64000800007f */
[----:B-1----:R-:W-:Y:S05]  /*1f080*/  @!P0 BRA `(.L_x_761) ;  /* 0xfffffffc00f08947 */ /* 0x002fea000383ffff */
[----:B------:R-:W-:Y:S05]  /*1f090*/  BRA `(.L_x_963) ;  /* 0xffffff9c00847947 */ /* 0x000fea000383ffff */
.L_x_766:
[----:B0-----:R0:W1:Y:S02]  /*1f0a0*/  SYNCS.PHASECHK.TRANS64.TRYWAIT P0, [R6+URZ+0x28840], R3 ;  /* 0x02884003060075a7 */ /* 0x001064000800017f */
[----:B-1----:R-:W-:Y:S05]  /*1f0b0*/  @!P0 NANOSLEEP.SYNCS 0x989680 ;  /* 0x009896800000895d */ /* 0x002fea0003900000 */
[----:B------:R-:W1:Y:S02]  /*1f0c0*/  @!P0 SYNCS.PHASECHK.TRANS64 P0, [R6+URZ+0x28840], R3 ;  /* 0x02884003060085a7 */ /* 0x000e64000800007f */
[----:B-1----:R-:W-:Y:S05]  /*1f0d0*/  @!P0 BRA `(.L_x_766) ;  /* 0xfffffffc00f08947 */ /* 0x002fea000383ffff */
[----:B------:R-:W-:Y:S05]  /*1f0e0*/  BRA `(.L_x_964) ;  /* 0xffffffa000507947 */ /* 0x000fea000383ffff */
.L_x_767:
        /* <DEDUP_REMOVED lines=8> */
.L_x_966:
[----:B------:R-:W-:Y:S05]  /*1f170*/  BSYNC B1 ;  /* 0x0000000000017941 */ /* 0x000fea0003800000 */
.L_x_965:
[----:B------:R-:W-:Y:S01]  /*1f180*/  MOV R13, R7 ;  /* 0x00000007000d7202 */ /* 0x000fe20000000f00 */
[----:B------:R-:W-:Y:S01]  /*1f190*/  IMAD.MOV.U32 R12, RZ, RZ, RZ ;  /* 0x000000ffff0c7224 */ /* 0x000fe200078e00ff */
[----:B------:R-:W-:Y:S01]  /*1f1a0*/  MOV R15, 0xffffffff ;  /* 0xffffffff000f7802 */ /* 0x000fe20000000f00 */
[----:B------:R-:W-:Y:S02]  /*1f1b0*/  IMAD.MOV.U32 R11, RZ, RZ, 0x181f ;  /* 0x0000181fff0b7424 */ /* 0x000fe400078e00ff */
[----:B------:R-:W-:Y:S02]  /*1f1c0*/  IMAD.MOV.U32 R3, RZ, RZ, R14 ;  /* 0x000000ffff037224 */ /* 0x000fe400078e000e */
[----:B------:R-:W-:-:S07]  /*1f1d0*/  IMAD.SHL.U32 R5, R31, 0x2, RZ ;  /* 0x000000021f057824 */ /* 0x000fce00078e00ff */
[----:B------:R-:W-:Y:S05]  /*1f1e0*/  WARPSYNC.COLLECTIVE R15, `(.L_x_967) ;  /* 0x000000000f087348 */ /* 0x000fea0003c00000 */
[----:B------:R0:W1:Y:S02]  /*1f1f0*/  SHFL.IDX P6, R14, R13, R12, R11 ;  /* 0x0000000c0d0e7389 */ /* 0x00006400000c000b */
[----:B01----:R-:W-:Y:S01]  /*1f200*/  ENDCOLLECTIVE ;  /* 0x000000000000791b */ /* 0x003fe20003800000 */
.L_x_967:
[----:B------:R-:W-:Y:S02]  /*1f210*/  IMAD R8, R8, 0x2, R22 ;  /* 0x0000000208087824 */ /* 0x000fe400078e0216 */
[----:B------:R-:W-:Y:S01]  /*1f220*/  IMAD.MOV.U32 R13, RZ, RZ, R9 ;  /* 0x000000ffff0d7224 */ /* 0x000fe200078e0009 */
[----:B------:R-:W-:Y:S01]  /*1f230*/  MOV R12, 0x1 ;  /* 0x00000001000c7802 */ /* 0x000fe20000000f00 */
[----:B------:R-:W-:-:S07]  /*1f240*/  IMAD.MOV.U32 R2, RZ, RZ, R14 ;  /* 0x000000ffff027224 */ /* 0x000fce00078e000e */
[----:B------:R-:W-:Y:S05]  /*1f250*/  WARPSYNC.COLLECTIVE R15, `(.L_x_968) ;  /* 0x000000000f087348 */ /* 0x000fea0003c00000 */
[----:B------:R0:W1:Y:S02]  /*1f260*/  SHFL.IDX P6, R14, R13, R12, R11 ;  /* 0x0000000c0d0e7389 */ /* 0x00006400000c000b */
[----:B01----:R-:W-:Y:S01]  /*1f270*/  ENDCOLLECTIVE ;  /* 0x000000000000791b */ /* 0x003fe20003800000 */
.L_x_968:
[----:B------:R-:W-:-:S04]  /*1f280*/  IADD3 R2, P0, R2, R5, RZ ;  /* 0x0000000502027210 */ /* 0x000fc80007f1e0ff */
[----:B------:R-:W-:-:S05]  /*1f290*/  IADD3.X R3, RZ, R3, RZ, P0, !PT ;  /* 0x00000003ff037210 */ /* 0x000fca00007fe4ff */
        /* <DEDUP_REMOVED lines=10> */
.L_x_969:
[----:B------:R-:W-:Y:S01]  /*1f340*/  IMAD.MOV.U32 R13, RZ, RZ, R9 ;  /* 0x000000ffff0d7224 */ /* 0x000fe200078e0009 */
[----:B------:R-:W-:Y:S02]  /*1f350*/  MOV R12, 0x2 ;  /* 0x00000002000c7802 */ /* 0x000fe40000000f00 */
[----:B------:R-:W-:-:S07]  /*1f360*/  MOV R2, R14 ;  /* 0x0000000e00027202 */ /* 0x000fce0000000f00 */
[----:B------:R-:W-:Y:S05]  /*1f370*/  WARPSYNC.COLLECTIVE R15, `(.L_x_970) ;  /* 0x000000000f087348 */ /* 0x000fea0003c00000 */
[----:B------:R0:W1:Y:S02]  /*1f380*/  SHFL.IDX P6, R14, R13, R12, R11 ;  /* 0x0000000c0d0e7389 */ /* 0x00006400000c000b */
[----:B01----:R-:W-:Y:S01]  /*1f390*/  ENDCOLLECTIVE ;  /* 0x000000000000791b */ /* 0x003fe20003800000 */
.L_x_970:
        /* <DEDUP_REMOVED lines=12> */
.L_x_971:
[----:B------:R-:W-:Y:S01]  /*1f460*/  IMAD.MOV.U32 R13, RZ, RZ, R9 ;  /* 0x000000ffff0d7224 */ /* 0x000fe200078e0009 */
[----:B------:R-:W-:Y:S02]  /*1f470*/  MOV R12, 0x3 ;  /* 0x00000003000c7802 */ /* 0x000fe40000000f00 */
[----:B------:R-:W-:-:S07]  /*1f480*/  MOV R2, R14 ;  /* 0x0000000e00027202 */ /* 0x000fce0000000f00 */
[----:B------:R-:W-:Y:S05]  /*1f490*/  WARPSYNC.COLLECTIVE R15, `(.L_x_972) ;  /* 0x000000000f087348 */ /* 0x000fea0003c00000 */
[----:B------:R0:W1:Y:S02]  /*1f4a0*/  SHFL.IDX P6, R14, R13, R12, R11 ;  /* 0x0000000c0d0e7389 */ /* 0x00006400000c000b */
[----:B01----:R-:W-:Y:S01]  /*1f4b0*/  ENDCOLLECTIVE ;  /* 0x000000000000791b */ /* 0x003fe20003800000 */
.L_x_972:
        /* <DEDUP_REMOVED lines=12> */
.L_x_973:
[----:B------:R-:W-:Y:S01]  /*1f580*/  IMAD.MOV.U32 R13, RZ, RZ, R9 ;  /* 0x000000ffff0d7224 */ /* 0x000fe200078e0009 */
[----:B------:R-:W-:Y:S02]  /*1f590*/  MOV R12, 0x4 ;  /* 0x00000004000c7802 */ /* 0x000fe40000000f00 */
[----:B------:R-:W-:-:S07]  /*1f5a0*/  MOV R2, R14 ;  /* 0x0000000e00027202 */ /* 0x000fce0000000f00 */
[----:B------:R-:W-:Y:S05]  /*1f5b0*/  WARPSYNC.COLLECTIVE R15, `(.L_x_974) ;  /* 0x000000000f087348 */ /* 0x000fea0003c00000 */
[----:B------:R0:W1:Y:S02]  /*1f5c0*/  SHFL.IDX P6, R14, R13, R12, R11 ;  /* 0x0000000c0d0e7389 */ /* 0x00006400000c000b */
[----:B01----:R-:W-:Y:S01]  /*1f5d0*/  ENDCOLLECTIVE ;  /* 0x000000000000791b */ /* 0x003fe20003800000 */
.L_x_974:
        /* <DEDUP_REMOVED lines=12> */
.L_x_975:
[----:B------:R-:W-:Y:S01]  /*1f6a0*/  IMAD.MOV.U32 R13, RZ, RZ, R9 ;  /* 0x000000ffff0d7224 */ /* 0x000fe200078e0009 */
[----:B------:R-:W-:Y:S02]  /*1f6b0*/  MOV R12, 0x5 ;  /* 0x00000005000c7802 */ /* 0x000fe40000000f00 */
[----:B------:R-:W-:-:S07]  /*1f6c0*/  MOV R2, R14 ;  /* 0x0000000e00027202 */ /* 0x000fce0000000f00 */
[----:B------:R-:W-:Y:S05]  /*1f6d0*/  WARPSYNC.COLLECTIVE R15, `(.L_x_976) ;  /* 0x000000000f087348 */ /* 0x000fea0003c00000 */
[----:B------:R0:W1:Y:S02]  /*1f6e0*/  SHFL.IDX P6, R14, R13, R12, R11 ;  /* 0x0000000c0d0e7389 */ /* 0x00006400000c000b */
[----:B01----:R-:W-:Y:S01]  /*1f6f0*/  ENDCOLLECTIVE ;  /* 0x000000000000791b */ /* 0x003fe20003800000 */
.L_x_976:
        /* <DEDUP_REMOVED lines=12> */
.L_x_977:
[----:B------:R-:W-:Y:S01]  /*1f7c0*/  IMAD.MOV.U32 R13, RZ, RZ, R9 ;  /* 0x000000ffff0d7224 */ /* 0x000fe200078e0009 */
[----:B------:R-:W-:Y:S02]  /*1f7d0*/  MOV R12, 0x6 ;  /* 0x00000006000c7802 */ /* 0x000fe40000000f00 */
[----:B------:R-:W-:-:S07]  /*1f7e0*/  MOV R2, R14 ;  /* 0x0000000e00027202 */ /* 0x000fce0000000f00 */
[----:B------:R-:W-:Y:S05]  /*1f7f0*/  WARPSYNC.COLLECTIVE R15, `(.L_x_978) ;  /* 0x000000000f087348 */ /* 0x000fea0003c00000 */
[----:B------:R0:W1:Y:S02]  /*1f800*/  SHFL.IDX P6, R14, R13, R12, R11 ;  /* 0x0000000c0d0e7389 */ /* 0x00006400000c000b */
[----:B01----:R-:W-:Y:S01]  /*1f810*/  ENDCOLLECTIVE ;  /* 0x000000000000791b */ /* 0x003fe20003800000 */
.L_x_978:
        /* <DEDUP_REMOVED lines=12> */
.L_x_979:
[----:B------:R-:W-:Y:S01]  /*1f8e0*/  IMAD.MOV.U32 R13, RZ, RZ, R9 ;  /* 0x000000ffff0d7224 */ /* 0x000fe200078e0009 */
[----:B------:R-:W-:Y:S02]  /*1f8f0*/  MOV R12, 0x7 ;  /* 0x00000007000c7802 */ /* 0x000fe40000000f00 */
[----:B------:R-:W-:-:S07]  /*1f900*/  MOV R2, R14 ;  /* 0x0000000e00027202 */ /* 0x000fce0000000f00 */
[----:B------:R-:W-:Y:S05]  /*1f910*/  WARPSYNC.COLLECTIVE R15, `(.L_x_980) ;  /* 0x000000000f087348 */ /* 0x000fea0003c00000 */
[----:B------:R0:W1:Y:S02]  /*1f920*/  SHFL.IDX P6, R14, R13, R12, R11 ;  /* 0x0000000c0d0e7389 */ /* 0x00006400000c000b */
[----:B01----:R-:W-:Y:S01]  /*1f930*/  ENDCOLLECTIVE ;  /* 0x000000000000791b */ /* 0x003fe20003800000 */
.L_x_980:
        /* <DEDUP_REMOVED lines=12> */
.L_x_981:
[----:B------:R-:W-:Y:S01]  /*1fa00*/  MOV R2, R14 ;  /* 0x0000000e00027202 */ /* 0x000fe20000000f00 */
[----:B------:R-:W-:Y:S06]  /*1fa10*/  BRA `(.L_x_982) ;  /* 0xffffff9c001c7947 */ /* 0x000fec000383ffff */
.L_x_772:
[----:B-1----:R1:W3:Y:S02]  /*1fa20*/  SYNCS.PHASECHK.TRANS64.TRYWAIT P0, [R6+URZ+0x28860], R3 ;  /* 0x02886003060075a7 */ /* 0x0022e4000800017f */
[----:B---3--:R-:W-:Y:S05]  /*1fa30*/  @!P0 NANOSLEEP.SYNCS 0x989680 ;  /* 0x009896800000895d */ /* 0x008fea0003900000 */
[----:B------:R-:W3:Y:S02]  /*1fa40*/  @!P0 SYNCS.PHASECHK.TRANS64 P0, [R6+URZ+0x28860], R3 ;  /* 0x02886003060085a7 */ /* 0x000ee4000800007f */
[----:B---3--:R-:W-:Y:S05]  /*1fa50*/  @!P0 BRA `(.L_x_772) ;  /* 0xfffffffc00f08947 */ /* 0x008fea000383ffff */
[----:B------:R-:W-:Y:S05]  /*1fa60*/  BRA `(.L_x_983) ;  /* 0xffffff9c00787947 */ /* 0x000fea000383ffff */
.L_x_773:
[----:B------:R-:W-:Y:S01]  /*1fa70*/  BSSY B1, `(.L_x_984) ;  /* 0x0000008000017945 */ /* 0x000fe20003800000 */
[----:B------:R-:W-:Y:S01]  /*1fa80*/  IMAD.MOV.U32 R13, RZ, RZ, R24 ;  /* 0x000000ffff0d7224 */ /* 0x000fe200078e0018 */
[----:B------:R-:W-:Y:S01]  /*1fa90*/  MOV R11, 0x181f ;  /* 0x0000181f000b7802 */ /* 0x000fe20000000f00 */
[----:B------:R-:W-:Y:S02]  /*1faa0*/  IMAD.MOV.U32 R12, RZ, RZ, RZ ;  /* 0x000000ffff0c7224 */ /* 0x000fe400078e00ff */
[----:B------:R-:W-:-:S07]  /*1fab0*/  IMAD.MOV.U32 R15, RZ, RZ, -0x1 ;  /* 0xffffffffff0f7424 */ /* 0x000fce00078e00ff */
[----:B-12---:R-:W-:Y:S05]  /*1fac0*/  WARPSYNC.COLLECTIVE R15, `(.L_x_985) ;  /* 0x000000000f087348 */ /* 0x006fea0003c00000 */
[----:B--2---:R0:W2:Y:S02]  /*1fad0*/  SHFL.IDX P6, R14, R13, R12, R11 ;  /* 0x0000000c0d0e7389 */ /* 0x0040a400000c000b */
[----:B012---:R-:W-:Y:S01]  /*1fae0*/  ENDCOLLECTIVE ;  /* 0x000000000000791b */ /* 0x007fe20003800000 */
.L_x_985:
[----:B------:R-:W-:Y:S05]  /*1faf0*/  BSYNC B1 ;  /* 0x0000000000017941 */ /* 0x000fea0003800000 */
.L_x_984:
[----:B------:R-:W-:Y:S01]  /*1fb00*/  MOV R13, R23 ;  /* 0x00000017000d7202 */ /* 0x000fe20000000f00 */
[----:B------:R-:W-:Y:S01]  /*1fb10*/  IMAD.MOV.U32 R12, RZ, RZ, RZ ;  /* 0x000000ffff0c7224 */ /* 0x000fe200078e00ff */
[----:B------:R-:W-:Y:S01]  /*1fb20*/  MOV R15, 0xffffffff ;  /* 0xffffffff000f7802 */ /* 0x000fe20000000f00 */
[----:B------:R-:W-:Y:S01]  /*1fb30*/  IMAD.MOV.U32 R11, RZ, RZ, 0x181f ;  /* 0x0000181fff0b7424 */ /* 0x000fe200078e00ff */
[----:B------:R-:W-:Y:S01]  /*1fb40*/  LEA R7, R7, R22, 0x1 ;  /* 0x0000001607077211 */ /* 0x000fe200078e08ff */
[----:B------:R-:W-:-:S07]  /*1fb50*/  IMAD.MOV.U32 R3, RZ, RZ, R14 ;  /* 0x000000ffff037224 */ /* 0x000fce00078e000e */
[----:B------:R-:W-:Y:S05]  /*1fb60*/  WARPSYNC.COLLECTIVE R15, `(.L_x_986) ;  /* 0x000000000f087348 */ /* 0x000fea0003c00000 */
[----:B------:R0:W1:Y:S02]  /*1fb70*/  SHFL.IDX P6, R14, R13, R12, R11 ;  /* 0x0000000c0d0e7389 */ /* 0x00006400000c000b */
[----:B01----:R-:W-:Y:S01]  /*1fb80*/  ENDCOLLECTIVE ;  /* 0x000000000000791b */ /* 0x003fe20003800000 */
.L_x_986:
[----:B------:R-:W-:Y:S02]  /*1fb90*/  IMAD.MOV.U32 R13, RZ, RZ, R24 ;  /* 0x000000ffff0d7224 */ /* 0x000fe400078e0018 */
[----:B------:R-:W-:Y:S02]  /*1fba0*/  IMAD.MOV.U32 R12, RZ, RZ, 0x1 ;  /* 0x00000001ff0c7424 */ /* 0x000fe400078e00ff */
[----:B------:R-:W-:-:S07]  /*1fbb0*/  IMAD.MOV.U32 R2, RZ, RZ, R14 ;  /* 0x000000ffff027224 */ /* 0x000fce00078e000e */
[----:B------:R-:W-:Y:S05]  /*1fbc0*/  WARPSYNC.COLLECTIVE R15, `(.L_x_987) ;  /* 0x000000000f087348 */ /* 0x000fea0003c00000 */
[----:B------:R0:W1:Y:S02]  /*1fbd0*/  SHFL.IDX P6, R14, R13, R12, R11 ;  /* 0x0000000c0d0e7389 */ /* 0x00006400000c000b */
[----:B01----:R-:W-:Y:S01]  /*1fbe0*/  ENDCOLLECTIVE ;  /* 0x000000000000791b */ /* 0x003fe20003800000 */
.L_x_987:
        /* <DEDUP_REMOVED lines=14> */
.L_x_988:
[----:B------:R-:W-:Y:S02]  /*1fcd0*/  IMAD.MOV.U32 R13, RZ, RZ, R24 ;  /* 0x000000ffff0d7224 */ /* 0x000fe400078e0018 */
[----:B------:R-:W-:Y:S02]  /*1fce0*/  IMAD.MOV.U32 R12, RZ, RZ, 0x2 ;  /* 0x00000002ff0c7424 */ /* 0x000fe400078e00ff */
[----:B------:R-:W-:-:S07]  /*1fcf0*/  IMAD.MOV.U32 R2, RZ, RZ, R14 ;  /* 0x000000ffff027224 */ /* 0x000fce00078e000e */
[----:B------:R-:W-:Y:S05]  /*1fd00*/  WARPSYNC.COLLECTIVE R15, `(.L_x_989) ;  /* 0x000000000f087348 */ /* 0x000fea0003c00000 */
[----:B------:R0:W1:Y:S02]  /*1fd10*/  SHFL.IDX P6, R14, R13, R12, R11 ;  /* 0x0000000c0d0e7389 */ /* 0x00006400000c000b */
[----:B01----:R-:W-:Y:S01]  /*1fd20*/  ENDCOLLECTIVE ;  /* 0x000000000000791b */ /* 0x003fe20003800000 */
.L_x_989:
        /* <DEDUP_REMOVED lines=14> */
.L_x_990:
[----:B------:R-:W-:Y:S02]  /*1fe10*/  IMAD.MOV.U32 R13, RZ, RZ, R24 ;  /* 0x000000ffff0d7224 */ /* 0x000fe400078e0018 */
[----:B------:R-:W-:Y:S02]  /*1fe20*/  IMAD.MOV.U32 R12, RZ, RZ, 0x3 ;  /* 0x00000003ff0c7424 */ /* 0x000fe400078e00ff */
[----:B------:R-:W-:-:S07]  /*1fe30*/  IMAD.MOV.U32 R2, RZ, RZ, R14 ;  /* 0x000000ffff027224 */ /* 0x000fce00078e000e */
[----:B------:R-:W-:Y:S05]  /*1fe40*/  WARPSYNC.COLLECTIVE R15, `(.L_x_991) ;  /* 0x000000000f087348 */ /* 0x000fea0003c00000 */
[----:B------:R0:W1:Y:S02]  /*1fe50*/  SHFL.IDX P6, R14, R13, R12, R11 ;  /* 0x0000000c0d0e7389 */ /* 0x00006400000c000b */
[----:B01----:R-:W-:Y:S01]  /*1fe60*/  ENDCOLLECTIVE ;  /* 0x000000000000791b */ /* 0x003fe20003800000 */
.L_x_991:
        /* <DEDUP_REMOVED lines=14> */
.L_x_992:
[----:B------:R-:W-:Y:S02]  /*1ff50*/  IMAD.MOV.U32 R13, RZ, RZ, R24 ;  /* 0x000000ffff0d7224 */ /* 0x000fe400078e0018 */
[----:B------:R-:W-:Y:S02]  /*1ff60*/  IMAD.MOV.U32 R12, RZ, RZ, 0x4 ;  /* 0x00000004ff0c7424 */ /* 0x000fe400078e00ff */
[----:B------:R-:W-:-:S07]  /*1ff70*/  IMAD.MOV.U32 R2, RZ, RZ, R14 ;  /* 0x000000ffff027224 */ /* 0x000fce00078e000e */
[----:B------:R-:W-:Y:S05]  /*1ff80*/  WARPSYNC.COLLECTIVE R15, `(.L_x_993) ;  /* 0x000000000f087348 */ /* 0x000fea0003c00000 */
[----:B------:R0:W1:Y:S02]  /*1ff90*/  SHFL.IDX P6, R14, R13, R12, R11 ;  /* 0x0000000c0d0e7389 */ /* 0x00006400000c000b */
[----:B01----:R-:W-:Y:S01]  /*1ffa0*/  ENDCOLLECTIVE ;  /* 0x000000000000791b */ /* 0x003fe20003800000 */
.L_x_993:
        /* <DEDUP_REMOVED lines=14> */
.L_x_994:
[----:B------:R-:W-:Y:S02]  /*20090*/  IMAD.MOV.U32 R13, RZ, RZ, R24 ;  /* 0x000000ffff0d7224 */ /* 0x000fe400078e0018 */
[----:B------:R-:W-:Y:S02]  /*200a0*/  IMAD.MOV.U32 R12, RZ, RZ, 0x5 ;  /* 0x00000005ff0c7424 */ /* 0x000fe400078e00ff */
[----:B------:R-:W-:-:S07]  /*200b0*/  IMAD.MOV.U32 R2, RZ, RZ, R14 ;  /* 0x000000ffff027224 */ /* 0x000fce00078e000e */
[----:B------:R-:W-:Y:S05]  /*200c0*/  WARPSYNC.COLLECTIVE R15, `(.L_x_995) ;  /* 0x000000000f087348 */ /* 0x000fea0003c00000 */
[----:B------:R0:W1:Y:S02]  /*200d0*/  SHFL.IDX P6, R14, R13, R12, R11 ;  /* 0x0000000c0d0e7389 */ /* 0x00006400000c000b */
[----:B01----:R-:W-:Y:S01]  /*200e0*/  ENDCOLLECTIVE ;  /* 0x000000000000791b */ /* 0x003fe20003800000 */
.L_x_995:
        /* <DEDUP_REMOVED lines=14> */
.L_x_996:
[----:B------:R-:W-:Y:S02]  /*201d0*/  IMAD.MOV.U32 R13, RZ, RZ, R24 ;  /* 0x000000ffff0d7224 */ /* 0x000fe400078e0018 */
[----:B------:R-:W-:Y:S02]  /*201e0*/  IMAD.MOV.U32 R12, RZ, RZ, 0x6 ;  /* 0x00000006ff0c7424 */ /* 0x000fe400078e00ff */
[----:B------:R-:W-:-:S07]  /*201f0*/  IMAD.MOV.U32 R2, RZ, RZ, R14 ;  /* 0x000000ffff027224 */ /* 0x000fce00078e000e */
[----:B------:R-:W-:Y:S05]  /*20200*/  WARPSYNC.COLLECTIVE R15, `(.L_x_997) ;  /* 0x000000000f087348 */ /* 0x000fea0003c00000 */
[----:B------:R0:W1:Y:S02]  /*20210*/  SHFL.IDX P6, R14, R13, R12, R11 ;  /* 0x0000000c0d0e7389 */ /* 0x00006400000c000b */
[----:B01----:R-:W-:Y:S01]  /*20220*/  ENDCOLLECTIVE ;  /* 0x000000000000791b */ /* 0x003fe20003800000 */
.L_x_997:
        /* <DEDUP_REMOVED lines=14> */
.L_x_998:
[----:B------:R-:W-:Y:S02]  /*20310*/  IMAD.MOV.U32 R13, RZ, RZ, R24 ;  /* 0x000000ffff0d7224 */ /* 0x000fe400078e0018 */
[----:B------:R-:W-:Y:S02]  /*20320*/  IMAD.MOV.U32 R12, RZ, RZ, 0x7 ;  /* 0x00000007ff0c7424 */ /* 0x000fe400078e00ff */
[----:B------:R-:W-:-:S07]  /*20330*/  IMAD.MOV.U32 R2, RZ, RZ, R14 ;  /* 0x000000ffff027224 */ /* 0x000fce00078e000e */
[----:B------:R-:W-:Y:S05]  /*20340*/  WARPSYNC.COLLECTIVE R15, `(.L_x_999) ;  /* 0x000000000f087348 */ /* 0x000fea0003c00000 */
[----:B------:R0:W1:Y:S02]  /*20350*/  SHFL.IDX P6, R14, R13, R12, R11 ;  /* 0x0000000c0d0e7389 */ /* 0x00006400000c000b */
[----:B01----:R-:W-:Y:S01]  /*20360*/  ENDCOLLECTIVE ;  /* 0x000000000000791b */ /* 0x003fe20003800000 */
.L_x_999:
[----:B------:R-:W-:-:S04]  /*20370*/  IADD3 R2, P0, R2, R5, RZ ;  /* 0x0000000502027210 */ /* 0x000fc80007f1e0ff */
        /* <DEDUP_REMOVED lines=12> */
.L_x_1000:
[----:B------:R-:W-:Y:S01]  /*20440*/  @!PT LDS RZ, [RZ] ;  /* 0x00000000fffff984 */ /* 0x000fe20000000800 */
[----:B------:R-:W-:Y:S01]  /*20450*/  @!PT LDS RZ, [RZ] ;  /* 0x00000000fffff984 */ /* 0x000fe20000000800 */
[----:B------:R-:W-:Y:S01]  /*20460*/  @!PT LDS RZ, [RZ] ;  /* 0x00000000fffff984 */ /* 0x000fe20000000800 */
[----:B------:R1:W-:Y:S01]  /*20470*/  LDGSTS.E.BYPASS.LTC128B.128 [R7+0x7400], desc[UR42][R2.64+0x80], !P0 ;  /* 0x0740008002077fae */ /* 0x0003e2000c101d6a */
[----:B------:R-:W-:Y:S05]  /*20480*/  BRA `(.L_x_1001) ;  /* 0xffffff9800007947 */ /* 0x000fea000383ffff */
.L_x_781:
[----:B0-----:R0:W1:Y:S02]  /*20490*/  SYNCS.PHASECHK.TRANS64.TRYWAIT P0, [R0+URZ+0x28860], R3 ;  /* 0x02886003000075a7 */ /* 0x001064000800017f */
[----:B-1----:R-:W-:Y:S05]  /*204a0*/  @!P0 NANOSLEEP.SYNCS 0x989680 ;  /* 0x009896800000895d */ /* 0x002fea0003900000 */
[----:B------:R-:W1:Y:S02]  /*204b0*/  @!P0 SYNCS.PHASECHK.TRANS64 P0, [R0+URZ+0x28860], R3 ;  /* 0x02886003000085a7 */ /* 0x000e64000800007f */
[----:B-1----:R-:W-:Y:S05]  /*204c0*/  @!P0 BRA `(.L_x_781) ;  /* 0xfffffffc00f08947 */ /* 0x002fea000383ffff */
[----:B------:R-:W-:Y:S05]  /*204d0*/  BRA `(.L_x_1002) ;  /* 0xffffff9c00147947 */ /* 0x000fea000383ffff */
.L_x_782:
        /* <DEDUP_REMOVED lines=8> */
.L_x_1004:
[----:B------:R-:W-:Y:S05]  /*20560*/  BSYNC B0 ;  /* 0x0000000000007941 */ /* 0x000fea0003800000 */
.L_x_1003:
[----:B------:R-:W-:Y:S01]  /*20570*/  IMAD.MOV.U32 R13, RZ, RZ, R23 ;  /* 0x000000ffff0d7224 */ /* 0x000fe200078e0017 */
[----:B------:R-:W-:Y:S01]  /*20580*/  MOV R11, 0x181f ;  /* 0x0000181f000b7802 */ /* 0x000fe20000000f00 */
[----:B------:R-:W-:Y:S01]  /*20590*/  IMAD.MOV.U32 R12, RZ, RZ, RZ ;  /* 0x000000ffff0c7224 */ /* 0x000fe200078e00ff */
[----:B------:R-:W-:Y:S01]  /*205a0*/  MOV R3, R14 ;  /* 0x0000000e00037202 */ /* 0x000fe20000000f00 */
[----:B------:R-:W-:Y:S02]  /*205b0*/  IMAD.MOV.U32 R15, RZ, RZ, -0x1 ;  /* 0xffffffffff0f7424 */ /* 0x000fe400078e00ff */
[----:B------:R-:W-:Y:S02]  /*205c0*/  IMAD.SHL.U32 R5, R31, 0x2, RZ ;  /* 0x000000021f057824 */ /* 0x000fe400078e00ff */
[----:B------:R-:W-:-:S07]  /*205d0*/  IMAD R4, R9, 0x2, R22 ;  /* 0x0000000209047824 */ /* 0x000fce00078e0216 */
[----:B------:R-:W-:Y:S05]  /*205e0*/  WARPSYNC.COLLECTIVE R15, `(.L_x_1005) ;  /* 0x000000000f087348 */ /* 0x000fea0003c00000 */
[----:B------:R0:W1:Y:S02]  /*205f0*/  SHFL.IDX P6, R14, R13, R12, R11 ;  /* 0x0000000c0d0e7389 */ /* 0x00006400000c000b */
[----:B01----:R-:W-:Y:S01]  /*20600*/  ENDCOLLECTIVE ;  /* 0x000000000000791b */ /* 0x003fe20003800000 */
.L_x_1005:
[----:B------:R-:W-:Y:S02]  /*20610*/  ULDC UR4, c[0x0][0x2f4] ;  /* 0x0000bd0000047ab9 */ /* 0x000fe40000000800 */
[----:B------:R-:W-:Y:S02]  /*20620*/  ISETP.GE.AND P1, PT, R31, UR4, PT ;  /* 0x000000041f007c0c */ /* 0x000fe4000bf26270 */
[----:B------:R-:W-:Y:S02]  /*20630*/  ISETP.GE.AND P0, PT, R30, UR4, PT ;  /* 0x000000041e007c0c */ /* 0x000fe4000bf06270 */
[C---:B------:R-:W-:Y:S02]  /*20640*/  ISETP.LT.OR P3, PT, R6.reuse, 0x1, P1 ;  /* 0x000000010600780c */ /* 0x040fe40000f61670 */
[----:B------:R-:W-:Y:S01]  /*20650*/  ISETP.LT.OR P4, PT, R6, 0x1, P0 ;  /* 0x000000010600780c */ /* 0x000fe20000781670 */
[----:B------:R-:W-:Y:S01]  /*20660*/  IMAD.MOV.U32 R13, RZ, RZ, R24 ;  /* 0x000000ffff0d7224 */ /* 0x000fe200078e0018 */
[----:B------:R-:W-:-:S02]  /*20670*/  MOV R12, 0x1 ;  /* 0x00000001000c7802 */ /* 0x000fc40000000f00 */
[----:B------:R-:W-:-:S13]  /*20680*/  IADD3 R2, P2, R14, R5, RZ ;  /* 0x000000050e027210 */ /* 0x000fda0007f5e0ff */
[----:B------:R-:W-:Y:S05]  /*20690*/  WARPSYNC.COLLECTIVE R15, `(.L_x_1006) ;  /* 0x000000000f087348 */ /* 0x000fea0003c00000 */
[----:B------:R0:W1:Y:S02]  /*206a0*/  SHFL.IDX P6, R14, R13, R12, R11 ;  /* 0x0000000c0d0e7389 */ /* 0x00006400000c000b */
[----:B01----:R-:W-:Y:S01]  /*206b0*/  ENDCOLLECTIVE ;  /* 0x000000000000791b */ /* 0x003fe20003800000 */
.L_x_1006:
[----:B------:R-:W-:-:S05]  /*206c0*/  IADD3.X R3, RZ, R3, RZ, P2, !PT ;  /* 0x00000003ff037210 */ /* 0x000fca00017fe4ff */
        /* <DEDUP_REMOVED lines=12> */
.L_x_1007:
[----:B------:R-:W-:Y:S01]  /*20790*/  IMAD.MOV.U32 R13, RZ, RZ, R24 ;  /* 0x000000ffff0d7224 */ /* 0x000fe200078e0018 */
[----:B------:R-:W-:Y:S02]  /*207a0*/  MOV R12, 0x2 ;  /* 0x00000002000c7802 */ /* 0x000fe40000000f00 */
[----:B------:R-:W-:-:S07]  /*207b0*/  MOV R10, R14 ;  /* 0x0000000e000a7202 */ /* 0x000fce0000000f00 */
[----:B------:R-:W-:Y:S05]  /*207c0*/  WARPSYNC.COLLECTIVE R15, `(.L_x_1008) ;  /* 0x000000000f087348 */ /* 0x000fea0003c00000 */
[----:B------:R0:W1:Y:S02]  /*207d0*/  SHFL.IDX P6, R14, R13, R12, R11 ;  /* 0x0000000c0d0e7389 */ /* 0x00006400000c000b */
[----:B01----:R-:W-:Y:S01]  /*207e0*/  ENDCOLLECTIVE ;  /* 0x000000000000791b */ /* 0x003fe20003800000 */
.L_x_1008:
        /* <DEDUP_REMOVED lines=14> */
.L_x_1009:
[----:B------:R-:W-:Y:S02]  /*208d0*/  IMAD.MOV.U32 R13, RZ, RZ, R24 ;  /* 0x000000ffff0d7224 */ /* 0x000fe400078e0018 */
[----:B------:R-:W-:Y:S01]  /*208e0*/  IMAD.MOV.U32 R12, RZ, RZ, 0x3 ;  /* 0x00000003ff0c7424 */ /* 0x000fe200078e00ff */
[----:B------:R-:W-:-:S13]  /*208f0*/  IADD3 R2, P2, R14, R5, RZ ;  /* 0x000000050e027210 */ /* 0x000fda0007f5e0ff */
[----:B------:R-:W-:Y:S05]  /*20900*/  WARPSYNC.COLLECTIVE R15, `(.L_x_1010) ;  /* 0x000000000f087348 */ /* 0x000fea0003c00000 */
[----:B------:R0:W1:Y:S02]  /*20910*/  SHFL.IDX P6, R14, R13, R12, R11 ;  /* 0x0000000c0d0e7389 */ /* 0x00006400000c000b */
[----:B01----:R-:W-:Y:S01]  /*20920*/  ENDCOLLECTIVE ;  /* 0x000000000000791b */ /* 0x003fe20003800000 */
.L_x_1010:
        /* <DEDUP_REMOVED lines=8> */
[----:B------:R-:W-:Y:S01]  /*209b0*/  IMAD.MOV.U32 R13, RZ, RZ, R23 ;  /* 0x000000ffff0d7224 */ /* 0x000fe200078e0017 */
[----:B------:R-:W-:-:S11]  /*209c0*/  MOV R7, R14 ;  /* 0x0000000e00077202 */ /* 0x000fd60000000f00 */
[----:B0-----:R-:W-:Y:S05]  /*209d0*/  WARPSYNC.COLLECTIVE R15, `(.L_x_1011) ;  /* 0x000000000f087348 */ /* 0x001fea0003c00000 */
[----:B------:R1:W2:Y:S02]  /*209e0*/  SHFL.IDX P6, R14, R13, R12, R11 ;  /* 0x0000000c0d0e7389 */ /* 0x0002a400000c000b */
[----:B012---:R-:W-:Y:S01]  /*209f0*/  ENDCOLLECTIVE ;  /* 0x000000000000791b */ /* 0x007fe20003800000 */
.L_x_1011:
[----:B------:R-:W-:Y:S01]  /*20a00*/  MOV R13, R24 ;  /* 0x00000018000d7202 */ /* 0x000fe20000000f00 */
[----:B------:R-:W-:Y:S01]  /*20a10*/  IMAD.MOV.U32 R12, RZ, RZ, 0x4 ;  /* 0x00000004ff0c7424 */ /* 0x000fe200078e00ff */
[----:B------:R-:W-:-:S13]  /*20a20*/  IADD3 R2, P2, R14, R5, RZ ;  /* 0x000000050e027210 */ /* 0x000fda0007f5e0ff */
[----:B------:R-:W-:Y:S05]  /*20a30*/  WARPSYNC.COLLECTIVE R15, `(.L_x_1012) ;  /* 0x000000000f087348 */ /* 0x000fea0003c00000 */
[----:B------:R0:W1:Y:S02]  /*20a40*/  SHFL.IDX P6, R14, R13, R12, R11 ;  /* 0x0000000c0d0e7389 */ /* 0x00006400000c000b */
[----:B01----:R-:W-:Y:S01]  /*20a50*/  ENDCOLLECTIVE ;  /* 0x000000000000791b */ /* 0x003fe20003800000 */
.L_x_1012:
        /* <DEDUP_REMOVED lines=13> */
.L_x_1013:
[----:B------:R-:W-:Y:S01]  /*20b30*/  MOV R13, R24 ;  /* 0x00000018000d7202 */ /* 0x000fe20000000f00 */
[----:B------:R-:W-:Y:S02]  /*20b40*/  IMAD.MOV.U32 R12, RZ, RZ, 0x5 ;  /* 0x00000005ff0c7424 */ /* 0x000fe400078e00ff */
[----:B------:R-:W-:-:S07]  /*20b50*/  IMAD.MOV.U32 R10, RZ, RZ, R14 ;  /* 0x000000ffff0a7224 */ /* 0x000fce00078e000e */
[----:B------:R-:W-:Y:S05]  /*20b60*/  WARPSYNC.COLLECTIVE R15, `(.L_x_1014) ;  /* 0x000000000f087348 */ /* 0x000fea0003c00000 */
[----:B------:R0:W1:Y:S02]  /*20b70*/  SHFL.IDX P6, R14, R13, R12, R11 ;  /* 0x0000000c0d0e7389 */ /* 0x00006400000c000b */
[----:B01----:R-:W-:Y:S01]  /*20b80*/  ENDCOLLECTIVE ;  /* 0x000000000000791b */ /* 0x003fe20003800000 */
.L_x_1014:
[----:B------:R-:W-:-:S05]  /*20b90*/  IADD3 R2, P2, R10, R5, RZ ;  /* 0x000000050a027210 */ /* 0x000fca0007f5e0ff */
[----:B------:R-:W-:-:S05]  /*20ba0*/  IMAD.X R3, RZ, RZ, R8, P2 ;  /* 0x000000ffff037224 */ /* 0x000fca00010e0608 */
[----:B------:R-:W-:Y:S01]  /*20bb0*/  @!PT LDS RZ, [RZ] ;  /* 0x00000000fffff984 */ /* 0x000fe20000000800 */
[----:B------:R-:W-:Y:S01]  /*20bc0*/  @!PT LDS RZ, [RZ] ;  /* 0x00000000fffff984 */ /* 0x000fe20000000800 */
[----:B------:R-:W-:Y:S01]  /*20bd0*/  @!PT LDS RZ, [RZ] ;  /* 0x00000000fffff984 */ /* 0x000fe20000000800 */
[----:B------:R0:W-:Y:S01]  /*20be0*/  LDGSTS.E.BYPASS.LTC128B.128 [R4+0x2400], desc[UR42][R2.64], !P3 ;  /* 0x0240000002047fae */ /* 0x0001e2000d901d6a */
[----:B------:R-:W-:Y:S02]  /*20bf0*/  MOV R13, R23 ;  /* 0x00000017000d7202 */ /* 0x000fe40000000f00 */
[C---:B------:R-:W-:Y:S01]  /*20c00*/  ISETP.LT.OR P3, PT, R6.reuse, 0x51, P1 ;  /* 0x000000510600780c */ /* 0x040fe20000f61670 */
[----:B------:R0:W-:Y:S01]  /*20c10*/  LDGSTS.E.BYPASS.LTC128B.128 [R4+0x6400], desc[UR42][R2.64+0x80], !P4 ;  /* 0x0640008002047fae */ /* 0x0001e2000e101d6a */
[----:B------:R-:W-:Y:S01]  /*20c20*/  ISETP.LT.OR P4, PT, R6, 0x51, P0 ;  /* 0x000000510600780c */ /* 0x000fe20000781670 */
[----:B------:R-:W-:-:S12]  /*20c30*/  IMAD.MOV.U32 R7, RZ, RZ, R14 ;  /* 0x000000ffff077224 */ /* 0x000fd800078e000e */
[----:B0-----:R-:W-:Y:S05]  /*20c40*/  WARPSYNC.COLLECTIVE R15, `(.L_x_1015) ;  /* 0x000000000f087348 */ /* 0x001fea0003c00000 */
[----:B------:R1:W2:Y:S02]  /*20c50*/  SHFL.IDX P6, R14, R13, R12, R11 ;  /* 0x0000000c0d0e7389 */ /* 0x0002a400000c000b */
[----:B012---:R-:W-:Y:S01]  /*20c60*/  ENDCOLLECTIVE ;  /* 0x000000000000791b */ /* 0x007fe20003800000 */
.L_x_1015:
[----:B------:R-:W-:Y:S01]  /*20c70*/  IMAD.MOV.U32 R13, RZ, RZ, R24 ;  /* 0x000000ffff0d7224 */ /* 0x000fe200078e0018 */
[----:B------:R-:W-:Y:S02]  /*20c80*/  MOV R12, 0x6 ;  /* 0x00000006000c7802 */ /* 0x000fe40000000f00 */
[----:B------:R-:W-:-:S13]  /*20c90*/  IADD3 R2, P2, R14, R5, RZ ;  /* 0x000000050e027210 */ /* 0x000fda0007f5e0ff */
[----:B------:R-:W-:Y:S05]  /*20ca0*/  WARPSYNC.COLLECTIVE R15, `(.L_x_1016) ;  /* 0x000000000f087348 */ /* 0x000fea0003c00000 */
[----:B------:R0:W1:Y:S02]  /*20cb0*/  SHFL.IDX P6, R14, R13, R12, R11 ;  /* 0x0000000c0d0e7389 */ /* 0x00006400000c000b */
[----:B01----:R-:W-:Y:S01]  /*20cc0*/  ENDCOLLECTIVE ;  /* 0x000000000000791b */ /* 0x003fe20003800000 */
.L_x_1016:
        /* <DEDUP_REMOVED lines=13> */
.L_x_1017:
[----:B------:R-:W-:Y:S01]  /*20da0*/  IMAD.MOV.U32 R13, RZ, RZ, R24 ;  /* 0x000000ffff0d7224 */ /* 0x000fe200078e0018 */
[----:B------:R-:W-:Y:S02]  /*20db0*/  MOV R12, 0x7 ;  /* 0x00000007000c7802 */ /* 0x000fe40000000f00 */
[----:B------:R-:W-:-:S07]  /*20dc0*/  MOV R10, R14 ;  /* 0x0000000e000a7202 */ /* 0x000fce0000000f00 */
[----:B------:R-:W-:Y:S05]  /*20dd0*/  WARPSYNC.COLLECTIVE R15, `(.L_x_1018) ;  /* 0x000000000f087348 */ /* 0x000fea0003c00000 */
[----:B------:R0:W1:Y:S02]  /*20de0*/  SHFL.IDX P6, R14, R13, R12, R11 ;  /* 0x0000000c0d0e7389 */ /* 0x00006400000c000b */
[----:B01----:R-:W-:Y:S01]  /*20df0*/  ENDCOLLECTIVE ;  /* 0x000000000000791b */ /* 0x003fe20003800000 */
.L_x_1018:
        /* <DEDUP_REMOVED lines=12> */
.L_x_1019:
[----:B------:R-:W-:Y:S05]  /*20ec0*/  BRA `(.L_x_1020) ;  /* 0xffffff9400b47947 */ /* 0x000fea000383ffff */
.L_x_787:
[----:B------:R-:W-:Y:S01]  /*20ed0*/  BSSY B0, `(.L_x_1021) ;  /* 0x0000008000007945 */ /* 0x000fe20003800000 */
[----:B------:R-:W-:Y:S01]  /*20ee0*/  MOV R13, R16 ;  /* 0x00000010000d7202 */ /* 0x000fe20000000f00 */
[----:B------:R-:W-:Y:S01]  /*20ef0*/  IMAD.MOV.U32 R12, RZ, RZ, RZ ;  /* 0x000000ffff0c7224 */ /* 0x000fe200078e00ff */
[----:B------:R-:W-:Y:S01]  /*20f00*/  MOV R15, 0xffffffff ;  /* 0xffffffff000f7802 */ /* 0x000fe20000000f00 */
[----:B------:R-:W-:-:S07]  /*20f10*/  IMAD.MOV.U32 R11, RZ, RZ, 0x1f ;  /* 0x0000001fff0b7424 */ /* 0x000fce00078e00ff */
[----:B0-----:R-:W-:Y:S05]  /*20f20*/  WARPSYNC.COLLECTIVE R15, `(.L_x_1022) ;  /* 0x000000000f087348 */ /* 0x001fea0003c00000 */
[----:B------:R1:W2:Y:S02]  /*20f30*/  SHFL.IDX P6, R14, R13, R12, R11 ;  /* 0x0000000c0d0e7389 */ /* 0x0002a400000c000b */
[----:B012---:R-:W-:Y:S01]  /*20f40*/  ENDCOLLECTIVE ;  /* 0x000000000000791b */ /* 0x007fe20003800000 */
.L_x_1022:
[----:B------:R-:W-:Y:S05]  /*20f50*/  BSYNC B0 ;  /* 0x0000000000007941 */ /* 0x000fea0003800000 */
.L_x_1021:
[----:B------:R-:W-:Y:S01]  /*20f60*/  IMAD.MOV.U32 R13, RZ, RZ, R16 ;  /* 0x000000ffff0d7224 */ /* 0x000fe200078e0010 */
[----:B------:R-:W-:Y:S01]  /*20f70*/  MOV R12, 0x1 ;  /* 0x00000001000c7802 */ /* 0x000fe20000000f00 */
[----:B------:R-:W-:Y:S02]  /*20f80*/  IMAD.MOV.U32 R11, RZ, RZ, 0x1f ;  /* 0x0000001fff0b7424 */ /* 0x000fe400078e00ff */
[----:B------:R-:W-:Y:S02]  /*20f90*/  IMAD.MOV.U32 R15, RZ, RZ, -0x1 ;  /* 0xffffffffff0f7424 */ /* 0x000fe400078e00ff */
[----:B------:R-:W-:Y:S02]  /*20fa0*/  IMAD.IADD R7, R19, 0x1, R9 ;  /* 0x0000000113077824 */ /* 0x000fe400078e0209 */
[----:B------:R-:W-:-:S07]  /*20fb0*/  IMAD.MOV.U32 R0, RZ, RZ, R14 ;  /* 0x000000ffff007224 */ /* 0x000fce00078e000e */
[----:B------:R-:W-:Y:S05]  /*20fc0*/  WARPSYNC.COLLECTIVE R15, `(.L_x_1023) ;  /* 0x000000000f087348 */ /* 0x000fea0003c00000 */
[----:B------:R0:W1:Y:S02]  /*20fd0*/  SHFL.IDX P6, R14, R13, R12, R11 ;  /* 0x0000000c0d0e7389 */ /* 0x00006400000c000b */
[----:B01----:R-:W-:Y:S01]  /*20fe0*/  ENDCOLLECTIVE ;  /* 0x000000000000791b */ /* 0x003fe20003800000 */
.L_x_1023:
[----:B------:R-:W-:Y:S02]  /*20ff0*/  ULDC UR4, c[0x0][0xc3c] ;  /* 0x00030f0000047ab9 */ /* 0x000fe40000000800 */
[----:B------:R-:W-:-:S13]  /*21000*/  ISETP.GE.OR P1, PT, R7, UR4, !P0 ;  /* 0x0000000407007c0c */ /* 0x000fda000c726670 */
[----:B------:R-:W0:Y:S08]  /*21010*/  @!P1 LDC.64 R2, c[0x0][0xc80] ;  /* 0x00032000ff029b82 */ /* 0x000e300000000a00 */
[----:B------:R-:W1:Y:S01]  /*21020*/  @!P1 LDC.64 R4, c[0x0][0xc78] ;  /* 0x00031e00ff049b82 */ /* 0x000e620000000a00 */
[----:B------:R-:W-:Y:S02]  /*21030*/  MOV R11, RZ ;  /* 0x000000ff000b7202 */ /* 0x000fe40000000f00 */
[----:B------:R-:W-:Y:S01]  /*21040*/  MOV R8, R14 ;  /* 0x0000000e00087202 */ /* 0x000fe20000000f00 */
        /* <DEDUP_REMOVED lines=18> */
.L_x_1024:
[----:B------:R-:W-:Y:S02]  /*21170*/  MOV R12, 0x2 ;  /* 0x00000002000c7802 */ /* 0x000fe40000000f00 */
[----:B------:R-:W-:-:S05]  /*21180*/  SEL R14, R14, RZ, P1 ;  /* 0x000000ff0e0e7207 */ /* 0x000fca0000800000 */
[----:B------:R-:W-:-:S04]  /*21190*/  IMAD.IADD R5, R13, 0x1, R14 ;  /* 0x000000010d057824 */ /* 0x000fc800078e020e */
[----:B------:R-:W-:-:S07]  /*211a0*/  IMAD.MOV.U32 R13, RZ, RZ, R5 ;  /* 0x000000ffff0d7224 */ /* 0x000fce00078e0005 */
[----:B------:R-:W-:Y:S05]  /*211b0*/  WARPSYNC.COLLECTIVE R15, `(.L_x_1025) ;  /* 0x000000000f087348 */ /* 0x000fea0003c00000 */
[----:B------:R0:W1:Y:S02]  /*211c0*/  SHFL.UP P6, R14, R13, R12, R11 ;  /* 0x0400000c0d0e7389 */ /* 0x00006400000c000b */
[----:B01----:R-:W-:Y:S01]  /*211d0*/  ENDCOLLECTIVE ;  /* 0x000000000000791b */ /* 0x003fe20003800000 */
.L_x_1025:
[----:B------:R-:W-:Y:S02]  /*211e0*/  MOV R12, 0x4 ;  /* 0x00000004000c7802 */ /* 0x000fe40000000f00 */
[----:B------:R-:W-:-:S05]  /*211f0*/  SEL R2, R14, RZ, P2 ;  /* 0x000000ff0e027207 */ /* 0x000fca0001000000 */
[----:B------:R-:W-:-:S04]  /*21200*/  IMAD.IADD R2, R5, 0x1, R2 ;  /* 0x0000000105027824 */ /* 0x000fc800078e0202 */
[----:B------:R-:W-:-:S07]  /*21210*/  IMAD.MOV.U32 R13, RZ, RZ, R2 ;  /* 0x000000ffff0d7224 */ /* 0x000fce00078e0002 */
[----:B------:R-:W-:Y:S05]  /*21220*/  WARPSYNC.COLLECTIVE R15, `(.L_x_1026) ;  /* 0x000000000f087348 */ /* 0x000fea0003c00000 */
[----:B------:R0:W1:Y:S02]  /*21230*/  SHFL.UP P6, R14, R13, R12, R11 ;  /* 0x0400000c0d0e7389 */ /* 0x00006400000c000b */
[----:B01----:R-:W-:Y:S01]  /*21240*/  ENDCOLLECTIVE ;  /* 0x000000000000791b */ /* 0x003fe20003800000 */
.L_x_1026:
[----:B------:R-:W-:Y:S02]  /*21250*/  MOV R12, 0x8 ;  /* 0x00000008000c7802 */ /* 0x000fe40000000f00 */
[----:B------:R-:W-:-:S05]  /*21260*/  SEL R3, R14, RZ, P3 ;  /* 0x000000ff0e037207 */ /* 0x000fca0001800000 */
[----:B------:R-:W-:-:S04]  /*21270*/  IMAD.IADD R3, R2, 0x1, R3 ;  /* 0x0000000102037824 */ /* 0x000fc800078e0203 */
[----:B------:R-:W-:-:S07]  /*21280*/  IMAD.MOV.U32 R13, RZ, RZ, R3 ;  /* 0x000000ffff0d7224 */ /* 0x000fce00078e0003 */
[----:B------:R-:W-:Y:S05]  /*21290*/  WARPSYNC.COLLECTIVE R15, `(.L_x_1027) ;  /* 0x000000000f087348 */ /* 0x000fea0003c00000 */
[----:B------:R0:W1:Y:S02]  /*212a0*/  SHFL.UP P6, R14, R13, R12, R11 ;  /* 0x0400000c0d0e7389 */ /* 0x00006400000c000b */
[----:B01----:R-:W-:Y:S01]  /*212b0*/  ENDCOLLECTIVE ;  /* 0x000000000000791b */ /* 0x003fe20003800000 */
.L_x_1027:
[----:B------:R-:W-:Y:S02]  /*212c0*/  MOV R12, 0x10 ;  /* 0x00000010000c7802 */ /* 0x000fe40000000f00 */
[----:B------:R-:W-:-:S05]  /*212d0*/  SEL R14, R14, RZ, P4 ;  /* 0x000000ff0e0e7207 */ /* 0x000fca0002000000 */
[----:B------:R-:W-:-:S04]  /*212e0*/  IMAD.IADD R5, R3, 0x1, R14 ;  /* 0x0000000103057824 */ /* 0x000fc800078e020e */
[----:B------:R-:W-:-:S07]  /*212f0*/  IMAD.MOV.U32 R13, RZ, RZ, R5 ;  /* 0x000000ffff0d7224 */ /* 0x000fce00078e0005 */
[----:B------:R-:W-:Y:S05]  /*21300*/  WARPSYNC.COLLECTIVE R15, `(.L_x_1028) ;  /* 0x000000000f087348 */ /* 0x000fea0003c00000 */
[----:B------:R0:W1:Y:S02]  /*21310*/  SHFL.UP P6, R14, R13, R12, R11 ;  /* 0x0400000c0d0e7389 */ /* 0x00006400000c000b */
[----:B01----:R-:W-:Y:S01]  /*21320*/  ENDCOLLECTIVE ;  /* 0x000000000000791b */ /* 0x003fe20003800000 */
.L_x_1028:
[----:B------:R-:W-:Y:S01]  /*21330*/  MOV R12, 0x1f ;  /* 0x0000001f000c7802 */ /* 0x000fe20000000f00 */
[----:B------:R-:W-:Y:S01]  /*21340*/  IMAD.MOV.U32 R11, RZ, RZ, 0x1f ;  /* 0x0000001fff0b7424 */ /* 0x000fe200078e00ff */
[----:B------:R-:W-:-:S05]  /*21350*/  SEL R2, R14, RZ, P5 ;  /* 0x000000ff0e027207 */ /* 0x000fca0002800000 */
[----:B------:R-:W-:-:S04]  /*21360*/  IMAD.IADD R2, R5, 0x1, R2 ;  /* 0x0000000105027824 */ /* 0x000fc800078e0202 */
[----:B------:R-:W-:-:S07]  /*21370*/  IMAD.MOV.U32 R13, RZ, RZ, R2 ;  /* 0x000000ffff0d7224 */ /* 0x000fce00078e0002 */
[----:B------:R-:W-:Y:S05]  /*21380*/  WARPSYNC.COLLECTIVE R15, `(.L_x_1029) ;  /* 0x000000000f087348 */ /* 0x000fea0003c00000 */
[----:B------:R0:W1:Y:S02]  /*21390*/  SHFL.IDX P6, R14, R13, R12, R11 ;  /* 0x0000000c0d0e7389 */ /* 0x00006400000c000b */
[----:B01----:R-:W-:Y:S01]  /*213a0*/  ENDCOLLECTIVE ;  /* 0x000000000000791b */ /* 0x003fe20003800000 */
.L_x_1029:
[----:B------:R-:W-:Y:S05]  /*213b0*/  BRA `(.L_x_1030) ;  /* 0xffffff9400c47947 */ /* 0x000fea000383ffff */
.L_x_790:
[----:B------:R-:W-:Y:S01]  /*213c0*/  BSSY B0, `(.L_x_1031) ;  /* 0x0000007000007945 */ /* 0x000fe20003800000 */
[----:B------:R-:W-:Y:S01]  /*213d0*/  MOV R12, 0x1 ;  /* 0x00000001000c7802 */ /* 0x000fe20000000f00 */
[----:B------:R-:W-:Y:S02]  /*213e0*/  IMAD.MOV.U32 R11, RZ, RZ, RZ ;  /* 0x000000ffff0b7224 */ /* 0x000fe400078e00ff */
[----:B------:R-:W-:-:S07]  /*213f0*/  IMAD.MOV.U32 R15, RZ, RZ, -0x1 ;  /* 0xffffffffff0f7424 */ /* 0x000fce00078e00ff */
[----:B------:R-:W-:Y:S05]  /*21400*/  WARPSYNC.COLLECTIVE R15, `(.L_x_1032) ;  /* 0x000000000f087348 */ /* 0x000fea0003c00000 */
[----:B------:R0:W1:Y:S02]  /*21410*/  SHFL.UP P6, R14, R13, R12, R11 ;  /* 0x0400000c0d0e7389 */ /* 0x00006400000c000b */
[----:B01----:R-:W-:Y:S01]  /*21420*/  ENDCOLLECTIVE ;  /* 0x000000000000791b */ /* 0x003fe20003800000 */
.L_x_1032:
[----:B------:R-:W-:Y:S05]  /*21430*/  BSYNC B0 ;  /* 0x0000000000007941 */ /* 0x000fea0003800000 */
.L_x_1031:
[----:B------:R-:W-:Y:S01]  /*21440*/  SEL R14, R14, RZ, P1 ;  /* 0x000000ff0e0e7207 */ /* 0x000fe20000800000 */
[----:B------:R-:W-:Y:S01]  /*21450*/  IMAD.MOV.U32 R12, RZ, RZ, 0x2 ;  /* 0x00000002ff0c7424 */ /* 0x000fe200078e00ff */
[----:B------:R-:W-:Y:S01]  /*21460*/  MOV R15, 0xffffffff ;  /* 0xffffffff000f7802 */ /* 0x000fe20000000f00 */
[----:B------:R-:W-:Y:S01]  /*21470*/  IMAD.MOV.U32 R11, RZ, RZ, RZ ;  /* 0x000000ffff0b7224 */ /* 0x000fe200078e00ff */
[----:B------:R-:W-:-:S07]  /*21480*/  IADD3 R13, R13, R14, RZ ;  /* 0x0000000e0d0d7210 */ /* 0x000fce0007ffe0ff */
[----:B------:R-:W-:Y:S05]  /*21490*/  WARPSYNC.COLLECTIVE R15, `(.L_x_1033) ;  /* 0x000000000f087348 */ /* 0x000fea0003c00000 */
[----:B------:R0:W1:Y:S02]  /*214a0*/  SHFL.UP P6, R14, R13, R12, R11 ;  /* 0x0400000c0d0e7389 */ /* 0x00006400000c000b */
[----:B01----:R-:W-:Y:S01]  /*214b0*/  ENDCOLLECTIVE ;  /* 0x000000000000791b */ /* 0x003fe20003800000 */
.L_x_1033:
[----:B------:R-:W-:Y:S02]  /*214c0*/  MOV R12, 0x4 ;  /* 0x00000004000c7802 */ /* 0x000fe40000000f00 */
[----:B------:R-:W-:-:S05]  /*214d0*/  SEL R2, R14, RZ, P2 ;  /* 0x000000ff0e027207 */ /* 0x000fca0001000000 */
[----:B------:R-:W-:-:S04]  /*214e0*/  IMAD.IADD R2, R13, 0x1, R2 ;  /* 0x000000010d027824 */ /* 0x000fc800078e0202 */
[----:B------:R-:W-:-:S07]  /*214f0*/  IMAD.MOV.U32 R13, RZ, RZ, R2 ;  /* 0x000000ffff0d7224 */ /* 0x000fce00078e0002 */
[----:B------:R-:W-:Y:S05]  /*21500*/  WARPSYNC.COLLECTIVE R15, `(.L_x_1034) ;  /* 0x000000000f087348 */ /* 0x000fea0003c00000 */
[----:B------:R0:W1:Y:S02]  /*21510*/  SHFL.UP P6, R14, R13, R12, R11 ;  /* 0x0400000c0d0e7389 */ /* 0x00006400000c000b */
[----:B01----:R-:W-:Y:S01]  /*21520*/  ENDCOLLECTIVE ;  /* 0x000000000000791b */ /* 0x003fe20003800000 */
.L_x_1034:
[----:B------:R-:W-:Y:S02]  /*21530*/  MOV R12, 0x8 ;  /* 0x00000008000c7802 */ /* 0x000fe40000000f00 */
[----:B------:R-:W-:-:S05]  /*21540*/  SEL R3, R14, RZ, P3 ;  /* 0x000000ff0e037207 */ /* 0x000fca0001800000 */
[----:B------:R-:W-:-:S04]  /*21550*/  IMAD.IADD R3, R2, 0x1, R3 ;  /* 0x0000000102037824 */ /* 0x000fc800078e0203 */
[----:B------:R-:W-:-:S07]  /*21560*/  IMAD.MOV.U32 R13, RZ, RZ, R3 ;  /* 0x000000ffff0d7224 */ /* 0x000fce00078e0003 */
[----:B------:R-:W-:Y:S05]  /*21570*/  WARPSYNC.COLLECTIVE R15, `(.L_x_1035) ;  /* 0x000000000f087348 */ /* 0x000fea0003c00000 */
[----:B------:R0:W1:Y:S02]  /*21580*/  SHFL.UP P6, R14, R13, R12, R11 ;  /* 0x0400000c0d0e7389 */ /* 0x00006400000c000b */
[----:B01----:R-:W-:Y:S01]  /*21590*/  ENDCOLLECTIVE ;  /* 0x000000000000791b */ /* 0x003fe20003800000 */
.L_x_1035:
[----:B------:R-:W-:Y:S02]  /*215a0*/  MOV R12, 0x10 ;  /* 0x00000010000c7802 */ /* 0x000fe40000000f00 */
[----:B------:R-:W-:-:S05]  /*215b0*/  SEL R14, R14, RZ, P4 ;  /* 0x000000ff0e0e7207 */ /* 0x000fca0002000000 */
[----:B------:R-:W-:-:S04]  /*215c0*/  IMAD.IADD R5, R3, 0x1, R14 ;  /* 0x0000000103057824 */ /* 0x000fc800078e020e */
[----:B------:R-:W-:-:S07]  /*215d0*/  IMAD.MOV.U32 R13, RZ, RZ, R5 ;  /* 0x000000ffff0d7224 */ /* 0x000fce00078e0005 */
[----:B------:R-:W-:Y:S05]  /*215e0*/  WARPSYNC.COLLECTIVE R15, `(.L_x_1036) ;  /* 0x000000000f087348 */ /* 0x000fea0003c00000 */
[----:B------:R0:W1:Y:S02]  /*215f0*/  SHFL.UP P6, R14, R13, R12, R11 ;  /* 0x0400000c0d0e7389 */ /* 0x00006400000c000b */
[----:B01----:R-:W-:Y:S01]  /*21600*/  ENDCOLLECTIVE ;  /* 0x000000000000791b */ /* 0x003fe20003800000 */
.L_x_1036:
        /* <DEDUP_REMOVED lines=8> */
.L_x_1037:
[----:B------:R-:W-:Y:S05]  /*21690*/  BRA `(.L_x_1038) ;  /* 0xffffff9400b07947 */ /* 0x000fea000383ffff */
.L_x_792:
[----:B------:R-:W-:Y:S01]  /*216a0*/  BSSY B0, `(.L_x_1039) ;  /* 0x0000006000007945 */ /* 0x000fe20003800000 */
[----:B------:R-:W-:Y:S01]  /*216b0*/  PLOP3.LUT P6, PT, P6, PT, PT, 0x8, 0x0 ;  /* 0x000000000000781c */ /* 0x000fe200037ce170 */
[----:B------:R-:W-:-:S12]  /*216c0*/  IMAD.MOV.U32 R15, RZ, RZ, -0x1 ;  /* 0xffffffffff0f7424 */ /* 0x000fd800078e00ff */
[----:B0-----:R-:W-:Y:S05]  /*216d0*/  WARPSYNC.COLLECTIVE R15, `(.L_x_1040) ;  /* 0x000000000f087348 */ /* 0x001fea0003c00000 */
[----:B------:R-:W-:Y:S01]  /*216e0*/  VOTE.ANY R14, PT, P6 ;  /* 0x00000000000e7806 */ /* 0x000fe200030e0100 */
[----:B0-----:R-:W-:Y:S06]  /*216f0*/  ENDCOLLECTIVE ;  /* 0x000000000000791b */ /* 0x001fec0003800000 */
.L_x_1040:
[----:B------:R-:W-:Y:S05]  /*21700*/  BSYNC B0 ;  /* 0x0000000000007941 */ /* 0x000fea0003800000 */
.L_x_1039:
[----:B------:R-:W-:Y:S01]  /*21710*/  MOV R3, R14 ;  /* 0x0000000e00037202 */ /* 0x000fe20000000f00 */
[----:B------:R-:W-:Y:S01]  /*21720*/  IMAD.MOV.U32 R13, RZ, RZ, R7 ;  /* 0x000000ffff0d7224 */ /* 0x000fe200078e0007 */
[----:B------:R-:W-:Y:S01]  /*21730*/  MOV R11, 0x1f ;  /* 0x0000001f000b7802 */ /* 0x000fe20000000f00 */
[----:B------:R-:W-:Y:S01]  /*21740*/  IMAD.MOV.U32 R15, RZ, RZ, -0x1 ;  /* 0xffffffffff0f7424 */ /* 0x000fe200078e00ff */
[----:B------:R-:W0:Y:S02]  /*21750*/  POPC R8, R3 ;  /* 0x0000000300087309 */ /* 0x000e240000000000 */
[----:B0-----:R-:W-:-:S07]  /*21760*/  IMAD.MOV.U32 R12, RZ, RZ, R8 ;  /* 0x000000ffff0c7224 */ /* 0x001fce00078e0008 */
[----:B------:R-:W-:Y:S05]  /*21770*/  WARPSYNC.COLLECTIVE R15, `(.L_x_1041) ;  /* 0x000000000f087348 */ /* 0x000fea0003c00000 */
[----:B------:R0:W1:Y:S02]  /*21780*/  SHFL.IDX P6, R14, R13, R12, R11 ;  /* 0x0000000c0d0e7389 */ /* 0x00006400000c000b */
[----:B01----:R-:W-:Y:S01]  /*21790*/  ENDCOLLECTIVE ;  /* 0x000000000000791b */ /* 0x003fe20003800000 */
.L_x_1041:
[----:B------:R-:W-:Y:S01]  /*217a0*/  MOV R13, R4 ;  /* 0x00000004000d7202 */ /* 0x000fe20000000f00 */
[----:B------:R-:W-:-:S07]  /*217b0*/  IMAD.MOV.U32 R7, RZ, RZ, R14 ;  /* 0x000000ffff077224 */ /* 0x000fce00078e000e */
[----:B------:R-:W-:Y:S05]  /*217c0*/  WARPSYNC.COLLECTIVE R15, `(.L_x_1042) ;  /* 0x000000000f087348 */ /* 0x000fea0003c00000 */
[----:B------:R0:W1:Y:S02]  /*217d0*/  SHFL.IDX P6, R14, R13, R12, R11 ;  /* 0x0000000c0d0e7389 */ /* 0x00006400000c000b */
[----:B01----:R-:W-:Y:S01]  /*217e0*/  ENDCOLLECTIVE ;  /* 0x000000000000791b */ /* 0x003fe20003800000 */
.L_x_1042:
[----:B------:R-:W-:Y:S01]  /*217f0*/  IMAD.MOV.U32 R4, RZ, RZ, R14 ;  /* 0x000000ffff047224 */ /* 0x000fe200078e000e */
[----:B------:R-:W-:Y:S06]  /*21800*/  BRA `(.L_x_1043) ;  /* 0xffffff9400907947 */ /* 0x000fec000383ffff */
.L_x_794:
[----:B------:R-:W-:Y:S01]  /*21810*/  BSSY B0, `(.L_x_1044) ;  /* 0x0000007000007945 */ /* 0x000fe20003800000 */
[----:B------:R-:W-:Y:S01]  /*21820*/  IMAD.MOV.U32 R13, RZ, RZ, R2 ;  /* 0x000000ffff0d7224 */ /* 0x000fe200078e0002 */
[----:B------:R-:W-:Y:S01]  /*21830*/  MOV R11, 0x1f ;  /* 0x0000001f000b7802 */ /* 0x000fe20000000f00 */
[----:B------:R-:W-:-:S07]  /*21840*/  IMAD.MOV.U32 R15, RZ, RZ, -0x1 ;  /* 0xffffffffff0f7424 */ /* 0x000fce00078e00ff */
[----:B0123--:R-:W-:Y:S05]  /*21850*/  WARPSYNC.COLLECTIVE R15, `(.L_x_1045) ;  /* 0x000000000f087348 */ /* 0x00ffea0003c00000 */
[----:B------:R4:W0:Y:S02]  /*21860*/  SHFL.IDX P6, R14, R13, R12, R11 ;  /* 0x0000000c0d0e7389 */ /* 0x00082400000c000b */
[----:B01234-:R-:W-:Y:S01]  /*21870*/  ENDCOLLECTIVE ;  /* 0x000000000000791b */ /* 0x01ffe20003800000 */
.L_x_1045:
[----:B------:R-:W-:Y:S05]  /*21880*/  BSYNC B0 ;  /* 0x0000000000007941 */ /* 0x000fea0003800000 */
.L_x_1044:
[----:B------:R-:W-:Y:S01]  /*21890*/  IMAD.MOV.U32 R6, RZ, RZ, R14 ;  /* 0x000000ffff067224 */ /* 0x000fe200078e000e */
[----:B------:R-:W-:Y:S06]  /*218a0*/  BRA `(.L_x_793) ;  /* 0xffffff9400807947 */ /* 0x000fec000383ffff */
.L_x_798:
[----:B0-----:R0:W1:Y:S02]  /*218b0*/  SYNCS.PHASECHK.TRANS64.TRYWAIT P0, [R4+URZ+0x28820], R0 ;  /* 0x02882000040075a7 */ /* 0x001064000800017f */
[----:B-1----:R-:W-:Y:S05]  /*218c0*/  @!P0 NANOSLEEP.SYNCS 0x989680 ;  /* 0x009896800000895d */ /* 0x002fea0003900000 */
[----:B------:R-:W1:Y:S02]  /*218d0*/  @!P0 SYNCS.PHASECHK.TRANS64 P0, [R4+URZ+0x28820], R0 ;  /* 0x02882000040085a7 */ /* 0x000e64000800007f */
[----:B-1----:R-:W-:Y:S05]  /*218e0*/  @!P0 BRA `(.L_x_798) ;  /* 0xfffffffc00f08947 */ /* 0x002fea000383ffff */
[----:B------:R-:W-:Y:S05]  /*218f0*/  BRA `(.L_x_1046) ;  /* 0xffffff9800d87947 */ /* 0x000fea000383ffff */
.L_x_799:
[----:B------:R-:W1:Y:S01]  /*21900*/  S2R R2, SR_TID.X ;  /* 0x0000000000027919 */ /* 0x000e620000002100 */
[----:B------:R-:W-:Y:S01]  /*21910*/  BSSY B0, `(.L_x_1047) ;  /* 0x000000a000007945 */ /* 0x000fe20003800000 */
[----:B------:R-:W-:Y:S01]  /*21920*/  IMAD.MOV.U32 R12, RZ, RZ, RZ ;  /* 0x000000ffff0c7224 */ /* 0x000fe200078e00ff */
[----:B------:R-:W-:Y:S01]  /*21930*/  MOV R15, 0xffffffff ;  /* 0xffffffff000f7802 */ /* 0x000fe20000000f00 */
[----:B------:R-:W-:Y:S01]  /*21940*/  IMAD.MOV.U32 R11, RZ, RZ, 0x1f ;  /* 0x0000001fff0b7424 */ /* 0x000fe200078e00ff */
[----:B-1----:R-:W-:-:S04]  /*21950*/  SHF.R.U32.HI R2, RZ, 0x5, R2 ;  /* 0x00000005ff027819 */ /* 0x002fc80000011602 */
[----:B------:R-:W-:-:S04]  /*21960*/  LOP3.LUT R2, R2, 0x3, RZ, 0xc0, !PT ;  /* 0x0000000302027812 */ /* 0x000fc800078ec0ff */
[----:B------:R-:W-:-:S07]  /*21970*/  MOV R13, R2 ;  /* 0x00000002000d7202 */ /* 0x000fce0000000f00 */
[----:B0-2---:R-:W-:Y:S05]  /*21980*/  WARPSYNC.COLLECTIVE R15, `(.L_x_1048) ;  /* 0x000000000f087348 */ /* 0x005fea0003c00000 */
[----:B------:R1:W3:Y:S02]  /*21990*/  SHFL.IDX P6, R14, R13, R12, R11 ;  /* 0x0000000c0d0e7389 */ /* 0x0002e400000c000b */
[----:B0123--:R-:W-:Y:S01]  /*219a0*/  ENDCOLLECTIVE ;  /* 0x000000000000791b */ /* 0x00ffe20003800000 */
.L_x_1048:
[----:B------:R-:W-:Y:S05]  /*219b0*/  BSYNC B0 ;  /* 0x0000000000007941 */ /* 0x000fea0003800000 */
.L_x_1047:
[----:B------:R-:W-:Y:S05]  /*219c0*/  BRA `(.L_x_1049) ;  /* 0xffffff9800c07947 */ /* 0x000fea000383ffff */
.L_x_800:
[----:B------:R-:W-:Y:S01]  /*219d0*/  BSSY B0, `(.L_x_1050) ;  /* 0x0000006000007945 */ /* 0x000fe20003800000 */
[----:B------:R-:W-:-:S07]  /*219e0*/  IMAD.MOV.U32 R15, RZ, RZ, -0x1 ;  /* 0xffffffffff0f7424 */ /* 0x000fce00078e00ff */
[----:B0-2---:R-:W-:Y:S05]  /*219f0*/  WARPSYNC.COLLECTIVE R15, `(.L_x_1051) ;  /* 0x000000000f0c7348 */ /* 0x005fea0003c00000 */
[----:B------:R-:W-:Y:S02]  /*21a00*/  ELECT P6, UR62, PT ;  /* 0x00000000003e782f */ /* 0x000fe400038c0000 */
[----:B------:R-:W-:Y:S01]  /*21a10*/  MOV R14, UR62 ;  /* 0x0000003e000e7c02 */ /* 0x000fe20008000f00 */
[----:B0-2---:R-:W-:Y:S10]  /*21a20*/  ENDCOLLECTIVE ;  /* 0x000000000000791b */ /* 0x005ff40003800000 */
.L_x_1051:
[----:B------:R-:W-:Y:S05]  /*21a30*/  BSYNC B0 ;  /* 0x0000000000007941 */ /* 0x000fea0003800000 */
.L_x_1050:
[----:B------:R-:W-:Y:S05]  /*21a40*/  BRA `(.L_x_1052) ;  /* 0xffffff9800b47947 */ /* 0x000fea000383ffff */
.L_x_802:
[----:B0-----:R0:W1:Y:S02]  /*21a50*/  SYNCS.PHASECHK.TRANS64.TRYWAIT P1, [R5+URZ+0x28840], R0 ;  /* 0x02884000050075a7 */ /* 0x001064000802017f */
[----:B-1----:R-:W-:Y:S05]  /*21a60*/  @!P1 NANOSLEEP.SYNCS 0x989680 ;  /* 0x009896800000995d */ /* 0x002fea0003900000 */
[----:B------:R-:W1:Y:S02]  /*21a70*/  @!P1 SYNCS.PHASECHK.TRANS64 P1, [R5+URZ+0x28840], R0 ;  /* 0x02884000050095a7 */ /* 0x000e64000802007f */
[----:B-1----:R-:W-:Y:S05]  /*21a80*/  @!P1 BRA `(.L_x_802) ;  /* 0xfffffffc00f09947 */ /* 0x002fea000383ffff */
[----:B------:R-:W-:Y:S05]  /*21a90*/  BRA `(.L_x_1053) ;  /* 0xffffff9800d47947 */ /* 0x000fea000383ffff */
.L_x_804:
[----:B-1----:R1:W3:Y:S02]  /*21aa0*/  SYNCS.PHASECHK.TRANS64.TRYWAIT P1, [R25+URZ+0x28840], R2 ;  /* 0x02884002190075a7 */ /* 0x0022e4000802017f */
[----:B---3--:R-:W-:Y:S05]  /*21ab0*/  @!P1 NANOSLEEP.SYNCS 0x989680 ;  /* 0x009896800000995d */ /* 0x008fea0003900000 */
[----:B------:R-:W3:Y:S02]  /*21ac0*/  @!P1 SYNCS.PHASECHK.TRANS64 P1, [R25+URZ+0x28840], R2 ;  /* 0x02884002190095a7 */ /* 0x000ee4000802007f */
[----:B---3--:R-:W-:Y:S05]  /*21ad0*/  @!P1 BRA `(.L_x_804) ;  /* 0xfffffffc00f09947 */ /* 0x008fea000383ffff */
[----:B------:R-:W-:Y:S05]  /*21ae0*/  BRA `(.L_x_1054) ;  /* 0xffffff9800e07947 */ /* 0x000fea000383ffff */
.L_x_806:
[----:B---3--:R3:W4:Y:S02]  /*21af0*/  SYNCS.PHASECHK.TRANS64.TRYWAIT P1, [R5+URZ+0x28860], R0 ;  /* 0x02886000050075a7 */ /* 0x008724000802017f */
[----:B----4-:R-:W-:Y:S05]  /*21b00*/  @!P1 NANOSLEEP.SYNCS 0x989680 ;  /* 0x009896800000995d */ /* 0x010fea0003900000 */
[----:B------:R-:W4:Y:S02]  /*21b10*/  @!P1 SYNCS.PHASECHK.TRANS64 P1, [R5+URZ+0x28860], R0 ;  /* 0x02886000050095a7 */ /* 0x000f24000802007f */
[----:B----4-:R-:W-:Y:S05]  /*21b20*/  @!P1 BRA `(.L_x_806) ;  /* 0xfffffffc00f09947 */ /* 0x010fea000383ffff */
[----:B------:R-:W-:Y:S05]  /*21b30*/  BRA `(.L_x_1055) ;  /* 0xffffff9800dc7947 */ /* 0x000fea000383ffff */
.L_x_1056:
        /* <DEDUP_REMOVED lines=12> */
.L_x_3544:


//--------------------- .text._ZN7cutlass13device_kernelIN5flash11enable_sm90INS1_16FlashAttnFwdSm90INS1_25CollectiveMainloopFwdSm90ILi2EN4cute5tupleIJNS5_1CILi1EEES8_S8_EEENS6_IJNS7_ILi128EEESA_SA_EEELi128ENS_6half_tEfNS_4arch4Sm90ELb0ELb1ELb0ELb0ELb1ELb0ELb0ELb1ELb1ELb1ELb1ELb0EEENS1_21CollectiveEpilogueFwdISB_S9_SC_SE_Li256ELb0ELb1ELb1ELb0EEENS1_19SingleTileSchedulerILb0ELb1ELb1ELi128EEEEEEEEEvNT_6ParamsE --------------------------
	.section	.text._ZN7cutlass13device_kernelIN5flash11enable_sm90INS1_16FlashAttnFwdSm90INS1_25CollectiveMainloopFwdSm90ILi2EN4cute5tupleIJNS5_1CILi1EEES8_S8_EEENS6_IJNS7_ILi128EEESA_SA_EEELi128ENS_6half_tEfNS_4arch4Sm90ELb0ELb1ELb0ELb0ELb1ELb0ELb0ELb1ELb1ELb1ELb1ELb0EEENS1_21CollectiveEpilogueFwdISB_S9_SC_SE_Li256ELb0ELb1ELb1ELb0EEENS1_19SingleTileSchedulerILb0ELb1ELb1ELi128EEEEEEEEEvNT_6ParamsE,"ax",@progbits
	.align	128
.text._ZN7cutlass13device_kernelIN5flash11enable_sm90INS1_16FlashAttnFwdSm90INS1_25CollectiveMainloopFwdSm90ILi2EN4cute5tupleIJNS5_1CILi1EEES8_S8_EEENS6_IJNS7_ILi128EEESA_SA_EEELi128ENS_6half_tEfNS_4arch4Sm90ELb0ELb1ELb0ELb0ELb1ELb0ELb0ELb1ELb1ELb1ELb1ELb0EEENS1_21CollectiveEpilogueFwdISB_S9_SC_SE_Li256ELb0ELb1ELb1ELb0EEENS1_19SingleTileSchedulerILb0ELb1ELb1ELi128EEEEEEEEEvNT_6ParamsE:
        .type           _ZN7cutlass13device_kernelIN5flash11enable_sm90INS1_16FlashAttnFwdSm90INS1_25CollectiveMainloopFwdSm90ILi2EN4cute5tupleIJNS5_1CILi1EEES8_S8_EEENS6_IJNS7_ILi128EEESA_SA_EEELi128ENS_6half_tEfNS_4arch4Sm90ELb0ELb1ELb0ELb0ELb1ELb0ELb0ELb1ELb1ELb1ELb1ELb0EEENS1_21CollectiveEpilogueFwdISB_S9_SC_SE_Li256ELb0ELb1ELb1ELb0EEENS1_19SingleTileSchedulerILb0ELb1ELb1ELi128EEEEEEEEEvNT_6ParamsE,@function
        .size           _ZN7cutlass13device_kernelIN5flash11enable_sm90INS1_16FlashAttnFwdSm90INS1_25CollectiveMainloopFwdSm90ILi2EN4cute5tupleIJNS5_1CILi1EEES8_S8_EEENS6_IJNS7_ILi128EEESA_SA_EEELi128ENS_6half_tEfNS_4arch4Sm90ELb0ELb1ELb0ELb0ELb1ELb0ELb0ELb1ELb1ELb1ELb1ELb0EEENS1_21CollectiveEpilogueFwdISB_S9_SC_SE_Li256ELb0ELb1ELb1ELb0EEENS1_19SingleTileSchedulerILb0ELb1ELb1ELi128EEEEEEEEEvNT_6ParamsE,(.L_x_3545 - _ZN7cutlass13device_kernelIN5flash11enable_sm90INS1_16FlashAttnFwdSm90INS1_25CollectiveMainloopFwdSm90ILi2EN4cute5tupleIJNS5_1CILi1EEES8_S8_EEENS6_IJNS7_ILi128EEESA_SA_EEELi128ENS_6half_tEfNS_4arch4Sm90ELb0ELb1ELb0ELb0ELb1ELb0ELb0ELb1ELb1ELb1ELb1ELb0EEENS1_21CollectiveEpilogueFwdISB_S9_SC_SE_Li256ELb0ELb1ELb1ELb0EEENS1_19SingleTileSchedulerILb0ELb1ELb1ELi128EEEEEEEEEvNT_6ParamsE)
        .other          _ZN7cutlass13device_kernelIN5flash11enable_sm90INS1_16FlashAttnFwdSm90INS1_25CollectiveMainloopFwdSm90ILi2EN4cute5tupleIJNS5_1CILi1EEES8_S8_EEENS6_IJNS7_ILi128EEESA_SA_EEELi128ENS_6half_tEfNS_4arch4Sm90ELb0ELb1ELb0ELb0ELb1ELb0ELb0ELb1ELb1ELb1ELb1ELb0EEENS1_21CollectiveEpilogueFwdISB_S9_SC_SE_Li256ELb0ELb1ELb1ELb0EEENS1_19SingleTileSchedulerILb0ELb1ELb1ELi128EEEEEEEEEvNT_6ParamsE,@"STO_CUDA_ENTRY STV_DEFAULT"
_ZN7cutlass13device_kernelIN5flash11enable_sm90INS1_16FlashAttnFwdSm90INS1_25CollectiveMainloopFwdSm90ILi2EN4cute5tupleIJNS5_1CILi1EEES8_S8_EEENS6_IJNS7_ILi128EEESA_SA_EEELi128ENS_6half_tEfNS_4arch4Sm90ELb0ELb1ELb0ELb0ELb1ELb0ELb0ELb1ELb1ELb1ELb1ELb0EEENS1_21CollectiveEpilogueFwdISB_S9_SC_SE_Li256ELb0ELb1ELb1ELb0EEENS1_19SingleTileSchedulerILb0ELb1ELb1ELi128EEEEEEEEEvNT_6ParamsE:
        /* <DEDUP_REMOVED lines=44> */
.L_x_1057:
        /* <DEDUP_REMOVED lines=22> */
.L_x_1058:
        /* <DEDUP_REMOVED lines=18> */
.L_x_1059:
        /* <DEDUP_REMOVED lines=22> */
.L_x_1060:
        /* <DEDUP_REMOVED lines=23> */
.L_x_1061:
        /* <DEDUP_REMOVED lines=9> */
.L_x_1064:
        /* <DEDUP_REMOVED lines=21> */
[----:B------:R-:W0:Y:S01]  /*09f0*/  LDC.64 R8, c[0x0][0x418] ;  /* 0x00010600ff087b82 */ /* 0x000e220000000a00 */
[----:B------:R-:W-:Y:S01]  /*0a00*/  ULDC UR4, c[0x0][0x448] ;  /* 0x0001120000047ab9 */ /* 0x000fe20000000800 */
[----:B------:R-:W-:Y:S01]  /*0a10*/  VIADD R19, R19, 0xffffff80 ;  /* 0xffffff8013137836 */ /* 0x000fe20000000000 */
[----:B------:R-:W-:-:S03]  /*0a20*/  UISETP.NE.AND UP0, UPT, UR4, 0x1, UPT ;  /* 0x000000010400788c */ /* 0x000fc6000bf05270 */
[----:B------:R-:W-:Y:S01]  /*0a30*/  ULDC.64 UR4, c[0x0][0x9e0] ;  /* 0x0002780000047ab9 */ /* 0x000fe20000000a00 */
[----:B------:R-:W-:Y:S01]  /*0a40*/  UP2UR UR42, UPR, URZ, 0x1 ;  /* 0x000000013f2a7883 */ /* 0x000fe20008000000 */
[----:B------:R-:W1:Y:S06]  /*0a50*/  LDC R5, c[0x0][0x288] ;  /* 0x0000a200ff057b82 */ /* 0x000e6c0000000800 */
[----:B------:R-:W-:Y:S01]  /*0a60*/  @UP0 ULDC UR9, c[0x0][0x44c] ;  /* 0x0001130000090ab9 */ /* 0x000fe20000000800 */
[----:B------:R-:W-:Y:S01]  /*0a70*/  @UP0 ULDC UR11, c[0x0][0x450] ;  /* 0x00011400000b0ab9 */ /* 0x000fe20000000800 */
[----:B------:R-:W2:Y:S08]  /*0a80*/  LDC R2, c[0x0][0x424] ;  /* 0x00010900ff027b82 */ /* 0x000eb00000000800 */
[----:B------:R-:W3:Y:S01]  /*0a90*/  S2UR UR45, SR_CTAID.X ;  /* 0x00000000002d79c3 */ /* 0x000ee20000002500 */
[----:B0-----:R-:W-:-:S04]  /*0aa0*/  ISETP.NE.U32.AND P0, PT, R8, RZ, PT ;  /* 0x000000ff0800720c */ /* 0x001fc80003f05070 */
[----:B------:R-:W-:-:S03]  /*0ab0*/  ISETP.NE.AND.EX P0, PT, R9, RZ, PT, P0 ;  /* 0x000000ff0900720c */ /* 0x000fc60003f05300 */
[----:B------:R-:W0:Y:S01]  /*0ac0*/  LDC R7, c[0x0][0x2f0] ;  /* 0x0000bc00ff077b82 */ /* 0x000e220000000800 */
[----:B-1----:R-:W-:Y:S02]  /*0ad0*/  IADD3 R3, -R5, 0x1, RZ ;  /* 0x0000000105037810 */ /* 0x002fe40007ffe1ff */
[----:B--2---:R-:W-:Y:S01]  /*0ae0*/  SEL R2, R2, 0x1, P0 ;  /* 0x0000000102027807 */ /* 0x004fe20000000000 */
[----:B---3--:R-:W-:-:S04]  /*0af0*/  USHF.L.U32 UR45, UR45, 0x7, URZ ;  /* 0x000000072d2d7899 */ /* 0x008fc8000800063f */
[----:B------:R-:W-:Y:S02]  /*0b00*/  @UP0 UIADD3 UR8, UR45, 0x7f, URZ ;  /* 0x0000007f2d080890 */ /* 0x000fe4000fffe03f */
[----:B------:R-:W-:Y:S01]  /*0b10*/  UIADD3 UR7, UR45, 0x7f, URZ ;  /* 0x0000007f2d077890 */ /* 0x000fe2000fffe03f */
[----:B0-----:R-:W-:Y:S01]  /*0b20*/  IMAD R3, R2, R7, R3 ;  /* 0x0000000702037224 */ /* 0x001fe200078e0203 */
[----:B------:R-:W-:-:S04]  /*0b30*/  UIMAD.WIDE.U32 UR8, UR8, UR9, URZ ;  /* 0x00000009080872a5 */ /* 0x000fc8000f8e003f */
[----:B------:R-:W-:Y:S01]  /*0b40*/  R2UR UR10, R3 ;  /* 0x00000000030a72ca */ /* 0x000fe200000e0000 */
[----:B------:R-:W-:Y:S02]  /*0b50*/  @UP0 USHF.R.U32.HI UR7, URZ, UR11, UR9 ;  /* 0x0000000b3f070299 */ /* 0x000fe40008011609 */
[----:B------:R-:W-:-:S04]  /*0b60*/  UISETP.GE.AND UP0, UPT, UR5, 0x1, UPT ;  /* 0x000000010500788c */ /* 0x000fc8000bf06270 */
[----:B------:R-:W-:Y:S02]  /*0b70*/  UP2UR UR41, UPR, URZ, 0x1 ;  /* 0x000000013f297883 */ /* 0x000fe40008000000 */
[----:B------:R-:W-:-:S04]  /*0b80*/  PLOP3.LUT P0, PT, PT, PT, UP0, 0x40, 0x0 ;  /* 0x000000000000781c */ /* 0x000fc80003f0e808 */
[----:B------:R-:W-:-:S04]  /*0b90*/  UIADD3 UR7, UR10, UR7, URZ ;  /* 0x000000070a077290 */ /* 0x000fc8000fffe03f */
[----:B------:R-:W-:-:S06]  /*0ba0*/  UIADD3 UR4, UR7, UR4, URZ ;  /* 0x0000000407047290 */ /* 0x000fcc000fffe03f */
[----:B------:R-:W-:Y:S01]  /*0bb0*/  IMAD.U32 R0, RZ, RZ, UR4 ;  /* 0x00000004ff007e24 */ /* 0x000fe2000f8e00ff */
[----:B------:R-:W-:Y:S06]  /*0bc0*/  @P0 BRA `(.L_x_1066) ;  /* 0x0000000000400947 */ /* 0x000fec0003800000 */
[----:B------:R-:W-:Y:S01]  /*0bd0*/  ISETP.LT.AND P0, PT, RZ, UR7, PT ;  /* 0x00000007ff007c0c */ /* 0x000fe2000bf01270 */
[----:B------:R-:W-:-:S12]  /*0be0*/  UIADD3 UR4, UR7, -0x1, URZ ;  /* 0xffffffff07047890 */ /* 0x000fd8000fffe03f */
[----:B------:R-:W-:Y:S05]  /*0bf0*/  @P0 BRA `(.L_x_1067) ;  /* 0x00000000001c0947 */ /* 0x000fea0003800000 */
[----:B------:R-:W-:Y:S02]  /*0c00*/  UISETP.NE.AND UP0, UPT, UR5, 0x1, UPT ;  /* 0x000000010500788c */ /* 0x000fe4000bf05270 */
[----:B------:R-:W-:-:S09]  /*0c10*/  UIADD3 UR4, -UR7, URZ, URZ ;  /* 0x0000003f07047290 */ /* 0x000fd2000fffe13f */
[----:B------:R-:W-:Y:S02]  /*0c20*/  @UP0 ULDC.64 UR10, c[0x0][0x9e8] ;  /* 0x00027a00000a0ab9 */ /* 0x000fe40000000a00 */
[----:B------:R-:W-:-:S04]  /*0c30*/  UIMAD.WIDE.U32 UR8, UR4, UR10, URZ ;  /* 0x0000000a040872a5 */ /* 0x000fc8000f8e003f */
[----:B------:R-:W-:-:S04]  /*0c40*/  @UP0 USHF.R.U32.HI UR4, URZ, UR11, UR9 ;  /* 0x0000000b3f040299 */ /* 0x000fc80008011609 */
[----:B------:R-:W-:Y:S01]  /*0c50*/  ULOP3.LUT UR4, URZ, UR4, URZ, 0x33, !UPT ;  /* 0x000000043f047292 */ /* 0x000fe2000f8e333f */
[----:B------:R-:W-:Y:S11]  /*0c60*/  BRA `(.L_x_1068) ;  /* 0x0000000000107947 */ /* 0x000ff60003800000 */
.L_x_1067:
[----:B------:R-:W-:-:S11]  /*0c70*/  UISETP.NE.AND UP0, UPT, UR5, 0x1, UPT ;  /* 0x000000010500788c */ /* 0x000fd6000bf05270 */
[----:B------:R-:W-:Y:S02]  /*0c80*/  @UP0 ULDC.64 UR10, c[0x0][0x9e8] ;  /* 0x00027a00000a0ab9 */ /* 0x000fe40000000a00 */
[----:B------:R-:W-:-:S04]  /*0c90*/  UIMAD.WIDE.U32 UR8, UR4, UR10, URZ ;  /* 0x0000000a040872a5 */ /* 0x000fc8000f8e003f */
[----:B------:R-:W-:-:S12]  /*0ca0*/  @UP0 USHF.R.U32.HI UR4, URZ, UR11, UR9 ;  /* 0x0000000b3f040299 */ /* 0x000fd80008011609 */
.L_x_1068:
[----:B------:R-:W-:-:S06]  /*0cb0*/  UIMAD UR4, UR4, UR5, UR5 ;  /* 0x00000005040472a4 */ /* 0x000fcc000f8e0205 */
[----:B------:R-:W-:-:S07]  /*0cc0*/  VIMNMX R0, R0, UR4, PT ;  /* 0x0000000400007c48 */ /* 0x000fce000bfe0100 */
.L_x_1066:
[----:B------:R-:W-:Y:S01]  /*0cd0*/  UISETP.NE.AND UP0, UPT, UR42, URZ, UPT ;  /* 0x0000003f2a00728c */ /* 0x000fe2000bf05270 */
[-C--:B------:R-:W-:Y:S01]  /*0ce0*/  IMAD R18, R2, R7.reuse, -R5 ;  /* 0x0000000702127224 */ /* 0x080fe200078e0a05 */
[----:B------:R-:W-:Y:S01]  /*0cf0*/  UMOV UR4, UR45 ;  /* 0x0000002d00047c82 */ /* 0x000fe20008000000 */
[----:B------:R-:W-:Y:S02]  /*0d00*/  VIADD R4, R0, 0x7f ;  /* 0x0000007f00047836 */ /* 0x000fe40000000000 */
[----:B------:R-:W-:Y:S01]  /*0d10*/  IMAD R0, R2, R7, 0x7f ;  /* 0x0000007f02007424 */ /* 0x000fe200078e0207 */
[----:B------:R-:W-:Y:S02]  /*0d20*/  R2UR UR7, R18 ;  /* 0x00000000120772ca */ /* 0x000fe400000e0000 */
[----:B------:R-:W-:Y:S02]  /*0d30*/  SHF.R.S32.HI R5, RZ, 0x1f, R4 ;  /* 0x0000001fff057819 */ /* 0x000fe40000011404 */
[----:B------:R-:W-:Y:S01]  /*0d40*/  SHF.R.S32.HI R3, RZ, 0x1f, R0 ;  /* 0x0000001fff037819 */ /* 0x000fe20000011400 */
[----:B------:R-:W-:Y:S01]  /*0d50*/  @UP0 ULDC UR8, c[0x0][0x44c] ;  /* 0x0001130000080ab9 */ /* 0x000fe20000000800 */
[----:B------:R-:W-:Y:S01]  /*0d60*/  @UP0 ULDC UR10, c[0x0][0x450] ;  /* 0x00011400000a0ab9 */ /* 0x000fe20000000800 */
[----:B------:R-:W-:Y:S01]  /*0d70*/  UIMAD.WIDE.U32 UR8, UR45, UR8, URZ ;  /* 0x000000082d0872a5 */ /* 0x000fe2000f8e003f */
[----:B------:R-:W-:-:S02]  /*0d80*/  LEA.HI R5, R5, R4, RZ, 0x7 ;  /* 0x0000000405057211 */ /* 0x000fc400078f38ff */
[----:B------:R-:W-:Y:S01]  /*0d90*/  LEA.HI R3, R3, R0, RZ, 0x7 ;  /* 0x0000000003037211 */ /* 0x000fe200078f38ff */
[----:B------:R-:W-:Y:S01]  /*0da0*/  @UP0 USHF.R.U32.HI UR4, URZ, UR10, UR9 ;  /* 0x0000000a3f040299 */ /* 0x000fe20008011609 */
[----:B------:R-:W-:Y:S01]  /*0db0*/  SHF.R.S32.HI R0, RZ, 0x7, R5 ;  /* 0x00000007ff007819 */ /* 0x000fe20000011405 */
[----:B------:R-:W-:Y:S01]  /*0dc0*/  UISETP.GE.AND UP0, UPT, UR5, 0x1, UPT ;  /* 0x000000010500788c */ /* 0x000fe2000bf06270 */
[----:B------:R-:W-:Y:S01]  /*0dd0*/  SHF.R.S32.HI R3, RZ, 0x7, R3 ;  /* 0x00000007ff037819 */ /* 0x000fe20000011403 */
[----:B------:R-:W-:-:S03]  /*0de0*/  UIADD3 UR4, UR7, UR4, URZ ;  /* 0x0000000407047290 */ /* 0x000fc6000fffe03f */
[----:B------:R-:W-:Y:S01]  /*0df0*/  ULDC UR7, c[0x0][0x9dc] ;  /* 0x0002770000077ab9 */ /* 0x000fe20000000800 */
[----:B------:R-:W-:Y:S01]  /*0e00*/  PLOP3.LUT P0, PT, PT, PT, UP0, 0x40, 0x0 ;  /* 0x000000000000781c */ /* 0x000fe20003f0e808 */
[----:B------:R-:W-:Y:S01]  /*0e10*/  UIADD3 UR7, UR4, -UR7, URZ ;  /* 0x8000000704077290 */ /* 0x000fe2000fffe03f */
[----:B------:R-:W-:-:S11]  /*0e20*/  VIMNMX R17, R3, R0, PT ;  /* 0x0000000003117248 */ /* 0x000fd60003fe0100 */
[----:B------:R-:W-:Y:S05]  /*0e30*/  @P0 BRA `(.L_x_1069) ;  /* 0x0000000000440947 */ /* 0x000fea0003800000 */
[----:B------:R-:W-:-:S06]  /*0e40*/  UISETP.GT.AND UP0, UPT, UR4, -0x1, UPT ;  /* 0xffffffff0400788c */ /* 0x000fcc000bf04270 */
[----:B------:R-:W-:-:S13]  /*0e50*/  PLOP3.LUT P0, PT, PT, PT, UP0, 0x80, 0x0 ;  /* 0x000000000000781c */ /* 0x000fda0003f0f008 */
[----:B------:R-:W-:Y:S05]  /*0e60*/  @P0 BRA `(.L_x_1070) ;  /* 0x00000000001c0947 */ /* 0x000fea0003800000 */
[----:B------:R-:W-:Y:S02]  /*0e70*/  UISETP.NE.AND UP0, UPT, UR5, 0x1, UPT ;  /* 0x000000010500788c */ /* 0x000fe4000bf05270 */
[----:B------:R-:W-:-:S09]  /*0e80*/  ULOP3.LUT UR4, URZ, UR4, URZ, 0x33, !UPT ;  /* 0x000000043f047292 */ /* 0x000fd2000f8e333f */
[----:B------:R-:W-:Y:S02]  /*0e90*/  @UP0 ULDC.64 UR10, c[0x0][0x9e8] ;  /* 0x00027a00000a0ab9 */ /* 0x000fe40000000a00 */
[----:B------:R-:W-:-:S04]  /*0ea0*/  UIMAD.WIDE.U32 UR8, UR4, UR10, URZ ;  /* 0x0000000a040872a5 */ /* 0x000fc8000f8e003f */
[----:B------:R-:W-:-:S04]  /*0eb0*/  @UP0 USHF.R.U32.HI UR4, URZ, UR11, UR9 ;  /* 0x0000000b3f040299 */ /* 0x000fc80008011609 */
[----:B------:R-:W-:Y:S01]  /*0ec0*/  ULOP3.LUT UR4, URZ, UR4, URZ, 0x33, !UPT ;  /* 0x000000043f047292 */ /* 0x000fe2000f8e333f */
[----:B------:R-:W-:Y:S11]  /*0ed0*/  BRA `(.L_x_1071) ;  /* 0x0000000000107947 */ /* 0x000ff60003800000 */
.L_x_1070:
[----:B------:R-:W-:-:S11]  /*0ee0*/  UISETP.NE.AND UP0, UPT, UR5, 0x1, UPT ;  /* 0x000000010500788c */ /* 0x000fd6000bf05270 */
[----:B------:R-:W-:Y:S02]  /*0ef0*/  @UP0 ULDC.64 UR10, c[0x0][0x9e8] ;  /* 0x00027a00000a0ab9 */ /* 0x000fe40000000a00 */
[----:B------:R-:W-:-:S04]  /*0f00*/  UIMAD.WIDE.U32 UR8, UR4, UR10, URZ ;  /* 0x0000000a040872a5 */ /* 0x000fc8000f8e003f */
[----:B------:R-:W-:-:S12]  /*0f10*/  @UP0 USHF.R.U32.HI UR4, URZ, UR11, UR9 ;  /* 0x0000000b3f040299 */ /* 0x000fd80008011609 */
.L_x_1071:
[----:B------:R-:W-:-:S04]  /*0f20*/  UIMAD UR4, UR4, UR5, URZ ;  /* 0x00000005040472a4 */ /* 0x000fc8000f8e023f */
[----:B------:R-:W-:-:S04]  /*0f30*/  UISETP.LT.AND UP0, UPT, UR7, UR4, UPT ;  /* 0x000000040700728c */ /* 0x000fc8000bf01270 */
[----:B------:R-:W-:-:S12]  /*0f40*/  USEL UR7, UR7, UR4, !UP0 ;  /* 0x0000000407077287 */ /* 0x000fd8000c000000 */
.L_x_1069:
[----:B------:R-:W-:Y:S02]  /*0f50*/  USHF.R.S32.HI UR4, URZ, 0x1f, UR7 ;  /* 0x0000001f3f047899 */ /* 0x000fe40008011407 */
[----:B------:R-:W-:Y:S02]  /*0f60*/  USHF.R.U32.HI UR10, URZ, 0x10, UR6 ;  /* 0x000000103f0a7899 */ /* 0x000fe40008011606 */
[----:B------:R-:W-:Y:S02]  /*0f70*/  ULEA.HI UR4, UR4, UR7, URZ, 0x7 ;  /* 0x0000000704047291 */ /* 0x000fe4000f8f383f */
[----:B------:R-:W-:Y:S02]  /*0f80*/  ULOP3.LUT UR38, UR6, 0xffff, URZ, 0xc0, !UPT ;  /* 0x0000ffff06267892 */ /* 0x000fe4000f8ec03f */
[----:B------:R-:W-:-:S04]  /*0f90*/  USHF.R.S32.HI UR4, URZ, 0x7, UR4 ;  /* 0x000000073f047899 */ /* 0x000fc80008011404 */
[----:B------:R-:W-:-:S04]  /*0fa0*/  UISETP.LT.AND UP0, UPT, URZ, UR4, UPT ;  /* 0x000000043f00728c */ /* 0x000fc8000bf01270 */
[----:B------:R-:W-:Y:S02]  /*0fb0*/  USEL UR9, URZ, UR4, !UP0 ;  /* 0x000000043f097287 */ /* 0x000fe4000c000000 */
[----:B------:R-:W-:Y:S01]  /*0fc0*/  UISETP.NE.AND UP0, UPT, UR10, URZ, UPT ;  /* 0x0000003f0a00728c */ /* 0x000fe2000bf05270 */
[----:B------:R-:W-:-:S03]  /*0fd0*/  UMOV UR4, URZ ;  /* 0x0000003f00047c82 */ /* 0x000fc60008000000 */
[----:B------:R-:W-:-:S07]  /*0fe0*/  ISETP.GT.AND P0, PT, R17, UR9, PT ;  /* 0x0000000911007c0c */ /* 0x000fce000bf04270 */
[----:B------:R-:W-:-:S06]  /*0ff0*/  @!UP0 ULDC UR10, c[0x0][0x9f0] ;  /* 0x00027c00000a8ab9 */ /* 0x000fcc0000000800 */
[----:B------:R-:W-:Y:S05]  /*1000*/  @!P0 BRA `(.L_x_1072) ;  /* 0x00000000008c8947 */ /* 0x000fea0003800000 */
[----:B------:R-:W-:Y:S01]  /*1010*/  IMAD.U32 R6, RZ, RZ, UR10 ;  /* 0x0000000aff067e24 */ /* 0x000fe2000f8e00ff */
[----:B------:R-:W-:-:S04]  /*1020*/  UMOV UR4, URZ ;  /* 0x0000003f00047c82 */ /* 0x000fc80008000000 */
[----:B------:R-:W-:-:S04]  /*1030*/  IABS R0, R6 ;  /* 0x0000000600007213 */ /* 0x000fc80000000000 */
[----:B------:R-:W-:Y:S02]  /*1040*/  R2UR UR11, R0 ;  /* 0x00000000000b72ca */ /* 0x000fe400000e0000 */
[----:B------:R-:W-:Y:S02]  /*1050*/  IADD3 R0, R6, -0x1, R17 ;  /* 0xffffffff06007810 */ /* 0x000fe40007ffe011 */
[----:B------:R-:W-:Y:S02]  /*1060*/  IABS R6, R6 ;  /* 0x0000000600067213 */ /* 0x000fe40000000000 */
[----:B------:R-:W-:-:S03]  /*1070*/  R2UR UR6, R0 ;  /* 0x00000000000672ca */ /* 0x000fc600000e0000 */
[----:B------:R-:W-:-:S04]  /*1080*/  IMAD.MOV R6, RZ, RZ, -R6 ;  /* 0x000000ffff067224 */ /* 0x000fc800078e0a06 */
[----:B------:R-:W0:Y:S06]  /*1090*/  I2F.RP R3, UR11 ;  /* 0x0000000b00037d06 */ /* 0x000e2c0008209400 */
[----:B------:R-:W-:-:S06]  /*10a0*/  UIADD3 UR6, -UR9, UR6, URZ ;  /* 0x0000000609067290 */ /* 0x000fcc000fffe13f */
[----:B------:R-:W-:Y:S01]  /*10b0*/  IMAD.U32 R0, RZ, RZ, UR6 ;  /* 0x00000006ff007e24 */ /* 0x000fe2000f8e00ff */
[----:B------:R-:W-:Y:S01]  /*10c0*/  ULOP3.LUT UR6, UR6, UR10, URZ, 0x3c, !UPT ;  /* 0x0000000a06067292 */ /* 0x000fe2000f8e3c3f */
[----:B0-----:R-:W0:Y:S03]  /*10d0*/  MUFU.RCP R3, R3 ;  /* 0x0000000300037308 */ /* 0x001e260000001000 */
[----:B------:R-:W-:-:S04]  /*10e0*/  IABS R0, R0 ;  /* 0x0000000000007213 */ /* 0x000fc80000000000 */
[----:B------:R-:W-:Y:S01]  /*10f0*/  R2UR UR8, R0 ;  /* 0x00000000000872ca */ /* 0x000fe200000e0000 */
[----:B------:R-:W-:Y:S02]  /*1100*/  IMAD.MOV.U32 R0, RZ, RZ, R6 ;  /* 0x000000ffff007224 */ /* 0x000fe400078e0006 */
[----:B0-----:R-:W-:-:S06]  /*1110*/  VIADD R4, R3, 0xffffffe ;  /* 0x0ffffffe03047836 */ /* 0x001fcc0000000000 */
        /* <DEDUP_REMOVED lines=14> */
[----:B------:R-:W-:-:S05]  /*1200*/  UISETP.NE.AND UP1, UPT, UR10, URZ, UPT ;  /* 0x0000003f0a00728c */ /* 0x000fca000bf25270 */
[----:B------:R-:W-:Y:S02]  /*1210*/  UMOV UR4, UR5 ;  /* 0x0000000500047c82 */ /* 0x000fe40008000000 */
[----:B------:R-:W-:-:S04]  /*1220*/  @!UP0 UIADD3 UR4, -UR4, URZ, URZ ;  /* 0x0000003f04048290 */ /* 0x000fc8000fffe13f */
[----:B------:R-:W-:-:S12]  /*1230*/  @!UP1 ULOP3.LUT UR4, URZ, UR10, URZ, 0x33, !UPT ;  /* 0x0000000a3f049292 */ /* 0x000fd8000f8e333f */
.L_x_1072:
[----:B------:R-:W-:Y:S02]  /*1240*/  UIMAD UR38, UR38, UR4, UR9 ;  /* 0x00000004262672a4 */ /* 0x000fe4000f8e0209 */
[----:B------:R-:W-:Y:S01]  /*1250*/  IMAD.U32 R4, RZ, RZ, UR4 ;  /* 0x00000004ff047e24 */ /* 0x000fe2000f8e00ff */
[----:B------:R-:W-:Y:S01]  /*1260*/  PLOP3.LUT P0, PT, PT, PT, PT, 0x80, 0x0 ;  /* 0x000000000000781c */ /* 0x000fe20003f0f070 */
[----:B------:R-:W-:Y:S01]  /*1270*/  IMAD.MOV.U32 R0, RZ, RZ, RZ ;  /* 0x000000ffff007224 */ /* 0x000fe200078e00ff */
[----:B------:R-:W-:Y:S01]  /*1280*/  CS2R R150, SRZ ;  /* 0x0000000000967805 */ /* 0x000fe2000001ff00 */
[----:B------:R-:W-:Y:S01]  /*1290*/  IMAD.MOV.U32 R3, RZ, RZ, RZ ;  /* 0x000000ffff037224 */ /* 0x000fe200078e00ff */
[----:B------:R-:W-:Y:S02]  /*12a0*/  VIADDMNMX R17, R4, UR38, R17, PT ;  /* 0x0000002604117c46 */ /* 0x000fe4000b800111 */
[----:B------:R-:W-:Y:S02]  /*12b0*/  CS2R R148, SRZ ;  /* 0x0000000000947805 */ /* 0x000fe4000001ff00 */
[----:B------:R-:W-:-:S02]  /*12c0*/  CS2R R146, SRZ ;  /* 0x0000000000927805 */ /* 0x000fc4000001ff00 */
[----:B------:R-:W-:Y:S02]  /*12d0*/  CS2R R144, SRZ ;  /* 0x0000000000907805 */ /* 0x000fe4000001ff00 */
[----:B------:R-:W-:Y:S02]  /*12e0*/  ISETP.GT.AND P1, PT, R17, UR38, PT ;  /* 0x0000002611007c0c */ /* 0x000fe4000bf24270 */
        /* <DEDUP_REMOVED lines=27> */
[----:B------:R-:W-:Y:S01]  /*14a0*/  CS2R R88, SRZ ;  /* 0x0000000000587805 */ /* 0x000fe2000001ff00 */
[----:B------:R-:W-:Y:S06]  /*14b0*/  @!P1 BRA `(.L_x_1073) ;  /* 0x000000c400c89947 */ /* 0x000fec0003800000 */
[----:B------:R-:W-:Y:S01]  /*14c0*/  SHF.R.S32.HI R22, RZ, 0x1f, R19 ;  /* 0x0000001fff167819 */ /* 0x000fe20000011413 */
[----:B------:R-:W0:Y:S01]  /*14d0*/  S2UR UR5, SR_CgaCtaId ;  /* 0x00000000000579c3 */ /* 0x000e220000008800 */
[----:B------:R-:W-:Y:S02]  /*14e0*/  UMOV UR40, 0x400 ;  /* 0x0000040000287882 */ /* 0x000fe40000000000 */
[----:B------:R-:W-:-:S04]  /*14f0*/  LEA.HI R23, R22, R19, RZ, 0x7 ;  /* 0x0000001316177211 */ /* 0x000fc800078f38ff */
[----:B------:R-:W-:-:S05]  /*1500*/  SHF.R.S32.HI R88, RZ, 0x7, R23 ;  /* 0x00000007ff587819 */ /* 0x000fca0000011417 */
        /* <DEDUP_REMOVED lines=20> */
[----:B------:R-:W-:Y:S02]  /*1650*/  IMAD.U32 R10, RZ, RZ, UR6 ;  /* 0x00000006ff0a7e24 */ /* 0x000fe4000f8e00ff */
[----:B------:R-:W-:Y:S02]  /*1660*/  IMAD.U32 R6, RZ, RZ, UR4 ;  /* 0x00000004ff067e24 */ /* 0x000fe4000f8e00ff */
[----:B------:R-:W-:-:S02]  /*1670*/  IMAD.U32 R7, RZ, RZ, UR5 ;  /* 0x00000005ff077e24 */ /* 0x000fc4000f8e00ff */
[----:B------:R-:W-:Y:S02]  /*1680*/  IMAD.U32 R11, RZ, RZ, UR7 ;  /* 0x00000007ff0b7e24 */ /* 0x000fe4000f8e00ff */
[----:B------:R-:W-:Y:S02]  /*1690*/  IMAD.MOV.U32 R8, RZ, RZ, 0x70 ;  /* 0x00000070ff087424 */ /* 0x000fe400078e00ff */
[----:B------:R-:W-:Y:S02]  /*16a0*/  IMAD.MOV.U32 R12, RZ, RZ, 0x1 ;  /* 0x00000001ff0c7424 */ /* 0x000fe400078e00ff */
[----:B0-----:R-:W-:-:S07]  /*16b0*/  IMAD.MOV.U32 R13, RZ, RZ, RZ ;  /* 0x000000ffff0d7224 */ /* 0x001fce00078e00ff */
[----:B------:R-:W-:-:S07]  /*16c0*/  LEPC R20, `(.L_x_1074) ;  /* 0x000000001014794e */ /* 0x000fce0000000000 */
[----:B-1----:R-:W-:Y:S05]  /*16d0*/  CALL.ABS.NOINC R14 ;  /* 0x000000000e007343 */ /* 0x002fea0003c00000 */
.L_x_1074:
[----:B------:R-:W-:-:S04]  /*16e0*/  SHF.L.U32 R0, RZ, 0x1f, RZ ;  /* 0x0000001fff007819 */ /* 0x000fc800000006ff */
[----:B------:R-:W0:Y:S02]  /*16f0*/  SYNCS.PHASECHK.TRANS64.TRYWAIT P0, [UR40+0x28800], R0 ;  /* 0x02880000ff0075a7 */ /* 0x000e240008000168 */
[----:B0-----:R-:W-:Y:S05]  /*1700*/  @!P0 BRA `(.L_x_1075) ;  /* 0x0000011c00588947 */ /* 0x001fea0003800000 */
.L_x_1208:
[----:B------:R-:W-:-:S06]  /*1710*/  ULOP3.LUT UR4, UR36, 0x1, URZ, 0xfc, !UPT ;  /* 0x0000000124047892 */ /* 0x000fcc000f8efc3f */
[----:B0-----:R-:W-:-:S05]  /*1720*/  IMAD.U32 R3, RZ, RZ, UR4 ;  /* 0x00000004ff037e24 */ /* 0x001fca000f8e00ff */
[----:B------:R-:W-:-:S13]  /*1730*/  ISETP.NE.AND P0, PT, R3, 0x3, PT ;  /* 0x000000030300780c */ /* 0x000fda0003f05270 */
[----:B------:R-:W-:Y:S05]  /*1740*/  @!P0 BRA `(.L_x_1076) ;  /* 0x0000000000048947 */ /* 0x000fea0003800000 */
[----:B------:R-:W-:Y:S01]  /*1750*/  BPT.TRAP 0x1 ;  /* 0x000000040000795c */ /* 0x000fe20000300000 */
.L_x_1076:
[----:B------:R0:W1:Y:S01]  /*1760*/  SYNCS.PHASECHK.TRANS64.TRYWAIT P1, [UR40+0x28830], R0 ;  /* 0x02883000ff0075a7 */ /* 0x0000620008020168 */
[----:B------:R-:W-:Y:S05]  /*1770*/  @!P0 BRA `(.L_x_1077) ;  /* 0x0000000000048947 */ /* 0x000fea0003800000 */
[----:B------:R-:W-:Y:S01]  /*1780*/  BPT.TRAP 0x1 ;  /* 0x000000040000795c */ /* 0x000fe20000300000 */
.L_x_1077:
[----:B------:R-:W-:-:S05]  /*1790*/  IMAD.U32 R10, RZ, RZ, UR43 ;  /* 0x0000002bff0a7e24 */ /* 0x000fca000f8e00ff */
[----:B------:R-:W-:Y:S01]  /*17a0*/  LOP3.LUT R10, R10, 0x10000, RZ, 0xfc, !PT ;  /* 0x000100000a0a7812 */ /* 0x000fe200078efcff */
[----:B-1----:R-:W-:Y:S06]  /*17b0*/  @P1 BRA `(.L_x_1078) ;  /* 0x0000000000081947 */ /* 0x002fec0003800000 */
[----:B------:R-:W1:Y:S02]  /*17c0*/  SYNCS.PHASECHK.TRANS64.TRYWAIT P1, [UR40+0x28830], R0 ;  /* 0x02883000ff0075a7 */ /* 0x000e640008020168 */
[----:B-1----:R-:W-:Y:S05]  /*17d0*/  @!P1 BRA `(.L_x_1079) ;  /* 0x0000011c003c9947 */ /* 0x002fea0003800000 */
.L_x_1078:
[----:B------:R-:W-:Y:S05]  /*17e0*/  WARPSYNC.ALL ;  /* 0x0000000000007948 */ /* 0x000fea0003800000 */
[----:B------:R-:W-:Y:S01]  /*17f0*/  IMAD.MOV.U32 R11, RZ, RZ, 0x40000040 ;  /* 0x40000040ff0b7424 */ /* 0x000fe200078e00ff */
[----:B------:R-:W-:Y:S01]  /*1800*/  UIADD3 UR4, UR40, 0x18400, URZ ;  /* 0x0001840028047890 */ /* 0x000fe2000fffe03f */
[C---:B------:R-:W-:Y:S01]  /*1810*/  R2UR UR8, R10.reuse ;  /* 0x000000000a0872ca */ /* 0x040fe200000e0000 */
[----:B------:R-:W-:Y:S02]  /*1820*/  WARPGROUP.ARRIVE ;  /* 0x00000000000079c5 */ /* 0x000fe40000000000 */
[----:B------:R-:W-:Y:S01]  /*1830*/  R2UR UR9, R11 ;  /* 0x000000000b0972ca */ /* 0x000fe200000e0000 */
[----:B------:R-:W-:Y:S01]  /*1840*/  USHF.R.U32.HI UR4, URZ, 0x4, UR4 ;  /* 0x000000043f047899 */ /* 0x000fe20008011604 */
[----:B------:R-:W-:Y:S01]  /*1850*/  R2UR UR6, R10 ;  /* 0x000000000a0672ca */ /* 0x000fe200000e0000 */
[----:B------:R-:W-:Y:S01]  /*1860*/  UMOV UR11, 0x40000040 ;  /* 0x40000040000b7882 */ /* 0x000fe20000000000 */
[----:B------:R-:W-:Y:S01]  /*1870*/  UMOV UR5, 0x40000040 ;  /* 0x4000004000057882 */ /* 0x000fe20000000000 */
[----:B------:R-:W-:Y:S01]  /*1880*/  ULOP3.LUT UR4, UR4, 0x3fff, URZ, 0xc0, !UPT ;  /* 0x00003fff04047892 */ /* 0x000fe2000f8ec03f */
[----:B------:R-:W2:Y:S01]  /*1890*/  S2UR UR43, SR_CgaCtaId ;  /* 0x00000000002b79c3 */ /* 0x000ea20000008800 */
        /* <DEDUP_REMOVED lines=10> */
[----:B------:R-:W-:-:S03]  /*1940*/  UIADD3 UR10, UR44, 0x2, URZ ;  /* 0x000000022c0a7890 */ /* 0x000fc6000fffe03f */
[----:B------:R-:W-:Y:S01]  /*1950*/  UMOV UR8, UR4 ;  /* 0x0000000400087c82 */ /* 0x000fe20008000000 */
[----:B------:R-:W-:Y:S01]  /*1960*/  UMOV UR9, UR5 ;  /* 0x0000000500097c82 */ /* 0x000fe20008000000 */
[----:B------:R-:W-:Y:S01]  /*1970*/  UMOV UR11, 0x40000040 ;  /* 0x40000040000b7882 */ /* 0x000fe20000000000 */
[----:B------:R-:W-:Y:S02]  /*1980*/  UIADD3 UR16, UR6, 0x400, URZ ;  /* 0x0000040006107890 */ /* 0x000fe4000fffe03f */
[----:B------:R-:W-:Y:S02]  /*1990*/  UIADD3 UR18, UR44, 0x400, URZ ;  /* 0x000004002c127890 */ /* 0x000fe4000fffe03f */
        /* <DEDUP_REMOVED lines=12> */
[----:B------:R-:W-:Y:S02]  /*1a60*/  WARPGROUP.DEPBAR.LE gsb0, 0x0 ;  /* 0x00008000000079c5 */ /* 0x000fe40000010000 */
[----:B------:R-:W-:-:S06]  /*1a70*/  WARPGROUP.ARRIVE ;  /* 0x00000000000079c5 */ /* 0x000fcc0000000000 */
[----:B------:R-:W-:Y:S01]  /*1a80*/  HGMMA.64x128x16.F32 R24, gdesc[UR8], R24, gsb0 ;  /* 0x01e00000081879f0 */ /* 0x000fe20008000818 */
[----:B------:R-:W-:Y:S02]  /*1a90*/  UIADD3 UR8, UR6, 0x4, URZ ;  /* 0x0000000406087890 */ /* 0x000fe4000fffe03f */
        /* <DEDUP_REMOVED lines=22> */
[----:B--2---:R-:W-:Y:S05]  /*1c00*/  @!P0 BRA `(.L_x_1080) ;  /* 0x0000000000048947 */ /* 0x004fea0003800000 */
[----:B------:R-:W-:Y:S01]  /*1c10*/  BPT.TRAP 0x1 ;  /* 0x000000040000795c */ /* 0x000fe20000300000 */
.L_x_1080:
[----:B01----:R-:W-:Y:S01]  /*1c20*/  LOP3.LUT R0, R23, 0xffffff80, RZ, 0xc0, !PT ;  /* 0xffffff8017007812 */ /* 0x003fe200078ec0ff */
[----:B------:R-:W-:Y:S01]  /*1c30*/  UISETP.NE.AND UP1, UPT, UR42, URZ, UPT ;  /* 0x0000003f2a00728c */ /* 0x000fe2000bf25270 */
[----:B------:R-:W-:Y:S01]  /*1c40*/  LEA.HI R22, R22, R19, RZ, 0x2 ;  /* 0x0000001316167211 */ /* 0x000fe200078f10ff */
[----:B------:R-:W-:Y:S01]  /*1c50*/  UISETP.NE.AND UP0, UPT, UR41, URZ, UPT ;  /* 0x0000003f2900728c */ /* 0x000fe2000bf05270 */
[----:B------:R-:W-:Y:S01]  /*1c60*/  LEA.HI R6, R88, R88, RZ, 0x1 ;  /* 0x0000005858067211 */ /* 0x000fe200078f08ff */
[C---:B------:R-:W-:Y:S01]  /*1c70*/  IMAD.IADD R3, R19.reuse, 0x1, -R0 ;  /* 0x0000000113037824 */ /* 0x040fe200078e0a00 */
[----:B------:R-:W-:Y:S01]  /*1c80*/  LOP3.LUT R22, R22, 0xfffffffc, RZ, 0xc0, !PT ;  /* 0xfffffffc16167812 */ /* 0x000fe200078ec0ff */
[----:B------:R-:W-:Y:S01]  /*1c90*/  ULDC UR51, c[0x0][0x2f0] ;  /* 0x0000bc0000337ab9 */ /* 0x000fe20000000800 */
[----:B------:R-:W-:Y:S01]  /*1ca0*/  LOP3.LUT R9, R6, 0x3fffffe, RZ, 0xc0, !PT ;  /* 0x03fffffe06097812 */ /* 0x000fe200078ec0ff */
[----:B------:R-:W-:Y:S01]  /*1cb0*/  ULDC UR47, c[0x0][0x9dc] ;  /* 0x00027700002f7ab9 */ /* 0x000fe20000000800 */
[----:B------:R-:W-:Y:S01]  /*1cc0*/  SHF.R.S32.HI R0, RZ, 0x1f, R3 ;  /* 0x0000001fff007819 */ /* 0x000fe20000011403 */
[----:B------:R-:W-:Y:S01]  /*1cd0*/  IMAD.IADD R22, R19, 0x1, -R22 ;  /* 0x0000000113167824 */ /* 0x000fe200078e0a16 */
[----:B------:R-:W-:Y:S01]  /*1ce0*/  PLOP3.LUT P1, PT, PT, PT, UP1, 0x80, 0x0 ;  /* 0x000000000000781c */ /* 0x000fe20003f2f018 */
[----:B------:R-:W-:Y:S01]  /*1cf0*/  IMAD.IADD R9, R88, 0x1, -R9 ;  /* 0x0000000158097824 */ /* 0x000fe200078e0a09 */
[CC--:B------:R-:W-:Y:S01]  /*1d00*/  LEA.HI R4, R0.reuse, R3.reuse, RZ, 0x2 ;  /* 0x0000000300047211 */ /* 0x0c0fe200078f10ff */
[----:B------:R-:W-:Y:S01]  /*1d10*/  @UP1 ULDC UR6, c[0x0][0x44c] ;  /* 0x0001130000061ab9 */ /* 0x000fe20000000800 */
[----:B------:R-:W-:Y:S01]  /*1d20*/  LEA.HI R5, R0, R3, RZ, 0x5 ;  /* 0x0000000300057211 */ /* 0x000fe200078f28ff */
[----:B------:R-:W-:Y:S01]  /*1d30*/  @UP1 ULDC UR7, c[0x0][0x450] ;  /* 0x0001140000071ab9 */ /* 0x000fe20000000800 */
[--C-:B------:R-:W-:Y:S01]  /*1d40*/  SHF.R.S32.HI R0, RZ, 0x2, R4.reuse ;  /* 0x00000002ff007819 */ /* 0x100fe20000011404 */
[----:B------:R-:W-:Y:S01]  /*1d50*/  ULOP3.LUT UR47, URZ, UR47, URZ, 0x33, !UPT ;  /* 0x0000002f3f2f7292 */ /* 0x000fe2000f8e333f */
[----:B------:R-:W-:Y:S01]  /*1d60*/  SHF.R.S32.HI R7, RZ, 0x1f, R4 ;  /* 0x0000001fff077819 */ /* 0x000fe20000011404 */
[----:B------:R-:W-:Y:S01]  /*1d70*/  ULDC UR10, c[0x0][0x9e0] ;  /* 0x00027800000a7ab9 */ /* 0x000fe20000000800 */
[----:B------:R-:W-:-:S02]  /*1d80*/  SHF.R.S32.HI R5, RZ, 0x5, R5 ;  /* 0x00000005ff057819 */ /* 0x000fc40000011405 */
[----:B------:R-:W-:Y:S02]  /*1d90*/  LEA.HI R7, R7, R0, RZ, 0x3 ;  /* 0x0000000007077211 */ /* 0x000fe400078f18ff */
[----:B------:R-:W-:Y:S02]  /*1da0*/  LEA.HI R6, R22, R22, RZ, 0x1 ;  /* 0x0000001616067211 */ /* 0x000fe400078f08ff */
[----:B------:R-:W-:Y:S02]  /*1db0*/  LEA R8, R5, UR45, 0x4 ;  /* 0x0000002d05087c11 */ /* 0x000fe4000f8e20ff */
[----:B------:R-:W-:Y:S02]  /*1dc0*/  LOP3.LUT R7, R7, 0xfffffff8, RZ, 0xc0, !PT ;  /* 0xfffffff807077812 */ /* 0x000fe400078ec0ff */
[----:B------:R-:W-:Y:S02]  /*1dd0*/  LOP3.LUT R5, R6, 0x1ffffffe, RZ, 0xc0, !PT ;  /* 0x1ffffffe06057812 */ /* 0x000fe400078ec0ff */
[----:B------:R-:W-:-:S02]  /*1de0*/  IADD3 R8, R8, R0, -R7 ;  /* 0x0000000008087210 */ /* 0x000fc40007ffe807 */
[----:B------:R-:W-:Y:S01]  /*1df0*/  PLOP3.LUT P2, PT, PT, PT, UP1, 0x80, 0x0 ;  /* 0x000000000000781c */ /* 0x000fe20003f4f018 */
[----:B------:R-:W-:Y:S01]  /*1e00*/  IMAD.IADD R0, R22, 0x1, -R5 ;  /* 0x0000000116007824 */ /* 0x000fe200078e0a05 */
[----:B------:R-:W-:Y:S01]  /*1e10*/  LOP3.LUT R4, R4, 0x7ffffffc, RZ, 0xc0, !PT ;  /* 0x7ffffffc04047812 */ /* 0x000fe200078ec0ff */
[----:B------:R-:W-:Y:S01]  /*1e20*/  IMAD R9, R9, 0x40, R8 ;  /* 0x0000004009097824 */ /* 0x000fe200078e0208 */
[C---:B------:R-:W-:Y:S01]  /*1e30*/  LEA R14, R17.reuse, 0xffffff80, 0x7 ;  /* 0xffffff80110e7811 */ /* 0x040fe200078e38ff */
[----:B------:R-:W-:Y:S02]  /*1e40*/  IMAD.MOV.U32 R8, RZ, RZ, -0x80 ;  /* 0xffffff80ff087424 */ /* 0x000fe400078e00ff */
[----:B------:R-:W-:Y:S02]  /*1e50*/  IMAD R0, R0, 0x8, R9 ;  /* 0x0000000800007824 */ /* 0x000fe400078e0209 */
[----:B------:R-:W-:Y:S02]  /*1e60*/  IMAD R23, R17, R8, 0x80 ;  /* 0x0000008011177424 */ /* 0x000fe400078e0208 */
[----:B------:R-:W-:Y:S01]  /*1e70*/  @P1 IMAD.HI.U32 R5, R0, UR6, RZ ;  /* 0x0000000600051c27 */ /* 0x000fe2000f8e00ff */
[----:B------:R-:W-:Y:S01]  /*1e80*/  UIADD3 UR6, UR40, 0x28840, URZ ;  /* 0x0002884028067890 */ /* 0x000fe2000fffe03f */
[----:B------:R-:W-:-:S02]  /*1e90*/  PLOP3.LUT P1, PT, PT, PT, UP0, 0x40, 0x0 ;  /* 0x000000000000781c */ /* 0x000fc40003f2e808 */
[----:B------:R-:W-:Y:S01]  /*1ea0*/  IMAD.MOV.U32 R6, RZ, RZ, R0 ;  /* 0x000000ffff067224 */ /* 0x000fe200078e0000 */
[----:B------:R-:W-:Y:S01]  /*1eb0*/  @P2 SHF.R.U32.HI R6, RZ, UR7, R5 ;  /* 0x00000007ff062c19 */ /* 0x000fe20008011605 */
[----:B------:R-:W-:Y:S01]  /*1ec0*/  UPRMT UR6, UR43, 0x654, UR6 ;  /* 0x000006542b067896 */ /* 0x000fe20008000006 */
[----:B------:R-:W-:Y:S02]  /*1ed0*/  IMAD.IADD R3, R3, 0x1, -R4 ;  /* 0x0000000103037824 */ /* 0x000fe400078e0a04 */
[----:B------:R-:W-:Y:S01]  /*1ee0*/  VIADD R4, R23, 0x1 ;  /* 0x0000000117047836 */ /* 0x000fe20000000000 */
[----:B------:R-:W0:Y:S03]  /*1ef0*/  SHFL.IDX PT, R9, R6, RZ, 0x1c1f ;  /* 0x001c1fff06097589 */ /* 0x000e2600000e0000 */
[----:B------:R-:W-:Y:S02]  /*1f00*/  IMAD R5, R3, -0x2, R4 ;  /* 0xfffffffe03057824 */ /* 0x000fe400078e0204 */
[----:B------:R-:W-:Y:S01]  /*1f10*/  SYNCS.ARRIVE.TRANS64.RED.A1T0 RZ, [UR6], RZ ;  /* 0x000000ffffff79a7 */ /* 0x000fe20008100406 */
[----:B------:R-:W-:Y:S01]  /*1f20*/  ULDC UR6, c[0x0][0x288] ;  /* 0x0000a20000067ab9 */ /* 0x000fe20000000800 */
[----:B------:R-:W-:-:S02]  /*1f30*/  IMAD R5, R2, UR51, R5 ;  /* 0x0000003302057c24 */ /* 0x000fc4000f8e0205 */
[----:B------:R-:W-:Y:S02]  /*1f40*/  IMAD.U32 R8, RZ, RZ, UR6 ;  /* 0x00000006ff087e24 */ /* 0x000fe4000f8e00ff */
[----:B------:R-:W-:Y:S02]  /*1f50*/  IMAD R4, R2, UR51, R23 ;  /* 0x0000003302047c24 */ /* 0x000fe4000f8e0217 */
[----:B------:R-:W-:Y:S02]  /*1f60*/  IMAD.IADD R5, R5, 0x1, -R8 ;  /* 0x0000000105057824 */ /* 0x000fe400078e0a08 */
[----:B------:R-:W-:Y:S02]  /*1f70*/  IMAD R20, R3, -0x2, R4 ;  /* 0xfffffffe03147824 */ /* 0x000fe400078e0204 */
[C---:B------:R-:W-:Y:S02]  /*1f80*/  VIADD R89, R5.reuse, UR10 ;  /* 0x0000000a05597c36 */ /* 0x040fe40008000000 */
[----:B------:R-:W-:-:S03]  /*1f90*/  VIADD R22, R5, UR47 ;  /* 0x0000002f05167c36 */ /* 0x000fc60008000000 */
[----:B0-----:R-:W-:Y:S01]  /*1fa0*/  VIADDMNMX R4, R9, R89, R20, PT ;  /* 0x0000005909047246 */ /* 0x001fe20003800114 */
[----:B------:R-:W-:Y:S01]  /*1fb0*/  IMAD.IADD R7, R22, 0x1, R9 ;  /* 0x0000000116077824 */ /* 0x000fe200078e0209 */
[----:B------:R-:W-:Y:S06]  /*1fc0*/  @P1 BRA `(.L_x_1081) ;  /* 0x0000000000641947 */ /* 0x000fec0003800000 */
[----:B------:R-:W-:Y:S01]  /*1fd0*/  IMAD R5, R2, UR51, R9 ;  /* 0x0000003302057c24 */ /* 0x000fe2000f8e0209 */
[----:B------:R-:W-:Y:S03]  /*1fe0*/  BSSY B0, `(.L_x_1082) ;  /* 0x0000013000007945 */ /* 0x000fe60003800000 */
[----:B------:R-:W-:-:S05]  /*1ff0*/  IMAD.IADD R5, R5, 0x1, -R8 ;  /* 0x0000000105057824 */ /* 0x000fca00078e0a08 */
[----:B------:R-:W-:-:S13]  /*2000*/  ISETP.GT.AND P1, PT, R5, -0x1, PT ;  /* 0xffffffff0500780c */ /* 0x000fda0003f24270 */
[----:B------:R-:W-:Y:S05]  /*2010*/  @P1 BRA `(.L_x_1083) ;  /* 0x0000000000241947 */ /* 0x000fea0003800000 */
[----:B------:R-:W-:Y:S01]  /*2020*/  ULDC UR6, c[0x0][0x9e4] ;  /* 0x0002790000067ab9 */ /* 0x000fe20000000800 */
[----:B------:R-:W-:Y:S01]  /*2030*/  LOP3.LUT R5, RZ, R5, RZ, 0x33, !PT ;  /* 0x00000005ff057212 */ /* 0x000fe200078e33ff */
[----:B------:R-:W-:-:S05]  /*2040*/  IMAD.U32 R9, RZ, RZ, UR6 ;  /* 0x00000006ff097e24 */ /* 0x000fca000f8e00ff */
[----:B------:R-:W-:-:S13]  /*2050*/  ISETP.NE.AND P1, PT, R9, 0x1, PT ;  /* 0x000000010900780c */ /* 0x000fda0003f25270 */
[----:B------:R-:W0:Y:S02]  /*2060*/  @P1 LDC.64 R12, c[0x0][0x9e8] ;  /* 0x00027a00ff0c1b82 */ /* 0x000e240000000a00 */
[----:B0-----:R-:W-:-:S05]  /*2070*/  @P1 IMAD.HI.U32 R12, R5, R12, RZ ;  /* 0x0000000c050c1227 */ /* 0x001fca00078e00ff */
[----:B------:R-:W-:-:S04]  /*2080*/  @P1 SHF.R.U32.HI R5, RZ, R13, R12 ;  /* 0x0000000dff051219 */ /* 0x000fc8000001160c */
[----:B------:R-:W-:Y:S01]  /*2090*/  LOP3.LUT R5, RZ, R5, RZ, 0x33, !PT ;  /* 0x00000005ff057212 */ /* 0x000fe200078e33ff */
[----:B------:R-:W-:Y:S06]  /*20a0*/  BRA `(.L_x_1084) ;  /* 0x0000000000187947 */ /* 0x000fec0003800000 */
.L_x_1083:
[----:B------:R-:W-:Y:S02]  /*20b0*/  ULDC UR6, c[0x0][0x9e4] ;  /* 0x0002790000067ab9 */ /* 0x000fe40000000800 */
[----:B------:R-:W-:-:S05]  /*20c0*/  IMAD.U32 R9, RZ, RZ, UR6 ;  /* 0x00000006ff097e24 */ /* 0x000fca000f8e00ff */
[----:B------:R-:W-:-:S13]  /*20d0*/  ISETP.NE.AND P1, PT, R9, 0x1, PT ;  /* 0x000000010900780c */ /* 0x000fda0003f25270 */
[----:B------:R-:W0:Y:S02]  /*20e0*/  @P1 LDC.64 R12, c[0x0][0x9e8] ;  /* 0x00027a00ff0c1b82 */ /* 0x000e240000000a00 */
[----:B0-----:R-:W-:-:S05]  /*20f0*/  @P1 IMAD.HI.U32 R12, R5, R12, RZ ;  /* 0x0000000c050c1227 */ /* 0x001fca00078e00ff */
[----:B------:R-:W-:-:S07]  /*2100*/  @P1 SHF.R.U32.HI R5, RZ, R13, R12 ;  /* 0x0000000dff051219 */ /* 0x000fce000001160c */
.L_x_1084:
[----:B------:R-:W-:Y:S05]  /*2110*/  BSYNC B0 ;  /* 0x0000000000007941 */ /* 0x000fea0003800000 */
.L_x_1082:
[----:B------:R-:W-:-:S04]  /*2120*/  IMAD R12, R5, R9, -R14 ;  /* 0x00000009050c7224 */ /* 0x000fc800078e0a0e */
[----:B------:R-:W-:-:S05]  /*2130*/  IMAD R12, R3, -0x2, R12 ;  /* 0xfffffffe030c7824 */ /* 0x000fca00078e020c */
[----:B------:R-:W-:Y:S02]  /*2140*/  VIADDMNMX R4, R12, R9, R4, PT ;  /* 0x000000090c047246 */ /* 0x000fe40003800104 */
[----:B------:R-:W-:-:S07]  /*2150*/  VIMNMX R7, R7, R12, !PT ;  /* 0x0000000c07077248 */ /* 0x000fce0007fe0100 */
.L_x_1081:
[C---:B------:R-:W-:Y:S01]  /*2160*/  ISETP.GE.AND P2, PT, R23.reuse, 0x9, PT ;  /* 0x000000091700780c */ /* 0x040fe20003f46270 */
[----:B------:R-:W-:Y:S01]  /*2170*/  UISETP.NE.AND UP0, UPT, UR41, URZ, UPT ;  /* 0x0000003f2900728c */ /* 0x000fe2000bf05270 */
[----:B------:R-:W-:Y:S02]  /*2180*/  ISETP.GE.AND P1, PT, R23, 0x2, PT ;  /* 0x000000021700780c */ /* 0x000fe40003f26270 */
[C---:B------:R-:W-:Y:S02]  /*2190*/  ISETP.GT.AND P3, PT, R7.reuse, 0x8, !P2 ;  /* 0x000000080700780c */ /* 0x040fe40005764270 */
[----:B------:R-:W-:Y:S02]  /*21a0*/  ISETP.GT.AND P4, PT, R7, 0x1, !P1 ;  /* 0x000000010700780c */ /* 0x000fe40004f84270 */
[----:B------:R-:W-:Y:S02]  /*21b0*/  ISETP.LT.OR P3, PT, R4, 0x9, P3 ;  /* 0x000000090400780c */ /* 0x000fe40001f61670 */
[----:B------:R-:W-:-:S02]  /*21c0*/  ISETP.GE.AND P5, PT, R23, 0x11, PT ;  /* 0x000000111700780c */ /* 0x000fc40003fa6270 */
[----:B------:R-:W-:Y:S02]  /*21d0*/  FSEL R97, R28, -INF , !P3 ;  /* 0xff8000001c617808 */ /* 0x000fe40005800000 */
[----:B------:R-:W-:Y:S02]  /*21e0*/  ISETP.LT.OR P4, PT, R4, 0x2, P4 ;  /* 0x000000020400780c */ /* 0x000fe40002781670 */
[----:B------:R-:W-:Y:S02]  /*21f0*/  ISETP.GT.AND P3, PT, R7, 0x10, !P5 ;  /* 0x000000100700780c */ /* 0x000fe40006f64270 */
[----:B------:R-:W-:Y:S02]  /*2200*/  ISETP.GE.AND P6, PT, R23, 0xa, PT ;  /* 0x0000000a1700780c */ /* 0x000fe40003fc6270 */
[----:B------:R-:W-:Y:S02]  /*2210*/  FSEL R95, R25, -INF , !P4 ;  /* 0xff800000195f7808 */ /* 0x000fe40006000000 */
[----:B------:R-:W-:-:S02]  /*2220*/  P2R R88, PR, RZ, 0x20 ;  /* 0x00000020ff587803 */ /* 0x000fc40000000000 */
[----:B------:R-:W-:Y:S02]  /*2230*/  ISETP.LT.OR P3, PT, R4, 0x11, P3 ;  /* 0x000000110400780c */ /* 0x000fe40001f61670 */
[----:B------:R-:W-:Y:S02]  /*2240*/  ISETP.GT.AND P4, PT, R7, 0x9, !P6 ;  /* 0x000000090700780c */ /* 0x000fe40007784270 */
[----:B------:R-:W-:Y:S02]  /*2250*/  ISETP.GE.AND P5, PT, R23, 0x12, PT ;  /* 0x000000121700780c */ /* 0x000fe40003fa6270 */
[----:B------:R-:W-:Y:S02]  /*2260*/  FSEL R127, R32, -INF , !P3 ;  /* 0xff800000207f7808 */ /* 0x000fe40005800000 */
[----:B------:R-:W-:Y:S02]  /*2270*/  ISETP.LT.OR P4, PT, R4, 0xa, P4 ;  /* 0x0000000a0400780c */ /* 0x000fe40002781670 */
[----:B------:R-:W-:-:S02]  /*2280*/  ISETP.GT.AND P3, PT, R7, 0x11, !P5 ;  /* 0x000000110700780c */ /* 0x000fc40006f64270 */
[----:B------:R-:W-:Y:S02]  /*2290*/  FSEL R125, R29, -INF , !P4 ;  /* 0xff8000001d7d7808 */ /* 0x000fe40006000000 */
[----:B------:R-:W-:Y:S02]  /*22a0*/  ISETP.LT.OR P3, PT, R4, 0x12, P3 ;  /* 0x000000120400780c */ /* 0x000fe40001f61670 */
[----:B------:R-:W-:Y:S02]  /*22b0*/  ISETP.GE.AND P4, PT, R23, 0x19, PT ;  /* 0x000000191700780c */ /* 0x000fe40003f86270 */
[----:B------:R-:W-:Y:S02]  /*22c0*/  FSEL R129, R33, -INF , !P3 ;  /* 0xff80000021817808 */ /* 0x000fe40005800000 */
[----:B------:R-:W-:Y:S02]  /*22d0*/  ISETP.GT.AND P3, PT, R7, 0x18, !P4 ;  /* 0x000000180700780c */ /* 0x000fe40006764270 */
[----:B------:R-:W-:-:S02]  /*22e0*/  P2R R32, PR, RZ, 0x10 ;  /* 0x00000010ff207803 */ /* 0x000fc40000000000 */
[----:B------:R-:W-:Y:S02]  /*22f0*/  ISETP.LT.OR P3, PT, R4, 0x19, P3 ;  /* 0x000000190400780c */ /* 0x000fe40001f61670 */
[----:B------:R-:W-:Y:S02]  /*2300*/  ISETP.GE.AND P4, PT, R23, 0x1a, PT ;  /* 0x0000001a1700780c */ /* 0x000fe40003f86270 */
[----:B------:R-:W-:Y:S02]  /*2310*/  FSEL R123, R36, -INF , !P3 ;  /* 0xff800000247b7808 */ /* 0x000fe40005800000 */
[----:B------:R-:W-:Y:S02]  /*2320*/  ISETP.GT.AND P3, PT, R7, 0x19, !P4 ;  /* 0x000000190700780c */ /* 0x000fe40006764270 */
[----:B------:R-:W-:Y:S02]  /*2330*/  P2R R33, PR, RZ, 0x10 ;  /* 0x00000010ff217803 */ /* 0x000fe40000000000 */
[----:B------:R-:W-:-:S02]  /*2340*/  ISETP.LT.OR P3, PT, R4, 0x1a, P3 ;  /* 0x0000001a0400780c */ /* 0x000fc40001f61670 */
[----:B------:R-:W-:Y:S02]  /*2350*/  ISETP.GE.AND P4, PT, R23, 0x21, PT ;  /* 0x000000211700780c */ /* 0x000fe40003f86270 */
[----:B------:R-:W-:Y:S02]  /*2360*/  FSEL R99, R37, -INF , !P3 ;  /* 0xff80000025637808 */ /* 0x000fe40005800000 */
[----:B------:R-:W-:Y:S02]  /*2370*/  ISETP.GT.AND P3, PT, R7, 0x20, !P4 ;  /* 0x000000200700780c */ /* 0x000fe40006764270 */
[----:B------:R-:W-:Y:S02]  /*2380*/  P2R R36, PR, RZ, 0x10 ;  /* 0x00000010ff247803 */ /* 0x000fe40000000000 */
[----:B------:R-:W-:Y:S02]  /*2390*/  ISETP.LT.OR P3, PT, R4, 0x21, P3 ;  /* 0x000000210400780c */ /* 0x000fe40001f61670 */
[----:B------:R-:W-:-:S02]  /*23a0*/  ISETP.GE.AND P4, PT, R23, 0x22, PT ;  /* 0x000000221700780c */ /* 0x000fc40003f86270 */
[----:B------:R-:W-:Y:S02]  /*23b0*/  FSEL R121, R40, -INF , !P3 ;  /* 0xff80000028797808 */ /* 0x000fe40005800000 */
[----:B------:R-:W-:Y:S02]  /*23c0*/  ISETP.GT.AND P3, PT, R7, 0x21, !P4 ;  /* 0x000000210700780c */ /* 0x000fe40006764270 */
[----:B------:R-:W-:Y:S02]  /*23d0*/  P2R R37, PR, RZ, 0x10 ;  /* 0x00000010ff257803 */ /* 0x000fe40000000000 */
[----:B------:R-:W-:Y:S02]  /*23e0*/  ISETP.LT.OR P3, PT, R4, 0x22, P3 ;  /* 0x000000220400780c */ /* 0x000fe40001f61670 */
[----:B------:R-:W-:Y:S02]  /*23f0*/  ISETP.GE.AND P4, PT, R23, 0x29, PT ;  /* 0x000000291700780c */ /* 0x000fe40003f86270 */
[----:B------:R-:W-:-:S02]  /*2400*/  FSEL R101, R41, -INF , !P3 ;  /* 0xff80000029657808 */ /* 0x000fc40005800000 */
[----:B------:R-:W-:Y:S02]  /*2410*/  ISETP.GT.AND P3, PT, R7, 0x28, !P4 ;  /* 0x000000280700780c */ /* 0x000fe40006764270 */
[----:B------:R-:W-:Y:S02]  /*2420*/  P2R R40, PR, RZ, 0x10 ;  /* 0x00000010ff287803 */ /* 0x000fe40000000000 */
[----:B------:R-:W-:Y:S02]  /*2430*/  ISETP.LT.OR P3, PT, R4, 0x29, P3 ;  /* 0x000000290400780c */ /* 0x000fe40001f61670 */
[----:B------:R-:W-:Y:S02]  /*2440*/  ISETP.GE.AND P4, PT, R23, 0x2a, PT ;  /* 0x0000002a1700780c */ /* 0x000fe40003f86270 */
[----:B------:R-:W-:Y:S02]  /*2450*/  FSEL R119, R44, -INF , !P3 ;  /* 0xff8000002c777808 */ /* 0x000fe40005800000 */
[----:B------:R-:W-:-:S02]  /*2460*/  ISETP.GT.AND P3, PT, R7, 0x29, !P4 ;  /* 0x000000290700780c */ /* 0x000fc40006764270 */
[----:B------:R-:W-:Y:S02]  /*2470*/  P2R R41, PR, RZ, 0x10 ;  /* 0x00000010ff297803 */ /* 0x000fe40000000000 */
        /* <DEDUP_REMOVED lines=81> */
[----:B------:R-:W-:Y:S02]  /*2990*/  P2R R29, PR, RZ, 0x20 ;  /* 0x00000020ff1d7803 */ /* 0x000fe40000000000 */
[----:B------:R-:W-:-:S02]  /*29a0*/  FSEL R77, R77, -INF , !P3 ;  /* 0xff8000004d4d7808 */ /* 0x000fc40005800000 */
[----:B------:R-:W-:Y:S02]  /*29b0*/  ISETP.GE.AND P3, PT, R23, 0x71, PT ;  /* 0x000000711700780c */ /* 0x000fe40003f66270 */
[----:B------:R-:W-:Y:S02]  /*29c0*/  P2R R25, PR, RZ, 0x40 ;  /* 0x00000040ff197803 */ /* 0x000fe40000000000 */
[----:B------:R-:W-:-:S04]  /*29d0*/  ISETP.GT.AND P4, PT, R7, 0x70, !P3 ;  /* 0x000000700700780c */ /* 0x000fc80005f84270 */
[----:B------:R-:W-:-:S04]  /*29e0*/  ISETP.LT.OR P4, PT, R4, 0x71, P4 ;  /* 0x000000710400780c */ /* 0x000fc80002781670 */
[----:B------:R-:W-:Y:S02]  /*29f0*/  FSEL R19, R80, -INF , !P4 ;  /* 0xff80000050137808 */ /* 0x000fe40006000000 */
[----:B------:R-:W-:-:S04]  /*2a00*/  ISETP.GE.AND P4, PT, R23, 0x72, PT ;  /* 0x000000721700780c */ /* 0x000fc80003f86270 */
        /* <DEDUP_REMOVED lines=8> */
[----:B------:R-:W-:Y:S02]  /*2a90*/  P2R R28, PR, RZ, 0x40 ;  /* 0x00000040ff1c7803 */ /* 0x000fe40000000000 */
[----:B------:R-:W-:-:S04]  /*2aa0*/  ISETP.GT.AND P6, PT, R7, RZ, !P6 ;  /* 0x000000ff0700720c */ /* 0x000fc800077c4270 */
[----:B------:R-:W-:-:S04]  /*2ab0*/  ISETP.LT.OR P6, PT, R4, 0x1, P6 ;  /* 0x000000010400780c */ /* 0x000fc800037c1670 */
[----:B------:R-:W-:Y:S02]  /*2ac0*/  FSEL R93, R24, -INF , !P6 ;  /* 0xff800000185d7808 */ /* 0x000fe40007000000 */
[----:B------:R-:W-:-:S04]  /*2ad0*/  ISETP.GE.AND P6, PT, R23, 0x7a, PT ;  /* 0x0000007a1700780c */ /* 0x000fc80003fc6270 */
[----:B------:R-:W-:Y:S02]  /*2ae0*/  P2R R24, PR, RZ, 0x40 ;  /* 0x00000040ff187803 */ /* 0x000fe40000000000 */
[----:B------:R-:W-:Y:S02]  /*2af0*/  ISETP.GT.AND P6, PT, R7, 0x79, !P6 ;  /* 0x000000790700780c */ /* 0x000fe400077c4270 */
[----:B------:R-:W0:Y:S02]  /*2b00*/  SHFL.IDX PT, R7, R6, 0x1, 0x1c1f ;  /* 0x003c1f0006077f89 */ /* 0x000e2400000e0000 */
[----:B------:R-:W-:-:S04]  /*2b10*/  ISETP.LT.OR P6, PT, R4, 0x7a, P6 ;  /* 0x0000007a0400780c */ /* 0x000fc800037c1670 */
[----:B------:R-:W-:Y:S02]  /*2b20*/  FSEL R85, R85, -INF , !P6 ;  /* 0xff80000055557808 */ /* 0x000fe40007000000 */
[----:B------:R-:W-:Y:S02]  /*2b30*/  PLOP3.LUT P6, PT, PT, PT, UP0, 0x40, 0x0 ;  /* 0x000000000000781c */ /* 0x000fe40003fce808 */
[----:B0-----:R-:W-:Y:S01]  /*2b40*/  VIADDMNMX R4, R7, R89, R20, PT ;  /* 0x0000005907047246 */ /* 0x001fe20003800114 */
[----:B------:R-:W-:-:S10]  /*2b50*/  IMAD.IADD R12, R22, 0x1, R7 ;  /* 0x00000001160c7824 */ /* 0x000fd400078e0207 */
[----:B------:R-:W-:Y:S05]  /*2b60*/  @P6 BRA `(.L_x_1085) ;  /* 0x0000000000646947 */ /* 0x000fea0003800000 */
        /* <DEDUP_REMOVED lines=14> */
.L_x_1087:
[----:B------:R-:W-:Y:S02]  /*2c50*/  ULDC UR6, c[0x0][0x9e4] ;  /* 0x0002790000067ab9 */ /* 0x000fe40000000800 */
[----:B------:R-:W-:-:S05]  /*2c60*/  IMAD.U32 R20, RZ, RZ, UR6 ;  /* 0x00000006ff147e24 */ /* 0x000fca000f8e00ff */
[----:B------:R-:W-:-:S13]  /*2c70*/  ISETP.NE.AND P6, PT, R20, 0x1, PT ;  /* 0x000000011400780c */ /* 0x000fda0003fc5270 */
[----:B------:R-:W0:Y:S02]  /*2c80*/  @P6 LDC.64 R22, c[0x0][0x9e8] ;  /* 0x00027a00ff166b82 */ /* 0x000e240000000a00 */
[----:B0-----:R-:W-:-:S05]  /*2c90*/  @P6 IMAD.HI.U32 R6, R7, R22, RZ ;  /* 0x0000001607066227 */ /* 0x001fca00078e00ff */
[----:B------:R-:W-:-:S07]  /*2ca0*/  @P6 SHF.R.U32.HI R7, RZ, R23, R6 ;  /* 0x00000017ff076219 */ /* 0x000fce0000011606 */
.L_x_1088:
[----:B------:R-:W-:Y:S05]  /*2cb0*/  BSYNC B0 ;  /* 0x0000000000007941 */ /* 0x000fea0003800000 */
.L_x_1086:
[----:B------:R-:W-:-:S04]  /*2cc0*/  IMAD R6, R7, R20, -R14 ;  /* 0x0000001407067224 */ /* 0x000fc800078e0a0e */
[----:B------:R-:W-:-:S05]  /*2cd0*/  IMAD R7, R3, -0x2, R6 ;  /* 0xfffffffe03077824 */ /* 0x000fca00078e0206 */
[----:B------:R-:W-:Y:S02]  /*2ce0*/  VIADDMNMX R4, R7, R20, R4, PT ;  /* 0x0000001407047246 */ /* 0x000fe40003800104 */
[----:B------:R-:W-:-:S07]  /*2cf0*/  VIMNMX R12, R12, R7, !PT ;  /* 0x000000070c0c7248 */ /* 0x000fce0007fe0100 */
.L_x_1085:
[----:B------:R-:W-:Y:S01]  /*2d00*/  ISETP.GT.AND P1, PT, R12, 0x1, !P1 ;  /* 0x000000010c00780c */ /* 0x000fe20004f24270 */
[----:B------:R-:W-:Y:S01]  /*2d10*/  ULDC UR6, c[0x0][0x988] ;  /* 0x0002620000067ab9 */ /* 0x000fe20000000800 */
[----:B------:R-:W-:Y:S01]  /*2d20*/  ISETP.NE.AND P6, PT, R25, RZ, PT ;  /* 0x000000ff1900720c */ /* 0x000fe20003fc5270 */
[----:B------:R-:W-:Y:S01]  /*2d30*/  UISETP.NE.AND UP1, UPT, UR42, URZ, UPT ;  /* 0x0000003f2a00728c */ /* 0x000fe2000bf25270 */
[----:B------:R-:W-:Y:S01]  /*2d40*/  ISETP.LT.OR P1, PT, R4, 0x2, P1 ;  /* 0x000000020400780c */ /* 0x000fe20000f21670 */
[----:B------:R-:W-:Y:S01]  /*2d50*/  UISETP.NE.AND UP0, UPT, UR41, URZ, UPT ;  /* 0x0000003f2900728c */ /* 0x000fe2000bf05270 */
[----:B------:R-:W-:Y:S02]  /*2d60*/  FMNMX.FTZ R6, R93, R95, !PT ;  /* 0x0000005f5d067209 */ /* 0x000fe40007810000 */
[----:B------:R-:W-:Y:S02]  /*2d70*/  FSEL R27, R27, -INF , !P1 ;  /* 0xff8000001b1b7808 */ /* 0x000fe40004800000 */
[----:B------:R-:W-:-:S02]  /*2d80*/  ISETP.GT.AND P1, PT, R12, 0x9, !P6 ;  /* 0x000000090c00780c */ /* 0x000fc40007724270 */
[----:B------:R-:W-:Y:S02]  /*2d90*/  FMNMX.FTZ R6, R97, R6, !PT ;  /* 0x0000000661067209 */ /* 0x000fe40007810000 */
[----:B------:R-:W-:Y:S01]  /*2da0*/  ISETP.LT.OR P1, PT, R4, 0xa, P1 ;  /* 0x0000000a0400780c */ /* 0x000fe20000f21670 */
[----:B------:R-:W-:Y:S01]  /*2db0*/  @UP1 ULDC UR14, c[0x0][0x450] ;  /* 0x00011400000e1ab9 */ /* 0x000fe20000000800 */
[----:B------:R-:W-:Y:S02]  /*2dc0*/  FMNMX.FTZ R6, R125, R6, !PT ;  /* 0x000000067d067209 */ /* 0x000fe40007810000 */
[----:B------:R-:W-:Y:S02]  /*2dd0*/  FSEL R31, R31, -INF , !P1 ;  /* 0xff8000001f1f7808 */ /* 0x000fe40004800000 */
[----:B------:R-:W-:Y:S02]  /*2de0*/  ISETP.NE.AND P1, PT, R88, RZ, PT ;  /* 0x000000ff5800720c */ /* 0x000fe40003f25270 */
[----:B------:R-:W-:-:S02]  /*2df0*/  FMNMX.FTZ R6, R127, R6, !PT ;  /* 0x000000067f067209 */ /* 0x000fc40007810000 */
[----:B------:R-:W-:Y:S02]  /*2e00*/  ISETP.GT.AND P1, PT, R12, 0x10, !P1 ;  /* 0x000000100c00780c */ /* 0x000fe40004f24270 */
[----:B------:R-:W-:Y:S02]  /*2e10*/  FMNMX.FTZ R6, R129, R6, !PT ;  /* 0x0000000681067209 */ /* 0x000fe40007810000 */
[----:B------:R-:W-:Y:S02]  /*2e20*/  ISETP.LT.OR P1, PT, R4, 0x11, P1 ;  /* 0x000000110400780c */ /* 0x000fe40000f21670 */
[----:B------:R-:W-:Y:S02]  /*2e30*/  ISETP.GT.AND P2, PT, R12, 0x8, !P2 ;  /* 0x000000080c00780c */ /* 0x000fe40005744270 */
[----:B------:R-:W-:Y:S02]  /*2e40*/  FSEL R25, R34, -INF , !P1 ;  /* 0xff80000022197808 */ /* 0x000fe40004800000 */
[----:B------:R-:W-:-:S02]  /*2e50*/  ISETP.NE.AND P1, PT, R29, RZ, PT ;  /* 0x000000ff1d00720c */ /* 0x000fc40003f25270 */
[----:B------:R-:W-:Y:S02]  /*2e60*/  FMNMX.FTZ R6, R123, R6, !PT ;  /* 0x000000067b067209 */ /* 0x000fe40007810000 */
[----:B------:R-:W-:Y:S02]  /*2e70*/  ISETP.GT.AND P1, PT, R12, 0x11, !P1 ;  /* 0x000000110c00780c */ /* 0x000fe40004f24270 */
[C---:B------:R-:W-:Y:S02]  /*2e80*/  ISETP.LT.OR P2, PT, R4.reuse, 0x9, P2 ;  /* 0x000000090400780c */ /* 0x040fe40001741670 */
[----:B------:R-:W-:Y:S02]  /*2e90*/  ISETP.LT.OR P1, PT, R4, 0x12, P1 ;  /* 0x000000120400780c */ /* 0x000fe40000f21670 */
[----:B------:R-:W-:Y:S02]  /*2ea0*/  FMNMX.FTZ R6, R99, R6, !PT ;  /* 0x0000000663067209 */ /* 0x000fe40007810000 */
[----:B------:R-:W-:-:S02]  /*2eb0*/  FSEL R35, R35, -INF , !P1 ;  /* 0xff80000023237808 */ /* 0x000fc40004800000 */
[----:B------:R-:W-:Y:S02]  /*2ec0*/  ISETP.NE.AND P1, PT, R32, RZ, PT ;  /* 0x000000ff2000720c */ /* 0x000fe40003f25270 */
[----:B------:R-:W-:Y:S02]  /*2ed0*/  FSEL R23, R30, -INF , !P2 ;  /* 0xff8000001e177808 */ /* 0x000fe40005000000 */
[----:B------:R-:W-:Y:S02]  /*2ee0*/  ISETP.GT.AND P1, PT, R12, 0x18, !P1 ;  /* 0x000000180c00780c */ /* 0x000fe40004f24270 */
[----:B------:R-:W-:Y:S02]  /*2ef0*/  ISETP.NE.AND P2, PT, R45, RZ, PT ;  /* 0x000000ff2d00720c */ /* 0x000fe40003f45270 */
[----:B------:R-:W-:Y:S02]  /*2f00*/  ISETP.LT.OR P1, PT, R4, 0x19, P1 ;  /* 0x000000190400780c */ /* 0x000fe40000f21670 */
[----:B------:R-:W-:-:S02]  /*2f10*/  FMNMX.FTZ R6, R121, R6, !PT ;  /* 0x0000000679067209 */ /* 0x000fc40007810000 */
[----:B------:R-:W-:Y:S02]  /*2f20*/  FSEL R29, R38, -INF , !P1 ;  /* 0xff800000261d7808 */ /* 0x000fe40004800000 */
[----:B------:R-:W-:Y:S02]  /*2f30*/  ISETP.NE.AND P1, PT, R33, RZ, PT ;  /* 0x000000ff2100720c */ /* 0x000fe40003f25270 */
[----:B------:R-:W-:Y:S02]  /*2f40*/  FMNMX.FTZ R6, R101, R6, !PT ;  /* 0x0000000665067209 */ /* 0x000fe40007810000 */
[----:B------:R-:W-:Y:S02]  /*2f50*/  ISETP.GT.AND P1, PT, R12, 0x19, !P1 ;  /* 0x000000190c00780c */ /* 0x000fe40004f24270 */
[----:B------:R-:W-:Y:S02]  /*2f60*/  ISETP.NE.AND P6, PT, R48, RZ, PT ;  /* 0x000000ff3000720c */ /* 0x000fe40003fc5270 */
[----:B------:R-:W-:-:S02]  /*2f70*/  ISETP.LT.OR P1, PT, R4, 0x1a, P1 ;  /* 0x0000001a0400780c */ /* 0x000fc40000f21670 */
[----:B------:R-:W-:Y:S02]  /*2f80*/  FMNMX.FTZ R6, R119, R6, !PT ;  /* 0x0000000677067209 */ /* 0x000fe40007810000 */
[----:B------:R-:W-:Y:S02]  /*2f90*/  FSEL R39, R39, -INF , !P1 ;  /* 0xff80000027277808 */ /* 0x000fe40004800000 */
[----:B------:R-:W-:Y:S02]  /*2fa0*/  ISETP.NE.AND P1, PT, R36, RZ, PT ;  /* 0x000000ff2400720c */ /* 0x000fe40003f25270 */
[----:B------:R-:W-:Y:S02]  /*2fb0*/  FMNMX.FTZ R6, R103, R6, !PT ;  /* 0x0000000667067209 */ /* 0x000fe40007810000 */
[----:B------:R-:W-:Y:S02]  /*2fc0*/  ISETP.GT.AND P1, PT, R12, 0x20, !P1 ;  /* 0x000000200c00780c */ /* 0x000fe40004f24270 */
[----:B------:R-:W-:-:S02]  /*2fd0*/  FMNMX.FTZ R6, R117, R6, !PT ;  /* 0x0000000675067209 */ /* 0x000fc40007810000 */
[----:B------:R-:W-:Y:S02]  /*2fe0*/  ISETP.LT.OR P1, PT, R4, 0x21, P1 ;  /* 0x000000210400780c */ /* 0x000fe40000f21670 */
[----:B------:R-:W-:Y:S02]  /*2ff0*/  FMNMX.FTZ R6, R105, R6, !PT ;  /* 0x0000000669067209 */ /* 0x000fe40007810000 */
[----:B------:R-:W-:Y:S02]  /*3000*/  FSEL R33, R42, -INF , !P1 ;  /* 0xff8000002a217808 */ /* 0x000fe40004800000 */
[----:B------:R-:W-:Y:S02]  /*3010*/  ISETP.NE.AND P1, PT, R37, RZ, PT ;  /* 0x000000ff2500720c */ /* 0x000fe40003f25270 */
[----:B------:R-:W-:Y:S02]  /*3020*/  FMNMX.FTZ R6, R115, R6, !PT ;  /* 0x0000000673067209 */ /* 0x000fe40007810000 */
[----:B------:R-:W-:-:S02]  /*3030*/  ISETP.GT.AND P1, PT, R12, 0x21, !P1 ;  /* 0x000000210c00780c */ /* 0x000fc40004f24270 */
[----:B------:R-:W-:Y:S02]  /*3040*/  FMNMX.FTZ R6, R107, R6, !PT ;  /* 0x000000066b067209 */ /* 0x000fe40007810000 */
[----:B------:R-:W-:Y:S02]  /*3050*/  ISETP.LT.OR P1, PT, R4, 0x22, P1 ;  /* 0x000000220400780c */ /* 0x000fe40000f21670 */
[----:B------:R-:W-:Y:S02]  /*3060*/  FMNMX.FTZ R6, R113, R6, !PT ;  /* 0x0000000671067209 */ /* 0x000fe40007810000 */
[----:B------:R-:W-:Y:S02]  /*3070*/  FSEL R43, R43, -INF , !P1 ;  /* 0xff8000002b2b7808 */ /* 0x000fe40004800000 */
[----:B------:R-:W-:Y:S02]  /*3080*/  ISETP.NE.AND P1, PT, R40, RZ, PT ;  /* 0x000000ff2800720c */ /* 0x000fe40003f25270 */
[----:B------:R-:W-:-:S02]  /*3090*/  FMNMX.FTZ R6, R111, R6, !PT ;  /* 0x000000066f067209 */ /* 0x000fc40007810000 */
[----:B------:R-:W-:Y:S02]  /*30a0*/  ISETP.GT.AND P1, PT, R12, 0x28, !P1 ;  /* 0x000000280c00780c */ /* 0x000fe40004f24270 */
[----:B------:R-:W-:Y:S02]  /*30b0*/  FMNMX.FTZ R6, R109, R6, !PT ;  /* 0x000000066d067209 */ /* 0x000fe40007810000 */
[----:B------:R-:W-:Y:S02]  /*30c0*/  ISETP.LT.OR P1, PT, R4, 0x29, P1 ;  /* 0x000000290400780c */ /* 0x000fe40000f21670 */
[----:B------:R-:W-:Y:S02]  /*30d0*/  FMNMX.FTZ R6, R61, R6, !PT ;  /* 0x000000063d067209 */ /* 0x000fe40007810000 */
[----:B------:R-:W-:Y:S02]  /*30e0*/  FSEL R37, R46, -INF , !P1 ;  /* 0xff8000002e257808 */ /* 0x000fe40004800000 */
[----:B------:R-:W-:-:S02]  /*30f0*/  ISETP.NE.AND P1, PT, R41, RZ, PT ;  /* 0x000000ff2900720c */ /* 0x000fc40003f25270 */
[----:B------:R-:W-:Y:S02]  /*3100*/  FMNMX.FTZ R6, R5, R6, !PT ;  /* 0x0000000605067209 */ /* 0x000fe40007810000 */
[----:B------:R-:W-:Y:S02]  /*3110*/  ISETP.GT.AND P1, PT, R12, 0x29, !P1 ;  /* 0x000000290c00780c */ /* 0x000fe40004f24270 */
[----:B------:R-:W-:Y:S02]  /*3120*/  FMNMX.FTZ R6, R65, R6, !PT ;  /* 0x0000000641067209 */ /* 0x000fe40007810000 */
[----:B------:R-:W-:Y:S02]  /*3130*/  ISETP.LT.OR P1, PT, R4, 0x2a, P1 ;  /* 0x0000002a0400780c */ /* 0x000fe40000f21670 */
[----:B------:R-:W-:Y:S02]  /*3140*/  FMNMX.FTZ R6, R9, R6, !PT ;  /* 0x0000000609067209 */ /* 0x000fe40007810000 */
[----:B------:R-:W-:-:S02]  /*3150*/  FSEL R47, R47, -INF , !P1 ;  /* 0xff8000002f2f7808 */ /* 0x000fc40004800000 */
[----:B------:R-:W-:Y:S02]  /*3160*/  ISETP.NE.AND P1, PT, R44, RZ, PT ;  /* 0x000000ff2c00720c */ /* 0x000fe40003f25270 */
[----:B------:R-:W-:Y:S02]  /*3170*/  FMNMX.FTZ R6, R69, R6, !PT ;  /* 0x0000000645067209 */ /* 0x000fe40007810000 */
[----:B------:R-:W-:Y:S02]  /*3180*/  ISETP.GT.AND P1, PT, R12, 0x30, !P1 ;  /* 0x000000300c00780c */ /* 0x000fe40004f24270 */
[----:B------:R-:W-:Y:S02]  /*3190*/  FMNMX.FTZ R6, R13, R6, !PT ;  /* 0x000000060d067209 */ /* 0x000fe40007810000 */
[----:B------:R-:W-:Y:S02]  /*31a0*/  ISETP.LT.OR P1, PT, R4, 0x31, P1 ;  /* 0x000000310400780c */ /* 0x000fe40000f21670 */
[----:B------:R-:W-:-:S02]  /*31b0*/  FMNMX.FTZ R6, R73, R6, !PT ;  /* 0x0000000649067209 */ /* 0x000fc40007810000 */
[----:B------:R-:W-:Y:S02]  /*31c0*/  FSEL R41, R50, -INF , !P1 ;  /* 0xff80000032297808 */ /* 0x000fe40004800000 */
[----:B------:R-:W-:Y:S02]  /*31d0*/  ISETP.GT.AND P1, PT, R12, 0x31, !P2 ;  /* 0x000000310c00780c */ /* 0x000fe40005724270 */
[----:B------:R-:W-:Y:S02]  /*31e0*/  FMNMX.FTZ R6, R15, R6, !PT ;  /* 0x000000060f067209 */ /* 0x000fe40007810000 */
[----:B------:R-:W-:Y:S02]  /*31f0*/  ISETP.LT.OR P1, PT, R4, 0x32, P1 ;  /* 0x000000320400780c */ /* 0x000fe40000f21670 */
[----:B------:R-:W-:Y:S02]  /*3200*/  FMNMX.FTZ R6, R77, R6, !PT ;  /* 0x000000064d067209 */ /* 0x000fe40007810000 */
[----:B------:R-:W-:-:S02]  /*3210*/  FSEL R51, R51, -INF , !P1 ;  /* 0xff80000033337808 */ /* 0x000fc40004800000 */
        /* <DEDUP_REMOVED lines=8> */
[----:B------:R-:W-:Y:S01]  /*32a0*/  FMNMX.FTZ R14, R85, R6, !PT ;  /* 0x00000006550e7209 */ /* 0x000fe20007810000 */
[----:B------:R-:W-:Y:S01]  /*32b0*/  IMAD.U32 R6, RZ, RZ, UR6 ;  /* 0x00000006ff067e24 */ /* 0x000fe2000f8e00ff */
[----:B------:R-:W-:Y:S01]  /*32c0*/  ISETP.LT.OR P1, PT, R4, 0x3a, P1 ;  /* 0x0000003a0400780c */ /* 0x000fe20000f21670 */
[----:B------:R-:W-:Y:S01]  /*32d0*/  @UP1 ULDC UR6, c[0x0][0x44c] ;  /* 0x0001130000061ab9 */ /* 0x000fe20000000800 */
[----:B------:R-:W-:Y:S01]  /*32e0*/  ISETP.NE.AND P2, PT, R91, RZ, PT ;  /* 0x000000ff5b00720c */ /* 0x000fe20003f45270 */
[----:B------:R-:W0:Y:S01]  /*32f0*/  SHFL.BFLY PT, R7, R14, 0x2, 0x1f ;  /* 0x0c401f000e077f89 */ /* 0x000e2200000e0000 */
[----:B------:R-:W-:Y:S01]  /*3300*/  FSEL R55, R55, -INF , !P1 ;  /* 0xff80000037377808 */ /* 0x000fe20004800000 */
[----:B------:R-:W-:Y:S01]  /*3310*/  UIMAD.WIDE.U32 UR6, UR45, UR6, URZ ;  /* 0x000000062d0672a5 */ /* 0x000fe2000f8e003f */
[----:B------:R-:W-:-:S02]  /*3320*/  ISETP.NE.AND P1, PT, R52, RZ, PT ;  /* 0x000000ff3400720c */ /* 0x000fc40003f25270 */
[----:B------:R-:W-:Y:S01]  /*3330*/  ISETP.NE.AND P6, PT, R72, RZ, PT ;  /* 0x000000ff4800720c */ /* 0x000fe20003fc5270 */
[----:B------:R-:W-:Y:S01]  /*3340*/  @UP1 USHF.R.U32.HI UR45, URZ, UR14, UR7 ;  /* 0x0000000e3f2d1299 */ /* 0x000fe20008011607 */
[C---:B------:R-:W-:Y:S02]  /*3350*/  ISETP.GT.AND P1, PT, R12.reuse, 0x40, !P1 ;  /* 0x000000400c00780c */ /* 0x040fe40004f24270 */
[----:B------:R-:W-:Y:S02]  /*3360*/  ISETP.GT.AND P3, PT, R12, 0x70, !P3 ;  /* 0x000000700c00780c */ /* 0x000fe40005f64270 */
[----:B------:R-:W-:Y:S02]  /*3370*/  ISETP.LT.OR P1, PT, R4, 0x41, P1 ;  /* 0x000000410400780c */ /* 0x000fe40000f21670 */
[----:B------:R-:W-:Y:S02]  /*3380*/  ISETP.GT.AND P4, PT, R12, 0x71, !P4 ;  /* 0x000000710c00780c */ /* 0x000fe40006784270 */
[----:B------:R-:W-:-:S02]  /*3390*/  FSEL R49, R58, -INF , !P1 ;  /* 0xff8000003a317808 */ /* 0x000fc40004800000 */
[----:B------:R-:W-:Y:S02]  /*33a0*/  ISETP.NE.AND P1, PT, R53, RZ, PT ;  /* 0x000000ff3500720c */ /* 0x000fe40003f25270 */
[----:B------:R-:W-:Y:S02]  /*33b0*/  ISETP.LT.OR P3, PT, R4, 0x71, P3 ;  /* 0x000000710400780c */ /* 0x000fe40001f61670 */
[C---:B------:R-:W-:Y:S02]  /*33c0*/  ISETP.GT.AND P1, PT, R12.reuse, 0x41, !P1 ;  /* 0x000000410c00780c */ /* 0x040fe40004f24270 */
[----:B------:R-:W-:Y:S02]  /*33d0*/  ISETP.GT.AND P5, PT, R12, 0x78, !P5 ;  /* 0x000000780c00780c */ /* 0x000fe40006fa4270 */
[----:B------:R-:W-:Y:S02]  /*33e0*/  ISETP.LT.OR P1, PT, R4, 0x42, P1 ;  /* 0x000000420400780c */ /* 0x000fe40000f21670 */
[----:B0-----:R-:W-:-:S02]  /*33f0*/  FMNMX.FTZ R20, R14, R7, !PT ;  /* 0x000000070e147209 */ /* 0x001fc40007810000 */
[----:B------:R-:W-:Y:S02]  /*3400*/  FSEL R59, R59, -INF , !P1 ;  /* 0xff8000003b3b7808 */ /* 0x000fe40004800000 */
[----:B------:R-:W-:Y:S01]  /*3410*/  ISETP.NE.AND P1, PT, R56, RZ, PT ;  /* 0x000000ff3800720c */ /* 0x000fe20003f25270 */
[----:B------:R-:W0:Y:S01]  /*3420*/  SHFL.BFLY PT, R7, R20, 0x1, 0x1f ;  /* 0x0c201f0014077f89 */ /* 0x000e2200000e0000 */
[----:B------:R-:W-:Y:S02]  /*3430*/  ISETP.LT.OR P4, PT, R4, 0x72, P4 ;  /* 0x000000720400780c */ /* 0x000fe40002781670 */
[----:B------:R-:W-:Y:S02]  /*3440*/  ISETP.GT.AND P1, PT, R12, 0x48, !P1 ;  /* 0x000000480c00780c */ /* 0x000fe40004f24270 */
[C---:B------:R-:W-:Y:S02]  /*3450*/  ISETP.LT.OR P5, PT, R4.reuse, 0x79, P5 ;  /* 0x000000790400780c */ /* 0x040fe40002fa1670 */
[----:B------:R-:W-:-:S02]  /*3460*/  ISETP.LT.OR P1, PT, R4, 0x49, P1 ;  /* 0x000000490400780c */ /* 0x000fc40000f21670 */
[----:B------:R-:W-:Y:S02]  /*3470*/  FSEL R83, R83, -INF , !P4 ;  /* 0xff80000053537808 */ /* 0x000fe40006000000 */
[----:B------:R-:W-:Y:S02]  /*3480*/  FSEL R53, R62, -INF , !P1 ;  /* 0xff8000003e357808 */ /* 0x000fe40004800000 */
[----:B------:R-:W-:Y:S02]  /*3490*/  ISETP.NE.AND P1, PT, R57, RZ, PT ;  /* 0x000000ff3900720c */ /* 0x000fe40003f25270 */
[----:B------:R-:W-:Y:S02]  /*34a0*/  R2UR UR11, R18 ;  /* 0x00000000120b72ca */ /* 0x000fe400000e0000 */
[----:B------:R-:W-:-:S04]  /*34b0*/  ISETP.GT.AND P1, PT, R12, 0x49, !P1 ;  /* 0x000000490c00780c */ /* 0x000fc80004f24270 */
[----:B------:R-:W-:Y:S02]  /*34c0*/  ISETP.LT.OR P1, PT, R4, 0x4a, P1 ;  /* 0x0000004a0400780c */ /* 0x000fe40000f21670 */
[----:B0-----:R-:W-:Y:S02]  /*34d0*/  FMNMX.FTZ R7, R20, R7, !PT ;  /* 0x0000000714077209 */ /* 0x001fe40007810000 */
[----:B------:R-:W-:Y:S02]  /*34e0*/  FSEL R63, R63, -INF , !P1 ;  /* 0xff8000003f3f7808 */ /* 0x000fe40004800000 */
[----:B------:R-:W-:Y:S01]  /*34f0*/  ISETP.NE.AND P1, PT, R60, RZ, PT ;  /* 0x000000ff3c00720c */ /* 0x000fe20003f25270 */
[----:B------:R-:W-:Y:S01]  /*3500*/  FMUL.FTZ R22, R7, R6 ;  /* 0x0000000607167220 */ /* 0x000fe20000410000 */
[----:B------:R-:W-:Y:S02]  /*3510*/  UIADD3 UR45, UR11, UR45, URZ ;  /* 0x0000002d0b2d7290 */ /* 0x000fe4000fffe03f */
[----:B------:R-:W-:-:S02]  /*3520*/  ISETP.GT.AND P1, PT, R12, 0x50, !P1 ;  /* 0x000000500c00780c */ /* 0x000fc40004f24270 */
[----:B------:R-:W-:Y:S02]  /*3530*/  UIADD3 UR10, UR45, UR10, URZ ;  /* 0x0000000a2d0a7290 */ /* 0x000fe4000fffe03f */
[----:B------:R-:W-:-:S04]  /*3540*/  ISETP.LT.OR P1, PT, R4, 0x51, P1 ;  /* 0x000000510400780c */ /* 0x000fc80000f21670 */
[----:B------:R-:W-:Y:S02]  /*3550*/  FSEL R57, R66, -INF , !P1 ;  /* 0xff80000042397808 */ /* 0x000fe40004800000 */
[----:B------:R-:W-:-:S04]  /*3560*/  ISETP.NE.AND P1, PT, R64, RZ, PT ;  /* 0x000000ff4000720c */ /* 0x000fc80003f25270 */
[----:B------:R-:W-:-:S04]  /*3570*/  ISETP.GT.AND P1, PT, R12, 0x51, !P1 ;  /* 0x000000510c00780c */ /* 0x000fc80004f24270 */
        /* <DEDUP_REMOVED lines=10> */
[----:B------:R-:W-:Y:S02]  /*3620*/  ISETP.GT.AND P1, PT, R12, 0x60, !P2 ;  /* 0x000000600c00780c */ /* 0x000fe40005724270 */
[----:B------:R-:W-:Y:S02]  /*3630*/  ISETP.NE.AND P2, PT, R76, RZ, PT ;  /* 0x000000ff4c00720c */ /* 0x000fe40003f45270 */
[----:B------:R-:W-:Y:S02]  /*3640*/  ISETP.LT.OR P1, PT, R4, 0x61, P1 ;  /* 0x000000610400780c */ /* 0x000fe40000f21670 */
[----:B------:R-:W-:Y:S02]  /*3650*/  ISETP.GT.AND P2, PT, R12, 0x69, !P2 ;  /* 0x000000690c00780c */ /* 0x000fe40005744270 */
[----:B------:R-:W-:-:S02]  /*3660*/  FSEL R91, R74, -INF , !P1 ;  /* 0xff8000004a5b7808 */ /* 0x000fc40004800000 */
[----:B------:R-:W-:Y:S02]  /*3670*/  ISETP.GT.AND P1, PT, R12, 0x61, !P6 ;  /* 0x000000610c00780c */ /* 0x000fe40007724270 */
[----:B------:R-:W-:Y:S02]  /*3680*/  ISETP.NE.AND P6, PT, R28, RZ, PT ;  /* 0x000000ff1c00720c */ /* 0x000fe40003fc5270 */
[C---:B------:R-:W-:Y:S02]  /*3690*/  ISETP.LT.OR P1, PT, R4.reuse, 0x62, P1 ;  /* 0x000000620400780c */ /* 0x040fe40000f21670 */
[----:B------:R-:W-:Y:S02]  /*36a0*/  ISETP.LT.OR P2, PT, R4, 0x6a, P2 ;  /* 0x0000006a0400780c */ /* 0x000fe40001741670 */
[----:B------:R-:W-:Y:S02]  /*36b0*/  FSEL R75, R75, -INF , !P1 ;  /* 0xff8000004b4b7808 */ /* 0x000fe40004800000 */
[----:B------:R-:W-:-:S02]  /*36c0*/  FSETP.NEU.FTZ.AND P1, PT, R7, -INF , PT ;  /* 0xff8000000700780b */ /* 0x000fc40003f3d000 */
[----:B------:R-:W-:Y:S02]  /*36d0*/  FSEL R79, R79, -INF , !P2 ;  /* 0xff8000004f4f7808 */ /* 0x000fe40005000000 */
[----:B------:R-:W-:Y:S02]  /*36e0*/  FSEL R22, R22, RZ, P1 ;  /* 0x000000ff16167208 */ /* 0x000fe40000800000 */
[----:B------:R-:W-:Y:S02]  /*36f0*/  ISETP.GT.AND P1, PT, R12, RZ, !P6 ;  /* 0x000000ff0c00720c */ /* 0x000fe40007724270 */
[----:B------:R-:W-:Y:S01]  /*3700*/  ISETP.NE.AND P6, PT, R24, RZ, PT ;  /* 0x000000ff1800720c */ /* 0x000fe20003fc5270 */
[-CC-:B------:R-:W-:Y:S01]  /*3710*/  FFMA.FTZ R170, R115, R6.reuse, -R22.reuse ;  /* 0x0000000673aa7223 */ /* 0x180fe20000010816 */
[----:B------:R-:W-:Y:S01]  /*3720*/  ISETP.LT.OR P1, PT, R4, 0x1, P1 ;  /* 0x000000010400780c */ /* 0x000fe20000f21670 */
[-CC-:B------:R-:W-:Y:S01]  /*3730*/  FFMA.FTZ R164, R113, R6.reuse, -R22.reuse ;  /* 0x0000000671a47223 */ /* 0x180fe20000010816 */
[----:B------:R-:W-:Y:S01]  /*3740*/  FSEL R113, R82, -INF , !P3 ;  /* 0xff80000052717808 */ /* 0x000fe20005800000 */
[-CC-:B------:R-:W-:Y:S01]  /*3750*/  FFMA.FTZ R9, R9, R6.reuse, -R22.reuse ;  /* 0x0000000609097223 */ /* 0x180fe20000010816 */
[----:B------:R-:W-:Y:S01]  /*3760*/  FSEL R26, R26, -INF , !P1 ;  /* 0xff8000001a1a7808 */ /* 0x000fe20004800000 */
[-CC-:B------:R-:W-:Y:S01]  /*3770*/  FFMA.FTZ R180, R93, R6.reuse, -R22.reuse ;  /* 0x000000065db47223 */ /* 0x180fe20000010816 */
[----:B------:R-:W-:Y:S01]  /*3780*/  ISETP.NE.AND P1, PT, R92, RZ, PT ;  /* 0x000000ff5c00720c */ /* 0x000fe20003f25270 */
[-CC-:B------:R-:W-:Y:S01]  /*3790*/  FFMA.FTZ R93, R95, R6.reuse, -R22.reuse ;  /* 0x000000065f5d7223 */ /* 0x180fe20000010816 */
[----:B------:R-:W-:Y:S01]  /*37a0*/  FMNMX.FTZ R14, R26, R27, !PT ;  /* 0x0000001b1a0e7209 */ /* 0x000fe20007810000 */
[----:B------:R-:W-:Y:S01]  /*37b0*/  MUFU.EX2 R162, R9 ;  /* 0x0000000900a27308 */ /* 0x000fe20000000800 */
[----:B------:R-:W-:Y:S01]  /*37c0*/  ISETP.GT.AND P1, PT, R12, 0x68, !P1 ;  /* 0x000000680c00780c */ /* 0x000fe20004f24270 */
[--C-:B------:R-:W-:Y:S01]  /*37d0*/  FFMA.FTZ R182, R97, R6, -R22.reuse ;  /* 0x0000000661b67223 */ /* 0x100fe20000010816 */
[----:B------:R-:W-:Y:S01]  /*37e0*/  FMNMX.FTZ R14, R23, R14, !PT ;  /* 0x0000000e170e7209 */ /* 0x000fe20007810000 */
[-CC-:B------:R-:W-:Y:S01]  /*37f0*/  FFMA.FTZ R95, R125, R6.reuse, -R22.reuse ;  /* 0x000000067d5f7223 */ /* 0x180fe20000010816 */
[----:B------:R-:W-:Y:S01]  /*3800*/  ISETP.LT.OR P1, PT, R4, 0x69, P1 ;  /* 0x000000690400780c */ /* 0x000fe20000f21670 */
[--C-:B------:R-:W-:Y:S01]  /*3810*/  FFMA.FTZ R176, R127, R6, -R22.reuse ;  /* 0x000000067fb07223 */ /* 0x100fe20000010816 */
[----:B------:R-:W-:Y:S01]  /*3820*/  FMNMX.FTZ R14, R31, R14, !PT ;  /* 0x0000000e1f0e7209 */ /* 0x000fe20007810000 */
[----:B------:R-:W-:Y:S01]  /*3830*/  MUFU.EX2 R180, R180 ;  /* 0x000000b400b47308 */ /* 0x000fe20000000800 */
[----:B------:R-:W-:Y:S01]  /*3840*/  FSEL R115, R78, -INF , !P1 ;  /* 0xff8000004e737808 */ /* 0x000fe20004800000 */
[--C-:B------:R-:W-:Y:S01]  /*3850*/  FFMA.FTZ R97, R129, R6, -R22.reuse ;  /* 0x0000000681617223 */ /* 0x100fe20000010816 */
[----:B------:R-:W-:Y:S01]  /*3860*/  FMNMX.FTZ R14, R25, R14, !PT ;  /* 0x0000000e190e7209 */ /* 0x000fe20007810000 */
[-CC-:B------:R-:W-:Y:S01]  /*3870*/  FFMA.FTZ R178, R123, R6.reuse, -R22.reuse ;  /* 0x000000067bb27223 */ /* 0x180fe20000010816 */
[----:B------:R-:W-:Y:S01]  /*3880*/  ISETP.GT.AND P6, PT, R12, 0x79, !P6 ;  /* 0x000000790c00780c */ /* 0x000fe200077c4270 */
[--C-:B------:R-:W-:Y:S01]  /*3890*/  FFMA.FTZ R12, R111, R6, -R22.reuse ;  /* 0x000000066f0c7223 */ /* 0x100fe20000010816 */
[----:B------:R-:W-:Y:S01]  /*38a0*/  FMNMX.FTZ R14, R35, R14, !PT ;  /* 0x0000000e230e7209 */ /* 0x000fe20007810000 */
[----:B------:R-:W0:Y:S01]  /*38b0*/  MUFU.EX2 R93, R93 ;  /* 0x0000005d005d7308 */ /* 0x000e220000000800 */
[----:B------:R-:W-:Y:S01]  /*38c0*/  ISETP.LT.OR P6, PT, R4, 0x7a, P6 ;  /* 0x0000007a0400780c */ /* 0x000fe200037c1670 */
[--C-:B------:R-:W-:Y:S01]  /*38d0*/  FFMA.FTZ R4, R61, R6, -R22.reuse ;  /* 0x000000063d047223 */ /* 0x100fe20000010816 */
[----:B------:R-:W-:Y:S01]  /*38e0*/  FMNMX.FTZ R14, R29, R14, !PT ;  /* 0x0000000e1d0e7209 */ /* 0x000fe20007810000 */
[-CC-:B------:R-:W-:Y:S01]  /*38f0*/  FFMA.FTZ R168, R117, R6.reuse, -R22.reuse ;  /* 0x0000000675a87223 */ /* 0x180fe20000010816 */
[----:B------:R-:W-:Y:S01]  /*3900*/  FSEL R111, R86, -INF , !P5 ;  /* 0xff800000566f7808 */ /* 0x000fe20006800000 */
[--C-:B------:R-:W-:Y:S01]  /*3910*/  FFMA.FTZ R99, R99, R6, -R22.reuse ;  /* 0x0000000663637223 */ /* 0x100fe20000010816 */
[----:B------:R-:W-:Y:S01]  /*3920*/  FMNMX.FTZ R14, R39, R14, !PT ;  /* 0x0000000e270e7209 */ /* 0x000fe20007810000 */
[----:B------:R1:W-:Y:S01]  /*3930*/  MUFU.EX2 R166, R4 ;  /* 0x0000000400a67308 */ /* 0x0003e20000000800 */
[----:B------:R-:W-:Y:S01]  /*3940*/  FSEL R87, R87, -INF , !P6 ;  /* 0xff80000057577808 */ /* 0x000fe20007000000 */
        /* <DEDUP_REMOVED lines=14> */
[----:B------:R-:W3:Y:S01]  /*3a30*/  MUFU.EX2 R95, R95 ;  /* 0x0000005f005f7308 */ /* 0x000ee20000000800 */
[-CC-:B------:R-:W-:Y:S01]  /*3a40*/  FFMA.FTZ R69, R69, R6.reuse, -R22.reuse ;  /* 0x0000000645457223 */ /* 0x180fe20000010816 */
[--C-:B------:R-:W-:Y:S01]  /*3a50*/  FFMA.FTZ R13, R13, R6, -R22.reuse ;  /* 0x000000060d0d7223 */ /* 0x100fe20000010816 */
[----:B------:R-:W-:Y:S01]  /*3a60*/  FMNMX.FTZ R14, R41, R14, !PT ;  /* 0x0000000e290e7209 */ /* 0x000fe20007810000 */
[-CC-:B------:R-:W-:Y:S01]  /*3a70*/  FFMA.FTZ R73, R73, R6.reuse, -R22.reuse ;  /* 0x0000000649497223 */ /* 0x180fe20000010816 */
[-CC-:B------:R-:W-:Y:S01]  /*3a80*/  FFMA.FTZ R15, R15, R6.reuse, -R22.reuse ;  /* 0x000000060f0f7223 */ /* 0x180fe20000010816 */
[--C-:B------:R-:W-:Y:S01]  /*3a90*/  FFMA.FTZ R77, R77, R6, -R22.reuse ;  /* 0x000000064d4d7223 */ /* 0x100fe20000010816 */
[----:B------:R-:W-:Y:S01]  /*3aa0*/  FMNMX.FTZ R14, R51, R14, !PT ;  /* 0x0000000e330e7209 */ /* 0x000fe20007810000 */
[----:B------:R-:W4:Y:S01]  /*3ab0*/  MUFU.EX2 R176, R176 ;  /* 0x000000b000b07308 */ /* 0x000f220000000800 */
[-CC-:B------:R-:W-:Y:S01]  /*3ac0*/  FFMA.FTZ R19, R19, R6.reuse, -R22.reuse ;  /* 0x0000000613137223 */ /* 0x180fe20000010816 */
[--C-:B------:R-:W-:Y:S01]  /*3ad0*/  FFMA.FTZ R81, R81, R6, -R22.reuse ;  /* 0x0000000651517223 */ /* 0x100fe20000010816 */
[----:B------:R-:W-:Y:S01]  /*3ae0*/  FMNMX.FTZ R14, R45, R14, !PT ;  /* 0x0000000e2d0e7209 */ /* 0x000fe20007810000 */
[-CC-:B------:R-:W-:Y:S01]  /*3af0*/  FFMA.FTZ R21, R21, R6.reuse, -R22.reuse ;  /* 0x0000000615157223 */ /* 0x180fe20000010816 */
[----:B------:R-:W-:-:S02]  /*3b00*/  FFMA.FTZ R22, R85, R6, -R22 ;  /* 0x0000000655167223 */ /* 0x000fc40000010816 */
[----:B------:R-:W-:Y:S01]  /*3b10*/  FMNMX.FTZ R14, R55, R14, !PT ;  /* 0x0000000e370e7209 */ /* 0x000fe20007810000 */
[----:B------:R-:W-:Y:S03]  /*3b20*/  MUFU.EX2 R117, R12 ;  /* 0x0000000c00757308 */ /* 0x000fe60000000800 */
[----:B------:R-:W-:-:S04]  /*3b30*/  FMNMX.FTZ R14, R49, R14, !PT ;  /* 0x0000000e310e7209 */ /* 0x000fc80007810000 */
[----:B------:R-:W-:Y:S01]  /*3b40*/  FMNMX.FTZ R14, R59, R14, !PT ;  /* 0x0000000e3b0e7209 */ /* 0x000fe20007810000 */
[----:B------:R-:W5:Y:S03]  /*3b50*/  MUFU.EX2 R97, R97 ;  /* 0x0000006100617308 */ /* 0x000f660000000800 */
        /* <DEDUP_REMOVED lines=14> */
[----:B------:R-:W-:Y:S03]  /*3c40*/  MUFU.EX2 R174, R174 ;  /* 0x000000ae00ae7308 */ /* 0x000fe60000000800 */
[----:B------:R-:W-:-:S04]  /*3c50*/  FMNMX.FTZ R14, R113, R14, !PT ;  /* 0x0000000e710e7209 */ /* 0x000fc80007810000 */
[----:B------:R-:W-:Y:S01]  /*3c60*/  FMNMX.FTZ R14, R83, R14, !PT ;  /* 0x0000000e530e7209 */ /* 0x000fe20007810000 */
[----:B------:R-:W-:Y:S03]  /*3c70*/  MUFU.EX2 R103, R103 ;  /* 0x0000006700677308 */ /* 0x000fe60000000800 */
[----:B------:R-:W-:-:S04]  /*3c80*/  FMNMX.FTZ R14, R111, R14, !PT ;  /* 0x0000000e6f0e7209 */ /* 0x000fc80007810000 */
[----:B------:R-:W-:Y:S01]  /*3c90*/  FMNMX.FTZ R14, R87, R14, !PT ;  /* 0x0000000e570e7209 */ /* 0x000fe20007810000 */
[----:B------:R-:W-:Y:S04]  /*3ca0*/  MUFU.EX2 R168, R168 ;  /* 0x000000a800a87308 */ /* 0x000fe80000000800 */
[----:B------:R-:W0:Y:S04]  /*3cb0*/  SHFL.BFLY PT, R61, R14, 0x2, 0x1f ;  /* 0x0c401f000e3d7f89 */ /* 0x000e2800000e0000 */
[----:B------:R-:W-:Y:S08]  /*3cc0*/  MUFU.EX2 R105, R105 ;  /* 0x0000006900697308 */ /* 0x000ff00000000800 */
[----:B------:R-:W-:Y:S08]  /*3cd0*/  MUFU.EX2 R170, R170 ;  /* 0x000000aa00aa7308 */ /* 0x000ff00000000800 */
[----:B------:R-:W-:Y:S01]  /*3ce0*/  MUFU.EX2 R107, R107 ;  /* 0x0000006b006b7308 */ /* 0x000fe20000000800 */
[----:B0-----:R-:W-:-:S07]  /*3cf0*/  FMNMX.FTZ R61, R14, R61, !PT ;  /* 0x0000003d0e3d7209 */ /* 0x001fce0007810000 */
[----:B------:R-:W-:Y:S01]  /*3d00*/  MUFU.EX2 R164, R164 ;  /* 0x000000a400a47308 */ /* 0x000fe20000000800 */
[----:B-1----:R-:W0:Y:S07]  /*3d10*/  SHFL.BFLY PT, R4, R61, 0x1, 0x1f ;  /* 0x0c201f003d047f89 */ /* 0x002e2e00000e0000 */
[----:B------:R-:W-:Y:S08]  /*3d20*/  MUFU.EX2 R109, R109 ;  /* 0x0000006d006d7308 */ /* 0x000ff00000000800 */
[----:B------:R-:W-:Y:S08]  /*3d30*/  MUFU.EX2 R5, R5 ;  /* 0x0000000500057308 */ /* 0x000ff00000000800 */
[----:B------:R-:W-:Y:S01]  /*3d40*/  MUFU.EX2 R160, R65 ;  /* 0x0000004100a07308 */ /* 0x000fe20000000800 */
[----:B0-----:R-:W-:-:S04]  /*3d50*/  FMNMX.FTZ R9, R61, R4, !PT ;  /* 0x000000043d097209 */ /* 0x001fc80007810000 */
[C---:B------:R-:W-:Y:S01]  /*3d60*/  FSETP.NEU.FTZ.AND P1, PT, R9.reuse, -INF , PT ;  /* 0xff8000000900780b */ /* 0x040fe20003f3d000 */
[----:B------:R-:W-:Y:S02]  /*3d70*/  FMUL.FTZ R4, R9, R6 ;  /* 0x0000000609047220 */ /* 0x000fe40000410000 */
[----:B------:R-:W-:Y:S03]  /*3d80*/  MUFU.EX2 R69, R69 ;  /* 0x0000004500457308 */ /* 0x000fe60000000800 */
[----:B------:R-:W-:Y:S02]  /*3d90*/  FSEL R4, R4, RZ, P1 ;  /* 0x000000ff04047208 */ /* 0x000fe40000800000 */
[----:B------:R-:W-:-:S03]  /*3da0*/  PLOP3.LUT P1, PT, PT, PT, UP0, 0x40, 0x0 ;  /* 0x000000000000781c */ /* 0x000fc60003f2e808 */
        /* <DEDUP_REMOVED lines=28> */
[----:B------:R-:W1:Y:S01]  /*3f70*/  MUFU.EX2 R23, R23 ;  /* 0x0000001700177308 */ /* 0x000e620000000800 */
[----:B-----5:R-:W-:Y:S01]  /*3f80*/  FADD.FTZ R31, R97, R34 ;  /* 0x00000022611f7221 */ /* 0x020fe20000010000 */
[-CC-:B------:R-:W-:Y:S01]  /*3f90*/  FFMA.FTZ R67, R67, R6.reuse, -R4.reuse ;  /* 0x0000000643437223 */ /* 0x180fe20000010804 */
[-CC-:B------:R-:W-:Y:S01]  /*3fa0*/  FFMA.FTZ R89, R89, R6.reuse, -R4.reuse ;  /* 0x0000000659597223 */ /* 0x180fe20000010804 */
[-CC-:B------:R-:W-:Y:S01]  /*3fb0*/  FFMA.FTZ R71, R71, R6.reuse, -R4.reuse ;  /* 0x0000000647477223 */ /* 0x180fe20000010804 */
[----:B------:R-:W-:Y:S01]  /*3fc0*/  FADD.FTZ R34, R178, R31 ;  /* 0x0000001fb2227221 */ /* 0x000fe20000010000 */
[-CC-:B------:R-:W-:Y:S01]  /*3fd0*/  FFMA.FTZ R91, R91, R6.reuse, -R4.reuse ;  /* 0x000000065b5b7223 */ /* 0x180fe20000010804 */
[-C--:B------:R-:W-:Y:S01]  /*3fe0*/  FFMA.FTZ R75, R75, R6.reuse, -R4 ;  /* 0x000000064b4b7223 */ /* 0x080fe20000010804 */
[----:B------:R-:W2:Y:S01]  /*3ff0*/  MUFU.EX2 R25, R25 ;  /* 0x0000001900197308 */ /* 0x000ea20000000800 */
[----:B------:R-:W-:Y:S01]  /*4000*/  FADD.FTZ R31, R99, R34 ;  /* 0x00000022631f7221 */ /* 0x000fe20000010000 */
[-CC-:B------:R-:W-:Y:S01]  /*4010*/  FFMA.FTZ R115, R115, R6.reuse, -R4.reuse ;  /* 0x0000000673737223 */ /* 0x180fe20000010804 */
[-CC-:B------:R-:W-:Y:S01]  /*4020*/  FFMA.FTZ R79, R79, R6.reuse, -R4.reuse ;  /* 0x000000064f4f7223 */ /* 0x180fe20000010804 */
[-CC-:B------:R-:W-:Y:S01]  /*4030*/  FFMA.FTZ R113, R113, R6.reuse, -R4.reuse ;  /* 0x0000000671717223 */ /* 0x180fe20000010804 */
[----:B------:R-:W-:Y:S01]  /*4040*/  FADD.FTZ R36, R172, R31 ;  /* 0x0000001fac247221 */ /* 0x000fe20000010000 */
[-CC-:B------:R-:W-:Y:S01]  /*4050*/  FFMA.FTZ R83, R83, R6.reuse, -R4.reuse ;  /* 0x0000000653537223 */ /* 0x180fe20000010804 */
[-C--:B------:R-:W-:Y:S01]  /*4060*/  FFMA.FTZ R111, R111, R6.reuse, -R4 ;  /* 0x000000066f6f7223 */ /* 0x080fe20000010804 */
[----:B------:R3:W4:Y:S01]  /*4070*/  MUFU.EX2 R14, R35 ;  /* 0x00000023000e7308 */ /* 0x0007220000000800 */
[----:B------:R-:W-:Y:S01]  /*4080*/  FADD.FTZ R31, R101, R36 ;  /* 0x00000024651f7221 */ /* 0x000fe20000010000 */
[----:B0-----:R-:W-:Y:S01]  /*4090*/  FADD.FTZ R36, R26, R27 ;  /* 0x0000001b1a247221 */ /* 0x001fe20000010000 */
[----:B------:R-:W-:Y:S01]  /*40a0*/  FFMA.FTZ R87, R87, R6, -R4 ;  /* 0x0000000657577223 */ /* 0x000fe20000010804 */
[----:B------:R-:W-:Y:S01]  /*40b0*/  F2FP.F16.F32.PACK_AB R181, R27, R26 ;  /* 0x0000001a1bb5723e */ /* 0x000fe200000000ff */
[----:B------:R-:W-:Y:S01]  /*40c0*/  FADD.FTZ R38, R174, R31 ;  /* 0x0000001fae267221 */ /* 0x000fe20000010000 */
[----:B-1----:R-:W-:Y:S01]  /*40d0*/  FADD.FTZ R31, R23, R36 ;  /* 0x00000024171f7221 */ /* 0x002fe20000010000 */
[C---:B------:R-:W-:Y:S01]  /*40e0*/  F2FP.F16.F32.PACK_AB R183, R12.reuse, R23 ;  /* 0x000000170cb7723e */ /* 0x040fe200000000ff */
[----:B------:R-:W0:Y:S01]  /*40f0*/  MUFU.EX2 R29, R29 ;  /* 0x0000001d001d7308 */ /* 0x000e220000000800 */
[----:B---3--:R-:W-:Y:S01]  /*4100*/  FADD.FTZ R35, R103, R38 ;  /* 0x0000002667237221 */ /* 0x008fe20000010000 */
[----:B------:R-:W-:Y:S01]  /*4110*/  FADD.FTZ R38, R12, R31 ;  /* 0x0000001f0c267221 */ /* 0x000fe20000010000 */
[----:B------:R-:W-:-:S02]  /*4120*/  F2FP.F16.F32.PACK_AB R180, R93, R180 ;  /* 0x000000b45db4723e */ /* 0x000fc400000000ff */
[----:B------:R-:W-:Y:S01]  /*4130*/  FADD.FTZ R40, R168, R35 ;  /* 0x00000023a8287221 */ /* 0x000fe20000010000 */
[----:B--2---:R-:W-:Y:S01]  /*4140*/  FADD.FTZ R31, R25, R38 ;  /* 0x00000026191f7221 */ /* 0x004fe20000010000 */
[----:B------:R-:W-:Y:S01]  /*4150*/  F2FP.F16.F32.PACK_AB R182, R95, R182 ;  /* 0x000000b65fb6723e */ /* 0x000fe200000000ff */
[----:B------:R-:W1:Y:S01]  /*4160*/  MUFU.EX2 R20, R39 ;  /* 0x0000002700147308 */ /* 0x000e620000000800 */
[----:B------:R-:W-:Y:S01]  /*4170*/  FADD.FTZ R35, R105, R40 ;  /* 0x0000002869237221 */ /* 0x000fe20000010000 */
[C---:B----4-:R-:W-:Y:S01]  /*4180*/  FADD.FTZ R18, R14.reuse, R31 ;  /* 0x0000001f0e127221 */ /* 0x050fe20000010000 */
[----:B------:R-:W-:Y:S02]  /*4190*/  F2FP.F16.F32.PACK_AB R177, R14, R25 ;  /* 0x000000190eb1723e */ /* 0x000fe400000000ff */
[----:B------:R-:W-:Y:S01]  /*41a0*/  FADD.FTZ R38, R170, R35 ;  /* 0x00000023aa267221 */ /* 0x000fe20000010000 */
[----:B------:R-:W-:Y:S02]  /*41b0*/  F2FP.F16.F32.PACK_AB R176, R97, R176 ;  /* 0x000000b061b0723e */ /* 0x000fe400000000ff */
[----:B------:R-:W2:Y:S01]  /*41c0*/  MUFU.EX2 R33, R33 ;  /* 0x0000002100217308 */ /* 0x000ea20000000800 */
[----:B0-----:R-:W-:Y:S01]  /*41d0*/  FADD.FTZ R31, R29, R18 ;  /* 0x000000121d1f7221 */ /* 0x001fe20000010000 */
[----:B------:R-:W-:Y:S01]  /*41e0*/  FADD.FTZ R35, R107, R38 ;  /* 0x000000266b237221 */ /* 0x000fe20000010000 */
[----:B------:R-:W-:-:S02]  /*41f0*/  F2FP.F16.F32.PACK_AB R178, R99, R178 ;  /* 0x000000b263b2723e */ /* 0x000fc400000000ff */
[----:B------:R-:W-:Y:S01]  /*4200*/  F2FP.F16.F32.PACK_AB R172, R101, R172 ;  /* 0x000000ac65ac723e */ /* 0x000fe200000000ff */
[----:B------:R-:W-:Y:S01]  /*4210*/  FADD.FTZ R40, R164, R35 ;  /* 0x00000023a4287221 */ /* 0x000fe20000010000 */
[----:B------:R-:W-:Y:S01]  /*4220*/  F2FP.F16.F32.PACK_AB R174, R103, R174 ;  /* 0x000000ae67ae723e */ /* 0x000fe200000000ff */
[----:B------:R-:W0:Y:S01]  /*4230*/  MUFU.EX2 R24, R43 ;  /* 0x0000002b00187308 */ /* 0x000e220000000800 */
[----:B-1----:R-:W-:Y:S01]  /*4240*/  FADD.FTZ R38, R20, R31 ;  /* 0x0000001f14267221 */ /* 0x002fe20000010000 */
[----:B------:R-:W-:Y:S01]  /*4250*/  FADD.FTZ R40, R117, R40 ;  /* 0x0000002875287221 */ /* 0x000fe20000010000 */
[----:B------:R-:W-:Y:S02]  /*4260*/  F2FP.F16.F32.PACK_AB R168, R105, R168 ;  /* 0x000000a869a8723e */ /* 0x000fe400000000ff */
[----:B------:R-:W-:Y:S01]  /*4270*/  F2FP.F16.F32.PACK_AB R170, R107, R170 ;  /* 0x000000aa6baa723e */ /* 0x000fe200000000ff */
[----:B------:R-:W-:Y:S01]  /*4280*/  FADD.FTZ R35, R109, R40 ;  /* 0x000000286d237221 */ /* 0x000fe20000010000 */
[----:B------:R-:W-:Y:S01]  /*4290*/  F2FP.F16.F32.PACK_AB R164, R117, R164 ;  /* 0x000000a475a4723e */ /* 0x000fe200000000ff */
[----:B------:R-:W1:Y:S01]  /*42a0*/  MUFU.EX2 R37, R37 ;  /* 0x0000002500257308 */ /* 0x000e620000000800 */
[----:B--2---:R-:W-:Y:S01]  /*42b0*/  FADD.FTZ R31, R33, R38 ;  /* 0x00000026211f7221 */ /* 0x004fe20000010000 */
[C---:B------:R-:W-:Y:S01]  /*42c0*/  FADD.FTZ R42, R166.reuse, R35 ;  /* 0x00000023a62a7221 */ /* 0x040fe20000010000 */
[----:B------:R-:W-:-:S02]  /*42d0*/  F2FP.F16.F32.PACK_AB R166, R166, R109 ;  /* 0x0000006da6a6723e */ /* 0x000fc400000000ff */
[----:B------:R-:W-:Y:S01]  /*42e0*/  F2FP.F16.F32.PACK_AB R179, R20, R29 ;  /* 0x0000001d14b3723e */ /* 0x000fe200000000ff */
[----:B------:R-:W-:Y:S02]  /*42f0*/  FADD.FTZ R35, R5, R42 ;  /* 0x0000002a05237221 */ /* 0x000fe40000010000 */
[----:B------:R-:W2:Y:S01]  /*4300*/  MUFU.EX2 R28, R47 ;  /* 0x0000002f001c7308 */ /* 0x000ea20000000800 */
[----:B0-----:R-:W-:Y:S01]  /*4310*/  FADD.FTZ R38, R24, R31 ;  /* 0x0000001f18267221 */ /* 0x001fe20000010000 */
[C---:B------:R-:W-:Y:S01]  /*4320*/  FADD.FTZ R35, R160.reuse, R35 ;  /* 0x00000023a0237221 */ /* 0x040fe20000010000 */
[----:B------:R-:W-:Y:S02]  /*4330*/  F2FP.F16.F32.PACK_AB R160, R160, R5 ;  /* 0x00000005a0a0723e */ /* 0x000fe400000000ff */
[----:B------:R-:W-:-:S03]  /*4340*/  F2FP.F16.F32.PACK_AB R173, R24, R33 ;  /* 0x0000002118ad723e */ /* 0x000fc600000000ff */
[----:B------:R-:W0:Y:S01]  /*4350*/  MUFU.EX2 R41, R41 ;  /* 0x0000002900297308 */ /* 0x000e220000000800 */
[----:B-1----:R-:W-:-:S07]  /*4360*/  FADD.FTZ R31, R37, R38 ;  /* 0x00000026251f7221 */ /* 0x002fce0000010000 */
[----:B------:R-:W1:Y:S01]  /*4370*/  MUFU.EX2 R30, R51 ;  /* 0x00000033001e7308 */ /* 0x000e620000000800 */
[C---:B--2---:R-:W-:Y:S01]  /*4380*/  FADD.FTZ R40, R28.reuse, R31 ;  /* 0x0000001f1c287221 */ /* 0x044fe20000010000 */
[----:B------:R-:W-:-:S06]  /*4390*/  F2FP.F16.F32.PACK_AB R175, R28, R37 ;  /* 0x000000251caf723e */ /* 0x000fcc00000000ff */
[----:B------:R-:W2:Y:S01]  /*43a0*/  MUFU.EX2 R45, R45 ;  /* 0x0000002d002d7308 */ /* 0x000ea20000000800 */
[----:B0-----:R-:W-:Y:S01]  /*43b0*/  FADD.FTZ R31, R41, R40 ;  /* 0x00000028291f7221 */ /* 0x001fe20000010000 */
[----:B------:R-:W-:Y:S01]  /*43c0*/  FADD.FTZ R40, R162, R35 ;  /* 0x00000023a2287221 */ /* 0x000fe20000010000 */
[----:B------:R-:W-:-:S03]  /*43d0*/  F2FP.F16.F32.PACK_AB R162, R69, R162 ;  /* 0x000000a245a2723e */ /* 0x000fc600000000ff */
[----:B------:R-:W-:Y:S02]  /*43e0*/  FADD.FTZ R42, R69, R40 ;  /* 0x00000028452a7221 */ /* 0x000fe40000010000 */
        /* <DEDUP_REMOVED lines=62> */
[----:B------:R-:W-:-:S03]  /*47d0*/  F2FP.F16.F32.PACK_AB R153, R22, R113 ;  /* 0x000000711699723e */ /* 0x000fc600000000ff */
[----:B--2---:R-:W-:Y:S01]  /*47e0*/  FADD.FTZ R13, R111, R14 ;  /* 0x0000000e6f0d7221 */ /* 0x004fe20000010000 */
[----:B------:R-:W-:-:S03]  /*47f0*/  VIADD R14, R17, 0xfffffffe ;  /* 0xfffffffe110e7836 */ /* 0x000fc60000000000 */
[C---:B0-----:R-:W-:Y:S01]  /*4800*/  FADD.FTZ R4, R12.reuse, R13 ;  /* 0x0000000d0c047221 */ /* 0x041fe20000010000 */
[----:B------:R-:W-:Y:S01]  /*4810*/  F2FP.F16.F32.PACK_AB R155, R12, R111 ;  /* 0x0000006f0c9b723e */ /* 0x000fe200000000ff */
[----:B------:R-:W-:Y:S06]  /*4820*/  @P1 BRA `(.L_x_1089) ;  /* 0x00000000004c1947 */ /* 0x000fec0003800000 */
[----:B------:R-:W-:Y:S01]  /*4830*/  ISETP.LT.AND P1, PT, RZ, UR45, PT ;  /* 0x0000002dff007c0c */ /* 0x000fe2000bf21270 */
[----:B------:R-:W-:-:S12]  /*4840*/  UIADD3 UR11, UR45, -0x1, URZ ;  /* 0xffffffff2d0b7890 */ /* 0x000fd8000fffe03f */
[----:B------:R-:W-:Y:S05]  /*4850*/  @P1 BRA `(.L_x_1090) ;  /* 0x0000000000201947 */ /* 0x000fea0003800000 */
[----:B------:R-:W-:Y:S01]  /*4860*/  ULDC UR14, c[0x0][0x9e4] ;  /* 0x00027900000e7ab9 */ /* 0x000fe20000000800 */
[----:B------:R-:W-:Y:S02]  /*4870*/  UIADD3 UR11, -UR45, URZ, URZ ;  /* 0x0000003f2d0b7290 */ /* 0x000fe4000fffe13f */
[----:B------:R-:W-:-:S11]  /*4880*/  UISETP.NE.AND UP0, UPT, UR14, 0x1, UPT ;  /* 0x000000010e00788c */ /* 0x000fd6000bf05270 */
[----:B------:R-:W-:Y:S02]  /*4890*/  @UP0 ULDC.64 UR18, c[0x0][0x9e8] ;  /* 0x00027a0000120ab9 */ /* 0x000fe40000000a00 */
[----:B------:R-:W-:-:S04]  /*48a0*/  UIMAD.WIDE.U32 UR6, UR11, UR18, URZ ;  /* 0x000000120b0672a5 */ /* 0x000fc8000f8e003f */
[----:B------:R-:W-:-:S04]  /*48b0*/  @UP0 USHF.R.U32.HI UR11, URZ, UR19, UR7 ;  /* 0x000000133f0b0299 */ /* 0x000fc80008011607 */
[----:B------:R-:W-:Y:S01]  /*48c0*/  ULOP3.LUT UR11, URZ, UR11, URZ, 0x33, !UPT ;  /* 0x0000000b3f0b7292 */ /* 0x000fe2000f8e333f */
[----:B------:R-:W-:Y:S11]  /*48d0*/  BRA `(.L_x_1091) ;  /* 0x0000000000147947 */ /* 0x000ff60003800000 */
.L_x_1090:
[----:B------:R-:W-:Y:S02]  /*48e0*/  ULDC UR14, c[0x0][0x9e4] ;  /* 0x00027900000e7ab9 */ /* 0x000fe40000000800 */
[----:B------:R-:W-:-:S11]  /*48f0*/  UISETP.NE.AND UP0, UPT, UR14, 0x1, UPT ;  /* 0x000000010e00788c */ /* 0x000fd6000bf05270 */
[----:B------:R-:W-:Y:S02]  /*4900*/  @UP0 ULDC.64 UR18, c[0x0][0x9e8] ;  /* 0x00027a0000120ab9 */ /* 0x000fe40000000a00 */
[----:B------:R-:W-:-:S04]  /*4910*/  UIMAD.WIDE.U32 UR6, UR11, UR18, URZ ;  /* 0x000000120b0672a5 */ /* 0x000fc8000f8e003f */
[----:B------:R-:W-:-:S12]  /*4920*/  @UP0 USHF.R.U32.HI UR11, URZ, UR19, UR7 ;  /* 0x000000133f0b0299 */ /* 0x000fd80008011607 */
.L_x_1091:
[----:B------:R-:W-:-:S04]  /*4930*/  UIMAD UR11, UR11, UR14, UR14 ;  /* 0x0000000e0b0b72a4 */ /* 0x000fc8000f8e020e */
[----:B------:R-:W-:-:S04]  /*4940*/  UISETP.LT.AND UP0, UPT, UR10, UR11, UPT ;  /* 0x0000000b0a00728c */ /* 0x000fc8000bf01270 */
[----:B------:R-:W-:-:S12]  /*4950*/  USEL UR10, UR10, UR11, UP0 ;  /* 0x0000000b0a0a7287 */ /* 0x000fd80008000000 */
.L_x_1089:
[----:B------:R-:W-:Y:S01]  /*4960*/  USHF.R.S32.HI UR6, URZ, 0x1f, UR10 ;  /* 0x0000001f3f067899 */ /* 0x000fe2000801140a */
[----:B------:R-:W-:Y:S01]  /*4970*/  CS2R R150, SRZ ;  /* 0x0000000000967805 */ /* 0x000fe2000001ff00 */
[----:B------:R-:W-:Y:S01]  /*4980*/  UMOV UR46, URZ ;  /* 0x0000003f002e7c82 */ /* 0x000fe20008000000 */
[----:B------:R-:W-:Y:S01]  /*4990*/  UMOV UR45, URZ ;  /* 0x0000003f002d7c82 */ /* 0x000fe20008000000 */
[----:B------:R-:W-:Y:S01]  /*49a0*/  ULEA.HI UR6, UR6, UR10, URZ, 0x7 ;  /* 0x0000000a06067291 */ /* 0x000fe2000f8f383f */
[----:B------:R-:W-:Y:S02]  /*49b0*/  CS2R R148, SRZ ;  /* 0x0000000000947805 */ /* 0x000fe4000001ff00 */
[----:B------:R-:W-:Y:S02]  /*49c0*/  CS2R R146, SRZ ;  /* 0x0000000000927805 */ /* 0x000fe4000001ff00 */
[----:B------:R-:W-:Y:S01]  /*49d0*/  CS2R R144, SRZ ;  /* 0x0000000000907805 */ /* 0x000fe2000001ff00 */
[----:B------:R-:W-:Y:S01]  /*49e0*/  USHF.R.S32.HI UR6, URZ, 0x7, UR6 ;  /* 0x000000073f067899 */ /* 0x000fe20008011406 */
[----:B------:R-:W-:-:S02]  /*49f0*/  CS2R R142, SRZ ;  /* 0x00000000008e7805 */ /* 0x000fc4000001ff00 */
[----:B------:R-:W-:Y:S02]  /*4a00*/  CS2R R140, SRZ ;  /* 0x00000000008c7805 */ /* 0x000fe4000001ff00 */
[----:B------:R-:W-:Y:S01]  /*4a10*/  CS2R R138, SRZ ;  /* 0x00000000008a7805 */ /* 0x000fe2000001ff00 */
[----:B------:R-:W-:Y:S01]  /*4a20*/  UISETP.LT.AND UP0, UPT, UR38, UR6, UPT ;  /* 0x000000062600728c */ /* 0x000fe2000bf01270 */
[----:B------:R-:W-:Y:S02]  /*4a30*/  CS2R R136, SRZ ;  /* 0x0000000000887805 */ /* 0x000fe4000001ff00 */
[----:B------:R-:W-:Y:S02]  /*4a40*/  CS2R R134, SRZ ;  /* 0x0000000000867805 */ /* 0x000fe4000001ff00 */
[----:B------:R-:W-:Y:S01]  /*4a50*/  CS2R R132, SRZ ;  /* 0x0000000000847805 */ /* 0x000fe2000001ff00 */
[----:B------:R-:W-:Y:S01]  /*4a60*/  USEL UR53, UR38, UR6, !UP0 ;  /* 0x0000000626357287 */ /* 0x000fe2000c000000 */
[----:B------:R-:W-:-:S02]  /*4a70*/  CS2R R130, SRZ ;  /* 0x0000000000827805 */ /* 0x000fc4000001ff00 */
[----:B------:R-:W-:Y:S02]  /*4a80*/  CS2R R128, SRZ ;  /* 0x0000000000807805 */ /* 0x000fe4000001ff00 */
[----:B------:R-:W-:Y:S02]  /*4a90*/  CS2R R126, SRZ ;  /* 0x00000000007e7805 */ /* 0x000fe4000001ff00 */
[----:B------:R-:W-:Y:S02]  /*4aa0*/  CS2R R124, SRZ ;  /* 0x00000000007c7805 */ /* 0x000fe4000001ff00 */
[----:B------:R-:W-:Y:S02]  /*4ab0*/  CS2R R122, SRZ ;  /* 0x00000000007a7805 */ /* 0x000fe4000001ff00 */
[----:B------:R-:W-:Y:S02]  /*4ac0*/  ISETP.GE.AND P1, PT, R14, UR53, PT ;  /* 0x000000350e007c0c */ /* 0x000fe4000bf26270 */
        /* <DEDUP_REMOVED lines=16> */
[----:B------:R-:W-:Y:S01]  /*4bd0*/  CS2R R88, SRZ ;  /* 0x0000000000587805 */ /* 0x000fe2000001ff00 */
[----:B------:R-:W-:Y:S06]  /*4be0*/  @!P1 BRA `(.L_x_1092) ;  /* 0x0000003000689947 */ /* 0x000fec0003800000 */
[----:B------:R-:W-:Y:S01]  /*4bf0*/  IMAD.MOV.U32 R13, RZ, RZ, R9 ;  /* 0x000000ffff0d7224 */ /* 0x000fe200078e0009 */
[----:B------:R-:W-:Y:S01]  /*4c00*/  UMOV UR55, URZ ;  /* 0x0000003f00377c82 */ /* 0x000fe20008000000 */
[----:B------:R-:W-:Y:S01]  /*4c10*/  IMAD.MOV.U32 R12, RZ, RZ, R7 ;  /* 0x000000ffff0c7224 */ /* 0x000fe200078e0007 */
[----:B------:R-:W-:Y:S01]  /*4c20*/  UMOV UR54, URZ ;  /* 0x0000003f00367c82 */ /* 0x000fe20008000000 */
[----:B------:R-:W-:Y:S01]  /*4c30*/  IMAD.MOV.U32 R151, RZ, RZ, RZ ;  /* 0x000000ffff977224 */ /* 0x000fe200078e00ff */
[----:B------:R-:W-:Y:S01]  /*4c40*/  ULDC UR50, c[0x0][0x9e4] ;  /* 0x0002790000327ab9 */ /* 0x000fe20000000800 */
[----:B------:R-:W-:Y:S01]  /*4c50*/  ULDC UR51, c[0x0][0x2f0] ;  /* 0x0000bc0000337ab9 */ /* 0x000fe20000000800 */
[----:B------:R-:W-:-:S05]  /*4c60*/  ULDC UR52, c[0x0][0x9e0] ;  /* 0x0002780000347ab9 */ /* 0x000fca0000000800 */
.L_x_1111:
[----:B------:R-:W-:Y:S01]  /*4c70*/  ISETP.NE.AND P2, PT, RZ, UR39, PT ;  /* 0x00000027ff007c0c */ /* 0x000fe2000bf45270 */
[----:B------:R-:W-:-:S04]  /*4c80*/  UISETP.NE.AND UP0, UPT, UR54, 0x1, UPT ;  /* 0x000000013600788c */ /* 0x000fc8000bf05270 */
[----:B------:R-:W-:-:S04]  /*4c90*/  USEL UR45, URZ, 0x1, UP0 ;  /* 0x000000013f2d7887 */ /* 0x000fc80008000000 */
[----:B------:R-:W-:-:S04]  /*4ca0*/  ULOP3.LUT UR45, UR55, UR45, URZ, 0x3c, !UPT ;  /* 0x0000002d372d7292 */ /* 0x000fc8000f8e3c3f */
[----:B------:R-:W-:Y:S08]  /*4cb0*/  @P2 BRA `(.L_x_1093) ;  /* 0x0000000000382947 */ /* 0x000ff00003800000 */
[----:B------:R-:W-:Y:S05]  /*4cc0*/  @!P0 BRA `(.L_x_1094) ;  /* 0x0000000000048947 */ /* 0x000fea0003800000 */
[----:B------:R-:W-:Y:S01]  /*4cd0*/  BPT.TRAP 0x1 ;  /* 0x000000040000795c */ /* 0x000fe20000300000 */
.L_x_1094:
        /* <DEDUP_REMOVED lines=9> */
.L_x_1095:
[----:B-1----:R-:W-:Y:S05]  /*4d70*/  @P1 BRA `(.L_x_1093) ;  /* 0x0000000000081947 */ /* 0x002fea0003800000 */
[----:B------:R-:W1:Y:S02]  /*4d80*/  SYNCS.PHASECHK.TRANS64.TRYWAIT P1, [UR6+0x28830], R6 ;  /* 0x02883006ff0075a7 */ /* 0x000e640008020146 */
[----:B-1----:R-:W-:Y:S05]  /*4d90*/  @!P1 BRA `(.L_x_1096) ;  /* 0x000000e400e49947 */ /* 0x002fea0003800000 */
.L_x_1093:
        /* <DEDUP_REMOVED lines=13> */
[----:B------:R-:W-:Y:S02]  /*4e70*/  UIADD3 UR6, UR34, 0x2, URZ ;  /* 0x0000000222067890 */ /* 0x000fe4000fffe03f */
        /* <DEDUP_REMOVED lines=36> */
.L_x_1098:
[----:B------:R-:W-:Y:S01]  /*50c0*/  ULEA UR6, UR54, UR40, 0x3 ;  /* 0x0000002836067291 */ /* 0x000fe2000f8e183f */
[----:B------:R-:W-:-:S05]  /*50d0*/  IMAD.U32 R6, RZ, RZ, UR55 ;  /* 0x00000037ff067e24 */ /* 0x000fca000f8e00ff */
[----:B------:R-:W-:-:S04]  /*50e0*/  SHF.L.U32 R6, R6, 0x1f, RZ ;  /* 0x0000001f06067819 */ /* 0x000fc800000006ff */
[----:B------:R0:W1:Y:S01]  /*50f0*/  SYNCS.PHASECHK.TRANS64.TRYWAIT P1, [UR6+0x28850], R6 ;  /* 0x02885006ff0075a7 */ /* 0x0000620008020146 */
[----:B------:R-:W-:Y:S05]  /*5100*/  @!P0 BRA `(.L_x_1099) ;  /* 0x0000000000048947 */ /* 0x000fea0003800000 */
[----:B------:R-:W-:Y:S01]  /*5110*/  BPT.TRAP 0x1 ;  /* 0x000000040000795c */ /* 0x000fe20000300000 */
.L_x_1099:
[----:B-1----:R-:W-:Y:S05]  /*5120*/  @P1 BRA `(.L_x_1097) ;  /* 0x0000000000081947 */ /* 0x002fea0003800000 */
[----:B------:R-:W1:Y:S02]  /*5130*/  SYNCS.PHASECHK.TRANS64.TRYWAIT P1, [UR6+0x28850], R6 ;  /* 0x02885006ff0075a7 */ /* 0x000e640008020146 */
[----:B-1----:R-:W-:Y:S05]  /*5140*/  @!P1 BRA `(.L_x_1100) ;  /* 0x000000e400109947 */ /* 0x002fea0003800000 */
.L_x_1097:
        /* <DEDUP_REMOVED lines=49> */
.L_x_1101:
[----:B------:R-:W-:Y:S01]  /*5460*/  UISETP.NE.AND UP1, UPT, UR42, URZ, UPT ;  /* 0x0000003f2a00728c */ /* 0x000fe2000bf25270 */
[----:B------:R-:W1:Y:S01]  /*5470*/  LDC R8, c[0x0][0x288] ;  /* 0x0000a200ff087b82 */ /* 0x000e620000000800 */
[----:B0-----:R-:W-:Y:S01]  /*5480*/  IMAD.MOV.U32 R6, RZ, RZ, R0 ;  /* 0x000000ffff067224 */ /* 0x001fe200078e0000 */
[----:B------:R-:W-:Y:S01]  /*5490*/  UISETP.NE.AND UP0, UPT, UR41, URZ, UPT ;  /* 0x0000003f2900728c */ /* 0x000fe2000bf05270 */
[----:B------:R-:W-:Y:S01]  /*54a0*/  IMAD.SHL.U32 R22, R14, 0x80, RZ ;  /* 0x000000800e167824 */ /* 0x000fe200078e00ff */
[----:B------:R-:W-:Y:S01]  /*54b0*/  ULEA UR6, UR46, UR40, 0x3 ;  /* 0x000000282e067291 */ /* 0x000fe2000f8e183f */
[----:B------:R-:W-:Y:S02]  /*54c0*/  PLOP3.LUT P1, PT, PT, PT, UP1, 0x80, 0x0 ;  /* 0x000000000000781c */ /* 0x000fe40003f2f018 */
[----:B------:R-:W-:Y:S01]  /*54d0*/  PLOP3.LUT P2, PT, PT, PT, UP1, 0x80, 0x0 ;  /* 0x000000000000781c */ /* 0x000fe20003f4f018 */
[----:B------:R-:W-:Y:S01]  /*54e0*/  UIADD3 UR6, UR6, 0x28840, URZ ;  /* 0x0002884006067890 */ /* 0x000fe2000fffe03f */
[----:B------:R-:W-:Y:S01]  /*54f0*/  IADD3 R18, -R22, 0x1, RZ ;  /* 0x0000000116127810 */ /* 0x000fe20007ffe1ff */
[----:B------:R-:W-:Y:S01]  /*5500*/  @UP1 ULDC UR7, c[0x0][0x44c] ;  /* 0x0001130000071ab9 */ /* 0x000fe20000000800 */
[----:B------:R-:W-:Y:S01]  /*5510*/  @UP1 ULDC UR10, c[0x0][0x450] ;  /* 0x00011400000a1ab9 */ /* 0x000fe20000000800 */
[----:B------:R-:W-:-:S06]  /*5520*/  UPRMT UR6, UR43, 0x654, UR6 ;  /* 0x000006542b067896 */ /* 0x000fcc0008000006 */
[----:B------:R-:W-:Y:S01]  /*5530*/  @P1 IMAD.HI.U32 R7, R0, UR7, RZ ;  /* 0x0000000700071c27 */ /* 0x000fe2000f8e00ff */
[----:B------:R-:W-:Y:S02]  /*5540*/  PLOP3.LUT P1, PT, PT, PT, UP0, 0x40, 0x0 ;  /* 0x000000000000781c */ /* 0x000fe40003f2e808 */
[----:B------:R-:W-:Y:S02]  /*5550*/  SYNCS.ARRIVE.TRANS64.RED.A1T0 RZ, [UR6], RZ ;  /* 0x000000ffffff79a7 */ /* 0x000fe40008100406 */
[----:B------:R-:W-:Y:S01]  /*5560*/  @P2 SHF.R.U32.HI R6, RZ, UR10, R7 ;  /* 0x0000000aff062c19 */ /* 0x000fe20008011607 */
[----:B------:R-:W-:-:S04]  /*5570*/  IMAD R7, R3, -0x2, R18 ;  /* 0xfffffffe03077824 */ /* 0x000fc800078e0212 */
[----:B------:R-:W0:Y:S01]  /*5580*/  SHFL.IDX PT, R9, R6, RZ, 0x1c1f ;  /* 0x001c1fff06097589 */ /* 0x000e2200000e0000 */
[----:B------:R-:W-:-:S04]  /*5590*/  IMAD R7, R2, UR51, R7 ;  /* 0x0000003302077c24 */ /* 0x000fc8000f8e0207 */
[----:B-1----:R-:W-:-:S04]  /*55a0*/  IMAD.IADD R7, R7, 0x1, -R8 ;  /* 0x0000000107077824 */ /* 0x002fc800078e0a08 */
[C---:B------:R-:W-:Y:S02]  /*55b0*/  VIADD R152, R7.reuse, UR52 ;  /* 0x0000003407987c36 */ /* 0x040fe40008000000 */
[----:B------:R-:W-:Y:S02]  /*55c0*/  VIADD R154, R7, UR47 ;  /* 0x0000002f079a7c36 */ /* 0x000fe40008000000 */
[--C-:B0-----:R-:W-:Y:S02]  /*55d0*/  IMAD.IADD R7, R152, 0x1, R9.reuse ;  /* 0x0000000198077824 */ /* 0x101fe400078e0209 */
[----:B------:R-:W-:Y:S01]  /*55e0*/  IMAD.IADD R18, R154, 0x1, R9 ;  /* 0x000000019a127824 */ /* 0x000fe200078e0209 */
[----:B------:R-:W-:Y:S06]  /*55f0*/  @P1 BRA `(.L_x_1102) ;  /* 0x00000000005c1947 */ /* 0x000fec0003800000 */
[----:B------:R-:W-:Y:S01]  /*5600*/  IMAD R9, R2, UR51, R9 ;  /* 0x0000003302097c24 */ /* 0x000fe2000f8e0209 */
[----:B------:R-:W-:Y:S03]  /*5610*/  BSSY B0, `(.L_x_1103) ;  /* 0x0000011000007945 */ /* 0x000fe60003800000 */
[----:B------:R-:W-:-:S05]  /*5620*/  IMAD.IADD R9, R9, 0x1, -R8 ;  /* 0x0000000109097824 */ /* 0x000fca00078e0a08 */
[----:B------:R-:W-:-:S13]  /*5630*/  ISETP.GT.AND P1, PT, R9, -0x1, PT ;  /* 0xffffffff0900780c */ /* 0x000fda0003f24270 */
[----:B------:R-:W-:Y:S05]  /*5640*/  @P1 BRA `(.L_x_1104) ;  /* 0x0000000000201947 */ /* 0x000fea0003800000 */
[----:B------:R-:W-:Y:S01]  /*5650*/  IMAD.U32 R15, RZ, RZ, UR50 ;  /* 0x00000032ff0f7e24 */ /* 0x000fe2000f8e00ff */
[----:B------:R-:W-:-:S04]  /*5660*/  LOP3.LUT R9, RZ, R9, RZ, 0x33, !PT ;  /* 0x00000009ff097212 */ /* 0x000fc800078e33ff */
[----:B------:R-:W-:-:S13]  /*5670*/  ISETP.NE.AND P1, PT, R15, 0x1, PT ;  /* 0x000000010f00780c */ /* 0x000fda0003f25270 */
[----:B------:R-:W0:Y:S02]  /*5680*/  @P1 LDC.64 R20, c[0x0][0x9e8] ;  /* 0x00027a00ff141b82 */ /* 0x000e240000000a00 */
[----:B0-----:R-:W-:-:S05]  /*5690*/  @P1 IMAD.HI.U32 R20, R9, R20, RZ ;  /* 0x0000001409141227 */ /* 0x001fca00078e00ff */
[----:B------:R-:W-:-:S04]  /*56a0*/  @P1 SHF.R.U32.HI R9, RZ, R21, R20 ;  /* 0x00000015ff091219 */ /* 0x000fc80000011614 */
[----:B------:R-:W-:Y:S01]  /*56b0*/  LOP3.LUT R9, RZ, R9, RZ, 0x33, !PT ;  /* 0x00000009ff097212 */ /* 0x000fe200078e33ff */
[----:B------:R-:W-:Y:S06]  /*56c0*/  BRA `(.L_x_1105) ;  /* 0x0000000000147947 */ /* 0x000fec0003800000 */
.L_x_1104:
[----:B------:R-:W-:-:S05]  /*56d0*/  IMAD.U32 R15, RZ, RZ, UR50 ;  /* 0x00000032ff0f7e24 */ /* 0x000fca000f8e00ff */
[----:B------:R-:W-:-:S13]  /*56e0*/  ISETP.NE.AND P1, PT, R15, 0x1, PT ;  /* 0x000000010f00780c */ /* 0x000fda0003f25270 */
[----:B------:R-:W0:Y:S02]  /*56f0*/  @P1 LDC.64 R20, c[0x0][0x9e8] ;  /* 0x00027a00ff141b82 */ /* 0x000e240000000a00 */
[----:B0-----:R-:W-:-:S05]  /*5700*/  @P1 IMAD.HI.U32 R20, R9, R20, RZ ;  /* 0x0000001409141227 */ /* 0x001fca00078e00ff */
[----:B------:R-:W-:-:S07]  /*5710*/  @P1 SHF.R.U32.HI R9, RZ, R21, R20 ;  /* 0x00000015ff091219 */ /* 0x000fce0000011614 */
.L_x_1105:
[----:B------:R-:W-:Y:S05]  /*5720*/  BSYNC B0 ;  /* 0x0000000000007941 */ /* 0x000fea0003800000 */
.L_x_1103:
[----:B------:R-:W-:-:S04]  /*5730*/  IMAD R20, R9, R15, -R22 ;  /* 0x0000000f09147224 */ /* 0x000fc800078e0a16 */
[----:B------:R-:W-:-:S05]  /*5740*/  IMAD R20, R3, -0x2, R20 ;  /* 0xfffffffe03147824 */ /* 0x000fca00078e0214 */
[----:B------:R-:W-:Y:S02]  /*5750*/  VIADDMNMX R7, R20, R15, R7, PT ;  /* 0x0000000f14077246 */ /* 0x000fe40003800107 */
[----:B------:R-:W-:-:S07]  /*5760*/  VIMNMX R18, R18, R20, !PT ;  /* 0x0000001412127248 */ /* 0x000fce0007fe0100 */
.L_x_1102:
[----:B------:R-:W-:Y:S01]  /*5770*/  ISETP.GT.AND P1, PT, R14, -0x1, PT ;  /* 0xffffffff0e00780c */ /* 0x000fe20003f24270 */
[----:B------:R-:W0:Y:S01]  /*5780*/  SHFL.IDX PT, R159, R6, 0x1, 0x1c1f ;  /* 0x003c1f00069f7f89 */ /* 0x000e2200000e0000 */
[----:B------:R-:W-:Y:S02]  /*5790*/  UISETP.NE.AND UP0, UPT, UR41, URZ, UPT ;  /* 0x0000003f2900728c */ /* 0x000fe4000bf05270 */
[C---:B------:R-:W-:Y:S02]  /*57a0*/  ISETP.GT.AND P2, PT, R18.reuse, 0x1, P1 ;  /* 0x000000011200780c */ /* 0x040fe40000f44270 */
[----:B------:R-:W-:Y:S02]  /*57b0*/  ISETP.GT.AND P3, PT, R18, 0x8, P1 ;  /* 0x000000081200780c */ /* 0x000fe40000f64270 */
[C---:B------:R-:W-:Y:S02]  /*57c0*/  ISETP.LT.OR P2, PT, R7.reuse, 0x2, P2 ;  /* 0x000000020700780c */ /* 0x040fe40001741670 */
[----:B------:R-:W-:-:S02]  /*57d0*/  ISETP.LT.OR P3, PT, R7, 0x9, P3 ;  /* 0x000000090700780c */ /* 0x000fc40001f61670 */
[C---:B------:R-:W-:Y:S02]  /*57e0*/  ISETP.GT.AND P6, PT, R18.reuse, RZ, P1 ;  /* 0x000000ff1200720c */ /* 0x040fe40000fc4270 */
[----:B------:R-:W-:Y:S02]  /*57f0*/  FSEL R15, R25, -INF , !P2 ;  /* 0xff800000190f7808 */ /* 0x000fe40005000000 */
[----:B------:R-:W-:Y:S02]  /*5800*/  ISETP.GT.AND P2, PT, R18, 0x18, P1 ;  /* 0x000000181200780c */ /* 0x000fe40000f44270 */
[----:B------:R-:W-:Y:S02]  /*5810*/  FSEL R173, R28, -INF , !P3 ;  /* 0xff8000001cad7808 */ /* 0x000fe40005800000 */
[----:B------:R-:W-:Y:S02]  /*5820*/  ISETP.GT.AND P3, PT, R18, 0x19, P1 ;  /* 0x000000191200780c */ /* 0x000fe40000f64270 */
[----:B------:R-:W-:-:S02]  /*5830*/  ISETP.LT.OR P6, PT, R7, 0x1, P6 ;  /* 0x000000010700780c */ /* 0x000fc400037c1670 */
[C---:B------:R-:W-:Y:S01]  /*5840*/  ISETP.LT.OR P2, PT, R7.reuse, 0x19, P2 ;  /* 0x000000190700780c */ /* 0x040fe20001741670 */
[----:B0-----:R-:W-:Y:S01]  /*5850*/  IMAD.IADD R20, R154, 0x1, R159 ;  /* 0x000000019a147824 */ /* 0x001fe200078e029f */
[----:B------:R-:W-:Y:S02]  /*5860*/  ISETP.LT.OR P3, PT, R7, 0x1a, P3 ;  /* 0x0000001a0700780c */ /* 0x000fe40001f61670 */
[----:B------:R-:W-:Y:S02]  /*5870*/  FSEL R167, R24, -INF , !P6 ;  /* 0xff80000018a77808 */ /* 0x000fe40007000000 */
[C---:B------:R-:W-:Y:S02]  /*5880*/  ISETP.GT.AND P5, PT, R18.reuse, 0x9, P1 ;  /* 0x000000091200780c */ /* 0x040fe40000fa4270 */
[C---:B------:R-:W-:Y:S02]  /*5890*/  ISETP.GT.AND P4, PT, R18.reuse, 0x10, P1 ;  /* 0x000000101200780c */ /* 0x040fe40000f84270 */
[----:B------:R-:W-:-:S02]  /*58a0*/  ISETP.GT.AND P6, PT, R18, 0x11, P1 ;  /* 0x000000111200780c */ /* 0x000fc40000fc4270 */
[----:B------:R-:W-:Y:S02]  /*58b0*/  FSEL R177, R36, -INF , !P2 ;  /* 0xff80000024b17808 */ /* 0x000fe40005000000 */
[C---:B------:R-:W-:Y:S02]  /*58c0*/  ISETP.GT.AND P2, PT, R18.reuse, 0x29, P1 ;  /* 0x000000291200780c */ /* 0x040fe40000f44270 */
[----:B------:R-:W-:Y:S02]  /*58d0*/  FSEL R175, R37, -INF , !P3 ;  /* 0xff80000025af7808 */ /* 0x000fe40005800000 */
[----:B------:R-:W-:Y:S02]  /*58e0*/  ISETP.GT.AND P3, PT, R18, 0x30, P1 ;  /* 0x000000301200780c */ /* 0x000fe40000f64270 */
[C---:B------:R-:W-:Y:S02]  /*58f0*/  ISETP.LT.OR P5, PT, R7.reuse, 0xa, P5 ;  /* 0x0000000a0700780c */ /* 0x040fe40002fa1670 */
[----:B------:R-:W-:-:S02]  /*5900*/  ISETP.LT.OR P4, PT, R7, 0x11, P4 ;  /* 0x000000110700780c */ /* 0x000fc40002781670 */
[C---:B------:R-:W-:Y:S02]  /*5910*/  ISETP.LT.OR P6, PT, R7.reuse, 0x12, P6 ;  /* 0x000000120700780c */ /* 0x040fe400037c1670 */
[C---:B------:R-:W-:Y:S02]  /*5920*/  ISETP.LT.OR P2, PT, R7.reuse, 0x2a, P2 ;  /* 0x0000002a0700780c */ /* 0x040fe40001741670 */
[----:B------:R-:W-:Y:S02]  /*5930*/  ISETP.LT.OR P3, PT, R7, 0x31, P3 ;  /* 0x000000310700780c */ /* 0x000fe40001f61670 */
[----:B------:R-:W-:Y:S02]  /*5940*/  FSEL R23, R29, -INF , !P5 ;  /* 0xff8000001d177808 */ /* 0x000fe40006800000 */
[----:B------:R-:W-:Y:S02]  /*5950*/  FSEL R179, R32, -INF , !P4 ;  /* 0xff80000020b37808 */ /* 0x000fe40006000000 */
[----:B------:R-:W-:-:S02]  /*5960*/  FSEL R181, R33, -INF , !P6 ;  /* 0xff80000021b57808 */ /* 0x000fc40007000000 */
[C---:B------:R-:W-:Y:S02]  /*5970*/  ISETP.GT.AND P5, PT, R18.reuse, 0x20, P1 ;  /* 0x000000201200780c */ /* 0x040fe40000fa4270 */
[C---:B------:R-:W-:Y:S02]  /*5980*/  ISETP.GT.AND P4, PT, R18.reuse, 0x21, P1 ;  /* 0x000000211200780c */ /* 0x040fe40000f84270 */
[----:B------:R-:W-:Y:S02]  /*5990*/  ISETP.GT.AND P6, PT, R18, 0x28, P1 ;  /* 0x000000281200780c */ /* 0x000fe40000fc4270 */
[----:B------:R-:W-:Y:S02]  /*59a0*/  FSEL R153, R45, -INF , !P2 ;  /* 0xff8000002d997808 */ /* 0x000fe40005000000 */
[----:B------:R-:W-:Y:S02]  /*59b0*/  FSEL R45, R48, -INF , !P3 ;  /* 0xff800000302d7808 */ /* 0x000fe40005800000 */
[----:B------:R-:W-:-:S02]  /*59c0*/  ISETP.GT.AND P3, PT, R18, 0x41, P1 ;  /* 0x000000411200780c */ /* 0x000fc40000f64270 */
[C---:B------:R-:W-:Y:S02]  /*59d0*/  ISETP.LT.OR P5, PT, R7.reuse, 0x21, P5 ;  /* 0x000000210700780c */ /* 0x040fe40002fa1670 */
[C---:B------:R-:W-:Y:S02]  /*59e0*/  ISETP.LT.OR P4, PT, R7.reuse, 0x22, P4 ;  /* 0x000000220700780c */ /* 0x040fe40002781670 */
[C---:B------:R-:W-:Y:S02]  /*59f0*/  ISETP.LT.OR P6, PT, R7.reuse, 0x29, P6 ;  /* 0x000000290700780c */ /* 0x040fe400037c1670 */
[----:B------:R-:W-:Y:S02]  /*5a00*/  ISETP.LT.OR P3, PT, R7, 0x42, P3 ;  /* 0x000000420700780c */ /* 0x000fe40001f61670 */
[----:B------:R-:W-:Y:S02]  /*5a10*/  FSEL R165, R40, -INF , !P5 ;  /* 0xff80000028a57808 */ /* 0x000fe40006800000 */
[----:B------:R-:W-:-:S02]  /*5a20*/  FSEL R157, R41, -INF , !P4 ;  /* 0xff800000299d7808 */ /* 0x000fc40006000000 */
[----:B------:R-:W-:Y:S02]  /*5a30*/  FSEL R155, R44, -INF , !P6 ;  /* 0xff8000002c9b7808 */ /* 0x000fe40007000000 */
[C---:B------:R-:W-:Y:S02]  /*5a40*/  ISETP.GT.AND P5, PT, R18.reuse, 0x31, P1 ;  /* 0x000000311200780c */ /* 0x040fe40000fa4270 */
[C---:B------:R-:W-:Y:S02]  /*5a50*/  ISETP.GT.AND P4, PT, R18.reuse, 0x38, P1 ;  /* 0x000000381200780c */ /* 0x040fe40000f84270 */
[C---:B------:R-:W-:Y:S02]  /*5a60*/  ISETP.GT.AND P6, PT, R18.reuse, 0x39, P1 ;  /* 0x000000391200780c */ /* 0x040fe40000fc4270 */
[----:B------:R-:W-:Y:S02]  /*5a70*/  ISETP.GT.AND P2, PT, R18, 0x40, P1 ;  /* 0x000000401200780c */ /* 0x000fe40000f44270 */
[----:B------:R-:W-:-:S02]  /*5a80*/  FSEL R57, R57, -INF , !P3 ;  /* 0xff80000039397808 */ /* 0x000fc40005800000 */
[----:B------:R-:W-:Y:S02]  /*5a90*/  ISETP.GT.AND P3, PT, R18, 0x58, P1 ;  /* 0x000000581200780c */ /* 0x000fe40000f64270 */
[C---:B------:R-:W-:Y:S02]  /*5aa0*/  ISETP.LT.OR P5, PT, R7.reuse, 0x32, P5 ;  /* 0x000000320700780c */ /* 0x040fe40002fa1670 */
[C---:B------:R-:W-:Y:S02]  /*5ab0*/  ISETP.LT.OR P4, PT, R7.reuse, 0x39, P4 ;  /* 0x000000390700780c */ /* 0x040fe40002781670 */
[C---:B------:R-:W-:Y:S02]  /*5ac0*/  ISETP.LT.OR P6, PT, R7.reuse, 0x3a, P6 ;  /* 0x0000003a0700780c */ /* 0x040fe400037c1670 */
[C---:B------:R-:W-:Y:S02]  /*5ad0*/  ISETP.LT.OR P2, PT, R7.reuse, 0x41, P2 ;  /* 0x000000410700780c */ /* 0x040fe40001741670 */
[----:B------:R-:W-:-:S02]  /*5ae0*/  ISETP.LT.OR P3, PT, R7, 0x59, P3 ;  /* 0x000000590700780c */ /* 0x000fc40001f61670 */
[----:B------:R-:W-:Y:S02]  /*5af0*/  FSEL R49, R49, -INF , !P5 ;  /* 0xff80000031317808 */ /* 0x000fe40006800000 */
[----:B------:R-:W-:Y:S02]  /*5b00*/  FSEL R41, R52, -INF , !P4 ;  /* 0xff80000034297808 */ /* 0x000fe40006000000 */
[----:B------:R-:W-:Y:S02]  /*5b10*/  FSEL R53, R53, -INF , !P6 ;  /* 0xff80000035357808 */ /* 0x000fe40007000000 */
[----:B------:R-:W-:Y:S02]  /*5b20*/  FSEL R37, R56, -INF , !P2 ;  /* 0xff80000038257808 */ /* 0x000fe40005000000 */
[C---:B------:R-:W-:Y:S02]  /*5b30*/  ISETP.GT.AND P5, PT, R18.reuse, 0x48, P1 ;  /* 0x000000481200780c */ /* 0x040fe40000fa4270 */
[----:B------:R-:W-:-:S02]  /*5b40*/  ISETP.GT.AND P4, PT, R18, 0x49, P1 ;  /* 0x000000491200780c */ /* 0x000fc40000f84270 */
[C---:B------:R-:W-:Y:S02]  /*5b50*/  ISETP.GT.AND P6, PT, R18.reuse, 0x50, P1 ;  /* 0x000000501200780c */ /* 0x040fe40000fc4270 */
[----:B------:R-:W-:Y:S02]  /*5b60*/  ISETP.GT.AND P2, PT, R18, 0x51, P1 ;  /* 0x000000511200780c */ /* 0x000fe40000f44270 */
        /* <DEDUP_REMOVED lines=16> */
[----:B------:R-:W-:Y:S02]  /*5c70*/  PLOP3.LUT P3, PT, PT, PT, UP0, 0x40, 0x0 ;  /* 0x000000000000781c */ /* 0x000fe40003f6e808 */
[C---:B------:R-:W-:Y:S02]  /*5c80*/  ISETP.LT.OR P5, PT, R7.reuse, 0x5a, P5 ;  /* 0x0000005a0700780c */ /* 0x040fe40002fa1670 */
[C---:B------:R-:W-:Y:S02]  /*5c90*/  ISETP.LT.OR P4, PT, R7.reuse, 0x61, P4 ;  /* 0x000000610700780c */ /* 0x040fe40002781670 */
[C---:B------:R-:W-:Y:S02]  /*5ca0*/  ISETP.LT.OR P6, PT, R7.reuse, 0x62, P6 ;  /* 0x000000620700780c */ /* 0x040fe400037c1670 */
[----:B------:R-:W-:Y:S02]  /*5cb0*/  ISETP.LT.OR P2, PT, R7, 0x69, P2 ;  /* 0x000000690700780c */ /* 0x000fe40001741670 */
[----:B------:R-:W-:-:S02]  /*5cc0*/  FSEL R69, R69, -INF , !P5 ;  /* 0xff80000045457808 */ /* 0x000fc40006800000 */
[----:B------:R-:W-:Y:S02]  /*5cd0*/  FSEL R21, R72, -INF , !P4 ;  /* 0xff80000048157808 */ /* 0x000fe40006000000 */
[----:B------:R-:W-:Y:S02]  /*5ce0*/  FSEL R73, R73, -INF , !P6 ;  /* 0xff80000049497808 */ /* 0x000fe40007000000 */
[----:B------:R-:W-:Y:S02]  /*5cf0*/  FSEL R9, R76, -INF , !P2 ;  /* 0xff8000004c097808 */ /* 0x000fe40005000000 */
[C---:B------:R-:W-:Y:S02]  /*5d00*/  ISETP.GT.AND P5, PT, R18.reuse, 0x70, P1 ;  /* 0x000000701200780c */ /* 0x040fe40000fa4270 */
[C---:B------:R-:W-:Y:S02]  /*5d10*/  ISETP.GT.AND P4, PT, R18.reuse, 0x71, P1 ;  /* 0x000000711200780c */ /* 0x040fe40000f84270 */
[----:B------:R-:W-:-:S02]  /*5d20*/  ISETP.GT.AND P6, PT, R18, 0x78, P1 ;  /* 0x000000781200780c */ /* 0x000fc40000fc4270 */
[----:B------:R-:W-:Y:S01]  /*5d30*/  ISETP.GT.AND P2, PT, R18, 0x79, P1 ;  /* 0x000000791200780c */ /* 0x000fe20000f44270 */
[----:B------:R-:W-:Y:S01]  /*5d40*/  IMAD.IADD R18, R152, 0x1, R159 ;  /* 0x0000000198127824 */ /* 0x000fe200078e029f */
[C---:B------:R-:W-:Y:S02]  /*5d50*/  ISETP.LT.OR P5, PT, R7.reuse, 0x71, P5 ;  /* 0x000000710700780c */ /* 0x040fe40002fa1670 */
[C---:B------:R-:W-:Y:S02]  /*5d60*/  ISETP.LT.OR P4, PT, R7.reuse, 0x72, P4 ;  /* 0x000000720700780c */ /* 0x040fe40002781670 */
[C---:B------:R-:W-:Y:S02]  /*5d70*/  ISETP.LT.OR P6, PT, R7.reuse, 0x79, P6 ;  /* 0x000000790700780c */ /* 0x040fe400037c1670 */
[----:B------:R-:W-:Y:S02]  /*5d80*/  ISETP.LT.OR P2, PT, R7, 0x7a, P2 ;  /* 0x0000007a0700780c */ /* 0x000fe40001741670 */
[----:B------:R-:W-:-:S02]  /*5d90*/  FSEL R33, R80, -INF , !P5 ;  /* 0xff80000050217808 */ /* 0x000fc40006800000 */
[----:B------:R-:W-:Y:S02]  /*5da0*/  FSEL R81, R81, -INF , !P4 ;  /* 0xff80000051517808 */ /* 0x000fe40006000000 */
[----:B------:R-:W-:Y:S02]  /*5db0*/  FSEL R29, R84, -INF , !P6 ;  /* 0xff800000541d7808 */ /* 0x000fe40007000000 */
[----:B------:R-:W-:Y:S01]  /*5dc0*/  FSEL R85, R85, -INF , !P2 ;  /* 0xff80000055557808 */ /* 0x000fe20005000000 */
        /* <DEDUP_REMOVED lines=14> */
.L_x_1108:
[----:B------:R-:W-:-:S05]  /*5eb0*/  IMAD.U32 R24, RZ, RZ, UR50 ;  /* 0x00000032ff187e24 */ /* 0x000fca000f8e00ff */
[----:B------:R-:W-:-:S13]  /*5ec0*/  ISETP.NE.AND P2, PT, R24, 0x1, PT ;  /* 0x000000011800780c */ /* 0x000fda0003f45270 */
[----:B------:R-:W0:Y:S02]  /*5ed0*/  @P2 LDC.64 R158, c[0x0][0x9e8] ;  /* 0x00027a00ff9e2b82 */ /* 0x000e240000000a00 */
[----:B0-----:R-:W-:-:S05]  /*5ee0*/  @P2 IMAD.HI.U32 R6, R7, R158, RZ ;  /* 0x0000009e07062227 */ /* 0x001fca00078e00ff */
[----:B------:R-:W-:-:S07]  /*5ef0*/  @P2 SHF.R.U32.HI R7, RZ, R159, R6 ;  /* 0x0000009fff072219 */ /* 0x000fce0000011606 */
.L_x_1109:
[----:B------:R-:W-:Y:S05]  /*5f00*/  BSYNC B0 ;  /* 0x0000000000007941 */ /* 0x000fea0003800000 */
.L_x_1107:
[----:B------:R-:W-:-:S04]  /*5f10*/  IMAD R6, R7, R24, -R22 ;  /* 0x0000001807067224 */ /* 0x000fc800078e0a16 */
[----:B------:R-:W-:-:S05]  /*5f20*/  IMAD R7, R3, -0x2, R6 ;  /* 0xfffffffe03077824 */ /* 0x000fca00078e0206 */
[----:B------:R-:W-:Y:S02]  /*5f30*/  VIADDMNMX R18, R7, R24, R18, PT ;  /* 0x0000001807127246 */ /* 0x000fe40003800112 */
[----:B------:R-:W-:-:S07]  /*5f40*/  VIMNMX R20, R20, R7, !PT ;  /* 0x0000000714147248 */ /* 0x000fce0007fe0100 */
.L_x_1106:
[----:B------:R-:W-:Y:S02]  /*5f50*/  FMNMX.FTZ R6, R167, R12, !PT ;  /* 0x0000000ca7067209 */ /* 0x000fe40007810000 */
[----:B------:R-:W-:Y:S02]  /*5f60*/  ISETP.GT.AND P5, PT, R20, 0x10, P1 ;  /* 0x000000101400780c */ /* 0x000fe40000fa4270 */
[----:B------:R-:W-:Y:S02]  /*5f70*/  FMNMX.FTZ R6, R15, R6, !PT ;  /* 0x000000060f067209 */ /* 0x000fe40007810000 */
[----:B------:R-:W-:Y:S02]  /*5f80*/  ISETP.LT.OR P5, PT, R18, 0x11, P5 ;  /* 0x000000111200780c */ /* 0x000fe40002fa1670 */
[----:B------:R-:W-:Y:S02]  /*5f90*/  FMNMX.FTZ R6, R173, R6, !PT ;  /* 0x00000006ad067209 */ /* 0x000fe40007810000 */
[----:B------:R-:W-:-:S02]  /*5fa0*/  FSEL R163, R34, -INF , !P5 ;  /* 0xff80000022a37808 */ /* 0x000fc40006800000 */
[----:B------:R-:W-:Y:S02]  /*5fb0*/  FMNMX.FTZ R6, R23, R6, !PT ;  /* 0x0000000617067209 */ /* 0x000fe40007810000 */
[----:B------:R-:W-:Y:S02]  /*5fc0*/  ISETP.GT.AND P5, PT, R20, 0x20, P1 ;  /* 0x000000201400780c */ /* 0x000fe40000fa4270 */
[----:B------:R-:W-:Y:S02]  /*5fd0*/  FMNMX.FTZ R6, R179, R6, !PT ;  /* 0x00000006b3067209 */ /* 0x000fe40007810000 */
[----:B------:R-:W-:Y:S02]  /*5fe0*/  ISETP.LT.OR P5, PT, R18, 0x21, P5 ;  /* 0x000000211200780c */ /* 0x000fe40002fa1670 */
[----:B------:R-:W-:Y:S02]  /*5ff0*/  FMNMX.FTZ R6, R181, R6, !PT ;  /* 0x00000006b5067209 */ /* 0x000fe40007810000 */
[----:B------:R-:W-:-:S02]  /*6000*/  FSEL R171, R42, -INF , !P5 ;  /* 0xff8000002aab7808 */ /* 0x000fc40006800000 */
[----:B------:R-:W-:Y:S02]  /*6010*/  FMNMX.FTZ R6, R177, R6, !PT ;  /* 0x00000006b1067209 */ /* 0x000fe40007810000 */
[C---:B------:R-:W-:Y:S02]  /*6020*/  ISETP.GT.AND P5, PT, R20.reuse, RZ, P1 ;  /* 0x000000ff1400720c */ /* 0x040fe40000fa4270 */
[----:B------:R-:W-:Y:S02]  /*6030*/  FMNMX.FTZ R6, R175, R6, !PT ;  /* 0x00000006af067209 */ /* 0x000fe40007810000 */
[----:B------:R-:W-:Y:S02]  /*6040*/  ISETP.GT.AND P6, PT, R20, 0x1, P1 ;  /* 0x000000011400780c */ /* 0x000fe40000fc4270 */
[----:B------:R-:W-:Y:S02]  /*6050*/  FMNMX.FTZ R6, R165, R6, !PT ;  /* 0x00000006a5067209 */ /* 0x000fe40007810000 */
[----:B------:R-:W-:-:S02]  /*6060*/  ISETP.LT.OR P5, PT, R18, 0x1, P5 ;  /* 0x000000011200780c */ /* 0x000fc40002fa1670 */
        /* <DEDUP_REMOVED lines=13> */
[----:B------:R-:W-:Y:S02]  /*6140*/  ISETP.LT.OR P4, PT, R18, 0xa, P4 ;  /* 0x0000000a1200780c */ /* 0x000fe40002781670 */
[----:B------:R-:W-:Y:S02]  /*6150*/  FMNMX.FTZ R6, R37, R6, !PT ;  /* 0x0000000625067209 */ /* 0x000fe40007810000 */
[----:B------:R-:W-:Y:S02]  /*6160*/  FSEL R161, R30, -INF , !P3 ;  /* 0xff8000001ea17808 */ /* 0x000fe40005800000 */
[----:B------:R-:W-:Y:S02]  /*6170*/  FMNMX.FTZ R6, R57, R6, !PT ;  /* 0x0000000639067209 */ /* 0x000fe40007810000 */
[----:B------:R-:W-:-:S02]  /*6180*/  ISETP.GT.AND P2, PT, R20, 0x11, P1 ;  /* 0x000000111400780c */ /* 0x000fc40000f44270 */
[----:B------:R-:W-:Y:S02]  /*6190*/  FMNMX.FTZ R6, R25, R6, !PT ;  /* 0x0000000619067209 */ /* 0x000fe40007810000 */
[----:B------:R-:W-:Y:S02]  /*61a0*/  FSEL R31, R31, -INF , !P4 ;  /* 0xff8000001f1f7808 */ /* 0x000fe40006000000 */
[----:B------:R-:W-:Y:S02]  /*61b0*/  FMNMX.FTZ R6, R61, R6, !PT ;  /* 0x000000063d067209 */ /* 0x000fe40007810000 */
[----:B------:R-:W-:Y:S02]  /*61c0*/  ISETP.GT.AND P3, PT, R20, 0x18, P1 ;  /* 0x000000181400780c */ /* 0x000fe40000f64270 */
[----:B------:R-:W-:Y:S02]  /*61d0*/  FMNMX.FTZ R6, R17, R6, !PT ;  /* 0x0000000611067209 */ /* 0x000fe40007810000 */
[----:B------:R-:W-:-:S02]  /*61e0*/  ISETP.LT.OR P2, PT, R18, 0x12, P2 ;  /* 0x000000121200780c */ /* 0x000fc40001741670 */
[----:B------:R-:W-:Y:S02]  /*61f0*/  FMNMX.FTZ R6, R65, R6, !PT ;  /* 0x0000000641067209 */ /* 0x000fe40007810000 */
[----:B------:R-:W-:Y:S02]  /*6200*/  ISETP.GT.AND P4, PT, R20, 0x19, P1 ;  /* 0x000000191400780c */ /* 0x000fe40000f84270 */
[----:B------:R-:W-:Y:S02]  /*6210*/  FMNMX.FTZ R6, R19, R6, !PT ;  /* 0x0000000613067209 */ /* 0x000fe40007810000 */
[C---:B------:R-:W-:Y:S02]  /*6220*/  ISETP.LT.OR P3, PT, R18.reuse, 0x19, P3 ;  /* 0x000000191200780c */ /* 0x040fe40001f61670 */
[----:B------:R-:W-:Y:S02]  /*6230*/  FMNMX.FTZ R6, R69, R6, !PT ;  /* 0x0000000645067209 */ /* 0x000fe40007810000 */
[----:B------:R-:W-:-:S02]  /*6240*/  ISETP.LT.OR P4, PT, R18, 0x1a, P4 ;  /* 0x0000001a1200780c */ /* 0x000fc40002781670 */
[----:B------:R-:W-:Y:S02]  /*6250*/  FMNMX.FTZ R6, R21, R6, !PT ;  /* 0x0000000615067209 */ /* 0x000fe40007810000 */
[----:B------:R-:W-:Y:S02]  /*6260*/  FSEL R169, R38, -INF , !P3 ;  /* 0xff80000026a97808 */ /* 0x000fe40005800000 */
[----:B------:R-:W-:Y:S02]  /*6270*/  FMNMX.FTZ R6, R73, R6, !PT ;  /* 0x0000000649067209 */ /* 0x000fe40007810000 */
[----:B------:R-:W-:Y:S02]  /*6280*/  FSEL R39, R39, -INF , !P4 ;  /* 0xff80000027277808 */ /* 0x000fe40006000000 */
[----:B------:R-:W-:Y:S02]  /*6290*/  FMNMX.FTZ R6, R9, R6, !PT ;  /* 0x0000000609067209 */ /* 0x000fe40007810000 */
[----:B------:R-:W-:-:S02]  /*62a0*/  ISETP.GT.AND P3, PT, R20, 0x28, P1 ;  /* 0x000000281400780c */ /* 0x000fc40000f64270 */
        /* <DEDUP_REMOVED lines=9> */
[----:B------:R-:W0:Y:S01]  /*6340*/  LDC R6, c[0x0][0x988] ;  /* 0x00026200ff067b82 */ /* 0x000e220000000800 */
[C---:B------:R-:W-:Y:S02]  /*6350*/  ISETP.GT.AND P5, PT, R20.reuse, 0x38, P1 ;  /* 0x000000381400780c */ /* 0x040fe40000fa4270 */
[----:B------:R-:W1:Y:S01]  /*6360*/  SHFL.BFLY PT, R7, R22, 0x2, 0x1f ;  /* 0x0c401f0016077f89 */ /* 0x000e6200000e0000 */
[----:B------:R-:W-:-:S02]  /*6370*/  ISETP.GT.AND P4, PT, R20, 0x39, P1 ;  /* 0x000000391400780c */ /* 0x000fc40000f84270 */
[C---:B------:R-:W-:Y:S02]  /*6380*/  ISETP.LT.OR P5, PT, R18.reuse, 0x39, P5 ;  /* 0x000000391200780c */ /* 0x040fe40002fa1670 */
[----:B------:R-:W-:Y:S02]  /*6390*/  ISETP.LT.OR P4, PT, R18, 0x3a, P4 ;  /* 0x0000003a1200780c */ /* 0x000fe40002781670 */
[----:B-1----:R-:W-:-:S05]  /*63a0*/  FMNMX.FTZ R24, R22, R7, !PT ;  /* 0x0000000716187209 */ /* 0x002fca0007810000 */
[----:B------:R-:W1:Y:S02]  /*63b0*/  SHFL.BFLY PT, R7, R24, 0x1, 0x1f ;  /* 0x0c201f0018077f89 */ /* 0x000e6400000e0000 */
[----:B-1----:R-:W-:Y:S02]  /*63c0*/  FMNMX.FTZ R7, R24, R7, !PT ;  /* 0x0000000718077209 */ /* 0x002fe40007810000 */
[----:B------:R-:W-:Y:S02]  /*63d0*/  FMNMX.FTZ R24, R26, R13, !PT ;  /* 0x0000000d1a187209 */ /* 0x000fe40007810000 */
[C---:B------:R-:W-:Y:S01]  /*63e0*/  FSETP.NEU.FTZ.AND P6, PT, R7.reuse, -INF , PT ;  /* 0xff8000000700780b */ /* 0x040fe20003fdd000 */
[----:B0-----:R-:W-:Y:S01]  /*63f0*/  FMUL.FTZ R22, R7, R6 ;  /* 0x0000000607167220 */ /* 0x001fe20000410000 */
[----:B------:R-:W-:-:S04]  /*6400*/  FMNMX.FTZ R24, R159, R24, !PT ;  /* 0x000000189f187209 */ /* 0x000fc80007810000 */
[----:B------:R-:W-:Y:S02]  /*6410*/  FMNMX.FTZ R24, R161, R24, !PT ;  /* 0x00000018a1187209 */ /* 0x000fe40007810000 */
[----:B------:R-:W-:Y:S02]  /*6420*/  FSEL R22, R22, RZ, P6 ;  /* 0x000000ff16167208 */ /* 0x000fe40003000000 */
[----:B------:R-:W-:-:S03]  /*6430*/  FMNMX.FTZ R24, R31, R24, !PT ;  /* 0x000000181f187209 */ /* 0x000fc60007810000 */
[-CC-:B------:R-:W-:Y:S01]  /*6440*/  FFMA.FTZ R180, R167, R6.reuse, -R22.reuse ;  /* 0x00000006a7b47223 */ /* 0x180fe20000010816 */
[----:B------:R-:W-:Y:S01]  /*6450*/  FSEL R167, R35, -INF , !P2 ;  /* 0xff80000023a77808 */ /* 0x000fe20005000000 */
[--C-:B------:R-:W-:Y:S01]  /*6460*/  FFMA.FTZ R182, R173, R6, -R22.reuse ;  /* 0x00000006adb67223 */ /* 0x100fe20000010816 */
[----:B------:R-:W-:Y:S01]  /*6470*/  FMNMX.FTZ R24, R163, R24, !PT ;  /* 0x00000018a3187209 */ /* 0x000fe20007810000 */
[-CC-:B------:R-:W-:Y:S01]  /*6480*/  FFMA.FTZ R176, R179, R6.reuse, -R22.reuse ;  /* 0x00000006b3b07223 */ /* 0x180fe20000010816 */
[----:B------:R-:W-:Y:S01]  /*6490*/  ISETP.GT.AND P2, PT, R20, 0x21, P1 ;  /* 0x000000211400780c */ /* 0x000fe20000f44270 */
[--C-:B------:R-:W-:Y:S01]  /*64a0*/  FFMA.FTZ R27, R181, R6, -R22.reuse ;  /* 0x00000006b51b7223 */ /* 0x100fe20000010816 */
[----:B------:R-:W-:Y:S01]  /*64b0*/  FMNMX.FTZ R24, R167, R24, !PT ;  /* 0x00000018a7187209 */ /* 0x000fe20007810000 */
[-CC-:B------:R-:W-:Y:S01]  /*64c0*/  FFMA.FTZ R178, R177, R6.reuse, -R22.reuse ;  /* 0x00000006b1b27223 */ /* 0x180fe20000010816 */
[----:B------:R-:W-:Y:S01]  /*64d0*/  ISETP.LT.OR P2, PT, R18, 0x22, P2 ;  /* 0x000000221200780c */ /* 0x000fe20001741670 */
[--C-:B------:R-:W-:Y:S01]  /*64e0*/  FFMA.FTZ R35, R175, R6, -R22.reuse ;  /* 0x00000006af237223 */ /* 0x100fe20000010816 */
[----:B------:R-:W-:Y:S01]  /*64f0*/  FMNMX.FTZ R24, R169, R24, !PT ;  /* 0x00000018a9187209 */ /* 0x000fe20007810000 */
        /* <DEDUP_REMOVED lines=14> */
[-CC-:B------:R-:W-:Y:S01]  /*65e0*/  FFMA.FTZ R37, R57, R6.reuse, -R22.reuse ;  /* 0x0000000639257223 */ /* 0x180fe20000010816 */
[----:B------:R-:W-:Y:S01]  /*65f0*/  ISETP.LT.OR P2, PT, R18, 0x31, P2 ;  /* 0x000000311200780c */ /* 0x000fe20001741670 */
[--C-:B------:R-:W-:Y:S01]  /*6600*/  FFMA.FTZ R166, R25, R6, -R22.reuse ;  /* 0x0000000619a67223 */ /* 0x100fe20000010816 */
[----:B------:R-:W-:Y:S01]  /*6610*/  FMNMX.FTZ R24, R173, R24, !PT ;  /* 0x00000018ad187209 */ /* 0x000fe20007810000 */
[-CC-:B------:R-:W-:Y:S01]  /*6620*/  FFMA.FTZ R25, R61, R6.reuse, -R22.reuse ;  /* 0x000000063d197223 */ /* 0x180fe20000010816 */
[----:B------:R-:W-:Y:S01]  /*6630*/  FSEL R179, R50, -INF , !P2 ;  /* 0xff80000032b37808 */ /* 0x000fe20005000000 */
        /* <DEDUP_REMOVED lines=10> */
[----:B------:R-:W-:Y:S01]  /*66e0*/  MUFU.EX2 R180, R180 ;  /* 0x000000b400b47308 */ /* 0x000fe20000000800 */
[----:B------:R-:W-:Y:S01]  /*66f0*/  FSEL R177, R54, -INF , !P5 ;  /* 0xff80000036b17808 */ /* 0x000fe20006800000 */
[--C-:B------:R-:W-:Y:S01]  /*6700*/  FFMA.FTZ R162, R19, R6, -R22.reuse ;  /* 0x0000000613a27223 */ /* 0x100fe20000010816 */
[----:B------:R-:W-:Y:S01]  /*6710*/  FMNMX.FTZ R24, R181, R24, !PT ;  /* 0x00000018b5187209 */ /* 0x000fe20007810000 */
[-CC-:B------:R-:W-:Y:S01]  /*6720*/  FFMA.FTZ R156, R21, R6.reuse, -R22.reuse ;  /* 0x00000006159c7223 */ /* 0x180fe20000010816 */
[----:B------:R-:W-:Y:S01]  /*6730*/  ISETP.GT.AND P3, PT, R20, 0x41, P1 ;  /* 0x000000411400780c */ /* 0x000fe20000f64270 */
[-CC-:B------:R-:W-:Y:S01]  /*6740*/  FFMA.FTZ R152, R33, R6.reuse, -R22.reuse ;  /* 0x0000000621987223 */ /* 0x180fe20000010816 */
[----:B------:R-:W-:Y:S01]  /*6750*/  ISETP.LT.OR P2, PT, R18, 0x41, P2 ;  /* 0x000000411200780c */ /* 0x000fe20001741670 */
[-CC-:B------:R-:W-:Y:S01]  /*6760*/  FFMA.FTZ R154, R29, R6.reuse, -R22.reuse ;  /* 0x000000061d9a7223 */ /* 0x180fe20000010816 */
[----:B------:R-:W-:Y:S01]  /*6770*/  FSEL R175, R55, -INF , !P4 ;  /* 0xff80000037af7808 */ /* 0x000fe20006000000 */
[--C-:B------:R-:W-:Y:S01]  /*6780*/  FFMA.FTZ R55, R153, R6, -R22.reuse ;  /* 0x0000000699377223 */ /* 0x100fe20000010816 */
[----:B------:R-:W-:Y:S01]  /*6790*/  FMNMX.FTZ R24, R177, R24, !PT ;  /* 0x00000018b1187209 */ /* 0x000fe20007810000 */
[-CC-:B------:R-:W-:Y:S01]  /*67a0*/  FFMA.FTZ R23, R23, R6.reuse, -R22.reuse ;  /* 0x0000000617177223 */ /* 0x180fe20000010816 */
[----:B------:R-:W-:Y:S01]  /*67b0*/  ISETP.GT.AND P5, PT, R20, 0x48, P1 ;  /* 0x000000481400780c */ /* 0x000fe20000fa4270 */
[-CC-:B------:R-:W-:Y:S01]  /*67c0*/  FFMA.FTZ R19, R69, R6.reuse, -R22.reuse ;  /* 0x0000000645137223 */ /* 0x180fe20000010816 */
[----:B------:R-:W-:Y:S01]  /*67d0*/  FSEL R183, R58, -INF , !P2 ;  /* 0xff8000003ab77808 */ /* 0x000fe20005000000 */
[-CC-:B------:R-:W-:Y:S01]  /*67e0*/  FFMA.FTZ R21, R73, R6.reuse, -R22.reuse ;  /* 0x0000000649157223 */ /* 0x180fe20000010816 */
[----:B------:R-:W-:Y:S01]  /*67f0*/  ISETP.LT.OR P3, PT, R18, 0x42, P3 ;  /* 0x000000421200780c */ /* 0x000fe20001f61670 */
[--C-:B------:R-:W-:Y:S01]  /*6800*/  FFMA.FTZ R33, R81, R6, -R22.reuse ;  /* 0x0000000651217223 */ /* 0x100fe20000010816 */
[----:B------:R-:W-:Y:S01]  /*6810*/  FMNMX.FTZ R24, R175, R24, !PT ;  /* 0x00000018af187209 */ /* 0x000fe20007810000 */
[----:B------:R-:W-:Y:S01]  /*6820*/  FFMA.FTZ R29, R85, R6, -R22 ;  /* 0x00000006551d7223 */ /* 0x000fe20000010816 */
[----:B------:R-:W-:Y:S01]  /*6830*/  ISETP.GT.AND P4, PT, R20, 0x49, P1 ;  /* 0x000000491400780c */ /* 0x000fe20000f84270 */
[----:B------:R-:W-:Y:S01]  /*6840*/  MUFU.EX2 R15, R15 ;  /* 0x0000000f000f7308 */ /* 0x000fe20000000800 */
[----:B------:R-:W-:-:S02]  /*6850*/  ISETP.LT.OR P5, PT, R18, 0x49, P5 ;  /* 0x000000491200780c */ /* 0x000fc40002fa1670 */
[----:B------:R-:W-:Y:S02]  /*6860*/  FSEL R59, R59, -INF , !P3 ;  /* 0xff8000003b3b7808 */ /* 0x000fe40005800000 */
[----:B------:R-:W-:Y:S02]  /*6870*/  FMNMX.FTZ R24, R183, R24, !PT ;  /* 0x00000018b7187209 */ /* 0x000fe40007810000 */
[----:B------:R-:W-:Y:S01]  /*6880*/  ISETP.GT.AND P2, PT, R20, 0x50, P1 ;  /* 0x000000501400780c */ /* 0x000fe20000f44270 */
[----:B------:R-:W-:Y:S01]  /*6890*/  MUFU.EX2 R182, R182 ;  /* 0x000000b600b67308 */ /* 0x000fe20000000800 */
[----:B------:R-:W-:Y:S02]  /*68a0*/  FSEL R157, R62, -INF , !P5 ;  /* 0xff8000003e9d7808 */ /* 0x000fe40006800000 */
[----:B------:R-:W-:Y:S02]  /*68b0*/  ISETP.LT.OR P4, PT, R18, 0x4a, P4 ;  /* 0x0000004a1200780c */ /* 0x000fe40002781670 */
[----:B------:R-:W-:-:S02]  /*68c0*/  FMNMX.FTZ R24, R59, R24, !PT ;  /* 0x000000183b187209 */ /* 0x000fc40007810000 */
[----:B------:R-:W-:Y:S01]  /*68d0*/  ISETP.GT.AND P3, PT, R20, 0x51, P1 ;  /* 0x000000511400780c */ /* 0x000fe20000f64270 */
[----:B------:R-:W-:Y:S01]  /*68e0*/  MUFU.EX2 R23, R23 ;  /* 0x0000001700177308 */ /* 0x000fe20000000800 */
[----:B------:R-:W-:Y:S02]  /*68f0*/  ISETP.LT.OR P2, PT, R18, 0x51, P2 ;  /* 0x000000511200780c */ /* 0x000fe40001741670 */
[----:B------:R-:W-:Y:S02]  /*6900*/  FSEL R63, R63, -INF , !P4 ;  /* 0xff8000003f3f7808 */ /* 0x000fe40006000000 */
[----:B------:R-:W-:Y:S02]  /*6910*/  FMNMX.FTZ R24, R157, R24, !PT ;  /* 0x000000189d187209 */ /* 0x000fe40007810000 */
[----:B------:R-:W-:Y:S01]  /*6920*/  ISETP.GT.AND P5, PT, R20, 0x58, P1 ;  /* 0x000000581400780c */ /* 0x000fe20000fa4270 */
[----:B------:R-:W-:Y:S01]  /*6930*/  MUFU.EX2 R176, R176 ;  /* 0x000000b000b07308 */ /* 0x000fe20000000800 */
[----:B------:R-:W-:-:S02]  /*6940*/  FSEL R155, R66, -INF , !P2 ;  /* 0xff800000429b7808 */ /* 0x000fc40005000000 */
[----:B------:R-:W-:Y:S02]  /*6950*/  ISETP.LT.OR P3, PT, R18, 0x52, P3 ;  /* 0x000000521200780c */ /* 0x000fe40001f61670 */
[----:B------:R-:W-:Y:S02]  /*6960*/  FMNMX.FTZ R24, R63, R24, !PT ;  /* 0x000000183f187209 */ /* 0x000fe40007810000 */
[----:B------:R-:W-:Y:S01]  /*6970*/  ISETP.GT.AND P4, PT, R20, 0x59, P1 ;  /* 0x000000591400780c */ /* 0x000fe20000f84270 */
[----:B------:R-:W-:Y:S01]  /*6980*/  MUFU.EX2 R27, R27 ;  /* 0x0000001b001b7308 */ /* 0x000fe20000000800 */
[----:B------:R-:W-:Y:S02]  /*6990*/  ISETP.LT.OR P5, PT, R18, 0x59, P5 ;  /* 0x000000591200780c */ /* 0x000fe40002fa1670 */
[----:B------:R-:W-:Y:S02]  /*69a0*/  FSEL R67, R67, -INF , !P3 ;  /* 0xff80000043437808 */ /* 0x000fe40005800000 */
[----:B------:R-:W-:-:S02]  /*69b0*/  FMNMX.FTZ R24, R155, R24, !PT ;  /* 0x000000189b187209 */ /* 0x000fc40007810000 */
[----:B------:R-:W-:Y:S01]  /*69c0*/  ISETP.GT.AND P2, PT, R20, 0x60, P1 ;  /* 0x000000601400780c */ /* 0x000fe20000f44270 */
[----:B------:R-:W-:Y:S01]  /*69d0*/  MUFU.EX2 R178, R178 ;  /* 0x000000b200b27308 */ /* 0x000fe20000000800 */
[----:B------:R-:W-:Y:S02]  /*69e0*/  FSEL R153, R70, -INF , !P5 ;  /* 0xff80000046997808 */ /* 0x000fe40006800000 */
[----:B------:R-:W-:Y:S02]  /*69f0*/  ISETP.LT.OR P4, PT, R18, 0x5a, P4 ;  /* 0x0000005a1200780c */ /* 0x000fe40002781670 */
[----:B------:R-:W-:Y:S02]  /*6a00*/  FMNMX.FTZ R24, R67, R24, !PT ;  /* 0x0000001843187209 */ /* 0x000fe40007810000 */
        /* <DEDUP_REMOVED lines=32> */
[----:B------:R-:W-:-:S02]  /*6c10*/  ISETP.LT.OR P5, PT, R18, 0x79, P5 ;  /* 0x000000791200780c */ /* 0x000fc40002fa1670 */
[----:B------:R-:W-:Y:S02]  /*6c20*/  FSEL R83, R83, -INF , !P3 ;  /* 0xff80000053537808 */ /* 0x000fe40005800000 */
[----:B------:R-:W-:Y:S02]  /*6c30*/  FMNMX.FTZ R24, R165, R24, !PT ;  /* 0x00000018a5187209 */ /* 0x000fe40007810000 */
[----:B------:R-:W-:Y:S01]  /*6c40*/  ISETP.LT.OR P1, PT, R18, 0x7a, P1 ;  /* 0x0000007a1200780c */ /* 0x000fe20000f21670 */
[----:B------:R-:W-:Y:S01]  /*6c50*/  MUFU.EX2 R170, R170 ;  /* 0x000000aa00aa7308 */ /* 0x000fe20000000800 */
[----:B------:R-:W-:Y:S02]  /*6c60*/  FSEL R185, R86, -INF , !P5 ;  /* 0xff80000056b97808 */ /* 0x000fe40006800000 */
[----:B------:R-:W-:Y:S02]  /*6c70*/  FMNMX.FTZ R24, R83, R24, !PT ;  /* 0x0000001853187209 */ /* 0x000fe40007810000 */
[----:B------:R-:W-:-:S02]  /*6c80*/  FSEL R87, R87, -INF , !P1 ;  /* 0xff80000057577808 */ /* 0x000fc40004800000 */
[----:B------:R-:W-:Y:S01]  /*6c90*/  FMNMX.FTZ R24, R185, R24, !PT ;  /* 0x00000018b9187209 */ /* 0x000fe20007810000 */
[----:B------:R-:W-:Y:S01]  /*6ca0*/  MUFU.EX2 R41, R41 ;  /* 0x0000002900297308 */ /* 0x000fe20000000800 */
[----:B------:R-:W-:Y:S02]  /*6cb0*/  FSEL R65, R7, RZ, P6 ;  /* 0x000000ff07417208 */ /* 0x000fe40003000000 */
[----:B------:R-:W-:-:S03]  /*6cc0*/  FMNMX.FTZ R24, R87, R24, !PT ;  /* 0x0000001857187209 */ /* 0x000fc60007810000 */
[----:B------:R-:W-:Y:S02]  /*6cd0*/  FADD.FTZ R65, -R65, R12 ;  /* 0x0000000c41417221 */ /* 0x000fe40000010100 */
[----:B------:R-:W0:Y:S01]  /*6ce0*/  SHFL.BFLY PT, R57, R24, 0x2, 0x1f ;  /* 0x0c401f0018397f89 */ /* 0x000e2200000e0000 */
[----:B------:R-:W-:Y:S08]  /*6cf0*/  MUFU.EX2 R164, R164 ;  /* 0x000000a400a47308 */ /* 0x000ff00000000800 */
[----:B------:R-:W-:Y:S08]  /*6d00*/  MUFU.EX2 R37, R37 ;  /* 0x0000002500257308 */ /* 0x000ff00000000800 */
[----:B------:R-:W-:Y:S01]  /*6d10*/  MUFU.EX2 R166, R166 ;  /* 0x000000a600a67308 */ /* 0x000fe20000000800 */
[----:B0-----:R-:W-:Y:S01]  /*6d20*/  FMNMX.FTZ R18, R24, R57, !PT ;  /* 0x0000003918127209 */ /* 0x001fe20007810000 */
[----:B------:R-:W-:-:S06]  /*6d30*/  FFMA.FTZ R57, R77, R6, -R22 ;  /* 0x000000064d397223 */ /* 0x000fcc0000010816 */
[----:B------:R-:W-:Y:S01]  /*6d40*/  MUFU.EX2 R25, R25 ;  /* 0x0000001900197308 */ /* 0x000fe20000000800 */
[----:B------:R-:W0:Y:S07]  /*6d50*/  SHFL.BFLY PT, R61, R18, 0x1, 0x1f ;  /* 0x0c201f00123d7f89 */ /* 0x000e2e00000e0000 */
[----:B------:R-:W-:Y:S08]  /*6d60*/  MUFU.EX2 R160, R160 ;  /* 0x000000a000a07308 */ /* 0x000ff00000000800 */
[----:B------:R-:W-:Y:S08]  /*6d70*/  MUFU.EX2 R17, R17 ;  /* 0x0000001100117308 */ /* 0x000ff00000000800 */
[----:B------:R-:W-:Y:S01]  /*6d80*/  MUFU.EX2 R162, R162 ;  /* 0x000000a200a27308 */ /* 0x000fe20000000800 */
[----:B0-----:R-:W-:Y:S01]  /*6d90*/  FMNMX.FTZ R9, R18, R61, !PT ;  /* 0x0000003d12097209 */ /* 0x001fe20007810000 */
[----:B------:R-:W-:-:S03]  /*6da0*/  FMUL.FTZ R61, R65, R6 ;  /* 0x00000006413d7220 */ /* 0x000fc60000410000 */
[C---:B------:R-:W-:Y:S01]  /*6db0*/  FSETP.NEU.FTZ.AND P1, PT, R9.reuse, -INF , PT ;  /* 0xff8000000900780b */ /* 0x040fe20003f3d000 */
[C---:B------:R-:W-:Y:S02]  /*6dc0*/  FMUL.FTZ R12, R9.reuse, R6 ;  /* 0x00000006090c7220 */ /* 0x040fe40000410000 */
[----:B------:R-:W-:Y:S01]  /*6dd0*/  MUFU.EX2 R19, R19 ;  /* 0x0000001300137308 */ /* 0x000fe20000000800 */
[----:B------:R-:W-:Y:S02]  /*6de0*/  FSEL R18, R9, RZ, P1 ;  /* 0x000000ff09127208 */ /* 0x000fe40000800000 */
[----:B------:R-:W-:-:S03]  /*6df0*/  FSEL R12, R12, RZ, P1 ;  /* 0x000000ff0c0c7208 */ /* 0x000fc60000800000 */
[----:B------:R-:W-:Y:S02]  /*6e00*/  FADD.FTZ R13, -R18, R13 ;  /* 0x0000000d120d7221 */ /* 0x000fe40000010100 */
[----:B------:R-:W0:Y:S01]  /*6e10*/  MUFU.EX2 R61, R61 ;  /* 0x0000003d003d7308 */ /* 0x000e220000000800 */
[-CC-:B------:R-:W-:Y:S01]  /*6e20*/  FFMA.FTZ R65, R26, R6.reuse, -R12.reuse ;  /* 0x000000061a417223 */ /* 0x180fe2000001080c */
[-CC-:B------:R-:W-:Y:S01]  /*6e30*/  FFMA.FTZ R20, R159, R6.reuse, -R12.reuse ;  /* 0x000000069f147223 */ /* 0x180fe2000001080c */
[-C--:B------:R-:W-:Y:S01]  /*6e40*/  FMUL.FTZ R18, R13, R6.reuse ;  /* 0x000000060d127220 */ /* 0x080fe20000410000 */
        /* <DEDUP_REMOVED lines=16> */
[-C--:B------:R-:W-:Y:S01]  /*6f50*/  FFMA.FTZ R171, R177, R6.reuse, -R12 ;  /* 0x00000006b1ab7223 */ /* 0x080fe2000001080c */
[----:B------:R-:W-:Y:S01]  /*6f60*/  FADD.FTZ R59, R15, R38 ;  /* 0x000000260f3b7221 */ /* 0x000fe20000010000 */
        /* <DEDUP_REMOVED lines=9> */
[--C-:B------:R-:W-:Y:S01]  /*7000*/  FFMA.FTZ R75, R75, R6, -R12.reuse ;  /* 0x000000064b4b7223 */ /* 0x100fe2000001080c */
[----:B------:R-:W2:Y:S01]  /*7010*/  MUFU.EX2 R22, R22 ;  /* 0x0000001600167308 */ /* 0x000ea20000000800 */
[----:B-1----:R-:W-:Y:S01]  /*7020*/  FFMA.FTZ R5, R18, R4, R65 ;  /* 0x0000000412057223 */ /* 0x002fe20000010041 */
[----:B------:R-:W-:Y:S01]  /*7030*/  FADD.FTZ R4, R182, R59 ;  /* 0x0000003bb6047221 */ /* 0x000fe20000010000 */
[-CC-:B------:R-:W-:Y:S01]  /*7040*/  FFMA.FTZ R53, R53, R6.reuse, -R12.reuse ;  /* 0x0000000635357223 */ /* 0x180fe2000001080c */
[-CC-:B------:R-:W-:Y:S01]  /*7050*/  FFMA.FTZ R79, R79, R6.reuse, -R12.reuse ;  /* 0x000000064f4f7223 */ /* 0x180fe2000001080c */
[-CC-:B------:R-:W-:Y:S01]  /*7060*/  FFMA.FTZ R165, R165, R6.reuse, -R12.reuse ;  /* 0x00000006a5a57223 */ /* 0x180fe2000001080c */
[-CC-:B------:R-:W-:Y:S01]  /*7070*/  FFMA.FTZ R83, R83, R6.reuse, -R12.reuse ;  /* 0x0000000653537223 */ /* 0x180fe2000001080c */
[----:B------:R-:W-:Y:S01]  /*7080*/  FFMA.FTZ R185, R185, R6, -R12 ;  /* 0x00000006b9b97223 */ /* 0x000fe2000001080c */
[----:B------:R-:W1:Y:S01]  /*7090*/  MUFU.EX2 R31, R31 ;  /* 0x0000001f001f7308 */ /* 0x000e620000000800 */
[----:B0-----:R-:W-:-:S07]  /*70a0*/  FADD.FTZ R5, R20, R5 ;  /* 0x0000000514057221 */ /* 0x001fce0000010000 */
[----:B------:R-:W0:Y:S01]  /*70b0*/  MUFU.EX2 R24, R24 ;  /* 0x0000001800187308 */ /* 0x000e220000000800 */
[----:B--2---:R-:W-:Y:S01]  /*70c0*/  FADD.FTZ R40, R22, R5 ;  /* 0x0000000516287221 */ /* 0x004fe20000010000 */
[----:B------:R-:W-:-:S04]  /*70d0*/  FADD.FTZ R5, R23, R4 ;  /* 0x0000000417057221 */ /* 0x000fc80000010000 */
[----:B------:R-:W-:Y:S02]  /*70e0*/  FADD.FTZ R4, R176, R5 ;  /* 0x00000005b0047221 */ /* 0x000fe40000010000 */
[----:B------:R-:W2:Y:S01]  /*70f0*/  MUFU.EX2 R69, R69 ;  /* 0x0000004500457308 */ /* 0x000ea20000000800 */
[----:B-1----:R-:W-:Y:S01]  /*7100*/  FADD.FTZ R59, R31, R40 ;  /* 0x000000281f3b7221 */ /* 0x002fe20000010000 */
[----:B------:R-:W-:-:S04]  /*7110*/  FADD.FTZ R5, R27, R4 ;  /* 0x000000041b057221 */ /* 0x000fc80000010000 */
[----:B------:R-:W-:Y:S02]  /*7120*/  FADD.FTZ R4, R178, R5 ;  /* 0x00000005b2047221 */ /* 0x000fe40000010000 */
[----:B------:R-:W1:Y:S01]  /*7130*/  MUFU.EX2 R26, R26 ;  /* 0x0000001a001a7308 */ /* 0x000e620000000800 */
[----:B0-----:R-:W-:Y:S01]  /*7140*/  FADD.FTZ R40, R24, R59 ;  /* 0x0000003b18287221 */ /* 0x001fe20000010000 */
[----:B------:R-:W-:-:S04]  /*7150*/  FADD.FTZ R5, R35, R4 ;  /* 0x0000000423057221 */ /* 0x000fc80000010000 */
[----:B------:R-:W-:Y:S02]  /*7160*/  FADD.FTZ R4, R172, R5 ;  /* 0x00000005ac047221 */ /* 0x000fe40000010000 */
[----:B------:R-:W0:Y:S01]  /*7170*/  MUFU.EX2 R39, R39 ;  /* 0x0000002700277308 */ /* 0x000e220000000800 */
[----:B--2---:R-:W-:Y:S01]  /*7180*/  FADD.FTZ R59, R69, R40 ;  /* 0x00000028453b7221 */ /* 0x004fe20000010000 */
[----:B------:R-:W-:Y:S01]  /*7190*/  FADD.FTZ R5, R51, R4 ;  /* 0x0000000433057221 */ /* 0x000fe20000010000 */
[-CC-:B------:R-:W-:Y:S01]  /*71a0*/  FFMA.FTZ R40, R67, R6.reuse, -R12.reuse ;  /* 0x0000000643287223 */ /* 0x180fe2000001080c */
[----:B------:R-:W-:Y:S02]  /*71b0*/  FFMA.FTZ R12, R87, R6, -R12 ;  /* 0x00000006570c7223 */ /* 0x000fe4000001080c */
[----:B------:R-:W-:Y:S02]  /*71c0*/  FADD.FTZ R4, R174, R5 ;  /* 0x00000005ae047221 */ /* 0x000fe40000010000 */
[----:B------:R-:W2:Y:S01]  /*71d0*/  MUFU.EX2 R28, R28 ;  /* 0x0000001c001c7308 */ /* 0x000ea20000000800 */
[----:B-1----:R-:W-:Y:S01]  /*71e0*/  FADD.FTZ R42, R26, R59 ;  /* 0x0000003b1a2a7221 */ /* 0x002fe20000010000 */
[----:B------:R-:W-:-:S04]  /*71f0*/  FADD.FTZ R5, R55, R4 ;  /* 0x0000000437057221 */ /* 0x000fc80000010000 */
[----:B------:R-:W-:Y:S02]  /*7200*/  FADD.FTZ R4, R168, R5 ;  /* 0x00000005a8047221 */ /* 0x000fe40000010000 */
        /* <DEDUP_REMOVED lines=8> */
[----:B------:R-:W-:-:S06]  /*7290*/  FADD.FTZ R59, R45, R4 ;  /* 0x000000042d3b7221 */ /* 0x000fcc0000010000 */
[----:B------:R-:W0:Y:S01]  /*72a0*/  MUFU.EX2 R32, R32 ;  /* 0x0000002000207308 */ /* 0x000e220000000800 */
[----:B--2---:R-:W-:-:S07]  /*72b0*/  FADD.FTZ R42, R47, R42 ;  /* 0x0000002a2f2a7221 */ /* 0x004fce0000010000 */
[----:B------:R-:W2:Y:S01]  /*72c0*/  MUFU.EX2 R171, R171 ;  /* 0x000000ab00ab7308 */ /* 0x000ea20000000800 */
[----:B-1----:R-:W-:Y:S01]  /*72d0*/  FADD.FTZ R5, R169, R42 ;  /* 0x0000002aa9057221 */ /* 0x002fe20000010000 */
[----:B------:R-:W-:-:S04]  /*72e0*/  FADD.FTZ R42, R170, R59 ;  /* 0x0000003baa2a7221 */ /* 0x000fc80000010000 */
[----:B------:R-:W-:Y:S02]  /*72f0*/  FADD.FTZ R59, R41, R42 ;  /* 0x0000002a293b7221 */ /* 0x000fe40000010000 */
[----:B------:R-:W1:Y:S01]  /*7300*/  MUFU.EX2 R34, R34 ;  /* 0x0000002200227308 */ /* 0x000e620000000800 */
[----:B0-----:R-:W-:Y:S01]  /*7310*/  FADD.FTZ R4, R32, R5 ;  /* 0x0000000520047221 */ /* 0x001fe20000010000 */
[----:B------:R-:W-:-:S06]  /*7320*/  FADD.FTZ R42, R164, R59 ;  /* 0x0000003ba42a7221 */ /* 0x000fcc0000010000 */
        /* <DEDUP_REMOVED lines=12> */
[----:B------:R0:W-:Y:S01]  /*73f0*/  MUFU.EX2 R157, R49 ;  /* 0x00000031009d7308 */ /* 0x0001e20000000800 */
[----:B--2---:R-:W-:-:S07]  /*7400*/  FADD.FTZ R5, R161, R4 ;  /* 0x00000004a1057221 */ /* 0x004fce0000010000 */
[----:B------:R-:W2:Y:S01]  /*7410*/  MUFU.EX2 R163, R163 ;  /* 0x000000a300a37308 */ /* 0x000ea20000000800 */
[----:B0-----:R-:W-:Y:S01]  /*7420*/  FADD.FTZ R49, R37, R42 ;  /* 0x0000002a25317221 */ /* 0x001fe20000010000 */
[----:B-1----:R-:W-:-:S03]  /*7430*/  FADD.FTZ R4, R40, R5 ;  /* 0x0000000528047221 */ /* 0x002fc60000010000 */
[----:B------:R-:W-:-:S03]  /*7440*/  FADD.FTZ R42, R166, R49 ;  /* 0x00000031a62a7221 */ /* 0x000fc60000010000 */
[----:B------:R-:W0:Y:S01]  /*7450*/  MUFU.EX2 R71, R71 ;  /* 0x0000004700477308 */ /* 0x000e220000000800 */
[----:B------:R-:W-:-:S04]  /*7460*/  FADD.FTZ R49, R25, R42 ;  /* 0x0000002a19317221 */ /* 0x000fc80000010000 */
[----:B------:R-:W-:-:S03]  /*7470*/  FADD.FTZ R42, R160, R49 ;  /* 0x00000031a02a7221 */ /* 0x000fc60000010000 */
[----:B------:R-:W1:Y:S01]  /*7480*/  MUFU.EX2 R156, R156 ;  /* 0x0000009c009c7308 */ /* 0x000e620000000800 */
[----:B------:R-:W-:Y:S01]  /*7490*/  FADD.FTZ R49, R17, R42 ;  /* 0x0000002a11317221 */ /* 0x000fe20000010000 */
[----:B--2---:R-:W-:-:S03]  /*74a0*/  FADD.FTZ R4, R163, R4 ;  /* 0x00000004a3047221 */ /* 0x004fc60000010000 */
[----:B------:R-:W-:-:S03]  /*74b0*/  FADD.FTZ R42, R162, R49 ;  /* 0x00000031a22a7221 */ /* 0x000fc60000010000 */
[----:B------:R-:W2:Y:S01]  /*74c0*/  MUFU.EX2 R21, R21 ;  /* 0x0000001500157308 */ /* 0x000ea20000000800 */
[----:B------:R-:W-:Y:S01]  /*74d0*/  FADD.FTZ R5, R19, R42 ;  /* 0x0000002a13057221 */ /* 0x000fe20000010000 */
[----:B0-----:R-:W-:-:S04]  /*74e0*/  FADD.FTZ R4, R71, R4 ;  /* 0x0000000447047221 */ /* 0x001fc80000010000 */
[----:B------:R-:W-:Y:S02]  /*74f0*/  FADD.FTZ R4, R157, R4 ;  /* 0x000000049d047221 */ /* 0x000fe40000010000 */
        /* <DEDUP_REMOVED lines=25> */
[----:B-1----:R-:W-:Y:S01]  /*7690*/  FADD.FTZ R4, R155, R4 ;  /* 0x000000049b047221 */ /* 0x002fe20000010000 */
[----:B--2---:R-:W-:-:S03]  /*76a0*/  FADD.FTZ R5, R29, R42 ;  /* 0x0000002a1d057221 */ /* 0x004fc60000010000 */
[----:B0-----:R-:W-:Y:S01]  /*76b0*/  FADD.FTZ R4, R12, R4 ;  /* 0x000000040c047221 */ /* 0x001fe20000010000 */
[----:B------:R-:W-:Y:S06]  /*76c0*/  @!P0 BRA `(.L_x_1110) ;  /* 0x0000000000048947 */ /* 0x000fec0003800000 */
[----:B------:R-:W-:Y:S01]  /*76d0*/  BPT.TRAP 0x1 ;  /* 0x000000040000795c */ /* 0x000fe20000300000 */
.L_x_1110:
[----:B------:R-:W-:Y:S01]  /*76e0*/  ULEA UR6, UR54, UR40, 0x3 ;  /* 0x0000002836067291 */ /* 0x000fe2000f8e183f */
[----:B------:R-:W-:Y:S01]  /*76f0*/  ISETP.GT.AND P1, PT, R14, UR53, PT ;  /* 0x000000350e007c0c */ /* 0x000fe2000bf24270 */
        /* <DEDUP_REMOVED lines=10> */
[-C--:B------:R-:W-:Y:S01]  /*77a0*/  FMUL.FTZ R92, R92, R61.reuse ;  /* 0x0000003d5c5c7220 */ /* 0x080fe20000410000 */
[----:B------:R-:W-:Y:S01]  /*77b0*/  F2FP.F16.F32.PACK_AB R182, R23, R182 ;  /* 0x000000b617b6723e */ /* 0x000fe200000000ff */
[-C--:B------:R-:W-:Y:S01]  /*77c0*/  FMUL.FTZ R93, R93, R61.reuse ;  /* 0x0000003d5d5d7220 */ /* 0x080fe20000410000 */
[----:B------:R-:W-:Y:S01]  /*77d0*/  F2FP.F16.F32.PACK_AB R183, R31, R22 ;  /* 0x000000161fb7723e */ /* 0x000fe200000000ff */
[-C--:B------:R-:W-:Y:S01]  /*77e0*/  FMUL.FTZ R96, R96, R61.reuse ;  /* 0x0000003d60607220 */ /* 0x080fe20000410000 */
[----:B------:R-:W-:Y:S01]  /*77f0*/  SYNCS.ARRIVE.TRANS64.RED.A1T0 RZ, [UR6], RZ ;  /* 0x000000ffffff79a7 */ /* 0x000fe20008100406 */
[----:B------:R-:W-:Y:S01]  /*7800*/  F2FP.F16.F32.PACK_AB R176, R27, R176 ;  /* 0x000000b01bb0723e */ /* 0x000fe200000000ff */
[-C--:B------:R-:W-:Y:S01]  /*7810*/  FMUL.FTZ R97, R97, R61.reuse ;  /* 0x0000003d61617220 */ /* 0x080fe20000410000 */
        /* <DEDUP_REMOVED lines=50> */
[----:B------:R-:W-:Y:S01]  /*7b40*/  FMUL.FTZ R149, R149, R61 ;  /* 0x0000003d95957220 */ /* 0x000fe20000410000 */
[----:B------:R-:W-:-:S02]  /*7b50*/  VIADD R14, R14, 0xffffffff ;  /* 0xffffffff0e0e7836 */ /* 0x000fc40000000000 */
        /* <DEDUP_REMOVED lines=35> */
.L_x_1092:
[----:B------:R-:W0:Y:S01]  /*7d90*/  S2UR UR6, SR_CTAID.X ;  /* 0x00000000000679c3 */ /* 0x000e220000002500 */
[----:B------:R-:W-:Y:S01]  /*7da0*/  IADD3 R13, -R8, 0x1, RZ ;  /* 0x00000001080d7810 */ /* 0x000fe20007ffe1ff */
[----:B------:R-:W-:Y:S02]  /*7db0*/  UISETP.NE.AND UP1, UPT, UR42, URZ, UPT ;  /* 0x0000003f2a00728c */ /* 0x000fe4000bf25270 */
[----:B------:R-:W-:Y:S02]  /*7dc0*/  UISETP.NE.AND UP0, UPT, UR41, URZ, UPT ;  /* 0x0000003f2900728c */ /* 0x000fe4000bf05270 */
[----:B------:R-:W-:-:S04]  /*7dd0*/  IMAD R13, R2, UR51, R13 ;  /* 0x00000033020d7c24 */ /* 0x000fc8000f8e020d */
[----:B------:R-:W-:Y:S02]  /*7de0*/  PLOP3.LUT P1, PT, PT, PT, UP0, 0x40, 0x0 ;  /* 0x000000000000781c */ /* 0x000fe40003f2e808 */
[----:B------:R-:W-:Y:S01]  /*7df0*/  R2UR UR11, R13 ;  /* 0x000000000d0b72ca */ /* 0x000fe200000e0000 */
[----:B------:R-:W-:Y:S01]  /*7e00*/  @UP1 ULDC UR14, c[0x0][0x450] ;  /* 0x00011400000e1ab9 */ /* 0x000fe20000000800 */
[----:B0-----:R-:W-:-:S03]  /*7e10*/  ULEA UR10, UR6, 0x7f, 0x7 ;  /* 0x0000007f060a7891 */ /* 0x001fc6000f8e383f */
[----:B------:R-:W-:Y:S02]  /*7e20*/  @UP1 ULDC UR6, c[0x0][0x44c] ;  /* 0x0001130000061ab9 */ /* 0x000fe40000000800 */
[----:B------:R-:W-:-:S04]  /*7e30*/  UIMAD.WIDE.U32 UR6, UR10, UR6, URZ ;  /* 0x000000060a0672a5 */ /* 0x000fc8000f8e003f */
[----:B------:R-:W-:-:S04]  /*7e40*/  @UP1 USHF.R.U32.HI UR10, URZ, UR14, UR7 ;  /* 0x0000000e3f0a1299 */ /* 0x000fc80008011607 */
[----:B------:R-:W-:-:S03]  /*7e50*/  UIADD3 UR10, UR11, UR10, URZ ;  /* 0x0000000a0b0a7290 */ /* 0x000fc6000fffe03f */
[----:B------:R-:W-:Y:S02]  /*7e60*/  ULDC UR11, c[0x0][0x9dc] ;  /* 0x00027700000b7ab9 */ /* 0x000fe40000000800 */
[----:B------:R-:W-:Y:S01]  /*7e70*/  UIADD3 UR11, UR10, -UR11, URZ ;  /* 0x8000000b0a0b7290 */ /* 0x000fe2000fffe03f */
[----:B------:R-:W-:Y:S11]  /*7e80*/  @P1 BRA `(.L_x_1112) ;  /* 0x00000000004c1947 */ /* 0x000ff60003800000 */
[----:B------:R-:W-:-:S06]  /*7e90*/  UISETP.GT.AND UP0, UPT, UR10, -0x1, UPT ;  /* 0xffffffff0a00788c */ /* 0x000fcc000bf04270 */
[----:B------:R-:W-:-:S13]  /*7ea0*/  PLOP3.LUT P1, PT, PT, PT, UP0, 0x80, 0x0 ;  /* 0x000000000000781c */ /* 0x000fda0003f2f008 */
[----:B------:R-:W-:Y:S05]  /*7eb0*/  @P1 BRA `(.L_x_1113) ;  /* 0x0000000000201947 */ /* 0x000fea0003800000 */
[----:B------:R-:W-:Y:S01]  /*7ec0*/  ULDC UR14, c[0x0][0x9e4] ;  /* 0x00027900000e7ab9 */ /* 0x000fe20000000800 */
[----:B------:R-:W-:Y:S02]  /*7ed0*/  ULOP3.LUT UR10, URZ, UR10, URZ, 0x33, !UPT ;  /* 0x0000000a3f0a7292 */ /* 0x000fe4000f8e333f */
[----:B------:R-:W-:-:S11]  /*7ee0*/  UISETP.NE.AND UP0, UPT, UR14, 0x1, UPT ;  /* 0x000000010e00788c */ /* 0x000fd6000bf05270 */
[----:B------:R-:W-:Y:S02]  /*7ef0*/  @UP0 ULDC.64 UR18, c[0x0][0x9e8] ;  /* 0x00027a0000120ab9 */ /* 0x000fe40000000a00 */
[----:B------:R-:W-:-:S04]  /*7f00*/  UIMAD.WIDE.U32 UR6, UR10, UR18, URZ ;  /* 0x000000120a0672a5 */ /* 0x000fc8000f8e003f */
[----:B------:R-:W-:-:S04]  /*7f10*/  @UP0 USHF.R.U32.HI UR10, URZ, UR19, UR7 ;  /* 0x000000133f0a0299 */ /* 0x000fc80008011607 */
[----:B------:R-:W-:Y:S01]  /*7f20*/  ULOP3.LUT UR10, URZ, UR10, URZ, 0x33, !UPT ;  /* 0x0000000a3f0a7292 */ /* 0x000fe2000f8e333f */
[----:B------:R-:W-:Y:S11]  /*7f30*/  BRA `(.L_x_1114) ;  /* 0x0000000000147947 */ /* 0x000ff60003800000 */
.L_x_1113:
[----:B------:R-:W-:Y:S02]  /*7f40*/  ULDC UR14, c[0x0][0x9e4] ;  /* 0x00027900000e7ab9 */ /* 0x000fe40000000800 */
[----:B------:R-:W-:-:S11]  /*7f50*/  UISETP.NE.AND UP0, UPT, UR14, 0x1, UPT ;  /* 0x000000010e00788c */ /* 0x000fd6000bf05270 */
[----:B------:R-:W-:Y:S02]  /*7f60*/  @UP0 ULDC.64 UR18, c[0x0][0x9e8] ;  /* 0x00027a0000120ab9 */ /* 0x000fe40000000a00 */
[----:B------:R-:W-:-:S04]  /*7f70*/  UIMAD.WIDE.U32 UR6, UR10, UR18, URZ ;  /* 0x000000120a0672a5 */ /* 0x000fc8000f8e003f */
[----:B------:R-:W-:-:S12]  /*7f80*/  @UP0 USHF.R.U32.HI UR10, URZ, UR19, UR7 ;  /* 0x000000133f0a0299 */ /* 0x000fd80008011607 */
.L_x_1114:
[----:B------:R-:W-:-:S04]  /*7f90*/  UIMAD UR10, UR10, UR14, URZ ;  /* 0x0000000e0a0a72a4 */ /* 0x000fc8000f8e023f */
[----:B------:R-:W-:-:S04]  /*7fa0*/  UISETP.LT.AND UP0, UPT, UR11, UR10, UPT ;  /* 0x0000000a0b00728c */ /* 0x000fc8000bf01270 */
[----:B------:R-:W-:-:S12]  /*7fb0*/  USEL UR11, UR11, UR10, !UP0 ;  /* 0x0000000a0b0b7287 */ /* 0x000fd8000c000000 */
.L_x_1112:
[----:B------:R-:W-:-:S04]  /*7fc0*/  UIADD3 UR11, UR11, 0x7f, URZ ;  /* 0x0000007f0b0b7890 */ /* 0x000fc8000fffe03f */
[----:B------:R-:W-:-:S04]  /*7fd0*/  USHF.R.S32.HI UR6, URZ, 0x1f, UR11 ;  /* 0x0000001f3f067899 */ /* 0x000fc8000801140b */
[----:B------:R-:W-:-:S04]  /*7fe0*/  ULEA.HI UR6, UR6, UR11, URZ, 0x7 ;  /* 0x0000000b06067291 */ /* 0x000fc8000f8f383f */
[----:B------:R-:W-:-:S04]  /*7ff0*/  USHF.R.S32.HI UR6, URZ, 0x7, UR6 ;  /* 0x000000073f067899 */ /* 0x000fc80008011406 */
[----:B------:R-:W-:-:S04]  /*8000*/  UISETP.LT.AND UP0, UPT, UR38, UR6, UPT ;  /* 0x000000062600728c */ /* 0x000fc8000bf01270 */
[----:B------:R-:W-:-:S06]  /*8010*/  USEL UR50, UR38, UR6, !UP0 ;  /* 0x0000000626327287 */ /* 0x000fcc000c000000 */
[----:B------:R-:W-:-:S13]  /*8020*/  ISETP.GE.AND P1, PT, R14, UR50, PT ;  /* 0x000000320e007c0c */ /* 0x000fda000bf26270 */
[----:B------:R-:W-:Y:S05]  /*8030*/  @!P1 BRA `(.L_x_1115) ;  /* 0x00000020001c9947 */ /* 0x000fea0003800000 */
[----:B------:R-:W-:Y:S01]  /*8040*/  IMAD.MOV.U32 R13, RZ, RZ, R9 ;  /* 0x000000ffff0d7224 */ /* 0x000fe200078e0009 */
[----:B------:R-:W-:Y:S01]  /*8050*/  UMOV UR52, UR45 ;  /* 0x0000002d00347c82 */ /* 0x000fe20008000000 */
[----:B------:R-:W-:Y:S01]  /*8060*/  IMAD.MOV.U32 R12, RZ, RZ, R7 ;  /* 0x000000ffff0c7224 */ /* 0x000fe200078e0007 */
[----:B------:R-:W-:Y:S01]  /*8070*/  UMOV UR51, UR46 ;  /* 0x0000002e00337c82 */ /* 0x000fe20008000000 */
[----:B------:R-:W-:-:S07]  /*8080*/  IMAD.MOV.U32 R8, RZ, RZ, R14 ;  /* 0x000000ffff087224 */ /* 0x000fce00078e000e */
.L_x_1126:
[----:B------:R-:W-:Y:S01]  /*8090*/  ISETP.NE.AND P2, PT, RZ, UR39, PT ;  /* 0x00000027ff007c0c */ /* 0x000fe2000bf45270 */
[----:B------:R-:W-:-:S04]  /*80a0*/  UISETP.NE.AND UP0, UPT, UR51, 0x1, UPT ;  /* 0x000000013300788c */ /* 0x000fc8000bf05270 */
[----:B------:R-:W-:-:S04]  /*80b0*/  USEL UR45, URZ, 0x1, UP0 ;  /* 0x000000013f2d7887 */ /* 0x000fc80008000000 */
[----:B------:R-:W-:-:S04]  /*80c0*/  ULOP3.LUT UR45, UR52, UR45, URZ, 0x3c, !UPT ;  /* 0x0000002d342d7292 */ /* 0x000fc8000f8e3c3f */
[----:B------:R-:W-:Y:S08]  /*80d0*/  @P2 BRA `(.L_x_1116) ;  /* 0x0000000000382947 */ /* 0x000ff00003800000 */
[----:B------:R-:W-:Y:S05]  /*80e0*/  @!P0 BRA `(.L_x_1117) ;  /* 0x0000000000048947 */ /* 0x000fea0003800000 */
[----:B------:R-:W-:Y:S01]  /*80f0*/  BPT.TRAP 0x1 ;  /* 0x000000040000795c */ /* 0x000fe20000300000 */
.L_x_1117:
        /* <DEDUP_REMOVED lines=9> */
.L_x_1118:
[----:B-1----:R-:W-:Y:S05]  /*8190*/  @P1 BRA `(.L_x_1116) ;  /* 0x0000000000081947 */ /* 0x002fea0003800000 */
[----:B------:R-:W1:Y:S02]  /*81a0*/  SYNCS.PHASECHK.TRANS64.TRYWAIT P1, [UR6+0x28830], R6 ;  /* 0x02883006ff0075a7 */ /* 0x000e640008020146 */
[----:B-1----:R-:W-:Y:S05]  /*81b0*/  @!P1 BRA `(.L_x_1119) ;  /* 0x000000b4000c9947 */ /* 0x002fea0003800000 */
.L_x_1116:
        /* <DEDUP_REMOVED lines=50> */
.L_x_1121:
[----:B------:R-:W-:Y:S01]  /*84e0*/  ULEA UR6, UR51, UR40, 0x3 ;  /* 0x0000002833067291 */ /* 0x000fe2000f8e183f */
[----:B------:R-:W-:-:S05]  /*84f0*/  IMAD.U32 R6, RZ, RZ, UR52 ;  /* 0x00000034ff067e24 */ /* 0x000fca000f8e00ff */
[----:B------:R-:W-:-:S04]  /*8500*/  SHF.L.U32 R6, R6, 0x1f, RZ ;  /* 0x0000001f06067819 */ /* 0x000fc800000006ff */
[----:B------:R0:W1:Y:S01]  /*8510*/  SYNCS.PHASECHK.TRANS64.TRYWAIT P1, [UR6+0x28850], R6 ;  /* 0x02885006ff0075a7 */ /* 0x0000620008020146 */
[----:B------:R-:W-:Y:S05]  /*8520*/  @!P0 BRA `(.L_x_1122) ;  /* 0x0000000000048947 */ /* 0x000fea0003800000 */
[----:B------:R-:W-:Y:S01]  /*8530*/  BPT.TRAP 0x1 ;  /* 0x000000040000795c */ /* 0x000fe20000300000 */
.L_x_1122:
[----:B-1----:R-:W-:Y:S05]  /*8540*/  @P1 BRA `(.L_x_1120) ;  /* 0x0000000000081947 */ /* 0x002fea0003800000 */
[----:B------:R-:W1:Y:S02]  /*8550*/  SYNCS.PHASECHK.TRANS64.TRYWAIT P1, [UR6+0x28850], R6 ;  /* 0x02885006ff0075a7 */ /* 0x000e640008020146 */
[----:B-1----:R-:W-:Y:S05]  /*8560*/  @!P1 BRA `(.L_x_1123) ;  /* 0x000000b000389947 */ /* 0x002fea0003800000 */
.L_x_1120:
        /* <DEDUP_REMOVED lines=49> */
.L_x_1124:
        /* <DEDUP_REMOVED lines=88> */
[-C--:B------:R-:W-:Y:S01]  /*8e00*/  FFMA.FTZ R180, R25, R6.reuse, -R153 ;  /* 0x0000000619b47223 */ /* 0x080fe20000010899 */
[-C--:B------:R-:W-:Y:S01]  /*8e10*/  FFMA.FTZ R181, R27, R6.reuse, -R69 ;  /* 0x000000061bb57223 */ /* 0x080fe20000010845 */
[----:B------:R-:W-:Y:S01]  /*8e20*/  MUFU.EX2 R12, R12 ;  /* 0x0000000c000c7308 */ /* 0x000fe20000000800 */
[-C--:B------:R-:W-:Y:S01]  /*8e30*/  FFMA.FTZ R182, R28, R6.reuse, -R153 ;  /* 0x000000061cb67223 */ /* 0x080fe20000010899 */
[-CC-:B------:R-:W-:Y:S01]  /*8e40*/  FFMA.FTZ R183, R30, R6.reuse, -R69.reuse ;  /* 0x000000061eb77223 */ /* 0x180fe20000010845 */
[-C--:B------:R-:W-:Y:S01]  /*8e50*/  FFMA.FTZ R18, R31, R6.reuse, -R69 ;  /* 0x000000061f127223 */ /* 0x080fe20000010845 */
[-C--:B------:R-:W-:Y:S01]  /*8e60*/  FFMA.FTZ R176, R32, R6.reuse, -R153 ;  /* 0x0000000620b07223 */ /* 0x080fe20000010899 */
[-C--:B------:R-:W-:Y:S01]  /*8e70*/  FFMA.FTZ R177, R34, R6.reuse, -R69 ;  /* 0x0000000622b17223 */ /* 0x080fe20000010845 */
[-C--:B------:R-:W-:Y:S01]  /*8e80*/  FFMA.FTZ R19, R33, R6.reuse, -R153 ;  /* 0x0000000621137223 */ /* 0x080fe20000010899 */
[-C--:B------:R-:W-:Y:S01]  /*8e90*/  FFMA.FTZ R20, R35, R6.reuse, -R69 ;  /* 0x0000000623147223 */ /* 0x080fe20000010845 */
[----:B------:R-:W0:Y:S01]  /*8ea0*/  MUFU.EX2 R15, R15 ;  /* 0x0000000f000f7308 */ /* 0x000e220000000800 */
[-C--:B------:R-:W-:Y:S01]  /*8eb0*/  FFMA.FTZ R178, R36, R6.reuse, -R153 ;  /* 0x0000000624b27223 */ /* 0x080fe20000010899 */
[-C--:B------:R-:W-:Y:S01]  /*8ec0*/  FFMA.FTZ R179, R38, R6.reuse, -R69 ;  /* 0x0000000626b37223 */ /* 0x080fe20000010845 */
[-C--:B------:R-:W-:Y:S01]  /*8ed0*/  FFMA.FTZ R21, R37, R6.reuse, -R153 ;  /* 0x0000000625157223 */ /* 0x080fe20000010899 */
[-C--:B------:R-:W-:Y:S01]  /*8ee0*/  FFMA.FTZ R22, R39, R6.reuse, -R69 ;  /* 0x0000000627167223 */ /* 0x080fe20000010845 */
[-C--:B------:R-:W-:Y:S01]  /*8ef0*/  FFMA.FTZ R172, R40, R6.reuse, -R153 ;  /* 0x0000000628ac7223 */ /* 0x080fe20000010899 */
[-C--:B------:R-:W-:Y:S01]  /*8f00*/  FFMA.FTZ R173, R42, R6.reuse, -R69 ;  /* 0x000000062aad7223 */ /* 0x080fe20000010845 */
[-C--:B------:R-:W-:Y:S01]  /*8f10*/  FFMA.FTZ R23, R41, R6.reuse, -R153 ;  /* 0x0000000629177223 */ /* 0x080fe20000010899 */
[----:B------:R-:W-:Y:S01]  /*8f20*/  MUFU.EX2 R13, R13 ;  /* 0x0000000d000d7308 */ /* 0x000fe20000000800 */
[-C--:B------:R-:W-:Y:S01]  /*8f30*/  FFMA.FTZ R24, R43, R6.reuse, -R69 ;  /* 0x000000062b187223 */ /* 0x080fe20000010845 */
[-C--:B------:R-:W-:Y:S01]  /*8f40*/  FFMA.FTZ R174, R44, R6.reuse, -R153 ;  /* 0x000000062cae7223 */ /* 0x080fe20000010899 */
[-C--:B------:R-:W-:Y:S01]  /*8f50*/  FFMA.FTZ R175, R46, R6.reuse, -R69 ;  /* 0x000000062eaf7223 */ /* 0x080fe20000010845 */
[-C--:B------:R-:W-:Y:S01]  /*8f60*/  FFMA.FTZ R25, R45, R6.reuse, -R153 ;  /* 0x000000062d197223 */ /* 0x080fe20000010899 */
[-C--:B------:R-:W-:Y:S01]  /*8f70*/  FFMA.FTZ R26, R47, R6.reuse, -R69 ;  /* 0x000000062f1a7223 */ /* 0x080fe20000010845 */
[-C--:B------:R-:W-:Y:S01]  /*8f80*/  FFMA.FTZ R168, R48, R6.reuse, -R153 ;  /* 0x0000000630a87223 */ /* 0x080fe20000010899 */
[-C--:B------:R-:W-:Y:S01]  /*8f90*/  FFMA.FTZ R169, R50, R6.reuse, -R69 ;  /* 0x0000000632a97223 */ /* 0x080fe20000010845 */
[----:B------:R-:W1:Y:S01]  /*8fa0*/  MUFU.EX2 R14, R14 ;  /* 0x0000000e000e7308 */ /* 0x000e620000000800 */
[----:B0-----:R-:W-:Y:S01]  /*8fb0*/  FFMA.FTZ R5, R12, R5, R15 ;  /* 0x000000050c057223 */ /* 0x001fe2000001000f */
[-C--:B------:R-:W-:Y:S01]  /*8fc0*/  FFMA.FTZ R28, R51, R6.reuse, -R69 ;  /* 0x00000006331c7223 */ /* 0x080fe20000010845 */
        /* <DEDUP_REMOVED lines=12> */
[----:B------:R-:W-:Y:S01]  /*9090*/  FFMA.FTZ R34, R63, R6, -R69 ;  /* 0x000000063f227223 */ /* 0x000fe20000010845 */
[----:B------:R-:W2:Y:S01]  /*90a0*/  MUFU.EX2 R181, R181 ;  /* 0x000000b500b57308 */ /* 0x000ea20000000800 */
[----:B-1----:R-:W-:Y:S01]  /*90b0*/  FFMA.FTZ R4, R13, R4, R14 ;  /* 0x000000040d047223 */ /* 0x002fe2000001000e */
[-C--:B------:R-:W-:Y:S01]  /*90c0*/  FFMA.FTZ R160, R64, R6.reuse, -R153 ;  /* 0x0000000640a07223 */ /* 0x080fe20000010899 */
[-C--:B------:R-:W-:Y:S01]  /*90d0*/  FFMA.FTZ R161, R66, R6.reuse, -R69 ;  /* 0x0000000642a17223 */ /* 0x080fe20000010845 */
[-CC-:B------:R-:W-:Y:S01]  /*90e0*/  FFMA.FTZ R45, R65, R6.reuse, -R153.reuse ;  /* 0x00000006412d7223 */ /* 0x180fe20000010899 */
[-C--:B------:R-:W-:Y:S01]  /*90f0*/  FFMA.FTZ R162, R68, R6.reuse, -R153 ;  /* 0x0000000644a27223 */ /* 0x080fe20000010899 */
[-CC-:B------:R-:W-:Y:S01]  /*9100*/  FFMA.FTZ R163, R70, R6.reuse, -R69.reuse ;  /* 0x0000000646a37223 */ /* 0x180fe20000010845 */
[-C--:B------:R-:W-:Y:S01]  /*9110*/  FFMA.FTZ R71, R71, R6.reuse, -R69 ;  /* 0x0000000647477223 */ /* 0x080fe20000010845 */
[----:B------:R-:W1:Y:S01]  /*9120*/  MUFU.EX2 R182, R182 ;  /* 0x000000b600b67308 */ /* 0x000e620000000800 */
[----:B0-----:R-:W-:Y:S01]  /*9130*/  FADD.FTZ R5, R180, R5 ;  /* 0x00000005b4057221 */ /* 0x001fe20000010000 */
[-C--:B------:R-:W-:Y:S01]  /*9140*/  FFMA.FTZ R156, R72, R6.reuse, -R153 ;  /* 0x00000006489c7223 */ /* 0x080fe20000010899 */
[-C--:B------:R-:W-:Y:S01]  /*9150*/  FFMA.FTZ R74, R74, R6.reuse, -R69 ;  /* 0x000000064a4a7223 */ /* 0x080fe20000010845 */
[-C--:B------:R-:W-:Y:S01]  /*9160*/  FFMA.FTZ R53, R73, R6.reuse, -R153 ;  /* 0x0000000649357223 */ /* 0x080fe20000010899 */
[-C--:B------:R-:W-:Y:S01]  /*9170*/  FFMA.FTZ R75, R75, R6.reuse, -R69 ;  /* 0x000000064b4b7223 */ /* 0x080fe20000010845 */
[-C--:B------:R-:W-:Y:S01]  /*9180*/  FFMA.FTZ R158, R76, R6.reuse, -R153 ;  /* 0x000000064c9e7223 */ /* 0x080fe20000010899 */
[-C--:B------:R-:W-:Y:S01]  /*9190*/  FFMA.FTZ R78, R78, R6.reuse, -R69 ;  /* 0x000000064e4e7223 */ /* 0x080fe20000010845 */
[----:B------:R-:W0:Y:S01]  /*91a0*/  MUFU.EX2 R183, R183 ;  /* 0x000000b700b77308 */ /* 0x000e220000000800 */
[----:B--2---:R-:W-:Y:S01]  /*91b0*/  FADD.FTZ R4, R181, R4 ;  /* 0x00000004b5047221 */ /* 0x004fe20000010000 */
[-C--:B------:R-:W-:Y:S01]  /*91c0*/  FFMA.FTZ R57, R77, R6.reuse, -R153 ;  /* 0x000000064d397223 */ /* 0x080fe20000010899 */
[-C--:B------:R-:W-:Y:S01]  /*91d0*/  FFMA.FTZ R79, R79, R6.reuse, -R69 ;  /* 0x000000064f4f7223 */ /* 0x080fe20000010845 */
[-C--:B------:R-:W-:Y:S01]  /*91e0*/  FFMA.FTZ R152, R80, R6.reuse, -R153 ;  /* 0x0000000650987223 */ /* 0x080fe20000010899 */
[-C--:B------:R-:W-:Y:S01]  /*91f0*/  FFMA.FTZ R82, R82, R6.reuse, -R69 ;  /* 0x0000000652527223 */ /* 0x080fe20000010845 */
[-C--:B------:R-:W-:Y:S01]  /*9200*/  FFMA.FTZ R61, R81, R6.reuse, -R153 ;  /* 0x00000006513d7223 */ /* 0x080fe20000010899 */
[-C--:B------:R-:W-:Y:S01]  /*9210*/  FFMA.FTZ R83, R83, R6.reuse, -R69 ;  /* 0x0000000653537223 */ /* 0x080fe20000010845 */
[----:B------:R-:W2:Y:S01]  /*9220*/  MUFU.EX2 R17, R17 ;  /* 0x0000001100117308 */ /* 0x000ea20000000800 */
[----:B-1----:R-:W-:Y:S01]  /*9230*/  FADD.FTZ R36, R182, R5 ;  /* 0x00000005b6247221 */ /* 0x002fe20000010000 */
[-CC-:B------:R-:W-:Y:S01]  /*9240*/  FFMA.FTZ R154, R84, R6.reuse, -R153.reuse ;  /* 0x00000006549a7223 */ /* 0x180fe20000010899 */
[-C--:B------:R-:W-:Y:S01]  /*9250*/  FFMA.FTZ R65, R85, R6.reuse, -R153 ;  /* 0x0000000655417223 */ /* 0x080fe20000010899 */
[----:B------:R-:W-:-:S04]  /*9260*/  FFMA.FTZ R86, R86, R6, -R69 ;  /* 0x0000000656567223 */ /* 0x000fc80000010845 */
        /* <DEDUP_REMOVED lines=120> */
.L_x_1125:
[----:B------:R-:W-:Y:S01]  /*99f0*/  ULEA UR6, UR51, UR40, 0x3 ;  /* 0x0000002833067291 */ /* 0x000fe2000f8e183f */
[----:B------:R-:W-:Y:S01]  /*9a00*/  ISETP.GT.AND P1, PT, R8, UR50, PT ;  /* 0x0000003208007c0c */ /* 0x000fe2000bf24270 */
[----:B------:R-:W-:Y:S01]  /*9a10*/  UMOV UR52, UR45 ;  /* 0x0000002d00347c82 */ /* 0x000fe20008000000 */
[----:B------:R-:W-:Y:S01]  /*9a20*/  UMOV UR51, UR46 ;  /* 0x0000002e00337c82 */ /* 0x000fe20008000000 */
        /* <DEDUP_REMOVED lines=101> */
[----:B------:R-:W-:Y:S01]  /*a080*/  F2FP.F16.F32.PACK_AB R155, R69, R155 ;  /* 0x0000009b459b723e */ /* 0x000fe200000000ff */
[----:B------:R-:W-:Y:S06]  /*a090*/  @P1 BRA `(.L_x_1126) ;  /* 0xffffffdc00fc1947 */ /* 0x000fec000383ffff */
[----:B------:R-:W-:-:S07]  /*a0a0*/  IMAD.MOV.U32 R14, RZ, RZ, R8 ;  /* 0x000000ffff0e7224 */ /* 0x000fce00078e0008 */
.L_x_1115:
[----:B------:R-:W-:-:S13]  /*a0b0*/  ISETP.GE.AND P1, PT, R14, UR38, PT ;  /* 0x000000260e007c0c */ /* 0x000fda000bf26270 */
[----:B------:R-:W-:Y:S05]  /*a0c0*/  @!P1 BRA `(.L_x_1127) ;  /* 0x0000003000549947 */ /* 0x000fea0003800000 */
[C---:B------:R-:W-:Y:S01]  /*a0d0*/  VIADD R8, R16.reuse, 0x8 ;  /* 0x0000000810087836 */ /* 0x040fe20000000000 */
[----:B------:R-:W-:Y:S01]  /*a0e0*/  IADD3 R16, -R16, 0xb, RZ ;  /* 0x0000000b10107810 */ /* 0x000fe20007ffe1ff */
[----:B------:R-:W-:Y:S01]  /*a0f0*/  IMAD.MOV.U32 R13, RZ, RZ, R9 ;  /* 0x000000ffff0d7224 */ /* 0x000fe200078e0009 */
[----:B------:R-:W-:Y:S01]  /*a100*/  UMOV UR55, UR45 ;  /* 0x0000002d00377c82 */ /* 0x000fe20008000000 */
[----:B------:R-:W-:Y:S01]  /*a110*/  IMAD.MOV.U32 R12, RZ, RZ, R7 ;  /* 0x000000ffff0c7224 */ /* 0x000fe200078e0007 */
[----:B------:R-:W-:Y:S01]  /*a120*/  UMOV UR54, UR46 ;  /* 0x0000002e00367c82 */ /* 0x000fe20008000000 */
[----:B------:R-:W-:Y:S01]  /*a130*/  ULDC UR50, c[0x0][0x9e4] ;  /* 0x0002790000327ab9 */ /* 0x000fe20000000800 */
[----:B------:R-:W-:Y:S01]  /*a140*/  ULDC UR52, c[0x0][0x288] ;  /* 0x0000a20000347ab9 */ /* 0x000fe20000000800 */
[----:B------:R-:W-:Y:S01]  /*a150*/  ULDC UR53, c[0x0][0x2f0] ;  /* 0x0000bc0000357ab9 */ /* 0x000fe20000000800 */
[----:B------:R-:W-:-:S05]  /*a160*/  ULDC UR51, c[0x0][0x9e0] ;  /* 0x0002780000337ab9 */ /* 0x000fca0000000800 */
.L_x_1146:
[----:B------:R-:W-:Y:S01]  /*a170*/  UIADD3 UR46, UR54, 0x1, URZ ;  /* 0x00000001362e7890 */ /* 0x000fe2000fffe03f */
[----:B------:R-:W-:-:S03]  /*a180*/  ISETP.NE.AND P2, PT, RZ, UR39, PT ;  /* 0x00000027ff007c0c */ /* 0x000fc6000bf45270 */
[----:B------:R-:W-:-:S04]  /*a190*/  UISETP.NE.AND UP0, UPT, UR46, 0x2, UPT ;  /* 0x000000022e00788c */ /* 0x000fc8000bf05270 */
[----:B------:R-:W-:Y:S02]  /*a1a0*/  USEL UR45, URZ, 0x1, UP0 ;  /* 0x000000013f2d7887 */ /* 0x000fe40008000000 */
[----:B------:R-:W-:Y:S02]  /*a1b0*/  USEL UR46, UR46, URZ, UP0 ;  /* 0x0000003f2e2e7287 */ /* 0x000fe40008000000 */
[----:B------:R-:W-:Y:S02]  /*a1c0*/  ULOP3.LUT UR45, UR55, UR45, URZ, 0x3c, !UPT ;  /* 0x0000002d372d7292 */ /* 0x000fe4000f8e3c3f */
[----:B--2---:R-:W-:Y:S10]  /*a1d0*/  @P2 BRA `(.L_x_1128) ;  /* 0x00000000002c2947 */ /* 0x004ff40003800000 */
[----:B------:R-:W-:Y:S05]  /*a1e0*/  @!P0 BRA `(.L_x_1129) ;  /* 0x0000000000048947 */ /* 0x000fea0003800000 */
[----:B------:R-:W-:Y:S01]  /*a1f0*/  BPT.TRAP 0x1 ;  /* 0x000000040000795c */ /* 0x000fe20000300000 */
.L_x_1129:
[----:B------:R-:W-:Y:S01]  /*a200*/  ULEA UR6, UR46, UR40, 0x3 ;  /* 0x000000282e067291 */ /* 0x000fe2000f8e183f */
[----:B------:R-:W-:-:S05]  /*a210*/  IMAD.U32 R6, RZ, RZ, UR45 ;  /* 0x0000002dff067e24 */ /* 0x000fca000f8e00ff */
[----:B------:R-:W-:-:S04]  /*a220*/  SHF.L.U32 R6, R6, 0x1f, RZ ;  /* 0x0000001f06067819 */ /* 0x000fc800000006ff */
[----:B------:R0:W1:Y:S01]  /*a230*/  SYNCS.PHASECHK.TRANS64.TRYWAIT P1, [UR6+0x28830], R6 ;  /* 0x02883006ff0075a7 */ /* 0x0000620008020146 */
[----:B------:R-:W-:Y:S05]  /*a240*/  @!P0 BRA `(.L_x_1130) ;  /* 0x0000000000048947 */ /* 0x000fea0003800000 */
[----:B------:R-:W-:Y:S01]  /*a250*/  BPT.TRAP 0x1 ;  /* 0x000000040000795c */ /* 0x000fe20000300000 */
.L_x_1130:
[----:B-1----:R-:W-:Y:S05]  /*a260*/  @P1 BRA `(.L_x_1128) ;  /* 0x0000000000081947 */ /* 0x002fea0003800000 */
[----:B------:R-:W1:Y:S02]  /*a270*/  SYNCS.PHASECHK.TRANS64.TRYWAIT P1, [UR6+0x28830], R6 ;  /* 0x02883006ff0075a7 */ /* 0x000e640008020146 */
[----:B-1----:R-:W-:Y:S05]  /*a280*/  @!P1 BRA `(.L_x_1131) ;  /* 0x0000009400089947 */ /* 0x002fea0003800000 */
.L_x_1128:
[----:B------:R2:W-:Y:S01]  /*a290*/  BAR.SYNC.DEFER_BLOCKING R8, 0x100 ;  /* 0x000400080000751d */ /* 0x0005e20000010000 */
[----:B------:R-:W-:Y:S01]  /*a2a0*/  R2UR UR32, R10 ;  /* 0x000000000a2072ca */ /* 0x000fe200000e0000 */
[----:B------:R-:W-:Y:S01]  /*a2b0*/  ULEA UR34, UR46, UR44, 0xb ;  /* 0x0000002c2e227291 */ /* 0x000fe2000f8e583f */
[----:B------:R-:W-:-:S03]  /*a2c0*/  R2UR UR33, R11 ;  /* 0x000000000b2172ca */ /* 0x000fc600000e0000 */
[----:B------:R-:W-:Y:S01]  /*a2d0*/  UMOV UR35, 0x40000040 ;  /* 0x4000004000237882 */ /* 0x000fe20000000000 */
[----:B------:R-:W-:Y:S01]  /*a2e0*/  UIADD3 UR6, UR34, 0x2, URZ ;  /* 0x0000000222067890 */ /* 0x000fe2000fffe03f */
        /* <DEDUP_REMOVED lines=10> */
[----:B------:R-:W-:Y:S01]  /*a390*/  WARPGROUP.ARRIVE ;  /* 0x00000000000079c5 */ /* 0x000fe20000000000 */
[----:B------:R-:W-:Y:S01]  /*a3a0*/  UMOV UR27, 0x40000040 ;  /* 0x40000040001b7882 */ /* 0x000fe20000000000 */
[----:B------:R-:W-:Y:S01]  /*a3b0*/  UIADD3 UR30, UR34, 0x406, URZ ;  /* 0x00000406221e7890 */ /* 0x000fe2000fffe03f */
[----:B------:R-:W-:-:S03]  /*a3c0*/  UMOV UR31, 0x40000040 ;  /* 0x40000040001f7882 */ /* 0x000fc60000000000 */
        /* <DEDUP_REMOVED lines=23> */
[----:B--2---:R-:W-:Y:S05]  /*a540*/  @P2 BRA `(.L_x_1132) ;  /* 0x00000000002c2947 */ /* 0x004fea0003800000 */
[----:B------:R-:W-:Y:S05]  /*a550*/  @!P0 BRA `(.L_x_1133) ;  /* 0x0000000000048947 */ /* 0x000fea0003800000 */
[----:B------:R-:W-:Y:S01]  /*a560*/  BPT.TRAP 0x1 ;  /* 0x000000040000795c */ /* 0x000fe20000300000 */
.L_x_1133:
[----:B------:R-:W-:Y:S01]  /*a570*/  ULEA UR6, UR54, UR40, 0x3 ;  /* 0x0000002836067291 */ /* 0x000fe2000f8e183f */
[----:B01----:R-:W-:-:S05]  /*a580*/  IMAD.U32 R6, RZ, RZ, UR55 ;  /* 0x00000037ff067e24 */ /* 0x003fca000f8e00ff */
[----:B------:R-:W-:-:S04]  /*a590*/  SHF.L.U32 R6, R6, 0x1f, RZ ;  /* 0x0000001f06067819 */ /* 0x000fc800000006ff */
[----:B------:R0:W1:Y:S01]  /*a5a0*/  SYNCS.PHASECHK.TRANS64.TRYWAIT P1, [UR6+0x28850], R6 ;  /* 0x02885006ff0075a7 */ /* 0x0000620008020146 */
[----:B------:R-:W-:Y:S05]  /*a5b0*/  @!P0 BRA `(.L_x_1134) ;  /* 0x0000000000048947 */ /* 0x000fea0003800000 */
[----:B------:R-:W-:Y:S01]  /*a5c0*/  BPT.TRAP 0x1 ;  /* 0x000000040000795c */ /* 0x000fe20000300000 */
.L_x_1134:
[----:B-1----:R-:W-:Y:S05]  /*a5d0*/  @P1 BRA `(.L_x_1132) ;  /* 0x0000000000081947 */ /* 0x002fea0003800000 */
[----:B------:R-:W1:Y:S02]  /*a5e0*/  SYNCS.PHASECHK.TRANS64.TRYWAIT P1, [UR6+0x28850], R6 ;  /* 0x02885006ff0075a7 */ /* 0x000e640008020146 */
[----:B-1----:R-:W-:Y:S05]  /*a5f0*/  @!P1 BRA `(.L_x_1135) ;  /* 0x0000009000449947 */ /* 0x002fea0003800000 */
.L_x_1132:
[----:B------:R-:W-:Y:S01]  /*a600*/  UIADD3 UR6, UR40, 0x400, URZ ;  /* 0x0000040028067890 */ /* 0x000fe2000fffe03f */
[----:B------:R-:W-:Y:S01]  /*a610*/  WARPGROUP.ARRIVE ;  /* 0x00000000000079c5 */ /* 0x000fe20000000000 */
[----:B------:R-:W-:Y:S02]  /*a620*/  UMOV UR7, 0x40000040 ;  /* 0x4000004000077882 */ /* 0x000fe40000000000 */
        /* <DEDUP_REMOVED lines=45> */
.L_x_1136:
[----:B------:R-:W-:Y:S01]  /*a900*/  UISETP.NE.AND UP1, UPT, UR42, URZ, UPT ;  /* 0x0000003f2a00728c */ /* 0x000fe2000bf25270 */
[----:B01----:R-:W-:Y:S01]  /*a910*/  IMAD.MOV.U32 R6, RZ, RZ, R0 ;  /* 0x000000ffff067224 */ /* 0x003fe200078e0000 */
[----:B------:R-:W-:Y:S01]  /*a920*/  UISETP.NE.AND UP0, UPT, UR41, URZ, UPT ;  /* 0x0000003f2900728c */ /* 0x000fe2000bf05270 */
[----:B------:R-:W-:Y:S01]  /*a930*/  IMAD.SHL.U32 R22, R14, 0x80, RZ ;  /* 0x000000800e167824 */ /* 0x000fe200078e00ff */
[----:B------:R-:W-:Y:S02]  /*a940*/  ULEA UR6, UR46, UR40, 0x3 ;  /* 0x000000282e067291 */ /* 0x000fe4000f8e183f */
[----:B------:R-:W-:Y:S02]  /*a950*/  PLOP3.LUT P1, PT, PT, PT, UP1, 0x80, 0x0 ;  /* 0x000000000000781c */ /* 0x000fe40003f2f018 */
[----:B------:R-:W-:Y:S01]  /*a960*/  PLOP3.LUT P2, PT, PT, PT, UP1, 0x80, 0x0 ;  /* 0x000000000000781c */ /* 0x000fe20003f4f018 */
[----:B------:R-:W-:Y:S01]  /*a970*/  UIADD3 UR6, UR6, 0x28840, URZ ;  /* 0x0002884006067890 */ /* 0x000fe2000fffe03f */
[----:B------:R-:W-:Y:S01]  /*a980*/  IADD3 R18, -R22, 0x1, RZ ;  /* 0x0000000116127810 */ /* 0x000fe20007ffe1ff */
[----:B------:R-:W-:-:S02]  /*a990*/  @UP1 ULDC UR7, c[0x0][0x44c] ;  /* 0x0001130000071ab9 */ /* 0x000fc40000000800 */
[----:B------:R-:W-:-:S06]  /*a9a0*/  UPRMT UR6, UR43, 0x654, UR6 ;  /* 0x000006542b067896 */ /* 0x000fcc0008000006 */
[----:B------:R-:W-:Y:S01]  /*a9b0*/  @P1 IMAD.HI.U32 R7, R0, UR7, RZ ;  /* 0x0000000700071c27 */ /* 0x000fe2000f8e00ff */
[----:B------:R-:W-:Y:S01]  /*a9c0*/  @UP1 ULDC UR7, c[0x0][0x450] ;  /* 0x0001140000071ab9 */ /* 0x000fe20000000800 */
[----:B------:R-:W-:Y:S01]  /*a9d0*/  PLOP3.LUT P1, PT, PT, PT, UP0, 0x40, 0x0 ;  /* 0x000000000000781c */ /* 0x000fe20003f2e808 */
[----:B------:R-:W-:Y:S02]  /*a9e0*/  SYNCS.ARRIVE.TRANS64.RED.A1T0 RZ, [UR6], RZ ;  /* 0x000000ffffff79a7 */ /* 0x000fe40008100406 */
[----:B------:R-:W-:Y:S01]  /*a9f0*/  @P2 SHF.R.U32.HI R6, RZ, UR7, R7 ;  /* 0x00000007ff062c19 */ /* 0x000fe20008011607 */
[----:B------:R-:W-:-:S04]  /*aa00*/  IMAD R7, R3, -0x2, R18 ;  /* 0xfffffffe03077824 */ /* 0x000fc800078e0212 */
[----:B------:R-:W0:Y:S01]  /*aa10*/  SHFL.IDX PT, R9, R6, RZ, 0x1c1f ;  /* 0x001c1fff06097589 */ /* 0x000e2200000e0000 */
[----:B------:R-:W-:-:S04]  /*aa20*/  IMAD R7, R2, UR53, R7 ;  /* 0x0000003502077c24 */ /* 0x000fc8000f8e0207 */
[----:B------:R-:W-:-:S04]  /*aa30*/  VIADD R7, R7, -UR52 ;  /* 0x8000003407077c36 */ /* 0x000fc80008000000 */
[C---:B------:R-:W-:Y:S02]  /*aa40*/  VIADD R152, R7.reuse, UR51 ;  /* 0x0000003307987c36 */ /* 0x040fe40008000000 */
[----:B------:R-:W-:Y:S02]  /*aa50*/  VIADD R154, R7, UR47 ;  /* 0x0000002f079a7c36 */ /* 0x000fe40008000000 */
[--C-:B0-----:R-:W-:Y:S02]  /*aa60*/  IMAD.IADD R7, R152, 0x1, R9.reuse ;  /* 0x0000000198077824 */ /* 0x101fe400078e0209 */
[----:B------:R-:W-:Y:S01]  /*aa70*/  IMAD.IADD R18, R154, 0x1, R9 ;  /* 0x000000019a127824 */ /* 0x000fe200078e0209 */
[----:B------:R-:W-:Y:S06]  /*aa80*/  @P1 BRA `(.L_x_1137) ;  /* 0x00000000005c1947 */ /* 0x000fec0003800000 */
[----:B------:R-:W-:Y:S01]  /*aa90*/  IMAD R9, R2, UR53, R9 ;  /* 0x0000003502097c24 */ /* 0x000fe2000f8e0209 */
[----:B------:R-:W-:Y:S03]  /*aaa0*/  BSSY B0, `(.L_x_1138) ;  /* 0x0000011000007945 */ /* 0x000fe60003800000 */
[----:B------:R-:W-:-:S05]  /*aab0*/  VIADD R9, R9, -UR52 ;  /* 0x8000003409097c36 */ /* 0x000fca0008000000 */
        /* <DEDUP_REMOVED lines=10> */
.L_x_1139:
[----:B------:R-:W-:-:S05]  /*ab60*/  IMAD.U32 R15, RZ, RZ, UR50 ;  /* 0x00000032ff0f7e24 */ /* 0x000fca000f8e00ff */
[----:B------:R-:W-:-:S13]  /*ab70*/  ISETP.NE.AND P1, PT, R15, 0x1, PT ;  /* 0x000000010f00780c */ /* 0x000fda0003f25270 */
[----:B------:R-:W0:Y:S02]  /*ab80*/  @P1 LDC.64 R20, c[0x0][0x9e8] ;  /* 0x00027a00ff141b82 */ /* 0x000e240000000a00 */
[----:B0-----:R-:W-:-:S05]  /*ab90*/  @P1 IMAD.HI.U32 R20, R9, R20, RZ ;  /* 0x0000001409141227 */ /* 0x001fca00078e00ff */
[----:B------:R-:W-:-:S07]  /*aba0*/  @P1 SHF.R.U32.HI R9, RZ, R21, R20 ;  /* 0x00000015ff091219 */ /* 0x000fce0000011614 */
.L_x_1140:
[----:B------:R-:W-:Y:S05]  /*abb0*/  BSYNC B0 ;  /* 0x0000000000007941 */ /* 0x000fea0003800000 */
.L_x_1138:
[----:B------:R-:W-:-:S04]  /*abc0*/  IMAD R20, R9, R15, -R22 ;  /* 0x0000000f09147224 */ /* 0x000fc800078e0a16 */
[----:B------:R-:W-:-:S05]  /*abd0*/  IMAD R20, R3, -0x2, R20 ;  /* 0xfffffffe03147824 */ /* 0x000fca00078e0214 */
[----:B------:R-:W-:Y:S02]  /*abe0*/  VIADDMNMX R7, R20, R15, R7, PT ;  /* 0x0000000f14077246 */ /* 0x000fe40003800107 */
[----:B------:R-:W-:-:S07]  /*abf0*/  VIMNMX R18, R18, R20, !PT ;  /* 0x0000001412127248 */ /* 0x000fce0007fe0100 */
.L_x_1137:
        /* <DEDUP_REMOVED lines=116> */
.L_x_1143:
[----:B------:R-:W-:-:S05]  /*b340*/  IMAD.U32 R24, RZ, RZ, UR50 ;  /* 0x00000032ff187e24 */ /* 0x000fca000f8e00ff */
[----:B------:R-:W-:-:S13]  /*b350*/  ISETP.NE.AND P2, PT, R24, 0x1, PT ;  /* 0x000000011800780c */ /* 0x000fda0003f45270 */
[----:B------:R-:W0:Y:S02]  /*b360*/  @P2 LDC.64 R158, c[0x0][0x9e8] ;  /* 0x00027a00ff9e2b82 */ /* 0x000e240000000a00 */
[----:B0-----:R-:W-:-:S05]  /*b370*/  @P2 IMAD.HI.U32 R6, R7, R158, RZ ;  /* 0x0000009e07062227 */ /* 0x001fca00078e00ff */
[----:B------:R-:W-:-:S07]  /*b380*/  @P2 SHF.R.U32.HI R7, RZ, R159, R6 ;  /* 0x0000009fff072219 */ /* 0x000fce0000011606 */
.L_x_1144:
[----:B------:R-:W-:Y:S05]  /*b390*/  BSYNC B0 ;  /* 0x0000000000007941 */ /* 0x000fea0003800000 */
.L_x_1142:
[----:B------:R-:W-:-:S04]  /*b3a0*/  IMAD R6, R7, R24, -R22 ;  /* 0x0000001807067224 */ /* 0x000fc800078e0a16 */
[----:B------:R-:W-:-:S05]  /*b3b0*/  IMAD R7, R3, -0x2, R6 ;  /* 0xfffffffe03077824 */ /* 0x000fca00078e0206 */
[----:B------:R-:W-:Y:S02]  /*b3c0*/  VIADDMNMX R18, R7, R24, R18, PT ;  /* 0x0000001807127246 */ /* 0x000fe40003800112 */
[----:B------:R-:W-:-:S07]  /*b3d0*/  VIMNMX R20, R20, R7, !PT ;  /* 0x0000000714147248 */ /* 0x000fce0007fe0100 */
.L_x_1141:
        /* <DEDUP_REMOVED lines=268> */
[----:B------:R-:W3:Y:S01]  /*c4a0*/  MUFU.EX2 R22, R22 ;  /* 0x0000001600167308 */ /* 0x000ee20000000800 */
        /* <DEDUP_REMOVED lines=10> */
[----:B---3--:R-:W-:Y:S01]  /*c550*/  FADD.FTZ R40, R22, R5 ;  /* 0x0000000516287221 */ /* 0x008fe20000010000 */
[----:B------:R-:W-:-:S04]  /*c560*/  FADD.FTZ R5, R23, R4 ;  /* 0x0000000417057221 */ /* 0x000fc80000010000 */
[----:B------:R-:W-:Y:S02]  /*c570*/  FADD.FTZ R4, R176, R5 ;  /* 0x00000005b0047221 */ /* 0x000fe40000010000 */
[----:B------:R-:W3:Y:S01]  /*c580*/  MUFU.EX2 R69, R69 ;  /* 0x0000004500457308 */ /* 0x000ee20000000800 */
        /* <DEDUP_REMOVED lines=8> */
[----:B---3--:R-:W-:Y:S01]  /*c610*/  FADD.FTZ R59, R69, R40 ;  /* 0x00000028453b7221 */ /* 0x008fe20000010000 */
[----:B------:R-:W-:Y:S01]  /*c620*/  FADD.FTZ R5, R51, R4 ;  /* 0x0000000433057221 */ /* 0x000fe20000010000 */
[-CC-:B------:R-:W-:Y:S01]  /*c630*/  FFMA.FTZ R40, R67, R6.reuse, -R12.reuse ;  /* 0x0000000643287223 */ /* 0x180fe2000001080c */
[----:B------:R-:W-:Y:S02]  /*c640*/  FFMA.FTZ R12, R87, R6, -R12 ;  /* 0x00000006570c7223 */ /* 0x000fe4000001080c */
[----:B------:R-:W-:Y:S02]  /*c650*/  FADD.FTZ R4, R174, R5 ;  /* 0x00000005ae047221 */ /* 0x000fe40000010000 */
[----:B------:R-:W3:Y:S01]  /*c660*/  MUFU.EX2 R28, R28 ;  /* 0x0000001c001c7308 */ /* 0x000ee20000000800 */
[----:B-1----:R-:W-:Y:S01]  /*c670*/  FADD.FTZ R42, R26, R59 ;  /* 0x0000003b1a2a7221 */ /* 0x002fe20000010000 */
[----:B------:R-:W-:-:S04]  /*c680*/  FADD.FTZ R5, R55, R4 ;  /* 0x0000000437057221 */ /* 0x000fc80000010000 */
[----:B------:R-:W-:Y:S02]  /*c690*/  FADD.FTZ R4, R168, R5 ;  /* 0x00000005a8047221 */ /* 0x000fe40000010000 */
[----:B------:R-:W1:Y:S01]  /*c6a0*/  MUFU.EX2 R43, R43 ;  /* 0x0000002b002b7308 */ /* 0x000e620000000800 */
[----:B0-----:R-:W-:-:S07]  /*c6b0*/  FADD.FTZ R59, R39, R42 ;  /* 0x0000002a273b7221 */ /* 0x001fce0000010000 */
[----:B------:R-:W0:Y:S01]  /*c6c0*/  MUFU.EX2 R30, R30 ;  /* 0x0000001e001e7308 */ /* 0x000e220000000800 */
[----:B---3--:R-:W-:-:S07]  /*c6d0*/  FADD.FTZ R42, R28, R59 ;  /* 0x0000003b1c2a7221 */ /* 0x008fce0000010000 */
[----:B------:R-:W3:Y:S01]  /*c6e0*/  MUFU.EX2 R47, R47 ;  /* 0x0000002f002f7308 */ /* 0x000ee20000000800 */
[----:B-1----:R-:W-:-:S07]  /*c6f0*/  FADD.FTZ R59, R43, R42 ;  /* 0x0000002a2b3b7221 */ /* 0x002fce0000010000 */
[----:B------:R-:W1:Y:S01]  /*c700*/  MUFU.EX2 R169, R169 ;  /* 0x000000a900a97308 */ /* 0x000e620000000800 */
[----:B0-----:R-:W-:Y:S01]  /*c710*/  FADD.FTZ R42, R30, R59 ;  /* 0x0000003b1e2a7221 */ /* 0x001fe20000010000 */
[----:B------:R-:W-:-:S06]  /*c720*/  FADD.FTZ R59, R45, R4 ;  /* 0x000000042d3b7221 */ /* 0x000fcc0000010000 */
[----:B------:R-:W0:Y:S01]  /*c730*/  MUFU.EX2 R32, R32 ;  /* 0x0000002000207308 */ /* 0x000e220000000800 */
[----:B---3--:R-:W-:-:S07]  /*c740*/  FADD.FTZ R42, R47, R42 ;  /* 0x0000002a2f2a7221 */ /* 0x008fce0000010000 */
[----:B------:R-:W3:Y:S01]  /*c750*/  MUFU.EX2 R171, R171 ;  /* 0x000000ab00ab7308 */ /* 0x000ee20000000800 */
[----:B-1----:R-:W-:Y:S01]  /*c760*/  FADD.FTZ R5, R169, R42 ;  /* 0x0000002aa9057221 */ /* 0x002fe20000010000 */
[----:B------:R-:W-:-:S04]  /*c770*/  FADD.FTZ R42, R170, R59 ;  /* 0x0000003baa2a7221 */ /* 0x000fc80000010000 */
[----:B------:R-:W-:Y:S02]  /*c780*/  FADD.FTZ R59, R41, R42 ;  /* 0x0000002a293b7221 */ /* 0x000fe40000010000 */
[----:B------:R-:W1:Y:S01]  /*c790*/  MUFU.EX2 R34, R34 ;  /* 0x0000002200227308 */ /* 0x000e620000000800 */
[----:B0-----:R-:W-:Y:S01]  /*c7a0*/  FADD.FTZ R4, R32, R5 ;  /* 0x0000000520047221 */ /* 0x001fe20000010000 */
[----:B------:R-:W-:-:S06]  /*c7b0*/  FADD.FTZ R42, R164, R59 ;  /* 0x0000003ba42a7221 */ /* 0x000fcc0000010000 */
[----:B------:R-:W0:Y:S01]  /*c7c0*/  MUFU.EX2 R13, R13 ;  /* 0x0000000d000d7308 */ /* 0x000e220000000800 */
[----:B---3--:R-:W-:-:S07]  /*c7d0*/  FADD.FTZ R5, R171, R4 ;  /* 0x00000004ab057221 */ /* 0x008fce0000010000 */
[----:B------:R-:W3:Y:S01]  /*c7e0*/  MUFU.EX2 R36, R36 ;  /* 0x0000002400247308 */ /* 0x000ee20000000800 */
[----:B-1----:R-:W-:-:S07]  /*c7f0*/  FADD.FTZ R4, R34, R5 ;  /* 0x0000000522047221 */ /* 0x002fce0000010000 */
[----:B------:R-:W1:Y:S01]  /*c800*/  MUFU.EX2 R167, R167 ;  /* 0x000000a700a77308 */ /* 0x000e620000000800 */
[----:B0-----:R-:W-:-:S07]  /*c810*/  FADD.FTZ R5, R13, R4 ;  /* 0x000000040d057221 */ /* 0x001fce0000010000 */
[----:B------:R-:W0:Y:S01]  /*c820*/  MUFU.EX2 R38, R38 ;  /* 0x0000002600267308 */ /* 0x000e220000000800 */
[----:B---3--:R-:W-:-:S07]  /*c830*/  FADD.FTZ R4, R36, R5 ;  /* 0x0000000524047221 */ /* 0x008fce0000010000 */
[----:B------:R-:W3:Y:S01]  /*c840*/  MUFU.EX2 R161, R161 ;  /* 0x000000a100a17308 */ /* 0x000ee20000000800 */
[----:B-1----:R-:W-:-:S07]  /*c850*/  FADD.FTZ R5, R167, R4 ;  /* 0x00000004a7057221 */ /* 0x002fce0000010000 */
[----:B------:R-:W1:Y:S01]  /*c860*/  MUFU.EX2 R40, R40 ;  /* 0x0000002800287308 */ /* 0x000e620000000800 */
[----:B0-----:R-:W-:-:S07]  /*c870*/  FADD.FTZ R4, R38, R5 ;  /* 0x0000000526047221 */ /* 0x001fce0000010000 */
[----:B------:R0:W-:Y:S01]  /*c880*/  MUFU.EX2 R157, R49 ;  /* 0x00000031009d7308 */ /* 0x0001e20000000800 */
[----:B---3--:R-:W-:-:S07]  /*c890*/  FADD.FTZ R5, R161, R4 ;  /* 0x00000004a1057221 */ /* 0x008fce0000010000 */
[----:B------:R-:W3:Y:S01]  /*c8a0*/  MUFU.EX2 R163, R163 ;  /* 0x000000a300a37308 */ /* 0x000ee20000000800 */
        /* <DEDUP_REMOVED lines=8> */
[----:B---3--:R-:W-:-:S03]  /*c930*/  FADD.FTZ R4, R163, R4 ;  /* 0x00000004a3047221 */ /* 0x008fc60000010000 */
[----:B------:R-:W-:-:S03]  /*c940*/  FADD.FTZ R42, R162, R49 ;  /* 0x00000031a22a7221 */ /* 0x000fc60000010000 */
[----:B------:R-:W3:Y:S01]  /*c950*/  MUFU.EX2 R21, R21 ;  /* 0x0000001500157308 */ /* 0x000ee20000000800 */
[----:B------:R-:W-:Y:S01]  /*c960*/  FADD.FTZ R5, R19, R42 ;  /* 0x0000002a13057221 */ /* 0x000fe20000010000 */
[----:B0-----:R-:W-:-:S04]  /*c970*/  FADD.FTZ R4, R71, R4 ;  /* 0x0000000447047221 */ /* 0x001fc80000010000 */
[----:B------:R-:W-:Y:S02]  /*c980*/  FADD.FTZ R4, R157, R4 ;  /* 0x000000049d047221 */ /* 0x000fe40000010000 */
[----:B------:R-:W0:Y:S01]  /*c990*/  MUFU.EX2 R75, R75 ;  /* 0x0000004b004b7308 */ /* 0x000e220000000800 */
[----:B-1----:R-:W-:-:S07]  /*c9a0*/  FADD.FTZ R42, R156, R5 ;  /* 0x000000059c2a7221 */ /* 0x002fce0000010000 */
[----:B------:R-:W1:Y:S01]  /*c9b0*/  MUFU.EX2 R158, R158 ;  /* 0x0000009e009e7308 */ /* 0x000e620000000800 */
[----:B---3--:R-:W-:-:S07]  /*c9c0*/  FADD.FTZ R5, R21, R42 ;  /* 0x0000002a15057221 */ /* 0x008fce0000010000 */
[----:B------:R-:W3:Y:S01]  /*c9d0*/  MUFU.EX2 R53, R53 ;  /* 0x0000003500357308 */ /* 0x000ee20000000800 */
[----:B0-----:R-:W-:-:S07]  /*c9e0*/  FADD.FTZ R4, R75, R4 ;  /* 0x000000044b047221 */ /* 0x001fce0000010000 */
        /* <DEDUP_REMOVED lines=19> */
[----:B-1----:R-:W-:Y:S01]  /*cb20*/  FADD.FTZ R4, R155, R4 ;  /* 0x000000049b047221 */ /* 0x002fe20000010000 */
[----:B---3--:R-:W-:-:S03]  /*cb30*/  FADD.FTZ R5, R29, R42 ;  /* 0x0000002a1d057221 */ /* 0x008fc60000010000 */
[----:B0-----:R-:W-:Y:S01]  /*cb40*/  FADD.FTZ R4, R12, R4 ;  /* 0x000000040c047221 */ /* 0x001fe20000010000 */
[----:B------:R-:W-:Y:S06]  /*cb50*/  @!P0 BRA `(.L_x_1145) ;  /* 0x0000000000048947 */ /* 0x000fec0003800000 */
[----:B------:R-:W-:Y:S01]  /*cb60*/  BPT.TRAP 0x1 ;  /* 0x000000040000795c */ /* 0x000fe20000300000 */
.L_x_1145:
        /* <DEDUP_REMOVED lines=107> */
.L_x_1127:
[----:B------:R-:W-:Y:S06]  /*d220*/  BAR.ARV 0x8, 0x180 ;  /* 0x0206000000007b1d */ /* 0x000fec0000002000 */
[----:B------:R-:W-:Y:S05]  /*d230*/  @!P0 BRA `(.L_x_1147) ;  /* 0x0000000000048947 */ /* 0x000fea0003800000 */
[----:B------:R-:W-:Y:S01]  /*d240*/  BPT.TRAP 0x1 ;  /* 0x000000040000795c */ /* 0x000fe20000300000 */
.L_x_1147:
[----:B------:R-:W-:Y:S01]  /*d250*/  ULEA UR5, UR46, UR40, 0x3 ;  /* 0x000000282e057291 */ /* 0x000fe2000f8e183f */
[----:B------:R-:W-:-:S05]  /*d260*/  IMAD.U32 R0, RZ, RZ, UR45 ;  /* 0x0000002dff007e24 */ /* 0x000fca000f8e00ff */
[----:B------:R-:W-:-:S04]  /*d270*/  SHF.L.U32 R0, R0, 0x1f, RZ ;  /* 0x0000001f00007819 */ /* 0x000fc800000006ff */
[----:B------:R0:W1:Y:S01]  /*d280*/  SYNCS.PHASECHK.TRANS64.TRYWAIT P1, [UR5+0x28850], R0 ;  /* 0x02885000ff0075a7 */ /* 0x0000620008020145 */
[----:B------:R-:W-:Y:S05]  /*d290*/  @!P0 BRA `(.L_x_1148) ;  /* 0x0000000000048947 */ /* 0x000fea0003800000 */
[----:B------:R-:W-:Y:S01]  /*d2a0*/  BPT.TRAP 0x1 ;  /* 0x000000040000795c */ /* 0x000fe20000300000 */
.L_x_1148:
[----:B-1----:R-:W-:Y:S05]  /*d2b0*/  @P1 BRA `(.L_x_1149) ;  /* 0x0000000000081947 */ /* 0x002fea0003800000 */
[----:B------:R-:W1:Y:S02]  /*d2c0*/  SYNCS.PHASECHK.TRANS64.TRYWAIT P1, [UR5+0x28850], R0 ;  /* 0x02885000ff0075a7 */ /* 0x000e640008020145 */
[----:B-1----:R-:W-:Y:S05]  /*d2d0*/  @!P1 BRA `(.L_x_1150) ;  /* 0x0000006400249947 */ /* 0x002fea0003800000 */
.L_x_1149:
[----:B------:R-:W-:Y:S01]  /*d2e0*/  UIADD3 UR40, UR40, 0x400, URZ ;  /* 0x0000040028287890 */ /* 0x000fe2000fffe03f */
[----:B------:R-:W-:Y:S01]  /*d2f0*/  WARPGROUP.ARRIVE ;  /* 0x00000000000079c5 */ /* 0x000fe20000000000 */
[----:B------:R-:W-:Y:S01]  /*d300*/  UMOV UR47, 0x40000040 ;  /* 0x40000040002f7882 */ /* 0x000fe20000000000 */
[----:B------:R-:W-:Y:S01]  /*d310*/  UMOV UR7, 0x40000040 ;  /* 0x4000004000077882 */ /* 0x000fe20000000000 */
[----:B------:R-:W-:Y:S01]  /*d320*/  USHF.R.U32.HI UR40, URZ, 0x4, UR40 ;  /* 0x000000043f287899 */ /* 0x000fe20008011628 */
[----:B01----:R-:W0:Y:S01]  /*d330*/  SHFL.BFLY PT, R0, R5, 0x2, 0x1f ;  /* 0x0c401f0005007f89 */ /* 0x003e2200000e0000 */
[----:B------:R-:W-:Y:S02]  /*d340*/  IMAD.MOV.U32 R8, RZ, RZ, RZ ;  /* 0x000000ffff087224 */ /* 0x000fe400078e00ff */
[----:B------:R-:W-:Y:S01]  /*d350*/  ULOP3.LUT UR40, UR40, 0x3fff, URZ, 0xc0, !UPT ;  /* 0x00003fff28287892 */ /* 0x000fe2000f8ec03f */
[----:B------:R-:W1:Y:S03]  /*d360*/  SHFL.BFLY PT, R3, R4, 0x2, 0x1f ;  /* 0x0c401f0004037f89 */ /* 0x000e6600000e0000 */
[----:B------:R-:W-:-:S04]  /*d370*/  ULOP3.LUT UR40, UR40, 0x4000000, URZ, 0xfc, !UPT ;  /* 0x0400000028287892 */ /* 0x000fc8000f8efc3f */
[----:B------:R-:W-:-:S04]  /*d380*/  ULEA UR46, UR46, UR40, 0xb ;  /* 0x000000282e2e7291 */ /* 0x000fc8000f8e583f */
[----:B------:R-:W-:-:S05]  /*d390*/  UIADD3 UR4, UR46, 0x80, URZ ;  /* 0x000000802e047890 */ /* 0x000fca000fffe03f */
[----:B------:R-:W-:Y:S01]  /*d3a0*/  HGMMA.64x128x16.F32 R88, R180, gdesc[UR44].tnspB, R88, gsb0 ;  /* 0x41e0002cb4587df0 */ /* 0x000fe20008000858 */
[----:B------:R-:W-:Y:S01]  /*d3b0*/  UMOV UR47, 0x40000040 ;  /* 0x40000040002f7882 */ /* 0x000fe20000000000 */
[----:B------:R-:W-:Y:S01]  /*d3c0*/  UMOV UR6, UR4 ;  /* 0x0000000400067c82 */ /* 0x000fe20008000000 */
[----:B------:R-:W-:Y:S01]  /*d3d0*/  UIADD3 UR4, UR46, 0x100, URZ ;  /* 0x000001002e047890 */ /* 0x000fe2000fffe03f */
[----:B0-----:R-:W-:Y:S01]  /*d3e0*/  FADD.FTZ R0, R0, R5 ;  /* 0x0000000500007221 */ /* 0x001fe20000010000 */
[----:B-1----:R-:W-:Y:S01]  /*d3f0*/  FADD.FTZ R2, R3, R4 ;  /* 0x0000000403027221 */ /* 0x002fe20000010000 */
[----:B------:R-:W-:-:S03]  /*d400*/  IMAD.MOV.U32 R4, RZ, RZ, RZ ;  /* 0x000000ffff047224 */ /* 0x000fc600078e00ff */
[----:B------:R-:W0:Y:S04]  /*d410*/  SHFL.BFLY PT, R3, R0, 0x1, 0x1f ;  /* 0x0c201f0000037f89 */ /* 0x000e2800000e0000 */
[----:B------:R-:W1:Y:S01]  /*d420*/  SHFL.BFLY PT, R11, R2, 0x1, 0x1f ;  /* 0x0c201f00020b7f89 */ /* 0x000e6200000e0000 */
[----:B0-----:R-:W-:Y:S01]  /*d430*/  FADD.FTZ R12, R0, R3 ;  /* 0x00000003000c7221 */ /* 0x001fe20000010000 */
[----:B------:R-:W-:Y:S02]  /*d440*/  IMAD.MOV.U32 R3, RZ, RZ, -0x800000 ;  /* 0xff800000ff037424 */ /* 0x000fe400078e00ff */
[----:B------:R-:W-:Y:S02]  /*d450*/  IMAD.MOV.U32 R0, RZ, RZ, -0x800000 ;  /* 0xff800000ff007424 */ /* 0x000fe400078e00ff */
[----:B-1----:R-:W-:Y:S01]  /*d460*/  FADD.FTZ R11, R2, R11 ;  /* 0x0000000b020b7221 */ /* 0x002fe20000010000 */
[----:B------:R-:W-:-:S04]  /*d470*/  FSETP.NE.FTZ.AND P1, PT, R12, RZ, PT ;  /* 0x000000ff0c00720b */ /* 0x000fc80003f35000 */
[----:B------:R-:W-:-:S09]  /*d480*/  FSETP.NE.FTZ.AND P2, PT, R11, RZ, PT ;  /* 0x000000ff0b00720b */ /* 0x000fd20003f55000 */
[----:B------:R-:W0:Y:S01]  /*d490*/  @P1 MUFU.LG2 R5, R12 ;  /* 0x0000000c00051308 */ /* 0x000e220000000c00 */
[----:B------:R-:W-:-:S03]  /*d4a0*/  @P1 FMUL.FTZ R2, R6, 0.69314718246459960938 ;  /* 0x3f31721806021820 */ /* 0x000fc60000410000 */
[----:B------:R-:W-:-:S04]  /*d4b0*/  @P2 FMUL.FTZ R13, R6, 0.69314718246459960938 ;  /* 0x3f317218060d2820 */ /* 0x000fc80000410000 */
[----:B------:R-:W1:Y:S08]  /*d4c0*/  @P2 MUFU.LG2 R10, R11 ;  /* 0x0000000b000a2308 */ /* 0x000e700000000c00 */
[----:B------:R3:W4:Y:S01]  /*d4d0*/  @P1 MUFU.RCP R4, R12 ;  /* 0x0000000c00041308 */ /* 0x0007220000001000 */
        /* <DEDUP_REMOVED lines=39> */
[----:B------:R-:W-:-:S07]  /*d750*/  WARPGROUP.ARRIVE ;  /* 0x00000000000079c5 */ /* 0x000fce0000000000 */
[----:B------:R-:W-:Y:S03]  /*d760*/  HGMMA.64x128x16.F32 R88, R152, gdesc[UR44].tnspB, R88, gsb0 ;  /* 0x41e0002c98587df0 */ /* 0x000fe60008000858 */
[----:B------:R-:W-:Y:S02]  /*d770*/  WARPGROUP.DEPBAR.LE gsb0, 0x0 ;  /* 0x00008000000079c5 */ /* 0x000fe40000010000 */
[----:B0--34-:R-:W-:Y:S05]  /*d780*/  @!P0 BRA `(.L_x_1151) ;  /* 0x0000000000048947 */ /* 0x019fea0003800000 */
[----:B------:R-:W-:Y:S01]  /*d790*/  BPT.TRAP 0x1 ;  /* 0x000000040000795c */ /* 0x000fe20000300000 */
.L_x_1151:
        /* <DEDUP_REMOVED lines=68> */
.L_x_1073:
[----:B------:R-:W-:Y:S05]  /*dbe0*/  @P0 BRA `(.L_x_1152) ;  /* 0x00000014004c0947 */ /* 0x000fea0003800000 */
[----:B------:R-:W0:Y:S01]  /*dbf0*/  S2R R2, SR_TID.X ;  /* 0x0000000000027919 */ /* 0x000e220000002100 */
[----:B------:R-:W1:Y:S01]  /*dc00*/  LDC R17, c[0x0][0xbe8] ;  /* 0x0002fa00ff117b82 */ /* 0x000e620000000800 */
[----:B------:R-:W-:Y:S02]  /*dc10*/  USHF.R.S32.HI UR7, URZ, 0x1f, UR37 ;  /* 0x0000001f3f077899 */ /* 0x000fe40008011425 */
[----:B--2---:R-:W-:Y:S01]  /*dc20*/  IMAD R16, RZ, RZ, -UR37 ;  /* 0x80000025ff107e24 */ /* 0x004fe2000f8e02ff */
        /* <DEDUP_REMOVED lines=9> */
[----:B------:R-:W4:Y:S01]  /*dcc0*/  S2UR UR11, SR_CTAID.Y ;  /* 0x00000000000b79c3 */ /* 0x000f220000002600 */
[----:B------:R-:W-:-:S07]  /*dcd0*/  UIMAD UR7, UR7, UR8, URZ ;  /* 0x00000008070772a4 */ /* 0x000fce000f8e023f */
[----:B------:R-:W-:Y:S01]  /*dce0*/  BAR.SYNC.DEFER_BLOCKING 0x1, 0x100 ;  /* 0x0044000000007b1d */ /* 0x000fe20000010000 */
[----:B-1----:R-:W-:-:S07]  /*dcf0*/  ISETP.NE.AND P0, PT, R17, 0x1, PT ;  /* 0x000000011100780c */ /* 0x002fce0003f05270 */
[----:B------:R-:W4:Y:S01]  /*dd00*/  LDC R21, c[0x0][0xc50] ;  /* 0x00031400ff157b82 */ /* 0x000f220000000800 */
[----:B0-----:R-:W-:Y:S01]  /*dd10*/  VIADD R4, R2, 0xffffff80 ;  /* 0xffffff8002047836 */ /* 0x001fe20000000000 */
[----:B---3--:R-:W-:-:S06]  /*dd20*/  USHF.R.S32.HI UR10, URZ, 0x1f, UR12 ;  /* 0x0000001f3f0a7899 */ /* 0x008fcc000801140c */
[----:B------:R-:W0:Y:S01]  /*dd30*/  LDC.64 R14, c[0x0][0xb40] ;  /* 0x0002d000ff0e7b82 */ /* 0x000e220000000a00 */
[----:B------:R-:W-:-:S04]  /*dd40*/  SHF.R.S32.HI R5, RZ, 0x1f, R4 ;  /* 0x0000001fff057819 */ /* 0x000fc80000011404 */
[----:B------:R-:W-:-:S03]  /*dd50*/  LEA.HI R2, R5, R4, RZ, 0x7 ;  /* 0x0000000405027211 */ /* 0x000fc600078f38ff */
[----:B------:R-:W1:Y:S01]  /*dd60*/  @P0 LDC R13, c[0x0][0xbf0] ;  /* 0x0002fc00ff0d0b82 */ /* 0x000e620000000800 */
[----:B------:R-:W-:Y:S02]  /*dd70*/  LEA.HI R5, R5, R4, RZ, 0x2 ;  /* 0x0000000405057211 */ /* 0x000fe400078f10ff */
[----:B------:R-:W-:Y:S02]  /*dd80*/  LOP3.LUT R7, R2, 0xffffff80, RZ, 0xc0, !PT ;  /* 0xffffff8002077812 */ /* 0x000fe400078ec0ff */
[----:B------:R-:W-:-:S03]  /*dd90*/  LOP3.LUT R5, R5, 0xfffffffc, RZ, 0xc0, !PT ;  /* 0xfffffffc05057812 */ /* 0x000fc600078ec0ff */
[C---:B------:R-:W-:Y:S01]  /*dda0*/  IMAD.IADD R18, R4.reuse, 0x1, -R7 ;  /* 0x0000000104127824 */ /* 0x040fe200078e0a07 */
[----:B------:R-:W-:Y:S01]  /*ddb0*/  SHF.R.S32.HI R7, RZ, 0x7, R2 ;  /* 0x00000007ff077819 */ /* 0x000fe20000011402 */
[----:B------:R-:W-:Y:S01]  /*ddc0*/  IMAD.IADD R5, R4, 0x1, -R5 ;  /* 0x0000000104057824 */ /* 0x000fe200078e0a05 */
[----:B------:R-:W3:Y:S01]  /*ddd0*/  @P0 LDC R27, c[0x0][0xbec] ;  /* 0x0002fb00ff1b0b82 */ /* 0x000ee20000000800 */
[----:B----4-:R-:W-:Y:S01]  /*dde0*/  IMAD R21, R21, R16, UR11 ;  /* 0x0000000b15157e24 */ /* 0x010fe2000f8e0210 */
[----:B------:R-:W-:Y:S02]  /*ddf0*/  SHF.R.S32.HI R9, RZ, 0x1f, R18 ;  /* 0x0000001fff097819 */ /* 0x000fe40000011412 */
[----:B------:R-:W-:Y:S01]  /*de00*/  LEA.HI R2, R2, R7, RZ, 0x1 ;  /* 0x0000000702027211 */ /* 0x000fe200078f08ff */
[----:B0-----:R-:W-:Y:S01]  /*de10*/  IMAD R12, R14, UR10, RZ ;  /* 0x0000000a0e0c7c24 */ /* 0x001fe2000f8e02ff */
[----:B------:R-:W-:Y:S02]  /*de20*/  LEA.HI R23, R9, R18, RZ, 0x2 ;  /* 0x0000001209177211 */ /* 0x000fe400078f10ff */
[----:B------:R-:W-:Y:S01]  /*de30*/  LOP3.LUT R2, R2, 0x3fffffe, RZ, 0xc0, !PT ;  /* 0x03fffffe02027812 */ /* 0x000fe200078ec0ff */
[----:B------:R-:W0:Y:S01]  /*de40*/  @P0 LDC R20, c[0x0][0xbf0] ;  /* 0x0002fc00ff140b82 */ /* 0x000e220000000800 */
[----:B------:R-:W-:-:S02]  /*de50*/  SHF.R.S32.HI R6, RZ, 0x2, R23 ;  /* 0x00000002ff067819 */ /* 0x000fc40000011417 */
[----:B------:R-:W-:Y:S01]  /*de60*/  SHF.R.S32.HI R11, RZ, 0x1f, R23 ;  /* 0x0000001fff0b7819 */ /* 0x000fe20000011417 */
[----:B------:R-:W-:Y:S01]  /*de70*/  IMAD.IADD R2, R7, 0x1, -R2 ;  /* 0x0000000107027824 */ /* 0x000fe200078e0a02 */
[----:B------:R-:W-:Y:S02]  /*de80*/  LEA.HI R9, R9, R18, RZ, 0x5 ;  /* 0x0000001209097211 */ /* 0x000fe400078f28ff */
[----:B------:R-:W-:Y:S02]  /*de90*/  LEA.HI R11, R11, R6, RZ, 0x3 ;  /* 0x000000060b0b7211 */ /* 0x000fe400078f18ff */
[----:B------:R-:W-:Y:S02]  /*dea0*/  SHF.R.S32.HI R7, RZ, 0x5, R9 ;  /* 0x00000005ff077819 */ /* 0x000fe40000011409 */
[----:B------:R-:W-:Y:S01]  /*deb0*/  LOP3.LUT R11, R11, 0xfffffff8, RZ, 0xc0, !PT ;  /* 0xfffffff80b0b7812 */ /* 0x000fe200078ec0ff */
[----:B------:R-:W4:Y:S01]  /*dec0*/  @P0 LDC R9, c[0x0][0xbec] ;  /* 0x0002fb00ff090b82 */ /* 0x000f220000000800 */
[----:B------:R-:W-:-:S03]  /*ded0*/  LOP3.LUT R23, R23, 0x7ffffffc, RZ, 0xc0, !PT ;  /* 0x7ffffffc17177812 */ /* 0x000fc600078ec0ff */
[----:B------:R-:W-:Y:S01]  /*dee0*/  IMAD.IADD R4, R6, 0x1, -R11 ;  /* 0x0000000106047824 */ /* 0x000fe200078e0a0b */
[----:B------:R-:W-:-:S03]  /*def0*/  LEA.HI R6, R5, R5, RZ, 0x1 ;  /* 0x0000000505067211 */ /* 0x000fc600078f08ff */
[----:B------:R-:W5:Y:S01]  /*df00*/  LDC.64 R10, c[0x0][0xbd8] ;  /* 0x0002f600ff0a7b82 */ /* 0x000f620000000a00 */
[----:B------:R-:W-:Y:S01]  /*df10*/  LOP3.LUT R6, R6, 0x1ffffffe, RZ, 0xc0, !PT ;  /* 0x1ffffffe06067812 */ /* 0x000fe200078ec0ff */
[----:B------:R-:W-:Y:S02]  /*df20*/  IMAD R7, R7, 0x10, R4 ;  /* 0x0000001007077824 */ /* 0x000fe400078e0204 */
[----:B------:R-:W-:Y:S02]  /*df30*/  IMAD.U32 R4, RZ, RZ, UR4 ;  /* 0x00000004ff047e24 */ /* 0x000fe4000f8e00ff */
[----:B------:R-:W-:Y:S02]  /*df40*/  IMAD.IADD R25, R5, 0x1, -R6 ;  /* 0x0000000105197824 */ /* 0x000fe400078e0a06 */
[----:B------:R-:W-:Y:S02]  /*df50*/  IMAD R2, R2, 0x40, R7 ;  /* 0x0000004002027824 */ /* 0x000fe400078e0207 */
[----:B------:R-:W-:Y:S01]  /*df60*/  IMAD.U32 R5, RZ, RZ, UR5 ;  /* 0x00000005ff057e24 */ /* 0x000fe2000f8e00ff */
[----:B------:R-:W-:Y:S01]  /*df70*/  UIMAD.WIDE.U32 UR4, UR37, UR8, URZ ;  /* 0x00000008250472a5 */ /* 0x000fe2000f8e003f */
[----:B------:R-:W-:Y:S01]  /*df80*/  IMAD.U32 R5, RZ, RZ, UR6 ;  /* 0x00000006ff057e24 */ /* 0x000fe2000f8e00ff */
[----:B------:R-:W-:Y:S01]  /*df90*/  UIMAD UR6, UR37, UR9, UR7 ;  /* 0x00000009250672a4 */ /* 0x000fe2000f8e0207 */
[----:B------:R-:W-:-:S02]  /*dfa0*/  IMAD R6, R25, 0x8, R2 ;  /* 0x0000000819067824 */ /* 0x000fc400078e0202 */
[----:B------:R-:W-:Y:S01]  /*dfb0*/  ULDC.64 UR8, c[0x0][0xb28] ;  /* 0x0002ca0000087ab9 */ /* 0x000fe20000000a00 */
[----:B------:R-:W-:Y:S02]  /*dfc0*/  UIADD3 UR6, UR5, UR6, URZ ;  /* 0x0000000605067290 */ /* 0x000fe4000fffe03f */
[----:B------:R-:W-:Y:S02]  /*dfd0*/  IMAD.U32 R7, RZ, RZ, UR5 ;  /* 0x00000005ff077e24 */ /* 0x000fe4000f8e00ff */
[----:B--2---:R-:W-:Y:S02]  /*dfe0*/  IMAD R2, R19, 0x80, R2 ;  /* 0x0000008013027824 */ /* 0x004fe400078e0202 */
[----:B------:R-:W-:Y:S01]  /*dff0*/  IMAD.U32 R7, RZ, RZ, UR6 ;  /* 0x00000006ff077e24 */ /* 0x000fe2000f8e00ff */
[----:B------:R-:W-:Y:S01]  /*e000*/  ULDC.64 UR6, c[0x0][0xb48] ;  /* 0x0002d20000067ab9 */ /* 0x000fe20000000a00 */
[C---:B-----5:R-:W-:Y:S02]  /*e010*/  IMAD R8, R10.reuse, UR10, RZ ;  /* 0x0000000a0a087c24 */ /* 0x060fe4000f8e02ff */
[----:B------:R-:W-:-:S04]  /*e020*/  IMAD.WIDE.U32 R4, R10, UR12, R4 ;  /* 0x0000000c0a047c25 */ /* 0x000fc8000f8e0004 */
[----:B------:R-:W-:Y:S02]  /*e030*/  IMAD R11, R11, UR12, R8 ;  /* 0x0000000c0b0b7c24 */ /* 0x000fe4000f8e0208 */
[----:B------:R-:W-:Y:S02]  /*e040*/  IMAD R8, R19, 0x80, R6 ;  /* 0x0000008013087824 */ /* 0x000fe400078e0206 */
[----:B------:R-:W-:Y:S01]  /*e050*/  IMAD.U32 R6, RZ, RZ, UR4 ;  /* 0x00000004ff067e24 */ /* 0x000fe2000f8e00ff */
[----:B------:R-:W-:Y:S01]  /*e060*/  ULDC.64 UR4, c[0x0][0xbe0] ;  /* 0x0002f80000047ab9 */ /* 0x000fe20000000a00 */
[----:B----4-:R-:W-:-:S04]  /*e070*/  @P0 IMAD.HI.U32 R10, R8, R9, RZ ;  /* 0x00000009080a0227 */ /* 0x010fc800078e00ff */
[----:B------:R-:W-:Y:S01]  /*e080*/  IMAD.MOV.U32 R9, RZ, RZ, R8 ;  /* 0x000000ffff097224 */ /* 0x000fe200078e0008 */
[----:B-1----:R-:W-:Y:S01]  /*e090*/  @P0 SHF.R.U32.HI R9, RZ, R13, R10 ;  /* 0x0000000dff090219 */ /* 0x002fe2000001160a */
[----:B------:R-:W-:Y:S01]  /*e0a0*/  IMAD R13, R15, UR12, R12 ;  /* 0x0000000c0f0d7c24 */ /* 0x000fe2000f8e020c */
[----:B------:R-:W-:Y:S01]  /*e0b0*/  SHF.R.S32.HI R12, RZ, 0x1f, R21 ;  /* 0x0000001fff0c7819 */ /* 0x000fe20000011415 */
[----:B------:R-:W-:-:S04]  /*e0c0*/  IMAD.WIDE.U32 R6, R14, UR12, R6 ;  /* 0x0000000c0e067c25 */ /* 0x000fc8000f8e0006 */
[----:B------:R-:W-:Y:S02]  /*e0d0*/  IMAD.IADD R5, R5, 0x1, R11 ;  /* 0x0000000105057824 */ /* 0x000fe400078e020b */
[----:B---3--:R-:W-:-:S04]  /*e0e0*/  @P0 IMAD.HI.U32 R27, R8, R27, RZ ;  /* 0x0000001b081b0227 */ /* 0x008fc800078e00ff */
[----:B------:R-:W-:Y:S02]  /*e0f0*/  IMAD.IADD R7, R7, 0x1, R13 ;  /* 0x0000000107077824 */ /* 0x000fe400078e020d */
[----:B------:R-:W-:Y:S02]  /*e100*/  IMAD R13, R12, UR6, RZ ;  /* 0x000000060c0d7c24 */ /* 0x000fe4000f8e02ff */
[----:B------:R-:W-:-:S04]  /*e110*/  IMAD.WIDE.U32 R4, R21, UR4, R4 ;  /* 0x0000000415047c25 */ /* 0x000fc8000f8e0004 */
[----:B------:R-:W-:Y:S01]  /*e120*/  IMAD.MOV.U32 R11, RZ, RZ, R8 ;  /* 0x000000ffff0b7224 */ /* 0x000fe200078e0008 */
[----:B0-----:R-:W-:Y:S01]  /*e130*/  @P0 SHF.R.U32.HI R11, RZ, R20, R27 ;  /* 0x00000014ff0b0219 */ /* 0x001fe2000001161b */
[----:B------:R-:W-:Y:S01]  /*e140*/  IMAD R10, R12, UR4, RZ ;  /* 0x000000040c0a7c24 */ /* 0x000fe2000f8e02ff */
[----:B------:R-:W-:Y:S01]  /*e150*/  IADD3 R4, P0, R9, R4, RZ ;  /* 0x0000000409047210 */ /* 0x000fe20007f1e0ff */
[C---:B------:R-:W-:Y:S01]  /*e160*/  IMAD R15, R21.reuse, UR7, R13 ;  /* 0x00000007150f7c24 */ /* 0x040fe2000f8e020d */
[--C-:B------:R-:W-:Y:S01]  /*e170*/  SHF.R.S32.HI R13, RZ, 0x1f, R9.reuse ;  /* 0x0000001fff0d7819 */ /* 0x100fe20000011409 */
[----:B------:R-:W-:Y:S02]  /*e180*/  IMAD.MOV R9, RZ, RZ, -R9 ;  /* 0x000000ffff097224 */ /* 0x000fe400078e0a09 */
[----:B------:R-:W-:Y:S01]  /*e190*/  IMAD R12, R21, UR5, R10 ;  /* 0x00000005150c7c24 */ /* 0x000fe2000f8e020a */
[--C-:B------:R-:W-:Y:S01]  /*e1a0*/  SHF.R.S32.HI R10, RZ, 0x1f, R11.reuse ;  /* 0x0000001fff0a7819 */ /* 0x100fe2000001140b */
[----:B------:R-:W-:Y:S01]  /*e1b0*/  IMAD.MOV R14, RZ, RZ, -R11 ;  /* 0x000000ffff0e7224 */ /* 0x000fe200078e0a0b */
[----:B------:R-:W-:Y:S01]  /*e1c0*/  ULDC.64 UR4, c[0x0][0xb30] ;  /* 0x0002cc0000047ab9 */ /* 0x000fe20000000a00 */
[----:B------:R-:W-:Y:S01]  /*e1d0*/  IMAD R9, R17, R9, R8 ;  /* 0x0000000911097224 */ /* 0x000fe200078e0208 */
[----:B------:R-:W-:Y:S01]  /*e1e0*/  IADD3.X R5, R13, R5, R12, P0, !PT ;  /* 0x000000050d057210 */ /* 0x000fe200007fe40c */
[----:B------:R-:W-:Y:S01]  /*e1f0*/  IMAD.WIDE.U32 R6, R21, UR6, R6 ;  /* 0x0000000615067c25 */ /* 0x000fe2000f8e0006 */
[----:B------:R-:W-:-:S03]  /*e200*/  ULDC.64 UR6, c[0x0][0xbc8] ;  /* 0x0002f20000067ab9 */ /* 0x000fc60000000a00 */
[----:B------:R-:W-:Y:S02]  /*e210*/  IMAD R10, R10, UR4, RZ ;  /* 0x000000040a0a7c24 */ /* 0x000fe4000f8e02ff */
[----:B------:R-:W-:Y:S01]  /*e220*/  IMAD R13, R17, R14, R8 ;  /* 0x0000000e110d7224 */ /* 0x000fe200078e0208 */
[----:B------:R-:W-:Y:S01]  /*e230*/  SHF.R.S32.HI R8, RZ, 0x1f, R9 ;  /* 0x0000001fff087819 */ /* 0x000fe20000011409 */
[----:B------:R-:W-:Y:S02]  /*e240*/  IMAD.IADD R7, R7, 0x1, R15 ;  /* 0x0000000107077824 */ /* 0x000fe400078e020f */
[C---:B------:R-:W-:Y:S01]  /*e250*/  IMAD R15, R11.reuse, UR5, R10 ;  /* 0x000000050b0f7c24 */ /* 0x040fe2000f8e020a */
[----:B------:R-:W-:Y:S01]  /*e260*/  SHF.R.S32.HI R10, RZ, 0x1f, R13 ;  /* 0x0000001fff0a7819 */ /* 0x000fe2000001140d */
[----:B------:R-:W-:Y:S01]  /*e270*/  IMAD.WIDE.U32 R6, R11, UR4, R6 ;  /* 0x000000040b067c25 */ /* 0x000fe2000f8e0006 */
[----:B------:R-:W0:Y:S01]  /*e280*/  S2UR UR5, SR_CgaCtaId ;  /* 0x00000000000579c3 */ /* 0x000e220000008800 */
[----:B------:R-:W-:-:S02]  /*e290*/  UMOV UR4, 0x400 ;  /* 0x0000040000047882 */ /* 0x000fc40000000000 */
[----:B------:R-:W-:Y:S02]  /*e2a0*/  IMAD R8, R8, UR6, RZ ;  /* 0x0000000608087c24 */ /* 0x000fe4000f8e02ff */
        /* <DEDUP_REMOVED lines=13> */
[----:B0-----:R-:W-:Y:S01]  /*e380*/  ULEA UR4, UR5, UR4, 0x18 ;  /* 0x0000000405047291 */ /* 0x001fe2000f8ec03f */
[----:B------:R-:W-:Y:S01]  /*e390*/  IMAD R17, R17, UR6, RZ ;  /* 0x0000000611117c24 */ /* 0x000fe2000f8e02ff */
[----:B------:R-:W-:Y:S01]  /*e3a0*/  LEA.HI.X R9, R4, UR7, R9, 0x2, P0 ;  /* 0x0000000704097c11 */ /* 0x000fe200080f1409 */
[----:B------:R-:W-:Y:S01]  /*e3b0*/  VIADD R16, R2, 0x8 ;  /* 0x0000000802107836 */ /* 0x000fe20000000000 */
[----:B------:R-:W-:Y:S01]  /*e3c0*/  LEA.HI.X R22, R6, UR9, R5, 0x2, P1 ;  /* 0x0000000906167c11 */ /* 0x000fe200088f1405 */
[----:B------:R-:W-:Y:S01]  /*e3d0*/  SHFL.IDX PT, R4, R8, RZ, 0x1c1f ;  /* 0x001c1fff08047589 */ /* 0x000fe200000e0000 */
[----:B------:R-:W-:Y:S01]  /*e3e0*/  LOP3.LUT P0, RZ, R18, 0x3, RZ, 0xc0, !PT ;  /* 0x0000000312ff7812 */ /* 0x000fe2000780c0ff */
[----:B------:R-:W-:Y:S01]  /*e3f0*/  UIADD3 UR4, UR4, 0x28820, URZ ;  /* 0x0002882004047890 */ /* 0x000fe2000fffe03f */
[CC--:B------:R-:W-:Y:S01]  /*e400*/  ISETP.GE.AND P2, PT, R2.reuse, R17.reuse, PT ;  /* 0x000000110200720c */ /* 0x0c0fe20003f46270 */
[----:B------:R-:W0:Y:S01]  /*e410*/  SHFL.IDX PT, R5, R9, RZ, 0x1c1f ;  /* 0x001c1fff09057589 */ /* 0x000e2200000e0000 */
[-C--:B------:R-:W-:Y:S01]  /*e420*/  ISETP.GE.OR P1, PT, R2, R17.reuse, P0 ;  /* 0x000000110200720c */ /* 0x080fe20000726670 */
[----:B------:R-:W-:Y:S01]  /*e430*/  UPRMT UR4, URZ, 0x654, UR4 ;  /* 0x000006543f047896 */ /* 0x000fe20008000004 */
[----:B------:R-:W-:Y:S01]  /*e440*/  ISETP.GE.OR P0, PT, R16, R17, P0 ;  /* 0x000000111000720c */ /* 0x000fe20000706670 */
[----:B------:R-:W-:Y:S01]  /*e450*/  SHFL.IDX PT, R6, R8, 0x1, 0x1c1f ;  /* 0x003c1f0008067f89 */ /* 0x000fe200000e0000 */
[----:B------:R-:W-:-:S03]  /*e460*/  IMAD.IADD R19, R18, 0x1, -R23 ;  /* 0x0000000112137824 */ /* 0x000fc600078e0a17 */
[----:B------:R-:W1:Y:S01]  /*e470*/  SHFL.IDX PT, R7, R9, 0x1, 0x1c1f ;  /* 0x003c1f0009077f89 */ /* 0x000e6200000e0000 */
[----:B------:R-:W-:Y:S02]  /*e480*/  IMAD.SHL.U32 R19, R19, 0x2, RZ ;  /* 0x0000000213137824 */ /* 0x000fe400078e00ff */
[----:B------:R-:W-:Y:S01]  /*e490*/  SYNCS.ARRIVE.TRANS64.RED.A1T0 RZ, [UR4], RZ ;  /* 0x000000ffffff79a7 */ /* 0x000fe20008100404 */
[----:B------:R2:W3:Y:S04]  /*e4a0*/  SHFL.IDX PT, R14, R20, RZ, 0x1c1f ;  /* 0x001c1fff140e7589 */ /* 0x0004e800000e0000 */
[----:B------:R2:W4:Y:S04]  /*e4b0*/  SHFL.IDX PT, R15, R22, RZ, 0x1c1f ;  /* 0x001c1fff160f7589 */ /* 0x00052800000e0000 */
[----:B0-----:R2:W-:Y:S04]  /*e4c0*/  @!P1 ST.E desc[UR48][R4.64], R3 ;  /* 0x0000000304009985 */ /* 0x0015e8000c101930 */
[----:B-1----:R2:W-:Y:S01]  /*e4d0*/  @!P0 ST.E desc[UR48][R6.64], R0 ;  /* 0x0000000006008985 */ /* 0x0025e2000c101930 */
[----:B------:R-:W-:Y:S05]  /*e4e0*/  @P2 BRA `(.L_x_1154) ;  /* 0x0000000400782947 */ /* 0x000fea0003800000 */
[C---:B--2---:R-:W-:Y:S01]  /*e4f0*/  VIADD R0, R19.reuse, 0x8 ;  /* 0x0000000813007836 */ /* 0x044fe20000000000 */
[----:B------:R-:W-:Y:S01]  /*e500*/  ULDC UR4, c[0x0][0xac8] ;  /* 0x0002b20000047ab9 */ /* 0x000fe20000000800 */
[C---:B------:R-:W-:Y:S01]  /*e510*/  VIADD R6, R19.reuse, 0x10 ;  /* 0x0000001013067836 */ /* 0x040fe20000000000 */
[C---:B------:R-:W-:Y:S01]  /*e520*/  ISETP.GE.AND P2, PT, R19.reuse, UR4, PT ;  /* 0x0000000413007c0c */ /* 0x040fe2000bf46270 */
[C---:B------:R-:W-:Y:S01]  /*e530*/  VIADD R7, R19.reuse, 0x18 ;  /* 0x0000001813077836 */ /* 0x040fe20000000000 */
[----:B------:R-:W-:Y:S01]  /*e540*/  ISETP.GE.AND P3, PT, R0, UR4, PT ;  /* 0x0000000400007c0c */ /* 0x000fe2000bf66270 */
[C---:B------:R-:W-:Y:S01]  /*e550*/  VIADD R8, R19.reuse, 0x28 ;  /* 0x0000002813087836 */ /* 0x040fe20000000000 */
[----:B------:R-:W-:Y:S01]  /*e560*/  ISETP.GE.AND P0, PT, R6, UR4, PT ;  /* 0x0000000406007c0c */ /* 0x000fe2000bf06270 */
[----:B------:R-:W-:Y:S01]  /*e570*/  VIADD R9, R19, 0x30 ;  /* 0x0000003013097836 */ /* 0x000fe20000000000 */
[----:B------:R-:W-:Y:S01]  /*e580*/  ISETP.GE.AND P1, PT, R7, UR4, PT ;  /* 0x0000000407007c0c */ /* 0x000fe2000bf26270 */
[----:B------:R-:W-:-:S02]  /*e590*/  VIADD R10, R19, 0x38 ;  /* 0x00000038130a7836 */ /* 0x000fc40000000000 */
[----:B------:R-:W-:Y:S01]  /*e5a0*/  VIADD R11, R19, 0x40 ;  /* 0x00000040130b7836 */ /* 0x000fe20000000000 */
[----:B------:R-:W-:Y:S01]  /*e5b0*/  ISETP.GE.AND P4, PT, R9, UR4, PT ;  /* 0x0000000409007c0c */ /* 0x000fe2000bf86270 */
[C---:B------:R-:W-:Y:S01]  /*e5c0*/  VIADD R12, R19.reuse, 0x50 ;  /* 0x00000050130c7836 */ /* 0x040fe20000000000 */
[----:B------:R-:W-:Y:S01]  /*e5d0*/  ISETP.GE.AND P5, PT, R10, UR4, PT ;  /* 0x000000040a007c0c */ /* 0x000fe2000bfa6270 */
[----:B---34-:R-:W-:Y:S01]  /*e5e0*/  @!P2 IMAD.WIDE R2, R19, 0x4, R14 ;  /* 0x000000041302a825 */ /* 0x018fe200078e020e */
[----:B------:R-:W-:Y:S02]  /*e5f0*/  ISETP.GE.AND P6, PT, R11, UR4, PT ;  /* 0x000000040b007c0c */ /* 0x000fe4000bfc6270 */
[----:B------:R-:W-:Y:S01]  /*e600*/  @!P3 LEA.HI R0, R0, R0, RZ, 0x1 ;  /* 0x000000000000b211 */ /* 0x000fe200078f08ff */
[----:B------:R-:W-:Y:S01]  /*e610*/  VIADD R18, R19, 0x60 ;  /* 0x0000006013127836 */ /* 0x000fe20000000000 */
[----:B------:R0:W-:Y:S01]  /*e620*/  @!P2 ST.E.64 desc[UR48][R2.64], R88 ;  /* 0x000000580200a985 */ /* 0x0001e2000c101b30 */
[----:B------:R-:W-:-:S02]  /*e630*/  @!P0 LEA.HI R6, R6, R6, RZ, 0x1 ;  /* 0x0000000606068211 */ /* 0x000fc400078f08ff */
[----:B------:R-:W-:Y:S01]  /*e640*/  @!P3 LOP3.LUT R5, R0, 0xfffffffe, RZ, 0xc0, !PT ;  /* 0xfffffffe0005b812 */ /* 0x000fe200078ec0ff */
[----:B------:R-:W-:Y:S01]  /*e650*/  VIADD R0, R19, 0x20 ;  /* 0x0000002013007836 */ /* 0x000fe20000000000 */
[----:B------:R-:W-:Y:S02]  /*e660*/  @!P1 LEA.HI R7, R7, R7, RZ, 0x1 ;  /* 0x0000000707079211 */ /* 0x000fe400078f08ff */
[----:B------:R-:W-:Y:S01]  /*e670*/  @!P5 LEA.HI R10, R10, R10, RZ, 0x1 ;  /* 0x0000000a0a0ad211 */ /* 0x000fe200078f08ff */
[----:B------:R-:W-:Y:S01]  /*e680*/  @!P3 IMAD.WIDE R4, R5, 0x4, R14 ;  /* 0x000000040504b825 */ /* 0x000fe200078e020e */
[----:B------:R-:W-:Y:S02]  /*e690*/  ISETP.GE.AND P2, PT, R0, UR4, PT ;  /* 0x0000000400007c0c */ /* 0x000fe4000bf46270 */
[----:B------:R-:W-:Y:S02]  /*e6a0*/  @!P5 LOP3.LUT R13, R10, 0xfffffffe, RZ, 0xc0, !PT ;  /* 0xfffffffe0a0dd812 */ /* 0x000fe400078ec0ff */
[----:B------:R1:W-:Y:S01]  /*e6b0*/  @!P3 ST.E.64 desc[UR48][R4.64], R92 ;  /* 0x0000005c0400b985 */ /* 0x0003e2000c101b30 */
[----:B------:R-:W-:-:S02]  /*e6c0*/  ISETP.GE.AND P3, PT, R8, UR4, PT ;  /* 0x0000000408007c0c */ /* 0x000fc4000bf66270 */
[----:B0-----:R-:W-:Y:S02]  /*e6d0*/  @!P0 LOP3.LUT R3, R6, 0xfffffffe, RZ, 0xc0, !PT ;  /* 0xfffffffe06038812 */ /* 0x001fe400078ec0ff */
[----:B------:R-:W-:-:S03]  /*e6e0*/  @!P4 LEA.HI R6, R9, R9, RZ, 0x1 ;  /* 0x000000090906c211 */ /* 0x000fc600078f08ff */
[----:B------:R-:W-:Y:S01]  /*e6f0*/  @!P0 IMAD.WIDE R2, R3, 0x4, R14 ;  /* 0x0000000403028825 */ /* 0x000fe200078e020e */
[----:B------:R-:W-:-:S04]  /*e700*/  @!P2 LEA.HI R0, R0, R0, RZ, 0x1 ;  /* 0x000000000000a211 */ /* 0x000fc800078f08ff */
[----:B------:R0:W-:Y:S01]  /*e710*/  @!P0 ST.E.64 desc[UR48][R2.64], R96 ;  /* 0x0000006002008985 */ /* 0x0001e2000c101b30 */
[----:B------:R-:W-:Y:S02]  /*e720*/  @!P3 LEA.HI R8, R8, R8, RZ, 0x1 ;  /* 0x000000080808b211 */ /* 0x000fe400078f08ff */
[----:B-1----:R-:W-:Y:S02]  /*e730*/  @!P1 LOP3.LUT R5, R7, 0xfffffffe, RZ, 0xc0, !PT ;  /* 0xfffffffe07059812 */ /* 0x002fe400078ec0ff */
[----:B------:R-:W-:Y:S02]  /*e740*/  @!P2 LOP3.LUT R7, R0, 0xfffffffe, RZ, 0xc0, !PT ;  /* 0xfffffffe0007a812 */ /* 0x000fe400078ec0ff */
[----:B------:R-:W-:Y:S01]  /*e750*/  @!P3 LOP3.LUT R9, R8, 0xfffffffe, RZ, 0xc0, !PT ;  /* 0xfffffffe0809b812 */ /* 0x000fe200078ec0ff */
[--C-:B------:R-:W-:Y:S01]  /*e760*/  @!P1 IMAD.WIDE R4, R5, 0x4, R14.reuse ;  /* 0x0000000405049825 */ /* 0x100fe200078e020e */
[----:B------:R-:W-:Y:S02]  /*e770*/  @!P6 LEA.HI R0, R11, R11, RZ, 0x1 ;  /* 0x0000000b0b00e211 */ /* 0x000fe400078f08ff */
[----:B------:R-:W-:Y:S01]  /*e780*/  @!P4 LOP3.LUT R11, R6, 0xfffffffe, RZ, 0xc0, !PT ;  /* 0xfffffffe060bc812 */ /* 0x000fe200078ec0ff */
[--C-:B------:R-:W-:Y:S01]  /*e790*/  @!P2 IMAD.WIDE R6, R7, 0x4, R14.reuse ;  /* 0x000000040706a825 */ /* 0x100fe200078e020e */
[----:B------:R-:W-:Y:S01]  /*e7a0*/  @!P6 LOP3.LUT R21, R0, 0xfffffffe, RZ, 0xc0, !PT ;  /* 0xfffffffe0015e812 */ /* 0x000fe200078ec0ff */
[----:B------:R1:W-:Y:S01]  /*e7b0*/  @!P1 ST.E.64 desc[UR48][R4.64], R100 ;  /* 0x0000006404009985 */ /* 0x0003e2000c101b30 */
[----:B------:R-:W-:Y:S01]  /*e7c0*/  ISETP.GE.AND P1, PT, R12, UR4, PT ;  /* 0x000000040c007c0c */ /* 0x000fe2000bf26270 */
[----:B0-----:R-:W-:-:S02]  /*e7d0*/  @!P3 IMAD.WIDE R2, R9, 0x4, R14 ;  /* 0x000000040902b825 */ /* 0x001fc400078e020e */
[----:B------:R0:W-:Y:S02]  /*e7e0*/  @!P2 ST.E.64 desc[UR48][R6.64], R104 ;  /* 0x000000680600a985 */ /* 0x0001e4000c101b30 */
[----:B------:R-:W-:Y:S02]  /*e7f0*/  VIADD R0, R19, 0x48 ;  /* 0x0000004813007836 */ /* 0x000fe40000000000 */
[--C-:B------:R-:W-:Y:S01]  /*e800*/  @!P5 IMAD.WIDE R8, R13, 0x4, R14.reuse ;  /* 0x000000040d08d825 */ /* 0x100fe200078e020e */
[----:B------:R2:W-:Y:S01]  /*e810*/  @!P3 ST.E.64 desc[UR48][R2.64], R108 ;  /* 0x0000006c0200b985 */ /* 0x0005e2000c101b30 */
[----:B------:R-:W-:Y:S02]  /*e820*/  ISETP.GE.AND P3, PT, R18, UR4, PT ;  /* 0x0000000412007c0c */ /* 0x000fe4000bf66270 */
[----:B------:R-:W-:Y:S01]  /*e830*/  VIADD R13, R19, 0x58 ;  /* 0x00000058130d7836 */ /* 0x000fe20000000000 */
[----:B------:R-:W-:Y:S01]  /*e840*/  ISETP.GE.AND P0, PT, R0, UR4, PT ;  /* 0x0000000400007c0c */ /* 0x000fe2000bf06270 */
[----:B-1----:R-:W-:Y:S01]  /*e850*/  @!P4 IMAD.WIDE R4, R11, 0x4, R14 ;  /* 0x000000040b04c825 */ /* 0x002fe200078e020e */
[----:B------:R-:W-:-:S02]  /*e860*/  @!P1 LEA.HI R12, R12, R12, RZ, 0x1 ;  /* 0x0000000c0c0c9211 */ /* 0x000fc400078f08ff */
[----:B------:R-:W-:Y:S01]  /*e870*/  ISETP.GE.AND P2, PT, R13, UR4, PT ;  /* 0x000000040d007c0c */ /* 0x000fe2000bf46270 */
[----:B------:R-:W-:Y:S01]  /*e880*/  @!P6 IMAD.WIDE R10, R21, 0x4, R14 ;  /* 0x00000004150ae825 */ /* 0x000fe200078e020e */
[----:B------:R1:W-:Y:S03]  /*e890*/  @!P4 ST.E.64 desc[UR48][R4.64], R112 ;  /* 0x000000700400c985 */ /* 0x0003e6000c101b30 */
[C---:B0-----:R-:W-:Y:S01]  /*e8a0*/  VIADD R6, R19.reuse, 0x68 ;  /* 0x0000006813067836 */ /* 0x041fe20000000000 */
[----:B------:R0:W-:Y:S01]  /*e8b0*/  @!P5 ST.E.64 desc[UR48][R8.64], R116 ;  /* 0x000000740800d985 */ /* 0x0001e2000c101b30 */
[C---:B--2---:R-:W-:Y:S01]  /*e8c0*/  VIADD R3, R19.reuse, 0x78 ;  /* 0x0000007813037836 */ /* 0x044fe20000000000 */
[----:B------:R-:W-:Y:S01]  /*e8d0*/  @!P3 LEA.HI R18, R18, R18, RZ, 0x1 ;  /* 0x000000121212b211 */ /* 0x000fe200078f08ff */
[----:B------:R-:W-:Y:S01]  /*e8e0*/  VIADD R7, R19, 0x70 ;  /* 0x0000007013077836 */ /* 0x000fe20000000000 */
[----:B------:R2:W-:Y:S01]  /*e8f0*/  @!P6 ST.E.64 desc[UR48][R10.64], R120 ;  /* 0x000000780a00e985 */ /* 0x0005e2000c101b30 */
[----:B------:R-:W-:-:S02]  /*e900*/  ISETP.GE.AND P4, PT, R6, UR4, PT ;  /* 0x0000000406007c0c */ /* 0x000fc4000bf86270 */
[----:B------:R-:W-:Y:S02]  /*e910*/  ISETP.GE.AND P6, PT, R3, UR4, PT ;  /* 0x0000000403007c0c */ /* 0x000fe4000bfc6270 */
[----:B------:R-:W-:Y:S02]  /*e920*/  ISETP.GE.AND P5, PT, R7, UR4, PT ;  /* 0x0000000407007c0c */ /* 0x000fe4000bfa6270 */
[----:B------:R-:W-:Y:S02]  /*e930*/  @!P0 LEA.HI R0, R0, R0, RZ, 0x1 ;  /* 0x0000000000008211 */ /* 0x000fe400078f08ff */
[----:B------:R-:W-:Y:S02]  /*e940*/  @!P2 LEA.HI R13, R13, R13, RZ, 0x1 ;  /* 0x0000000d0d0da211 */ /* 0x000fe400078f08ff */
[----:B-1----:R-:W-:Y:S02]  /*e950*/  @!P1 LOP3.LUT R5, R12, 0xfffffffe, RZ, 0xc0, !PT ;  /* 0xfffffffe0c059812 */ /* 0x002fe400078ec0ff */
[----:B0-----:R-:W-:-:S02]  /*e960*/  @!P3 LOP3.LUT R9, R18, 0xfffffffe, RZ, 0xc0, !PT ;  /* 0xfffffffe1209b812 */ /* 0x001fc400078ec0ff */
[----:B------:R-:W-:Y:S02]  /*e970*/  @!P4 LEA.HI R6, R6, R6, RZ, 0x1 ;  /* 0x000000060606c211 */ /* 0x000fe400078f08ff */
[----:B------:R-:W-:Y:S01]  /*e980*/  @!P6 LEA.HI R4, R3, R3, RZ, 0x1 ;  /* 0x000000030304e211 */ /* 0x000fe200078f08ff */
[----:B------:R-:W-:Y:S01]  /*e990*/  @!P3 IMAD.WIDE R8, R9, 0x4, R14 ;  /* 0x000000040908b825 */ /* 0x000fe200078e020e */
[----:B------:R-:W-:Y:S02]  /*e9a0*/  @!P5 LEA.HI R2, R7, R7, RZ, 0x1 ;  /* 0x000000070702d211 */ /* 0x000fe400078f08ff */
[----:B------:R-:W-:Y:S02]  /*e9b0*/  @!P0 LOP3.LUT R3, R0, 0xfffffffe, RZ, 0xc0, !PT ;  /* 0xfffffffe00038812 */ /* 0x000fe400078ec0ff */
[----:B------:R-:W-:Y:S02]  /*e9c0*/  @!P2 LOP3.LUT R7, R13, 0xfffffffe, RZ, 0xc0, !PT ;  /* 0xfffffffe0d07a812 */ /* 0x000fe400078ec0ff */
[----:B--2---:R-:W-:-:S02]  /*e9d0*/  @!P4 LOP3.LUT R11, R6, 0xfffffffe, RZ, 0xc0, !PT ;  /* 0xfffffffe060bc812 */ /* 0x004fc400078ec0ff */
[----:B------:R-:W-:Y:S01]  /*e9e0*/  @!P5 LOP3.LUT R13, R2, 0xfffffffe, RZ, 0xc0, !PT ;  /* 0xfffffffe020dd812 */ /* 0x000fe200078ec0ff */
[----:B------:R-:W-:Y:S01]  /*e9f0*/  @!P0 IMAD.WIDE R2, R3, 0x4, R14 ;  /* 0x0000000403028825 */ /* 0x000fe200078e020e */
[----:B------:R-:W-:-:S03]  /*ea00*/  @!P6 LOP3.LUT R21, R4, 0xfffffffe, RZ, 0xc0, !PT ;  /* 0xfffffffe0415e812 */ /* 0x000fc600078ec0ff */
        /* <DEDUP_REMOVED lines=12> */
.L_x_1154:
[----:B------:R-:W-:Y:S05]  /*ead0*/  BSYNC B0 ;  /* 0x0000000000007941 */ /* 0x000fea0003800000 */
.L_x_1153:
[----:B------:R-:W-:Y:S01]  /*eae0*/  ISETP.GE.AND P0, PT, R16, R17, PT ;  /* 0x000000111000720c */ /* 0x000fe20003f06270 */
[----:B0-----:R0:W1:Y:S04]  /*eaf0*/  SHFL.IDX PT, R13, R22, 0x1, 0x1c1f ;  /* 0x003c1f00160d7f89 */ /* 0x00106800000e0000 */
[----:B------:R0:W0:Y:S08]  /*eb00*/  SHFL.IDX PT, R12, R20, 0x1, 0x1c1f ;  /* 0x003c1f00140c7f89 */ /* 0x00003000000e0000 */
[----:B------:R-:W-:Y:S05]  /*eb10*/  @P0 BRA `(.L_x_1065) ;  /* 0x00000048004c0947 */ /* 0x000fea0003800000 */
[----:B------:R-:W-:Y:S01]  /*eb20*/  ULDC UR4, c[0x0][0xac8] ;  /* 0x0002b20000047ab9 */ /* 0x000fe20000000800 */
[C---:B--2---:R-:W-:Y:S01]  /*eb30*/  VIADD R0, R19.reuse, 0x8 ;  /* 0x0000000813007836 */ /* 0x044fe20000000000 */
[C---:B------:R-:W-:Y:S01]  /*eb40*/  ISETP.GE.AND P0, PT, R19.reuse, UR4, PT ;  /* 0x0000000413007c0c */ /* 0x040fe2000bf06270 */
[C---:B------:R-:W-:Y:S02]  /*eb50*/  VIADD R4, R19.reuse, 0x10 ;  /* 0x0000001013047836 */ /* 0x040fe40000000000 */
[C---:B------:R-:W-:Y:S01]  /*eb60*/  VIADD R6, R19.reuse, 0x18 ;  /* 0x0000001813067836 */ /* 0x040fe20000000000 */
[----:B------:R-:W-:Y:S01]  /*eb70*/  ISETP.GE.AND P5, PT, R0, UR4, PT ;  /* 0x0000000400007c0c */ /* 0x000fe2000bfa6270 */
[C---:B------:R-:W-:Y:S01]  /*eb80*/  VIADD R8, R19.reuse, 0x20 ;  /* 0x0000002013087836 */ /* 0x040fe20000000000 */
[----:B------:R-:W-:Y:S01]  /*eb90*/  ISETP.GE.AND P6, PT, R4, UR4, PT ;  /* 0x0000000404007c0c */ /* 0x000fe2000bfc6270 */
[C---:B------:R-:W-:Y:S02]  /*eba0*/  VIADD R9, R19.reuse, 0x28 ;  /* 0x0000002813097836 */ /* 0x040fe40000000000 */
[C---:B------:R-:W-:Y:S01]  /*ebb0*/  VIADD R10, R19.reuse, 0x30 ;  /* 0x00000030130a7836 */ /* 0x040fe20000000000 */
[----:B------:R-:W-:Y:S01]  /*ebc0*/  ISETP.GE.AND P4, PT, R8, UR4, PT ;  /* 0x0000000408007c0c */ /* 0x000fe2000bf86270 */
[----:B------:R-:W-:Y:S01]  /*ebd0*/  VIADD R11, R19, 0x38 ;  /* 0x00000038130b7836 */ /* 0x000fe20000000000 */
[----:B------:R-:W-:Y:S01]  /*ebe0*/  ISETP.GE.AND P3, PT, R9, UR4, PT ;  /* 0x0000000409007c0c */ /* 0x000fe2000bf66270 */
[----:B01----:R-:W-:Y:S01]  /*ebf0*/  @!P0 IMAD.WIDE R2, R19, 0x4, R12 ;  /* 0x0000000413028825 */ /* 0x003fe200078e020c */
[----:B------:R-:W-:-:S02]  /*ec00*/  ISETP.GE.AND P2, PT, R10, UR4, PT ;  /* 0x000000040a007c0c */ /* 0x000fc4000bf46270 */
[----:B------:R-:W-:Y:S01]  /*ec10*/  ISETP.GE.AND P1, PT, R11, UR4, PT ;  /* 0x000000040b007c0c */ /* 0x000fe2000bf26270 */
[C---:B------:R-:W-:Y:S01]  /*ec20*/  VIADD R16, R19.reuse, 0x40 ;  /* 0x0000004013107836 */ /* 0x040fe20000000000 */
[----:B------:R0:W-:Y:S01]  /*ec30*/  @!P0 ST.E.64 desc[UR48][R2.64], R90 ;  /* 0x0000005a02008985 */ /* 0x0001e2000c101b30 */
[----:B------:R-:W-:Y:S01]  /*ec40*/  ISETP.GE.AND P0, PT, R6, UR4, PT ;  /* 0x0000000406007c0c */ /* 0x000fe2000bf06270 */
[C---:B------:R-:W-:Y:S01]  /*ec50*/  VIADD R18, R19.reuse, 0x48 ;  /* 0x0000004813127836 */ /* 0x040fe20000000000 */
[----:B------:R-:W-:Y:S01]  /*ec60*/  @!P5 LEA.HI R0, R0, R0, RZ, 0x1 ;  /* 0x000000000000d211 */ /* 0x000fe200078f08ff */
[----:B------:R-:W-:Y:S01]  /*ec70*/  VIADD R20, R19, 0x70 ;  /* 0x0000007013147836 */ /* 0x000fe20000000000 */
        /* <DEDUP_REMOVED lines=9> */
[----:B---3--:R-:W-:Y:S01]  /*ed10*/  @!P1 LEA.HI R14, R11, R11, RZ, 0x1 ;  /* 0x0000000b0b0e9211 */ /* 0x008fe200078f08ff */
[----:B------:R0:W-:Y:S01]  /*ed20*/  @!P5 ST.E.64 desc[UR48][R2.64], R94 ;  /* 0x0000005e0200d985 */ /* 0x0001e2000c101b30 */
[----:B------:R-:W-:-:S02]  /*ed30*/  @!P0 LOP3.LUT R7, R6, 0xfffffffe, RZ, 0xc0, !PT ;  /* 0xfffffffe06078812 */ /* 0x000fc400078ec0ff */
[----:B------:R-:W-:Y:S01]  /*ed40*/  @!P4 LOP3.LUT R9, R8, 0xfffffffe, RZ, 0xc0, !PT ;  /* 0xfffffffe0809c812 */ /* 0x000fe200078ec0ff */
[----:B------:R1:W-:Y:S01]  /*ed50*/  @!P6 ST.E.64 desc[UR48][R4.64], R98 ;  /* 0x000000620400e985 */ /* 0x0003e2000c101b30 */
[----:B------:R-:W-:Y:S01]  /*ed60*/  @!P3 LOP3.LUT R11, R0, 0xfffffffe, RZ, 0xc0, !PT ;  /* 0xfffffffe000bb812 */ /* 0x000fe200078ec0ff */
[C---:B------:R-:W-:Y:S01]  /*ed70*/  VIADD R0, R19.reuse, 0x50 ;  /* 0x0000005013007836 */ /* 0x040fe20000000000 */
[----:B----4-:R-:W-:Y:S02]  /*ed80*/  @!P2 LOP3.LUT R15, R10, 0xfffffffe, RZ, 0xc0, !PT ;  /* 0xfffffffe0a0fa812 */ /* 0x010fe400078ec0ff */
[----:B------:R-:W-:Y:S01]  /*ed90*/  @!P1 LOP3.LUT R17, R14, 0xfffffffe, RZ, 0xc0, !PT ;  /* 0xfffffffe0e119812 */ /* 0x000fe200078ec0ff */
[----:B------:R-:W-:Y:S01]  /*eda0*/  VIADD R14, R19, 0x58 ;  /* 0x00000058130e7836 */ /* 0x000fe20000000000 */
[----:B------:R-:W-:Y:S02]  /*edb0*/  ISETP.GE.AND P5, PT, R16, UR4, PT ;  /* 0x0000000410007c0c */ /* 0x000fe4000bfa6270 */
[----:B------:R-:W-:Y:S01]  /*edc0*/  ISETP.GE.AND P6, PT, R18, UR4, PT ;  /* 0x0000000412007c0c */ /* 0x000fe2000bfc6270 */
[----:B0-----:R-:W-:-:S04]  /*edd0*/  @!P0 IMAD.WIDE R2, R7, 0x4, R12 ;  /* 0x0000000407028825 */ /* 0x001fc800078e020c */
[--C-:B-1----:R-:W-:Y:S01]  /*ede0*/  @!P4 IMAD.WIDE R4, R9, 0x4, R12.reuse ;  /* 0x000000040904c825 */ /* 0x102fe200078e020c */
        /* <DEDUP_REMOVED lines=12> */
[----:B------:R4:W-:Y:S01]  /*eeb0*/  @!P1 ST.E.64 desc[UR48][R10.64], R118 ;  /* 0x000000760a009985 */ /* 0x0009e2000c101b30 */
[C---:B------:R-:W-:Y:S01]  /*eec0*/  VIADD R17, R19.reuse, 0x68 ;  /* 0x0000006813117836 */ /* 0x040fe20000000000 */
[----:B------:R-:W-:Y:S01]  /*eed0*/  ISETP.GE.AND P1, PT, R14, UR4, PT ;  /* 0x000000040e007c0c */ /* 0x000fe2000bf26270 */
[----:B------:R-:W-:Y:S01]  /*eee0*/  VIADD R19, R19, 0x78 ;  /* 0x0000007813137836 */ /* 0x000fe20000000000 */
[----:B------:R-:W-:Y:S02]  /*eef0*/  ISETP.GE.AND P2, PT, R15, UR4, PT ;  /* 0x000000040f007c0c */ /* 0x000fe4000bf46270 */
[----:B------:R-:W-:-:S02]  /*ef00*/  ISETP.GE.AND P3, PT, R17, UR4, PT ;  /* 0x0000000411007c0c */ /* 0x000fc4000bf66270 */
[----:B0-----:R-:W-:Y:S02]  /*ef10*/  @!P5 LOP3.LUT R3, R16, 0xfffffffe, RZ, 0xc0, !PT ;  /* 0xfffffffe1003d812 */ /* 0x001fe400078ec0ff */
[----:B-1----:R-:W-:Y:S02]  /*ef20*/  @!P6 LOP3.LUT R5, R18, 0xfffffffe, RZ, 0xc0, !PT ;  /* 0xfffffffe1205e812 */ /* 0x002fe400078ec0ff */
        /* <DEDUP_REMOVED lines=8> */
[----:B--2---:R-:W-:Y:S01]  /*efb0*/  @!P0 LOP3.LUT R7, R0, 0xfffffffe, RZ, 0xc0, !PT ;  /* 0xfffffffe00078812 */ /* 0x004fe200078ec0ff */
[----:B------:R1:W-:Y:S01]  /*efc0*/  @!P6 ST.E.64 desc[UR48][R4.64], R126 ;  /* 0x0000007e0400e985 */ /* 0x0003e2000c101b30 */
[----:B---3--:R-:W-:Y:S02]  /*efd0*/  @!P1 LOP3.LUT R9, R14, 0xfffffffe, RZ, 0xc0, !PT ;  /* 0xfffffffe0e099812 */ /* 0x008fe400078ec0ff */
[----:B------:R-:W-:Y:S02]  /*efe0*/  @!P2 LOP3.LUT R15, R15, 0xfffffffe, RZ, 0xc0, !PT ;  /* 0xfffffffe0f0fa812 */ /* 0x000fe400078ec0ff */
[----:B------:R-:W-:Y:S02]  /*eff0*/  @!P3 LOP3.LUT R17, R17, 0xfffffffe, RZ, 0xc0, !PT ;  /* 0xfffffffe1111b812 */ /* 0x000fe400078ec0ff */
[----:B----4-:R-:W-:Y:S01]  /*f000*/  @!P4 LOP3.LUT R11, R20, 0xfffffffe, RZ, 0xc0, !PT ;  /* 0xfffffffe140bc812 */ /* 0x010fe200078ec0ff */
[----:B0-----:R-:W-:-:S04]  /*f010*/  @!P0 IMAD.WIDE R2, R7, 0x4, R12 ;  /* 0x0000000407028825 */ /* 0x001fc800078e020c */
[--C-:B-1----:R-:W-:Y:S01]  /*f020*/  @!P1 IMAD.WIDE R4, R9, 0x4, R12.reuse ;  /* 0x0000000409049825 */ /* 0x102fe200078e020c */
        /* <DEDUP_REMOVED lines=11> */
[----:B0-----:R-:W-:-:S05]  /*f0e0*/  LOP3.LUT R3, R19, 0xfffffffe, RZ, 0xc0, !PT ;  /* 0xfffffffe13037812 */ /* 0x001fca00078ec0ff */
[----:B------:R-:W-:-:S05]  /*f0f0*/  IMAD.WIDE R2, R3, 0x4, R12 ;  /* 0x0000000403027825 */ /* 0x000fca00078e020c */
[----:B------:R0:W-:Y:S01]  /*f100*/  ST.E.64 desc[UR48][R2.64], R150 ;  /* 0x0000009602007985 */ /* 0x0001e2000c101b30 */
[----:B------:R-:W-:Y:S05]  /*f110*/  BRA `(.L_x_1065) ;  /* 0x0000004000cc7947 */ /* 0x000fea0003800000 */
.L_x_1152:
        /* <DEDUP_REMOVED lines=8> */
[----:B-1----:R-:W-:Y:S02]  /*f1a0*/  IMAD R3, R6, UR4, RZ ;  /* 0x0000000406037c24 */ /* 0x002fe4000f8e02ff */
[----:B------:R-:W-:-:S05]  /*f1b0*/  VIADD R0, R0, 0xffffff80 ;  /* 0xffffff8000007836 */ /* 0x000fca0000000000 */
        /* <DEDUP_REMOVED lines=13> */
[----:B------:R-:W3:Y:S01]  /*f290*/  @P0 LDC R7, c[0x0][0xbec] ;  /* 0x0002fb00ff070b82 */ /* 0x000ee20000000800 */
[----:B------:R-:W-:Y:S01]  /*f2a0*/  IMAD.U32 R2, RZ, RZ, UR4 ;  /* 0x00000004ff027e24 */ /* 0x000fe2000f8e00ff */
[----:B------:R-:W-:Y:S01]  /*f2b0*/  ULDC.64 UR4, c[0x0][0xbe0] ;  /* 0x0002f80000047ab9 */ /* 0x000fe20000000a00 */
[----:B------:R-:W-:-:S05]  /*f2c0*/  IMAD.U32 R3, RZ, RZ, UR6 ;  /* 0x00000006ff037e24 */ /* 0x000fca000f8e00ff */
[----:B------:R-:W4:Y:S01]  /*f2d0*/  @P0 LDC R9, c[0x0][0xbf0] ;  /* 0x0002fc00ff090b82 */ /* 0x000f220000000800 */
[----:B0-----:R-:W-:-:S07]  /*f2e0*/  USHF.R.S32.HI UR8, URZ, 0x1f, UR7 ;  /* 0x0000001f3f087899 */ /* 0x001fce0008011407 */
[----:B------:R-:W0:Y:S01]  /*f2f0*/  S2UR UR10, SR_CTAID.Y ;  /* 0x00000000000a79c3 */ /* 0x000e220000002600 */
[C---:B-1----:R-:W-:Y:S02]  /*f300*/  IMAD R12, R10.reuse, UR8, RZ ;  /* 0x000000080a0c7c24 */ /* 0x042fe4000f8e02ff */
[----:B------:R-:W-:-:S04]  /*f310*/  IMAD.WIDE.U32 R2, R10, UR7, R2 ;  /* 0x000000070a027c25 */ /* 0x000fc8000f8e0002 */
[----:B------:R-:W-:Y:S01]  /*f320*/  IMAD R11, R11, UR7, R12 ;  /* 0x000000070b0b7c24 */ /* 0x000fe2000f8e020c */
[----:B------:R-:W0:Y:S01]  /*f330*/  LDC R8, c[0x0][0xc50] ;  /* 0x00031400ff087b82 */ /* 0x000e220000000800 */
[----:B---3--:R-:W-:-:S04]  /*f340*/  @P0 IMAD.HI.U32 R4, R0, R7, RZ ;  /* 0x0000000700040227 */ /* 0x008fc800078e00ff */
[----:B------:R-:W-:Y:S02]  /*f350*/  IMAD R7, RZ, RZ, -UR37 ;  /* 0x80000025ff077e24 */ /* 0x000fe4000f8e02ff */
[----:B------:R-:W-:Y:S01]  /*f360*/  IMAD.IADD R3, R11, 0x1, R3 ;  /* 0x000000010b037824 */ /* 0x000fe200078e0203 */
[----:B----4-:R-:W-:Y:S01]  /*f370*/  @P0 SHF.R.U32.HI R5, RZ, R9, R4 ;  /* 0x00000009ff050219 */ /* 0x010fe20000011604 */
        /* <DEDUP_REMOVED lines=15> */
[----:B------:R-:W-:-:S03]  /*f470*/  ULDC.64 UR4, c[0x0][0xba8] ;  /* 0x0002ea0000047ab9 */ /* 0x000fc60000000a00 */
[----:B------:R-:W-:Y:S01]  /*f480*/  IMAD.IADD R3, R3, 0x1, R5 ;  /* 0x0000000103037824 */ /* 0x000fe200078e0205 */
[----:B------:R-:W-:-:S04]  /*f490*/  LEA R4, P0, R2, UR4, 0x2 ;  /* 0x0000000402047c11 */ /* 0x000fc8000f8010ff */
[----:B------:R-:W-:Y:S01]  /*f4a0*/  LEA.HI.X R5, R2, UR5, R3, 0x2, P0 ;  /* 0x0000000502057c11 */ /* 0x000fe200080f1403 */
[----:B------:R-:W-:-:S05]  /*f4b0*/  IMAD.MOV.U32 R3, RZ, RZ, -0x800000 ;  /* 0xff800000ff037424 */ /* 0x000fca00078e00ff */
[----:B------:R0:W-:Y:S01]  /*f4c0*/  STG.E desc[UR48][R4.64], R3 ;  /* 0x0000000304007986 */ /* 0x0001e2000c101930 */
[----:B------:R-:W-:Y:S05]  /*f4d0*/  BRA `(.L_x_1065) ;  /* 0x0000003c00dc7947 */ /* 0x000fea0003800000 */
.L_x_1063:
        /* <DEDUP_REMOVED lines=18> */
.L_x_1155:
[----:B------:R-:W-:Y:S01]  /*f600*/  ULDC UR7, c[0x0][0xc50] ;  /* 0x0003140000077ab9 */ /* 0x000fe20000000800 */
[----:B------:R-:W-:Y:S01]  /*f610*/  UMOV UR40, UR6 ;  /* 0x0000000600287c82 */ /* 0x000fe20008000000 */
[----:B------:R-:W-:-:S11]  /*f620*/  UISETP.NE.AND UP0, UPT, UR7, 0x1, UPT ;  /* 0x000000010700788c */ /* 0x000fd6000bf05270 */
[----:B------:R-:W-:Y:S01]  /*f630*/  @UP0 ULDC UR4, c[0x0][0xc54] ;  /* 0x0003150000040ab9 */ /* 0x000fe20000000800 */
[----:B------:R-:W-:Y:S01]  /*f640*/  @UP0 ULDC UR8, c[0x0][0xc58] ;  /* 0x0003160000080ab9 */ /* 0x000fe20000000800 */
[----:B------:R-:W-:-:S04]  /*f650*/  UIMAD.WIDE.U32 UR4, UR6, UR4, URZ ;  /* 0x00000004060472a5 */ /* 0x000fc8000f8e003f */
[----:B------:R-:W-:-:S12]  /*f660*/  @UP0 USHF.R.U32.HI UR40, URZ, UR8, UR5 ;  /* 0x000000083f280299 */ /* 0x000fd80008011605 */
.L_x_1156:
[----:B------:R-:W-:Y:S01]  /*f670*/  ISETP.GE.AND P0, PT, R34, RZ, PT ;  /* 0x000000ff2200720c */ /* 0x000fe20003f06270 */
[----:B------:R-:W-:Y:S01]  /*f680*/  UIADD3 UR45, -UR40, URZ, URZ ;  /* 0x0000003f282d7290 */ /* 0x000fe2000fffe13f */
[----:B------:R-:W-:Y:S02]  /*f690*/  IMAD.MOV.U32 R8, RZ, RZ, 0x1 ;  /* 0x00000001ff087424 */ /* 0x000fe400078e00ff */
[----:B------:R-:W-:Y:S01]  /*f6a0*/  IMAD.MOV.U32 R0, RZ, RZ, RZ ;  /* 0x000000ffff007224 */ /* 0x000fe200078e00ff */
[----:B------:R-:W-:Y:S01]  /*f6b0*/  UIMAD UR45, UR7, UR45, UR6 ;  /* 0x0000002d072d72a4 */ /* 0x000fe2000f8e0206 */
[----:B------:R-:W-:-:S07]  /*f6c0*/  IMAD.MOV.U32 R9, RZ, RZ, 0x1 ;  /* 0x00000001ff097424 */ /* 0x000fce00078e00ff */
[----:B------:R-:W-:Y:S05]  /*f6d0*/  @!P0 BRA `(.L_x_1157) ;  /* 0x0000003800a88947 */ /* 0x000fea0003800000 */
[----:B------:R-:W0:Y:S01]  /*f6e0*/  LDC.64 R2, c[0x0][0xa28] ;  /* 0x00028a00ff027b82 */ /* 0x000e220000000a00 */
[----:B------:R-:W-:Y:S01]  /*f6f0*/  IMAD.MOV.U32 R31, RZ, RZ, RZ ;  /* 0x000000ffff1f7224 */ /* 0x000fe200078e00ff */
[----:B------:R-:W-:Y:S01]  /*f700*/  ULDC.64 UR4, c[0x0][0x418] ;  /* 0x0001060000047ab9 */ /* 0x000fe20000000a00 */
[----:B------:R-:W-:Y:S01]  /*f710*/  ULDC UR6, c[0x0][0x448] ;  /* 0x0001120000067ab9 */ /* 0x000fe20000000800 */
[----:B------:R-:W-:Y:S01]  /*f720*/  ULDC UR10, c[0x0][0x2f0] ;  /* 0x0000bc00000a7ab9 */ /* 0x000fe20000000800 */
[----:B------:R-:W-:Y:S01]  /*f730*/  ULDC UR11, c[0x0][0x288] ;  /* 0x0000a200000b7ab9 */ /* 0x000fe20000000800 */
[----:B0-----:R-:W-:-:S04]  /*f740*/  ISETP.NE.U32.AND P0, PT, R2, RZ, PT ;  /* 0x000000ff0200720c */ /* 0x001fc80003f05070 */
[----:B------:R-:W-:-:S13]  /*f750*/  ISETP.NE.AND.EX P0, PT, R3, RZ, PT, P0 ;  /* 0x000000ff0300720c */ /* 0x000fda0003f05300 */
[----:B------:R-:W0:Y:S02]  /*f760*/  @P0 LDC.64 R2, c[0x0][0xa28] ;  /* 0x00028a00ff020b82 */ /* 0x000e240000000a00 */
[----:B0-----:R-:W-:-:S05]  /*f770*/  @P0 IMAD.WIDE R2, R34, 0x4, R2 ;  /* 0x0000000422020825 */ /* 0x001fca00078e0202 */
[----:B------:R0:W5:Y:S01]  /*f780*/  @P0 LDG.E R31, desc[UR48][R2.64] ;  /* 0x00000030021f0981 */ /* 0x000162000c1e1900 */
[----:B------:R-:W1:Y:S01]  /*f790*/  S2UR UR41, SR_CTAID.X ;  /* 0x00000000002979c3 */ /* 0x000e620000002500 */
[----:B------:R-:W-:Y:S02]  /*f7a0*/  UISETP.NE.U32.AND UP0, UPT, UR4, URZ, UPT ;  /* 0x0000003f0400728c */ /* 0x000fe4000bf05070 */
[----:B------:R-:W-:Y:S02]  /*f7b0*/  UISETP.NE.AND UP1, UPT, UR6, 0x1, UPT ;  /* 0x000000010600788c */ /* 0x000fe4000bf25270 */
[----:B------:R-:W-:Y:S01]  /*f7c0*/  UISETP.NE.AND.EX UP0, UPT, UR5, URZ, UPT, UP0 ;  /* 0x0000003f0500728c */ /* 0x000fe2000bf05300 */
[----:B------:R-:W-:Y:S02]  /*f7d0*/  ULDC UR6, c[0x0][0x424] ;  /* 0x0001090000067ab9 */ /* 0x000fe40000000800 */
[----:B------:R-:W-:Y:S01]  /*f7e0*/  ULDC.64 UR4, c[0x0][0x9e0] ;  /* 0x0002780000047ab9 */ /* 0x000fe20000000a00 */
[----:B------:R-:W-:-:S02]  /*f7f0*/  USEL UR9, UR6, 0x1, UP0 ;  /* 0x0000000106097887 */ /* 0x000fc40008000000 */
[----:B------:R-:W-:Y:S02]  /*f800*/  UISETP.GE.AND UP0, UPT, UR5, 0x1, UPT ;  /* 0x000000010500788c */ /* 0x000fe4000bf06270 */
[----:B------:R-:W-:Y:S01]  /*f810*/  UIMAD UR50, UR9, UR10, URZ ;  /* 0x0000000a093272a4 */ /* 0x000fe2000f8e023f */
[----:B------:R-:W-:Y:S01]  /*f820*/  @UP1 ULDC UR7, c[0x0][0x44c] ;  /* 0x0001130000071ab9 */ /* 0x000fe20000000800 */
[----:B------:R-:W-:Y:S02]  /*f830*/  UIMAD UR9, UR9, UR10, 0x7f ;  /* 0x0000007f090974a4 */ /* 0x000fe4000f8e020a */
[----:B------:R-:W-:Y:S01]  /*f840*/  PLOP3.LUT P1, PT, PT, PT, UP0, 0x80, 0x0 ;  /* 0x000000000000781c */ /* 0x000fe20003f2f008 */
[----:B------:R-:W-:Y:S01]  /*f850*/  @UP1 ULDC UR12, c[0x0][0x450] ;  /* 0x00011400000c1ab9 */ /* 0x000fe20000000800 */
[----:B------:R-:W-:Y:S02]  /*f860*/  UP2UR UR51, UPR, URZ, 0x2 ;  /* 0x000000023f337883 */ /* 0x000fe40008000000 */
[----:B-1----:R-:W-:-:S04]  /*f870*/  USHF.L.U32 UR41, UR41, 0x7, URZ ;  /* 0x0000000729297899 */ /* 0x002fc8000800063f */
[----:B------:R-:W-:-:S04]  /*f880*/  UIADD3 UR8, UR41, 0x7f, URZ ;  /* 0x0000007f29087890 */ /* 0x000fc8000fffe03f */
[----:B------:R-:W-:Y:S02]  /*f890*/  UIMAD.WIDE.U32 UR6, UR8, UR7, URZ ;  /* 0x00000007080672a5 */ /* 0x000fe4000f8e003f */
[----:B------:R-:W-:Y:S02]  /*f8a0*/  UIADD3 UR6, UR50, 0x1, -UR11 ;  /* 0x0000000132067890 */ /* 0x000fe4000fffe80b */
[----:B------:R-:W-:Y:S02]  /*f8b0*/  @UP1 USHF.R.U32.HI UR8, URZ, UR12, UR7 ;  /* 0x0000000c3f081299 */ /* 0x000fe40008011607 */
[----:B------:R-:W-:Y:S02]  /*f8c0*/  USHF.R.S32.HI UR7, URZ, 0x1f, UR9 ;  /* 0x0000001f3f077899 */ /* 0x000fe40008011409 */
[----:B------:R-:W-:Y:S02]  /*f8d0*/  UIADD3 UR6, UR6, UR8, URZ ;  /* 0x0000000806067290 */ /* 0x000fe4000fffe03f */
[----:B------:R-:W-:-:S02]  /*f8e0*/  ULEA.HI UR7, UR7, UR9, URZ, 0x7 ;  /* 0x0000000907077291 */ /* 0x000fc4000f8f383f */
[----:B------:R-:W-:Y:S02]  /*f8f0*/  UIADD3 UR4, UR6, UR4, URZ ;  /* 0x0000000406047290 */ /* 0x000fe4000fffe03f */
[----:B------:R-:W-:Y:S01]  /*f900*/  USHF.R.S32.HI UR42, URZ, 0x7, UR7 ;  /* 0x000000073f2a7899 */ /* 0x000fe20008011407 */
[----:B0-----:R-:W-:Y:S11]  /*f910*/  @!P1 BRA `(.L_x_1158) ;  /* 0x0000000000449947 */ /* 0x001ff60003800000 */
        /* <DEDUP_REMOVED lines=10> */
.L_x_1159:
[----:B------:R-:W-:-:S11]  /*f9c0*/  UISETP.NE.AND UP0, UPT, UR5, 0x1, UPT ;  /* 0x000000010500788c */ /* 0x000fd6000bf05270 */
[----:B------:R-:W-:Y:S02]  /*f9d0*/  @UP0 ULDC.64 UR12, c[0x0][0x9e8] ;  /* 0x00027a00000c0ab9 */ /* 0x000fe40000000a00 */
[----:B------:R-:W-:-:S04]  /*f9e0*/  UIMAD.WIDE.U32 UR6, UR8, UR12, URZ ;  /* 0x0000000c080672a5 */ /* 0x000fc8000f8e003f */
[----:B------:R-:W-:-:S12]  /*f9f0*/  @UP0 USHF.R.U32.HI UR8, URZ, UR13, UR7 ;  /* 0x0000000d3f080299 */ /* 0x000fd80008011607 */
.L_x_1160:
[----:B------:R-:W-:-:S04]  /*fa00*/  UIMAD UR8, UR8, UR5, UR5 ;  /* 0x00000005080872a4 */ /* 0x000fc8000f8e0205 */
[----:B------:R-:W-:-:S04]  /*fa10*/  UISETP.LT.AND UP0, UPT, UR4, UR8, UPT ;  /* 0x000000080400728c */ /* 0x000fc8000bf01270 */
[----:B------:R-:W-:-:S12]  /*fa20*/  USEL UR4, UR4, UR8, UP0 ;  /* 0x0000000804047287 */ /* 0x000fd80008000000 */
.L_x_1158:
[----:B------:R-:W-:Y:S02]  /*fa30*/  UISETP.NE.AND UP0, UPT, UR51, URZ, UPT ;  /* 0x0000003f3300728c */ /* 0x000fe4000bf05270 */
[----:B------:R-:W-:-:S04]  /*fa40*/  UIADD3 UR4, UR4, 0x7f, URZ ;  /* 0x0000007f04047890 */ /* 0x000fc8000fffe03f */
[----:B------:R-:W-:-:S04]  /*fa50*/  USHF.R.S32.HI UR8, URZ, 0x1f, UR4 ;  /* 0x0000001f3f087899 */ /* 0x000fc80008011404 */
[----:B------:R-:W-:Y:S01]  /*fa60*/  ULEA.HI UR8, UR8, UR4, URZ, 0x7 ;  /* 0x0000000408087291 */ /* 0x000fe2000f8f383f */
[----:B------:R-:W-:Y:S01]  /*fa70*/  @UP0 ULDC UR6, c[0x0][0x44c] ;  /* 0x0001130000060ab9 */ /* 0x000fe20000000800 */
[----:B------:R-:W-:Y:S01]  /*fa80*/  @UP0 ULDC UR9, c[0x0][0x450] ;  /* 0x0001140000090ab9 */ /* 0x000fe20000000800 */
[----:B------:R-:W-:Y:S02]  /*fa90*/  UIMAD.WIDE.U32 UR6, UR41, UR6, URZ ;  /* 0x00000006290672a5 */ /* 0x000fe4000f8e003f */
[----:B------:R-:W-:Y:S01]  /*faa0*/  UMOV UR4, UR41 ;  /* 0x0000002900047c82 */ /* 0x000fe20008000000 */
[----:B------:R-:W-:Y:S02]  /*fab0*/  USHF.R.S32.HI UR43, URZ, 0x7, UR8 ;  /* 0x000000073f2b7899 */ /* 0x000fe40008011408 */
[----:B------:R-:W-:Y:S02]  /*fac0*/  @UP0 USHF.R.U32.HI UR4, URZ, UR9, UR7 ;  /* 0x000000093f040299 */ /* 0x000fe40008011607 */
[----:B------:R-:W-:-:S02]  /*fad0*/  UISETP.LT.AND UP0, UPT, UR42, UR43, UPT ;  /* 0x0000002b2a00728c */ /* 0x000fc4000bf01270 */
[----:B------:R-:W-:Y:S01]  /*fae0*/  UIADD3 UR4, UR4, -UR11, UR50 ;  /* 0x8000000b04047290 */ /* 0x000fe2000fffe032 */
[----:B------:R-:W-:Y:S01]  /*faf0*/  ULDC UR8, c[0x0][0x9dc] ;  /* 0x0002770000087ab9 */ /* 0x000fe20000000800 */
[----:B------:R-:W-:Y:S02]  /*fb00*/  USEL UR12, UR42, UR43, UP0 ;  /* 0x0000002b2a0c7287 */ /* 0x000fe40008000000 */
[----:B------:R-:W-:Y:S01]  /*fb10*/  UIADD3 UR8, UR4, -UR8, URZ ;  /* 0x8000000804087290 */ /* 0x000fe2000fffe03f */
[----:B------:R-:W-:Y:S11]  /*fb20*/  @!P1 BRA `(.L_x_1161) ;  /* 0x0000000000449947 */ /* 0x000ff60003800000 */
        /* <DEDUP_REMOVED lines=10> */
.L_x_1162:
[----:B------:R-:W-:-:S11]  /*fbd0*/  UISETP.NE.AND UP0, UPT, UR5, 0x1, UPT ;  /* 0x000000010500788c */ /* 0x000fd6000bf05270 */
[----:B------:R-:W-:Y:S02]  /*fbe0*/  @UP0 ULDC.64 UR10, c[0x0][0x9e8] ;  /* 0x00027a00000a0ab9 */ /* 0x000fe40000000a00 */
[----:B------:R-:W-:-:S04]  /*fbf0*/  UIMAD.WIDE.U32 UR6, UR4, UR10, URZ ;  /* 0x0000000a040672a5 */ /* 0x000fc8000f8e003f */
[----:B------:R-:W-:-:S12]  /*fc00*/  @UP0 USHF.R.U32.HI UR4, URZ, UR11, UR7 ;  /* 0x0000000b3f040299 */ /* 0x000fd80008011607 */
.L_x_1163:
[----:B------:R-:W-:-:S04]  /*fc10*/  UIMAD UR4, UR4, UR5, URZ ;  /* 0x00000005040472a4 */ /* 0x000fc8000f8e023f */
[----:B------:R-:W-:-:S04]  /*fc20*/  UISETP.LT.AND UP0, UPT, UR8, UR4, UPT ;  /* 0x000000040800728c */ /* 0x000fc8000bf01270 */
[----:B------:R-:W-:-:S12]  /*fc30*/  USEL UR8, UR8, UR4, !UP0 ;  /* 0x0000000408087287 */ /* 0x000fd8000c000000 */
.L_x_1161:
[----:B------:R-:W-:Y:S02]  /*fc40*/  USHF.R.S32.HI UR4, URZ, 0x1f, UR8 ;  /* 0x0000001f3f047899 */ /* 0x000fe40008011408 */
[----:B------:R-:W-:Y:S02]  /*fc50*/  USHF.R.U32.HI UR9, URZ, 0x10, UR45 ;  /* 0x000000103f097899 */ /* 0x000fe4000801162d */
[----:B------:R-:W-:Y:S02]  /*fc60*/  ULEA.HI UR4, UR4, UR8, URZ, 0x7 ;  /* 0x0000000804047291 */ /* 0x000fe4000f8f383f */
[----:B------:R-:W-:Y:S02]  /*fc70*/  ULOP3.LUT UR45, UR45, 0xffff, URZ, 0xc0, !UPT ;  /* 0x0000ffff2d2d7892 */ /* 0x000fe4000f8ec03f */
[----:B------:R-:W-:Y:S01]  /*fc80*/  USHF.R.S32.HI UR4, URZ, 0x7, UR4 ;  /* 0x000000073f047899 */ /* 0x000fe20008011404 */
[----:B------:R-:W-:-:S03]  /*fc90*/  UMOV UR37, URZ ;  /* 0x0000003f00257c82 */ /* 0x000fc60008000000 */
[----:B------:R-:W-:-:S04]  /*fca0*/  UISETP.LT.AND UP0, UPT, URZ, UR4, UPT ;  /* 0x000000043f00728c */ /* 0x000fc8000bf01270 */
[----:B------:R-:W-:Y:S02]  /*fcb0*/  USEL UR44, URZ, UR4, !UP0 ;  /* 0x000000043f2c7287 */ /* 0x000fe4000c000000 */
[----:B------:R-:W-:Y:S02]  /*fcc0*/  UISETP.NE.AND UP0, UPT, UR9, URZ, UPT ;  /* 0x0000003f0900728c */ /* 0x000fe4000bf05270 */
[----:B------:R-:W-:-:S06]  /*fcd0*/  UISETP.GT.AND UP1, UPT, UR12, UR44, UPT ;  /* 0x0000002c0c00728c */ /* 0x000fcc000bf24270 */
[----:B------:R-:W-:-:S03]  /*fce0*/  PLOP3.LUT P0, PT, PT, PT, UP1, 0x80, 0x0 ;  /* 0x000000000000781c */ /* 0x000fc60003f0f018 */
[----:B------:R-:W-:-:S10]  /*fcf0*/  @!UP0 ULDC UR9, c[0x0][0x9f0] ;  /* 0x00027c0000098ab9 */ /* 0x000fd40000000800 */
[----:B------:R-:W-:Y:S05]  /*fd00*/  @!P0 BRA `(.L_x_1164) ;  /* 0x00000000007c8947 */ /* 0x000fea0003800000 */
[----:B------:R-:W-:Y:S01]  /*fd10*/  IABS R0, UR9 ;  /* 0x0000000900007c13 */ /* 0x000fe20008000000 */
[----:B------:R-:W-:Y:S02]  /*fd20*/  UIADD3 UR4, UR9, -0x1, UR12 ;  /* 0xffffffff09047890 */ /* 0x000fe4000fffe00c */
[----:B------:R-:W-:Y:S02]  /*fd30*/  IABS R4, UR9 ;  /* 0x0000000900047c13 */ /* 0x000fe40008000000 */
[----:B------:R-:W-:Y:S01]  /*fd40*/  R2UR UR10, R0 ;  /* 0x00000000000a72ca */ /* 0x000fe200000e0000 */
[----:B------:R-:W-:-:S03]  /*fd50*/  UIADD3 UR6, -UR44, UR4, URZ ;  /* 0x000000042c067290 */ /* 0x000fc6000fffe13f */
[----:B------:R-:W-:-:S03]  /*fd60*/  UMOV UR4, URZ ;  /* 0x0000003f00047c82 */ /* 0x000fc60008000000 */
[----:B------:R-:W-:Y:S01]  /*fd70*/  IABS R3, UR6 ;  /* 0x0000000600037c13 */ /* 0x000fe20008000000 */
[----:B------:R-:W-:-:S03]  /*fd80*/  ULOP3.LUT UR6, UR6, UR9, URZ, 0x3c, !UPT ;  /* 0x0000000906067292 */ /* 0x000fc6000f8e3c3f */
[----:B------:R-:W-:Y:S02]  /*fd90*/  R2UR UR8, R3 ;  /* 0x00000000030872ca */ /* 0x000fe400000e0000 */
        /* <DEDUP_REMOVED lines=22> */
.L_x_1164:
[----:B------:R-:W-:Y:S02]  /*ff00*/  UIMAD UR52, UR45, UR37, UR44 ;  /* 0x000000252d3472a4 */ /* 0x000fe4000f8e022c */
[----:B------:R-:W-:Y:S02]  /*ff10*/  IMAD.U32 R3, RZ, RZ, UR37 ;  /* 0x00000025ff037e24 */ /* 0x000fe4000f8e00ff */
[----:B------:R-:W-:Y:S02]  /*ff20*/  IMAD.MOV.U32 R0, RZ, RZ, RZ ;  /* 0x000000ffff007224 */ /* 0x000fe400078e00ff */
[----:B------:R-:W-:Y:S02]  /*ff30*/  IMAD.MOV.U32 R8, RZ, RZ, 0x1 ;  /* 0x00000001ff087424 */ /* 0x000fe400078e00ff */
[----:B------:R-:W-:Y:S02]  /*ff40*/  IMAD.U32 R32, RZ, RZ, UR52 ;  /* 0x00000034ff207e24 */ /* 0x000fe4000f8e00ff */
[----:B------:R-:W-:-:S03]  /*ff50*/  IMAD.MOV.U32 R9, RZ, RZ, 0x1 ;  /* 0x00000001ff097424 */ /* 0x000fc600078e00ff */
[----:B------:R-:W-:-:S04]  /*ff60*/  VIADDMNMX R32, R32, R3, UR12, PT ;  /* 0x0000000c20207e46 */ /* 0x000fc8000b800103 */
[----:B------:R-:W-:-:S13]  /*ff70*/  ISETP.GT.AND P0, PT, R32, UR52, PT ;  /* 0x0000003420007c0c */ /* 0x000fda000bf04270 */
        /* <DEDUP_REMOVED lines=11> */
[----:B------:R-:W-:Y:S02]  /*10030*/  IMAD.U32 R4, RZ, RZ, UR4 ;  /* 0x00000004ff047e24 */ /* 0x000fe4000f8e00ff */
[----:B------:R-:W-:Y:S01]  /*10040*/  IMAD.U32 R5, RZ, RZ, UR5 ;  /* 0x00000005ff057e24 */ /* 0x000fe2000f8e00ff */
[----:B------:R-:W0:Y:S01]  /*10050*/  LDC.64 R2, c[0x4][R2] ;  /* 0x0100000002027b82 */ /* 0x000e220000000a00 */
[----:B------:R-:W-:Y:S01]  /*10060*/  ULDC.64 UR4, c[0x4][0x8] ;  /* 0x0100020000047ab9 */ /* 0x000fe20000000a00 */
[----:B------:R-:W-:Y:S02]  /*10070*/  IMAD.U32 R6, RZ, RZ, UR6 ;  /* 0x00000006ff067e24 */ /* 0x000fe4000f8e00ff */
[----:B------:R-:W-:-:S02]  /*10080*/  IMAD.U32 R7, RZ, RZ, UR7 ;  /* 0x00000007ff077e24 */ /* 0x000fc4000f8e00ff */
[----:B------:R-:W-:Y:S02]  /*10090*/  IMAD.U32 R10, RZ, RZ, UR4 ;  /* 0x00000004ff0a7e24 */ /* 0x000fe4000f8e00ff */
[----:B------:R-:W-:Y:S02]  /*100a0*/  IMAD.U32 R11, RZ, RZ, UR5 ;  /* 0x00000005ff0b7e24 */ /* 0x000fe4000f8e00ff */
[----:B------:R-:W-:Y:S02]  /*100b0*/  IMAD.MOV.U32 R8, RZ, RZ, 0x70 ;  /* 0x00000070ff087424 */ /* 0x000fe400078e00ff */
[----:B------:R-:W-:Y:S02]  /*100c0*/  IMAD.MOV.U32 R12, RZ, RZ, 0x1 ;  /* 0x00000001ff0c7424 */ /* 0x000fe400078e00ff */
[----:B------:R-:W-:-:S07]  /*100d0*/  IMAD.MOV.U32 R13, RZ, RZ, RZ ;  /* 0x000000ffff0d7224 */ /* 0x000fce00078e00ff */
[----:B------:R-:W-:-:S07]  /*100e0*/  LEPC R20, `(.L_x_1165) ;  /* 0x000000001014794e */ /* 0x000fce0000000000 */
[----:B0----5:R-:W-:Y:S05]  /*100f0*/  CALL.ABS.NOINC R2 ;  /* 0x0000000002007343 */ /* 0x021fea0003c00000 */
.L_x_1165:
        /* <DEDUP_REMOVED lines=19> */
[----:B-1---5:R-:W-:Y:S05]  /*10230*/  CALL.ABS.NOINC R2 ;  /* 0x0000000002007343 */ /* 0x022fea0003c00000 */
.L_x_1167:
[----:B------:R0:W1:Y:S01]  /*10240*/  LDC.64 R2, c[0x4][R16] ;  /* 0x0100000010027b82 */ /* 0x0000620000000a00 */
[----:B------:R-:W-:Y:S01]  /*10250*/  ULDC.64 UR4, c[0x4][0x80] ;  /* 0x0100200000047ab9 */ /* 0x000fe20000000a00 */
[----:B------:R-:W-:Y:S01]  /*10260*/  ULDC.64 UR6, c[0x4][0x88] ;  /* 0x0100220000067ab9 */ /* 0x000fe20000000a00 */
[----:B------:R-:W-:Y:S02]  /*10270*/  IMAD.U32 R4, RZ, RZ, UR4 ;  /* 0x00000004ff047e24 */ /* 0x000fe4000f8e00ff */
        /* <DEDUP_REMOVED lines=11> */
.L_x_1166:
[----:B------:R-:W0:Y:S01]  /*10330*/  LDC.64 R2, c[0x0][0x9f8] ;  /* 0x00027e00ff027b82 */ /* 0x000e220000000a00 */
[----:B------:R-:W-:-:S07]  /*10340*/  IMAD.MOV.U32 R30, RZ, RZ, R34 ;  /* 0x000000ffff1e7224 */ /* 0x000fce00078e0022 */
[----:B------:R-:W1:Y:S01]  /*10350*/  LDC R29, c[0x0][0x430] ;  /* 0x00010c00ff1d7b82 */ /* 0x000e620000000800 */
[C---:B------:R-:W-:Y:S01]  /*10360*/  LOP3.LUT R0, R19.reuse, 0x7f, RZ, 0xc0, !PT ;  /* 0x0000007f13007812 */ /* 0x040fe200078ec0ff */
[----:B------:R-:W-:Y:S02]  /*10370*/  IMAD.SHL.U32 R33, R19, 0x10, RZ ;  /* 0x0000001013217824 */ /* 0x000fe400078e00ff */
[----:B------:R-:W-:Y:S01]  /*10380*/  VIADD R22, R32, 0xffffffff ;  /* 0xffffffff20167836 */ /* 0x000fe20000000000 */
[----:B------:R-:W-:Y:S01]  /*10390*/  LOP3.LUT R23, R23, 0xfffffff7, RZ, 0xc0, !PT ;  /* 0xfffffff717177812 */ /* 0x000fe200078ec0ff */
[----:B------:R-:W-:Y:S01]  /*103a0*/  ULDC UR4, c[0x0][0x2f4] ;  /* 0x0000bd0000047ab9 */ /* 0x000fe20000000800 */
[----:B0-----:R-:W-:-:S04]  /*103b0*/  ISETP.NE.U32.AND P0, PT, R2, RZ, PT ;  /* 0x000000ff0200720c */ /* 0x001fc80003f05070 */
[----:B------:R-:W-:-:S13]  /*103c0*/  ISETP.NE.AND.EX P0, PT, R3, RZ, PT, P0 ;  /* 0x000000ff0300720c */ /* 0x000fda0003f05300 */
[----:B------:R-:W0:Y:S02]  /*103d0*/  @P0 LDC.64 R2, c[0x0][0x9f8] ;  /* 0x00027e00ff020b82 */ /* 0x000e240000000a00 */
[----:B0-----:R-:W-:-:S05]  /*103e0*/  @P0 IMAD.WIDE R2, R34, 0x4, R2 ;  /* 0x0000000422020825 */ /* 0x001fca00078e0202 */
[----:B------:R0:W2:Y:S01]  /*103f0*/  @P0 LDG.E R30, desc[UR48][R2.64] ;  /* 0x00000030021e0981 */ /* 0x0000a2000c1e1900 */
[----:B------:R-:W-:Y:S02]  /*10400*/  SHF.R.U32.HI R28, RZ, 0x3, R0 ;  /* 0x00000003ff1c7819 */ /* 0x000fe40000011600 */
[----:B------:R-:W-:Y:S02]  /*10410*/  LOP3.LUT R33, R33, 0x70, RZ, 0xc0, !PT ;  /* 0x0000007021217812 */ /* 0x000fe400078ec0ff */
[----:B-1----:R-:W-:Y:S01]  /*10420*/  ISETP.NE.AND P1, PT, R29, 0x1, PT ;  /* 0x000000011d00780c */ /* 0x002fe20003f25270 */
[----:B------:R-:W-:-:S04]  /*10430*/  IMAD R4, R22, 0x80, R28 ;  /* 0x0000008016047824 */ /* 0x000fc800078e021c */
[----:B------:R-:W-:-:S05]  /*10440*/  IMAD.IADD R8, R33, 0x1, R4 ;  /* 0x0000000121087824 */ /* 0x000fca00078e0204 */
        /* <DEDUP_REMOVED lines=18> */
[----:B------:R-:W-:-:S04]  /*10570*/  @!P0 IMAD.WIDE.U32 R4, R30, R4, R2 ;  /* 0x000000041e048225 */ /* 0x000fc800078e0002 */
[----:B------:R-:W-:Y:S01]  /*10580*/  @!P0 IMAD.IADD R3, R5, 0x1, R11 ;  /* 0x0000000105038824 */ /* 0x000fe200078e020b */
[----:B----4-:R-:W-:Y:S01]  /*10590*/  @!P0 LEA R2, P1, R4, R6, 0x2 ;  /* 0x0000000604028211 */ /* 0x010fe200078210ff */
[----:B------:R-:W-:-:S03]  /*105a0*/  IMAD.SHL.U32 R6, R19, 0x8, RZ ;  /* 0x0000000813067824 */ /* 0x000fc600078e00ff */
        /* <DEDUP_REMOVED lines=10> */
.L_x_1210:
[----:B------:R-:W-:Y:S01]  /*10650*/  ULOP3.LUT UR4, UR36, 0x2, URZ, 0xfc, !UPT ;  /* 0x0000000224047892 */ /* 0x000fe2000f8efc3f */
[----:B------:R-:W-:Y:S01]  /*10660*/  IMAD.U32 R24, RZ, RZ, UR40 ;  /* 0x00000028ff187e24 */ /* 0x000fe2000f8e00ff */
[----:B------:R-:W-:Y:S01]  /*10670*/  LOP3.LUT R23, R23, 0xfffffffb, RZ, 0xc0, !PT ;  /* 0xfffffffb17177812 */ /* 0x000fe200078ec0ff */
[----:B------:R-:W-:-:S03]  /*10680*/  IMAD.MOV R4, RZ, RZ, -R9 ;  /* 0x000000ffff047224 */ /* 0x000fc600078e0a09 */
[----:B------:R-:W-:Y:S01]  /*10690*/  IMAD.U32 R18, RZ, RZ, UR4 ;  /* 0x00000004ff127e24 */ /* 0x000fe2000f8e00ff */
[----:B------:R-:W-:Y:S01]  /*106a0*/  SHF.R.S32.HI R24, RZ, 0x1f, R24 ;  /* 0x0000001fff187819 */ /* 0x000fe20000011418 */
[----:B------:R-:W-:-:S03]  /*106b0*/  IMAD R4, R29, R4, R8 ;  /* 0x000000041d047224 */ /* 0x000fc600078e0208 */
[----:B------:R-:W-:-:S13]  /*106c0*/  ISETP.NE.AND P0, PT, R18, 0x3, PT ;  /* 0x000000031200780c */ /* 0x000fda0003f05270 */
[----:B------:R-:W-:Y:S01]  /*106d0*/  @P0 LOP3.LUT R23, R23, 0x4, RZ, 0xfc, !PT ;  /* 0x0000000417170812 */ /* 0x000fe200078efcff */
[----:B------:R-:W-:Y:S06]  /*106e0*/  @!P0 BRA `(.L_x_1169) ;  /* 0x0000000000048947 */ /* 0x000fec0003800000 */
[----:B------:R-:W-:Y:S01]  /*106f0*/  BPT.TRAP 0x1 ;  /* 0x000000040000795c */ /* 0x000fe20000300000 */
.L_x_1169:
        /* <DEDUP_REMOVED lines=15> */
[----:B------:R-:W-:Y:S02]  /*107f0*/  ULDC.64 UR4, c[0x0][0x330] ;  /* 0x0000cc0000047ab9 */ /* 0x000fe40000000a00 */
[----:B------:R-:W-:Y:S02]  /*10800*/  IMAD.IADD R3, R3, 0x1, R11 ;  /* 0x0000000103037824 */ /* 0x000fe400078e020b */
        /* <DEDUP_REMOVED lines=9> */
.L_x_1211:
        /* <DEDUP_REMOVED lines=19> */
[----:B------:R-:W-:Y:S02]  /*109d0*/  IMAD.IADD R5, R5, 0x1, R9 ;  /* 0x0000000105057824 */ /* 0x000fe400078e0209 */
[----:B------:R-:W-:Y:S01]  /*109e0*/  IMAD R3, R22, R3, UR50 ;  /* 0x0000003216037e24 */ /* 0x000fe2000f8e0203 */
[----:B------:R-:W-:Y:S02]  /*109f0*/  UIMAD UR4, UR40, UR5, UR4 ;  /* 0x00000005280472a4 */ /* 0x000fe4000f8e0204 */
[----:B------:R-:W-:Y:S01]  /*10a00*/  IMAD.WIDE.U32 R4, R7, UR40, R4 ;  /* 0x0000002807047c25 */ /* 0x000fe2000f8e0004 */
[----:B------:R-:W-:-:S03]  /*10a10*/  ULDC.64 UR6, c[0x0][0x2e8] ;  /* 0x0000ba0000067ab9 */ /* 0x000fc60000000a00 */
[----:B------:R-:W-:Y:S02]  /*10a20*/  IMAD.IADD R6, R3, 0x1, -R28 ;  /* 0x0000000103067824 */ /* 0x000fe400078e0a1c */
[----:B------:R-:W-:Y:S01]  /*10a30*/  IMAD.SHL.U32 R19, R0, 0x8, RZ ;  /* 0x0000000800137824 */ /* 0x000fe200078e00ff */
[----:B------:R-:W-:Y:S01]  /*10a40*/  LEA R0, P1, R4, UR6, 0x1 ;  /* 0x0000000604007c11 */ /* 0x000fe2000f8208ff */
[----:B------:R-:W-:Y:S01]  /*10a50*/  VIADD R3, R5, UR4 ;  /* 0x0000000405037c36 */ /* 0x000fe20008000000 */
[----:B------:R-:W-:Y:S01]  /*10a60*/  UMOV UR4, 0xffffffff ;  /* 0xffffffff00047882 */ /* 0x000fe20000000000 */
[----:B------:R-:W-:Y:S02]  /*10a70*/  ISETP.GE.AND P0, PT, R6, 0x1, PT ;  /* 0x000000010600780c */ /* 0x000fe40003f06270 */
[----:B------:R-:W-:Y:S02]  /*10a80*/  LOP3.LUT R19, R8, 0x200, R19, 0xf8, !PT ;  /* 0x0000020008137812 */ /* 0x000fe400078ef813 */
[----:B------:R-:W-:Y:S01]  /*10a90*/  LEA.HI.X R3, R4, UR7, R3, 0x1, P1 ;  /* 0x0000000704037c11 */ /* 0x000fe200088f0c03 */
[----:B------:R-:W-:Y:S08]  /*10aa0*/  BRA.DIV UR4, `(.L_x_1171) ;  /* 0x0000002e04807947 */ /* 0x000ff0000b800000 */
[----:B------:R-:W-:Y:S01]  /*10ab0*/  SHFL.IDX PT, R5, R3, RZ, 0x181f ;  /* 0x00181fff03057589 */ /* 0x000fe200000e0000 */
[----:B------:R-:W-:Y:S02]  /*10ac0*/  @P0 LEA R9, R19, UR46, 0x1 ;  /* 0x0000002e13090c11 */ /* 0x000fe4000f8e08ff */
[----:B------:R-:W-:Y:S01]  /*10ad0*/  ISETP.GE.AND P1, PT, R6, 0x21, PT ;  /* 0x000000210600780c */ /* 0x000fe20003f26270 */
[----:B------:R-:W0:Y:S04]  /*10ae0*/  SHFL.IDX PT, R4, R0, RZ, 0x181f ;  /* 0x00181fff00047589 */ /* 0x000e2800000e0000 */
[----:B------:R-:W-:Y:S04]  /*10af0*/  SHFL.IDX PT, R8, R3, 0x1, 0x181f ;  /* 0x00381f0003087f89 */ /* 0x000fe800000e0000 */
[----:B------:R-:W1:Y:S04]  /*10b00*/  SHFL.IDX PT, R14, R0, 0x1, 0x181f ;  /* 0x00381f00000e7f89 */ /* 0x000e6800000e0000 */
[----:B------:R-:W-:Y:S04]  /*10b10*/  SHFL.IDX PT, R10, R3, 0x2, 0x181f ;  /* 0x00581f00030a7f89 */ /* 0x000fe800000e0000 */
[----:B------:R-:W2:Y:S04]  /*10b20*/  SHFL.IDX PT, R35, R0, 0x2, 0x181f ;  /* 0x00581f0000237f89 */ /* 0x000ea800000e0000 */
        /* <DEDUP_REMOVED lines=8> */
[----:B------:R-:W-:Y:S01]  /*10bb0*/  @P0 LEA R37, R19, UR46, 0x1 ;  /* 0x0000002e13250c11 */ /* 0x000fe2000f8e08ff */
[----:B------:R-:W1:Y:S01]  /*10bc0*/  SHFL.IDX PT, R14, R0, 0x4, 0x181f ;  /* 0x00981f00000e7f89 */ /* 0x000e6200000e0000 */
[----:B------:R-:W-:-:S04]  /*10bd0*/  @P0 IMAD.WIDE.U32 R20, R26, 0x2, R4 ;  /* 0x000000021a140825 */ /* 0x000fc800078e0004 */
[----:B--2---:R-:W-:Y:S01]  /*10be0*/  IMAD.MOV.U32 R4, RZ, RZ, R35 ;  /* 0x000000ffff047224 */ /* 0x004fe200078e0023 */
[----:B------:R-:W-:Y:S01]  /*10bf0*/  @P0 LDGSTS.E.BYPASS.LTC128B.128 [R37+0x18c00], desc[UR48][R20.64], !P3 ;  /* 0x18c0000014250fae */ /* 0x000fe2000d901d70 */
[----:B------:R-:W-:-:S03]  /*10c00*/  IMAD.MOV.U32 R5, RZ, RZ, R10 ;  /* 0x000000ffff057224 */ /* 0x000fc600078e000a */
[----:B------:R-:W-:Y:S01]  /*10c10*/  @P0 LDGSTS.E.BYPASS.LTC128B.128 [R37+0x1cc00], desc[UR48][R20.64+0x80], !P2 ;  /* 0x1cc0008014250fae */ /* 0x000fe2000d101d70 */
[----:B------:R-:W-:Y:S01]  /*10c20*/  ISETP.GE.AND P0, PT, R6, 0x31, PT ;  /* 0x000000310600780c */ /* 0x000fe20003f06270 */
[----:B------:R-:W-:Y:S01]  /*10c30*/  @P1 IMAD.WIDE.U32 R8, R26, 0x2, R4 ;  /* 0x000000021a081825 */ /* 0x000fe200078e0004 */
[----:B------:R-:W-:Y:S01]  /*10c40*/  @P1 LEA R5, R19, UR46, 0x1 ;  /* 0x0000002e13051c11 */ /* 0x000fe2000f8e08ff */
[----:B------:R-:W2:Y:S02]  /*10c50*/  SHFL.IDX PT, R10, R3, 0x4, 0x181f ;  /* 0x00981f00030a7f89 */ /* 0x000ea400000e0000 */
[----:B0-----:R-:W-:Y:S02]  /*10c60*/  IMAD.MOV.U32 R4, RZ, RZ, R36 ;  /* 0x000000ffff047224 */ /* 0x001fe400078e0024 */
[----:B------:R-:W-:Y:S04]  /*10c70*/  @P1 LDGSTS.E.BYPASS.LTC128B.128 [R5+0x19400], desc[UR48][R8.64], !P3 ;  /* 0x1940000008051fae */ /* 0x000fe8000d901d70 */
[----:B------:R0:W-:Y:S01]  /*10c80*/  @P1 LDGSTS.E.BYPASS.LTC128B.128 [R5+0x1d400], desc[UR48][R8.64+0x80], !P2 ;  /* 0x1d40008008051fae */ /* 0x0001e2000d101d70 */
[----:B------:R-:W-:-:S03]  /*10c90*/  ISETP.GE.AND P1, PT, R6, 0x51, PT ;  /* 0x000000510600780c */ /* 0x000fc60003f26270 */
[----:B------:R-:W-:Y:S04]  /*10ca0*/  SHFL.IDX PT, R35, R3, 0x5, 0x181f ;  /* 0x00b81f0003237f89 */ /* 0x000fe800000e0000 */
[----:B------:R-:W3:Y:S01]  /*10cb0*/  SHFL.IDX PT, R36, R0, 0x5, 0x181f ;  /* 0x00b81f0000247f89 */ /* 0x000ee200000e0000 */
[----:B0-----:R-:W-:Y:S01]  /*10cc0*/  IMAD.MOV.U32 R5, RZ, RZ, R7 ;  /* 0x000000ffff057224 */ /* 0x001fe200078e0007 */
[----:B------:R-:W-:Y:S02]  /*10cd0*/  @P0 LEA R7, R19, UR46, 0x1 ;  /* 0x0000002e13070c11 */ /* 0x000fe4000f8e08ff */
[----:B------:R-:W0:Y:S01]  /*10ce0*/  SHFL.IDX PT, R37, R0, 0x6, 0x181f ;  /* 0x00d81f0000257f89 */ /* 0x000e2200000e0000 */
[----:B------:R-:W-:-:S05]  /*10cf0*/  @P0 IMAD.WIDE.U32 R4, R26, 0x2, R4 ;  /* 0x000000021a040825 */ /* 0x000fca00078e0004 */
[----:B------:R-:W-:Y:S04]  /*10d00*/  @P0 LDGSTS.E.BYPASS.LTC128B.128 [R7+0x19c00], desc[UR48][R4.64], !P3 ;  /* 0x19c0000004070fae */ /* 0x000fe8000d901d70 */
[----:B------:R4:W-:Y:S01]  /*10d10*/  @P0 LDGSTS.E.BYPASS.LTC128B.128 [R7+0x1dc00], desc[UR48][R4.64+0x80], !P2 ;  /* 0x1dc0008004070fae */ /* 0x0009e2000d101d70 */
[----:B------:R-:W-:-:S03]  /*10d20*/  ISETP.GE.AND P0, PT, R6, 0x41, PT ;  /* 0x000000410600780c */ /* 0x000fc60003f06270 */
[----:B----4-:R-:W4:Y:S01]  /*10d30*/  SHFL.IDX PT, R7, R3, 0x6, 0x181f ;  /* 0x00d81f0003077f89 */ /* 0x010f2200000e0000 */
[----:B-1----:R-:W-:Y:S02]  /*10d40*/  IMAD.MOV.U32 R4, RZ, RZ, R14 ;  /* 0x000000ffff047224 */ /* 0x002fe400078e000e */
[----:B--2---:R-:W-:-:S07]  /*10d50*/  IMAD.MOV.U32 R5, RZ, RZ, R10 ;  /* 0x000000ffff057224 */ /* 0x004fce00078e000a */
[----:B------:R-:W-:Y:S01]  /*10d60*/  @P0 LEA R10, R19, UR46, 0x1 ;  /* 0x0000002e130a0c11 */ /* 0x000fe2000f8e08ff */
[----:B------:R-:W1:Y:S01]  /*10d70*/  SHFL.IDX PT, R3, R3, 0x7, 0x181f ;  /* 0x00f81f0003037f89 */ /* 0x000e6200000e0000 */
[----:B------:R-:W-:-:S03]  /*10d80*/  @P0 IMAD.WIDE.U32 R20, R26, 0x2, R4 ;  /* 0x000000021a140825 */ /* 0x000fc600078e0004 */
[----:B------:R2:W1:Y:S01]  /*10d90*/  SHFL.IDX PT, R14, R0, 0x7, 0x181f ;  /* 0x00f81f00000e7f89 */ /* 0x00046200000e0000 */
[----:B---3--:R-:W-:-:S03]  /*10da0*/  IMAD.MOV.U32 R4, RZ, RZ, R36 ;  /* 0x000000ffff047224 */ /* 0x008fc600078e0024 */
[----:B------:R2:W-:Y:S01]  /*10db0*/  @P0 LDGSTS.E.BYPASS.LTC128B.128 [R10+0x1a400], desc[UR48][R20.64], !P3 ;  /* 0x1a400000140a0fae */ /* 0x0005e2000d901d70 */
[----:B------:R-:W-:Y:S01]  /*10dc0*/  IMAD.MOV.U32 R5, RZ, RZ, R35 ;  /* 0x000000ffff057224 */ /* 0x000fe200078e0023 */
[----:B------:R-:W-:Y:S02]  /*10dd0*/  @P1 LEA R35, R19, UR46, 0x1 ;  /* 0x0000002e13231c11 */ /* 0x000fe4000f8e08ff */
[----:B------:R2:W-:Y:S01]  /*10de0*/  @P0 LDGSTS.E.BYPASS.LTC128B.128 [R10+0x1e400], desc[UR48][R20.64+0x80], !P2 ;  /* 0x1e400080140a0fae */ /* 0x0005e2000d101d70 */
[----:B------:R-:W-:Y:S01]  /*10df0*/  ISETP.GE.AND P0, PT, R6, 0x61, PT ;  /* 0x000000610600780c */ /* 0x000fe20003f06270 */
[----:B------:R-:W-:-:S04]  /*10e00*/  @P1 IMAD.WIDE.U32 R8, R26, 0x2, R4 ;  /* 0x000000021a081825 */ /* 0x000fc800078e0004 */
[----:B0-----:R-:W-:Y:S01]  /*10e10*/  IMAD.MOV.U32 R4, RZ, RZ, R37 ;  /* 0x000000ffff047224 */ /* 0x001fe200078e0025 */
[----:B------:R2:W-:Y:S01]  /*10e20*/  @P1 LDGSTS.E.BYPASS.LTC128B.128 [R35+0x1ac00], desc[UR48][R8.64], !P3 ;  /* 0x1ac0000008231fae */ /* 0x0005e2000d901d70 */
[----:B----4-:R-:W-:-:S03]  /*10e30*/  IMAD.MOV.U32 R5, RZ, RZ, R7 ;  /* 0x000000ffff057224 */ /* 0x010fc600078e0007 */
[----:B------:R2:W-:Y:S03]  /*10e40*/  @P1 LDGSTS.E.BYPASS.LTC128B.128 [R35+0x1ec00], desc[UR48][R8.64+0x80], !P2 ;  /* 0x1ec0008008231fae */ /* 0x0005e6000d101d70 */
[----:B------:R-:W-:Y:S01]  /*10e50*/  @P0 IMAD.WIDE.U32 R4, R26, 0x2, R4 ;  /* 0x000000021a040825 */ /* 0x000fe200078e0004 */
[----:B------:R-:W-:-:S05]  /*10e60*/  @P0 LEA R7, R19, UR46, 0x1 ;  /* 0x0000002e13070c11 */ /* 0x000fca000f8e08ff */
[----:B------:R2:W-:Y:S04]  /*10e70*/  @P0 LDGSTS.E.BYPASS.LTC128B.128 [R7+0x1b400], desc[UR48][R4.64], !P3 ;  /* 0x1b40000004070fae */ /* 0x0005e8000d901d70 */
[----:B-1----:R2:W-:Y:S02]  /*10e80*/  @P0 LDGSTS.E.BYPASS.LTC128B.128 [R7+0x1f400], desc[UR48][R4.64+0x80], !P2 ;  /* 0x1f40008004070fae */ /* 0x0025e4000d101d70 */
.L_x_1229:
[----:B------:R-:W-:Y:S01]  /*10e90*/  ISETP.GE.AND P0, PT, R6, 0x71, PT ;  /* 0x000000710600780c */ /* 0x000fe20003f06270 */
[----:B--2---:R-:W-:Y:S02]  /*10ea0*/  IMAD.MOV.U32 R4, RZ, RZ, R14 ;  /* 0x000000ffff047224 */ /* 0x004fe400078e000e */
        /* <DEDUP_REMOVED lines=15> */
.L_x_1172:
        /* <DEDUP_REMOVED lines=18> */
[----:B------:R-:W-:Y:S02]  /*110c0*/  IMAD.U32 R4, RZ, RZ, UR4 ;  /* 0x00000004ff047e24 */ /* 0x000fe4000f8e00ff */
[----:B------:R-:W0:Y:S01]  /*110d0*/  LDC.64 R14, c[0x4][R14] ;  /* 0x010000000e0e7b82 */ /* 0x000e220000000a00 */
[----:B------:R-:W-:Y:S02]  /*110e0*/  IMAD.U32 R5, RZ, RZ, UR5 ;  /* 0x00000005ff057e24 */ /* 0x000fe4000f8e00ff */
        /* <DEDUP_REMOVED lines=8> */
[----:B0-----:R-:W-:Y:S05]  /*11170*/  CALL.ABS.NOINC R14 ;  /* 0x000000000e007343 */ /* 0x001fea0003c00000 */
.L_x_1173:
[----:B------:R-:W-:Y:S01]  /*11180*/  UISETP.NE.AND UP0, UPT, UR51, URZ, UPT ;  /* 0x0000003f3300728c */ /* 0x000fe2000bf05270 */
[----:B------:R-:W-:Y:S01]  /*11190*/  IMAD.U32 R4, RZ, RZ, UR38 ;  /* 0x00000026ff047e24 */ /* 0x000fe2000f8e00ff */
[----:B------:R-:W0:Y:S01]  /*111a0*/  LDC R0, c[0x0][0x448] ;  /* 0x00011200ff007b82 */ /* 0x000e220000000800 */
[----:B------:R-:W-:Y:S01]  /*111b0*/  IMAD.U32 R7, RZ, RZ, UR47 ;  /* 0x0000002fff077e24 */ /* 0x000fe2000f8e00ff */
[----:B------:R-:W-:Y:S01]  /*111c0*/  ULDC.64 UR4, c[0x0][0x2e0] ;  /* 0x0000b80000047ab9 */ /* 0x000fe20000000a00 */
[----:B------:R-:W-:Y:S01]  /*111d0*/  IMAD.MOV.U32 R6, RZ, RZ, R4 ;  /* 0x000000ffff067224 */ /* 0x000fe200078e0004 */
[----:B------:R-:W-:Y:S01]  /*111e0*/  PLOP3.LUT P0, PT, PT, PT, UP0, 0x80, 0x0 ;  /* 0x000000000000781c */ /* 0x000fe20003f0f008 */
[----:B------:R-:W-:Y:S01]  /*111f0*/  IMAD R35, R35, UR4, RZ ;  /* 0x0000000423237c24 */ /* 0x000fe2000f8e02ff */
[----:B------:R-:W-:Y:S01]  /*11200*/  PLOP3.LUT P1, PT, PT, PT, UP0, 0x80, 0x0 ;  /* 0x000000000000781c */ /* 0x000fe20003f2f008 */
[----:B------:R-:W-:Y:S01]  /*11210*/  IMAD.WIDE.U32 R6, R34, UR4, R6 ;  /* 0x0000000422067c25 */ /* 0x000fe2000f8e0006 */
[----:B------:R-:W-:Y:S01]  /*11220*/  IADD3 R3, R28, UR41, R33 ;  /* 0x000000291c037c10 */ /* 0x000fe2000fffe021 */
[----:B------:R-:W-:Y:S01]  /*11230*/  @UP0 ULDC UR4, c[0x0][0x44c] ;  /* 0x0001130000040ab9 */ /* 0x000fe20000000800 */
[----:B------:R-:W-:Y:S01]  /*11240*/  ULDC.64 UR6, c[0x0][0x280] ;  /* 0x0000a00000067ab9 */ /* 0x000fe20000000a00 */
[----:B------:R-:W-:-:S02]  /*11250*/  IMAD R35, R34, UR5, R35 ;  /* 0x0000000522237c24 */ /* 0x000fc4000f8e0223 */
[----:B------:R-:W-:Y:S02]  /*11260*/  IMAD.MOV.U32 R9, RZ, RZ, R3 ;  /* 0x000000ffff097224 */ /* 0x000fe400078e0003 */
[----:B------:R-:W-:Y:S02]  /*11270*/  IMAD.IADD R7, R7, 0x1, R35 ;  /* 0x0000000107077824 */ /* 0x000fe400078e0223 */
[----:B------:R-:W-:Y:S01]  /*11280*/  @P0 IMAD.HI.U32 R4, R3, UR4, RZ ;  /* 0x0000000403040c27 */ /* 0x000fe2000f8e00ff */
[----:B------:R-:W-:-:S03]  /*11290*/  @UP0 ULDC UR4, c[0x0][0x450] ;  /* 0x0001140000040ab9 */ /* 0x000fc60000000800 */
[----:B------:R-:W-:Y:S01]  /*112a0*/  IMAD.U32 R5, RZ, RZ, UR39 ;  /* 0x00000027ff057e24 */ /* 0x000fe2000f8e00ff */
[----:B------:R-:W-:Y:S01]  /*112b0*/  @P1 SHF.R.U32.HI R9, RZ, UR4, R4 ;  /* 0x00000004ff091c19 */ /* 0x000fe20008011604 */
[----:B------:R-:W-:-:S04]  /*112c0*/  ULDC.64 UR4, c[0x0][0x2d0] ;  /* 0x0000b40000047ab9 */ /* 0x000fc80000000a00 */
[----:B------:R-:W-:-:S04]  /*112d0*/  IMAD.MOV R4, RZ, RZ, -R9 ;  /* 0x000000ffff047224 */ /* 0x000fc800078e0a09 */
[----:B0-----:R-:W-:Y:S01]  /*112e0*/  IMAD R3, R0, R4, R3 ;  /* 0x0000000400037224 */ /* 0x001fe200078e0203 */
[----:B------:R-:W-:-:S05]  /*112f0*/  SHF.R.S32.HI R4, RZ, 0x1f, R9 ;  /* 0x0000001fff047819 */ /* 0x000fca0000011409 */
[----:B------:R-:W-:Y:S02]  /*11300*/  IMAD R8, R4, UR4, RZ ;  /* 0x0000000404087c24 */ /* 0x000fe4000f8e02ff */
[----:B------:R-:W-:Y:S01]  /*11310*/  IMAD.WIDE.U32 R4, R9, UR4, R6 ;  /* 0x0000000409047c25 */ /* 0x000fe2000f8e0006 */
[----:B------:R-:W-:-:S03]  /*11320*/  SHF.R.S32.HI R6, RZ, 0x1f, R3 ;  /* 0x0000001fff067819 */ /* 0x000fc60000011403 */
[----:B------:R-:W-:Y:S01]  /*11330*/  IMAD R9, R9, UR5, R8 ;  /* 0x0000000509097c24 */ /* 0x000fe2000f8e0208 */
[----:B------:R-:W-:Y:S02]  /*11340*/  ULDC.64 UR4, c[0x0][0x2c8] ;  /* 0x0000b20000047ab9 */ /* 0x000fe40000000a00 */
[----:B------:R-:W-:Y:S02]  /*11350*/  IMAD R6, R6, UR4, RZ ;  /* 0x0000000406067c24 */ /* 0x000fe4000f8e02ff */
[----:B------:R-:W-:Y:S02]  /*11360*/  IMAD.IADD R5, R5, 0x1, R9 ;  /* 0x0000000105057824 */ /* 0x000fe400078e0209 */
[C---:B------:R-:W-:Y:S02]  /*11370*/  IMAD R7, R3.reuse, UR5, R6 ;  /* 0x0000000503077c24 */ /* 0x040fe4000f8e0206 */
[----:B------:R-:W-:Y:S01]  /*11380*/  IMAD.WIDE.U32 R4, R3, UR4, R4 ;  /* 0x0000000403047c25 */ /* 0x000fe2000f8e0004 */
[----:B------:R-:W-:-:S02]  /*11390*/  ULDC UR4, c[0x0][0x2b8] ;  /* 0x0000ae0000047ab9 */ /* 0x000fc40000000800 */
[----:B------:R-:W-:Y:S01]  /*113a0*/  ISETP.GE.AND P0, PT, R26, UR4, PT ;  /* 0x000000041a007c0c */ /* 0x000fe2000bf06270 */
[----:B------:R-:W-:Y:S01]  /*113b0*/  IMAD.IADD R7, R5, 0x1, R7 ;  /* 0x0000000105077824 */ /* 0x000fe200078e0207 */
[C---:B------:R-:W-:Y:S02]  /*113c0*/  LEA R6, P2, R4.reuse, UR6, 0x1 ;  /* 0x0000000604067c11 */ /* 0x040fe4000f8408ff */
[----:B------:R-:W-:Y:S01]  /*113d0*/  ISETP.GE.AND P1, PT, R25, UR4, PT ;  /* 0x0000000419007c0c */ /* 0x000fe2000bf26270 */
[----:B------:R-:W-:Y:S01]  /*113e0*/  UMOV UR4, 0xffffffff ;  /* 0xffffffff00047882 */ /* 0x000fe20000000000 */
[----:B------:R-:W-:Y:S02]  /*113f0*/  LEA.HI.X R7, R4, UR7, R7, 0x1, P2 ;  /* 0x0000000704077c11 */ /* 0x000fe400090f0c07 */
[----:B------:R-:W-:Y:S09]  /*11400*/  BRA.DIV UR4, `(.L_x_1174) ;  /* 0x0000002e04a87947 */ /* 0x000ff2000b800000 */
[----:B------:R-:W-:Y:S01]  /*11410*/  SHFL.IDX PT, R5, R7, RZ, 0x181f ;  /* 0x00181fff07057589 */ /* 0x000fe200000e0000 */
[----:B------:R-:W-:Y:S01]  /*11420*/  ULDC UR4, c[0x0][0x288] ;  /* 0x0000a20000047ab9 */ /* 0x000fe20000000800 */
[----:B------:R-:W-:Y:S02]  /*11430*/  VIADD R3, R28, UR41 ;  /* 0x000000291c037c36 */ /* 0x000fe40008000000 */
[----:B------:R-:W0:Y:S01]  /*11440*/  SHFL.IDX PT, R4, R6, RZ, 0x181f ;  /* 0x00181fff06047589 */ /* 0x000e2200000e0000 */
[----:B------:R-:W-:Y:S02]  /*11450*/  IMAD R0, R0, UR4, RZ ;  /* 0x0000000400007c24 */ /* 0x000fe4000f8e02ff */
[C---:B------:R-:W-:Y:S01]  /*11460*/  VIADD R9, R3.reuse, 0x10 ;  /* 0x0000001003097836 */ /* 0x040fe20000000000 */
[----:B------:R-:W-:Y:S01]  /*11470*/  SHFL.IDX PT, R8, R7, 0x1, 0x181f ;  /* 0x00381f0007087f89 */ /* 0x000fe200000e0000 */
[C---:B------:R-:W-:Y:S01]  /*11480*/  VIADD R11, R3.reuse, 0x20 ;  /* 0x00000020030b7836 */ /* 0x040fe20000000000 */
[----:B------:R-:W-:-:S02]  /*11490*/  ISETP.GE.AND P2, PT, R3, R0, PT ;  /* 0x000000000300720c */ /* 0x000fc40003f46270 */
[----:B------:R-:W1:Y:S04]  /*114a0*/  SHFL.IDX PT, R14, R6, 0x1, 0x181f ;  /* 0x00381f00060e7f89 */ /* 0x000e6800000e0000 */
[----:B------:R-:W-:Y:S07]  /*114b0*/  SHFL.IDX PT, R10, R7, 0x3, 0x181f ;  /* 0x00781f00070a7f89 */ /* 0x000fee00000e0000 */
[----:B------:R-:W-:Y:S01]  /*114c0*/  @!P2 LEA R21, R19, UR46, 0x1 ;  /* 0x0000002e1315ac11 */ /* 0x000fe2000f8e08ff */
[----:B0-----:R-:W-:-:S05]  /*114d0*/  @!P2 IMAD.WIDE.U32 R4, R26, 0x2, R4 ;  /* 0x000000021a04a825 */ /* 0x001fca00078e0004 */
[----:B------:R-:W-:Y:S04]  /*114e0*/  @!P2 LDGSTS.E.BYPASS.LTC128B.128 [R21+0x10400], desc[UR48][R4.64], !P0 ;  /* 0x104000000415afae */ /* 0x000fe8000c101d70 */
[----:B------:R1:W-:Y:S01]  /*114f0*/  @!P2 LDGSTS.E.BYPASS.LTC128B.128 [R21+0x14400], desc[UR48][R4.64+0x80], !P1 ;  /* 0x144000800415afae */ /* 0x0003e2000c901d70 */
[----:B------:R-:W-:Y:S01]  /*11500*/  ISETP.GE.AND P2, PT, R9, R0, PT ;  /* 0x000000000900720c */ /* 0x000fe20003f46270 */
[----:B-1----:R-:W-:Y:S02]  /*11510*/  IMAD.MOV.U32 R4, RZ, RZ, R14 ;  /* 0x000000ffff047224 */ /* 0x002fe400078e000e */
[----:B------:R-:W-:-:S10]  /*11520*/  IMAD.MOV.U32 R5, RZ, RZ, R8 ;  /* 0x000000ffff057224 */ /* 0x000fd400078e0008 */
[----:B------:R-:W-:Y:S01]  /*11530*/  @!P2 LEA R35, R19, UR46, 0x1 ;  /* 0x0000002e1323ac11 */ /* 0x000fe2000f8e08ff */
[----:B------:R-:W-:Y:S01]  /*11540*/  SHFL.IDX PT, R14, R6, 0x3, 0x181f ;  /* 0x00781f00060e7f89 */ /* 0x000fe200000e0000 */
[----:B------:R-:W-:-:S03]  /*11550*/  @!P2 IMAD.WIDE.U32 R8, R26, 0x2, R4 ;  /* 0x000000021a08a825 */ /* 0x000fc600078e0004 */
[----:B------:R-:W-:Y:S04]  /*11560*/  SHFL.IDX PT, R5, R7, 0x2, 0x181f ;  /* 0x00581f0007057f89 */ /* 0x000fe800000e0000 */
[----:B------:R-:W0:Y:S04]  /*11570*/  SHFL.IDX PT, R4, R6, 0x2, 0x181f ;  /* 0x00581f0006047f89 */ /* 0x000e2800000e0000 */
[----:B------:R-:W-:Y:S04]  /*11580*/  @!P2 LDGSTS.E.BYPASS.LTC128B.128 [R35+0x10c00], desc[UR48][R8.64], !P0 ;  /* 0x10c000000823afae */ /* 0x000fe8000c101d70 */
[----:B------:R1:W-:Y:S01]  /*11590*/  @!P2 LDGSTS.E.BYPASS.LTC128B.128 [R35+0x14c00], desc[UR48][R8.64+0x80], !P1 ;  /* 0x14c000800823afae */ /* 0x0003e2000c901d70 */
[----:B------:R-:W-:Y:S01]  /*115a0*/  ISETP.GE.AND P2, PT, R11, R0, PT ;  /* 0x000000000b00720c */ /* 0x000fe20003f46270 */
[----:B------:R-:W-:-:S02]  /*115b0*/  VIADD R11, R3, 0x40 ;  /* 0x00000040030b7836 */ /* 0x000fc40000000000 */
[----:B-1----:R-:W-:-:S10]  /*115c0*/  VIADD R9, R3, 0x30 ;  /* 0x0000003003097836 */ /* 0x002fd40000000000 */
[----:B------:R-:W-:Y:S01]  /*115d0*/  @!P2 LEA R21, R19, UR46, 0x1 ;  /* 0x0000002e1315ac11 */ /* 0x000fe2000f8e08ff */
[----:B0-----:R-:W-:-:S05]  /*115e0*/  @!P2 IMAD.WIDE.U32 R4, R26, 0x2, R4 ;  /* 0x000000021a04a825 */ /* 0x001fca00078e0004 */
[----:B------:R-:W-:Y:S04]  /*115f0*/  @!P2 LDGSTS.E.BYPASS.LTC128B.128 [R21+0x11400], desc[UR48][R4.64], !P0 ;  /* 0x114000000415afae */ /* 0x000fe8000c101d70 */
[----:B------:R0:W-:Y:S01]  /*11600*/  @!P2 LDGSTS.E.BYPASS.LTC128B.128 [R21+0x15400], desc[UR48][R4.64+0x80], !P1 ;  /* 0x154000800415afae */ /* 0x0001e2000c901d70 */
[----:B------:R-:W-:Y:S01]  /*11610*/  ISETP.GE.AND P2, PT, R9, R0, PT ;  /* 0x000000000900720c */ /* 0x000fe20003f46270 */
[----:B0-----:R-:W-:Y:S02]  /*11620*/  IMAD.MOV.U32 R4, RZ, RZ, R14 ;  /* 0x000000ffff047224 */ /* 0x001fe400078e000e */
        /* <DEDUP_REMOVED lines=10> */
[----:B------:R-:W2:Y:S01]  /*116d0*/  SHFL.IDX PT, R14, R6, 0x5, 0x181f ;  /* 0x00b81f00060e7f89 */ /* 0x000ea200000e0000 */
[----:B-1----:R-:W-:-:S09]  /*116e0*/  VIADD R9, R3, 0x50 ;  /* 0x0000005003097836 */ /* 0x002fd20000000000 */
[----:B------:R-:W-:Y:S01]  /*116f0*/  @!P2 LEA R21, R19, UR46, 0x1 ;  /* 0x0000002e1315ac11 */ /* 0x000fe2000f8e08ff */
[----:B0-----:R-:W-:-:S05]  /*11700*/  @!P2 IMAD.WIDE.U32 R4, R26, 0x2, R4 ;  /* 0x000000021a04a825 */ /* 0x001fca00078e0004 */
[----:B------:R-:W-:Y:S04]  /*11710*/  @!P2 LDGSTS.E.BYPASS.LTC128B.128 [R21+0x12400], desc[UR48][R4.64], !P0 ;  /* 0x124000000415afae */ /* 0x000fe8000c101d70 */
[----:B------:R2:W-:Y:S01]  /*11720*/  @!P2 LDGSTS.E.BYPASS.LTC128B.128 [R21+0x16400], desc[UR48][R4.64+0x80], !P1 ;  /* 0x164000800415afae */ /* 0x0005e2000c901d70 */
[----:B------:R-:W-:Y:S01]  /*11730*/  ISETP.GE.AND P2, PT, R9, R0, PT ;  /* 0x000000000900720c */ /* 0x000fe20003f46270 */
[----:B--2---:R-:W-:Y:S02]  /*11740*/  IMAD.MOV.U32 R4, RZ, RZ, R14 ;  /* 0x000000ffff047224 */ /* 0x004fe400078e000e */
[----:B------:R-:W-:-:S10]  /*11750*/  IMAD.MOV.U32 R5, RZ, RZ, R10 ;  /* 0x000000ffff057224 */ /* 0x000fd400078e000a */
[----:B------:R-:W-:Y:S01]  /*11760*/  @!P2 LEA R35, R19, UR46, 0x1 ;  /* 0x0000002e1323ac11 */ /* 0x000fe2000f8e08ff */
[----:B------:R-:W-:Y:S01]  /*11770*/  SHFL.IDX PT, R10, R7, 0x7, 0x181f ;  /* 0x00f81f00070a7f89 */ /* 0x000fe200000e0000 */
[----:B------:R-:W-:-:S03]  /*11780*/  @!P2 IMAD.WIDE.U32 R8, R26, 0x2, R4 ;  /* 0x000000021a08a825 */ /* 0x000fc600078e0004 */
[----:B------:R-:W-:Y:S04]  /*11790*/  SHFL.IDX PT, R5, R7, 0x6, 0x181f ;  /* 0x00d81f0007057f89 */ /* 0x000fe800000e0000 */
[----:B------:R-:W0:Y:S04]  /*117a0*/  SHFL.IDX PT, R4, R6, 0x6, 0x181f ;  /* 0x00d81f0006047f89 */ /* 0x000e2800000e0000 */
[----:B------:R1:W-:Y:S04]  /*117b0*/  @!P2 LDGSTS.E.BYPASS.LTC128B.128 [R35+0x12c00], desc[UR48][R8.64], !P0 ;  /* 0x12c000000823afae */ /* 0x0003e8000c101d70 */
[----:B------:R1:W-:Y:S01]  /*117c0*/  @!P2 LDGSTS.E.BYPASS.LTC128B.128 [R35+0x16c00], desc[UR48][R8.64+0x80], !P1 ;  /* 0x16c000800823afae */ /* 0x0003e2000c901d70 */
[----:B------:R-:W-:-:S03]  /*117d0*/  ISETP.GE.AND P2, PT, R11, R0, PT ;  /* 0x000000000b00720c */ /* 0x000fc60003f46270 */
[----:B------:R1:W2:Y:S10]  /*117e0*/  SHFL.IDX PT, R14, R6, 0x7, 0x181f ;  /* 0x00f81f00060e7f89 */ /* 0x0002b400000e0000 */
[----:B------:R-:W-:Y:S01]  /*117f0*/  @!P2 LEA R21, R19, UR46, 0x1 ;  /* 0x0000002e1315ac11 */ /* 0x000fe2000f8e08ff */
[----:B0-----:R-:W-:-:S05]  /*11800*/  @!P2 IMAD.WIDE.U32 R4, R26, 0x2, R4 ;  /* 0x000000021a04a825 */ /* 0x001fca00078e0004 */
[----:B------:R1:W-:Y:S04]  /*11810*/  @!P2 LDGSTS.E.BYPASS.LTC128B.128 [R21+0x13400], desc[UR48][R4.64], !P0 ;  /* 0x134000000415afae */ /* 0x0003e8000c101d70 */
[----:B------:R1:W-:Y:S02]  /*11820*/  @!P2 LDGSTS.E.BYPASS.LTC128B.128 [R21+0x17400], desc[UR48][R4.64+0x80], !P1 ;  /* 0x174000800415afae */ /* 0x0003e4000c901d70 */
.L_x_1246:
[----:B------:R-:W-:Y:S01]  /*11830*/  VIADD R3, R3, 0x70 ;  /* 0x0000007003037836 */ /* 0x000fe20000000000 */
[----:B------:R-:W-:Y:S01]  /*11840*/  BSSY B0, `(.L_x_1175) ;  /* 0x000000e000007945 */ /* 0x000fe20003800000 */
[----:B-12---:R-:W-:Y:S02]  /*11850*/  IMAD.MOV.U32 R4, RZ, RZ, R14 ;  /* 0x000000ffff047224 */ /* 0x006fe400078e000e */
[----:B------:R-:W-:Y:S01]  /*11860*/  IMAD.MOV.U32 R5, RZ, RZ, R10 ;  /* 0x000000ffff057224 */ /* 0x000fe200078e000a */
[----:B------:R-:W-:Y:S01]  /*11870*/  ISETP.GE.AND P2, PT, R3, R0, PT ;  /* 0x000000000300720c */ /* 0x000fe20003f46270 */
[----:B------:R-:W-:-:S05]  /*11880*/  IMAD.MOV.U32 R0, RZ, RZ, 0x1 ;  /* 0x00000001ff007424 */ /* 0x000fca00078e00ff */
        /* <DEDUP_REMOVED lines=9> */
.L_x_1176:
[----:B------:R-:W-:Y:S05]  /*11920*/  BSYNC B0 ;  /* 0x0000000000007941 */ /* 0x000fea0003800000 */
.L_x_1175:
[----:B------:R-:W-:Y:S01]  /*11930*/  NOP ;  /* 0x0000000000007918 */ /* 0x000fe20000000000 */
[----:B------:R-:W-:Y:S01]  /*11940*/  SYNCS.ARRIVE.TRANS64.RED.A0T1 RZ, [UR46+0x28800], RZ ;  /* 0x028800ffffff79a7 */ /* 0x000fe2000820042e */
[----:B------:R-:W-:Y:S01]  /*11950*/  ARRIVES.LDGSTSBAR.64.TRANSCNT [UR46+0x28800] ;  /* 0x02880000ff0079b0 */ /* 0x000fe20008000aae */
[----:B------:R-:W-:Y:S01]  /*11960*/  NOP ;  /* 0x0000000000007918 */ /* 0x000fe20000000000 */
[----:B------:R-:W-:Y:S01]  /*11970*/  SYNCS.ARRIVE.TRANS64.A1T0 RZ, [UR46+0x28800], RZ ;  /* 0x028800ffffff79a7 */ /* 0x000fe2000810002e */
[----:B------:R-:W-:-:S05]  /*11980*/  VIADD R32, R32, 0xfffffffe ;  /* 0xfffffffe20207836 */ /* 0x000fca0000000000 */
[----:B------:R-:W-:Y:S01]  /*11990*/  ISETP.GE.AND P1, PT, R32, UR52, PT ;  /* 0x0000003420007c0c */ /* 0x000fe2000bf26270 */
[----:B------:R-:W1:Y:S02]  /*119a0*/  SYNCS.PHASECHK.TRANS64.TRYWAIT P0, [UR46+0x28820], R0 ;  /* 0x02882000ff0075a7 */ /* 0x000e64000800016e */
[----:B-1----:R-:W-:Y:S10]  /*119b0*/  @!P0 BRA `(.L_x_1177) ;  /* 0x0000003000b48947 */ /* 0x002ff40003800000 */
.L_x_1247:
[----:B------:R-:W-:Y:S02]  /*119c0*/  IMAD.MOV.U32 R8, RZ, RZ, 0x1 ;  /* 0x00000001ff087424 */ /* 0x000fe400078e00ff */
[----:B------:R-:W-:Y:S01]  /*119d0*/  IMAD.MOV.U32 R10, RZ, RZ, RZ ;  /* 0x000000ffff0a7224 */ /* 0x000fe200078e00ff */
[----:B------:R-:W-:Y:S06]  /*119e0*/  @!P1 BRA `(.L_x_1178) ;  /* 0x0000001000309947 */ /* 0x000fec0003800000 */
[----:B------:R-:W-:Y:S01]  /*119f0*/  UIADD3 UR4, UR45, 0x1, URZ ;  /* 0x000000012d047890 */ /* 0x000fe2000fffe03f */
[----:B0-----:R-:W-:Y:S01]  /*11a00*/  LOP3.LUT R3, RZ, UR43, RZ, 0x33, !PT ;  /* 0x0000002bff037c12 */ /* 0x001fe2000f8e33ff */
[----:B------:R-:W-:Y:S01]  /*11a10*/  BSSY B0, `(.L_x_1178) ;  /* 0x0000109000007945 */ /* 0x000fe20003800000 */
[----:B------:R-:W-:Y:S01]  /*11a20*/  LOP3.LUT R5, RZ, UR42, RZ, 0x33, !PT ;  /* 0x0000002aff057c12 */ /* 0x000fe2000f8e33ff */
[----:B------:R-:W-:Y:S01]  /*11a30*/  UIMAD UR4, UR4, UR37, URZ ;  /* 0x00000025040472a4 */ /* 0x000fe2000f8e023f */
[----:B------:R-:W-:Y:S01]  /*11a40*/  IADD3 R31, R33, R31, R28 ;  /* 0x0000001f211f7210 */ /* 0x000fe20007ffe01c */
[----:B------:R-:W-:Y:S02]  /*11a50*/  IMAD.MOV.U32 R9, RZ, RZ, 0x1 ;  /* 0x00000001ff097424 */ /* 0x000fe400078e00ff */
[----:B------:R-:W-:Y:S02]  /*11a60*/  IMAD.MOV.U32 R20, RZ, RZ, RZ ;  /* 0x000000ffff147224 */ /* 0x000fe400078e00ff */
[----:B------:R-:W-:Y:S01]  /*11a70*/  LOP3.LUT R0, RZ, UR4, RZ, 0x33, !PT ;  /* 0x00000004ff007c12 */ /* 0x000fe2000f8e33ff */
[----:B------:R-:W-:Y:S01]  /*11a80*/  VIADD R31, R31, 0xfffffe80 ;  /* 0xfffffe801f1f7836 */ /* 0x000fe20000000000 */
[----:B------:R-:W-:-:S02]  /*11a90*/  ULDC UR4, c[0x0][0x2f4] ;  /* 0x0000bd0000047ab9 */ /* 0x000fc40000000800 */
[----:B------:R-:W-:Y:S02]  /*11aa0*/  VIADDMNMX R0, R0, -UR44, R3, !PT ;  /* 0x8000002c00007c46 */ /* 0x000fe4000f800103 */
[----:B------:R-:W-:Y:S02]  /*11ab0*/  IADD3 R3, -R28, UR50, RZ ;  /* 0x000000321c037c10 */ /* 0x000fe4000fffe1ff */
[----:B------:R-:W-:Y:S02]  /*11ac0*/  VIMNMX R0, R0, R5, !PT ;  /* 0x0000000500007248 */ /* 0x000fe40007fe0100 */
[----:B------:R-:W-:Y:S02]  /*11ad0*/  ISETP.GE.AND P2, PT, R26, UR4, PT ;  /* 0x000000041a007c0c */ /* 0x000fe4000bf46270 */
[----:B------:R-:W-:Y:S01]  /*11ae0*/  ISETP.GE.AND P1, PT, R25, UR4, PT ;  /* 0x0000000419007c0c */ /* 0x000fe2000bf26270 */
[C---:B------:R-:W-:Y:S01]  /*11af0*/  IMAD R3, R0.reuse, 0x80, R3 ;  /* 0x0000008000037824 */ /* 0x040fe200078e0203 */
[C---:B------:R-:W-:Y:S01]  /*11b00*/  IADD3 R22, -R0.reuse, -0x2, RZ ;  /* 0xfffffffe00167810 */ /* 0x040fe20007ffe1ff */
[----:B------:R-:W-:-:S02]  /*11b10*/  IMAD R21, R0, -0x80, R31 ;  /* 0xffffff8000157824 */ /* 0x000fc400078e021f */
[----:B------:R-:W-:-:S08]  /*11b20*/  VIADD R31, R3, 0x100 ;  /* 0x00000100031f7836 */ /* 0x000fd00000000000 */
.L_x_1191:
        /* <DEDUP_REMOVED lines=26> */
.L_x_1179:
[----:B------:R-:W-:Y:S01]  /*11cd0*/  LEA R34, R10, UR46, 0x3 ;  /* 0x0000002e0a227c11 */ /* 0x000fe2000f8e18ff */
[----:B------:R-:W-:Y:S01]  /*11ce0*/  BSSY B1, `(.L_x_1180) ;  /* 0x0000004000017945 */ /* 0x000fe20003800000 */
[----:B------:R-:W-:-:S04]  /*11cf0*/  SHF.L.U32 R3, R8, 0x1f, RZ ;  /* 0x0000001f08037819 */ /* 0x000fc800000006ff */
[----:B------:R-:W0:Y:S02]  /*11d00*/  SYNCS.PHASECHK.TRANS64.TRYWAIT P0, [R34+URZ+0x28840], R3 ;  /* 0x02884003220075a7 */ /* 0x000e24000800017f */
[----:B0-----:R-:W-:Y:S05]  /*11d10*/  @!P0 BRA `(.L_x_1181) ;  /* 0x0000002c00f48947 */ /* 0x001fea0003800000 */
.L_x_1248:
[----:B------:R-:W-:Y:S05]  /*11d20*/  BSYNC B1 ;  /* 0x0000000000017941 */ /* 0x000fea0003800000 */
.L_x_1180:
        /* <DEDUP_REMOVED lines=17> */
[----:B------:R-:W-:Y:S02]  /*11e40*/  IMAD.IADD R5, R5, 0x1, R3 ;  /* 0x0000000105057824 */ /* 0x000fe400078e0203 */
[----:B------:R-:W-:Y:S01]  /*11e50*/  IMAD.U32 R3, RZ, RZ, UR4 ;  /* 0x00000004ff037e24 */ /* 0x000fe2000f8e00ff */
[----:B------:R-:W-:-:S03]  /*11e60*/  UIMAD UR4, UR6, UR4, URZ ;  /* 0x00000004060472a4 */ /* 0x000fc6000f8e023f */
[----:B------:R-:W-:Y:S01]  /*11e70*/  IMAD.WIDE.U32 R4, R3, UR40, R4 ;  /* 0x0000002803047c25 */ /* 0x000fe2000f8e0004 */
[----:B------:R-:W-:Y:S01]  /*11e80*/  UIMAD UR4, UR40, UR5, UR4 ;  /* 0x00000005280472a4 */ /* 0x000fe2000f8e0204 */
[----:B------:R-:W-:Y:S02]  /*11e90*/  ULDC.64 UR6, c[0x0][0x2e8] ;  /* 0x0000ba0000067ab9 */ /* 0x000fe40000000a00 */
[----:B------:R-:W-:-:S03]  /*11ea0*/  LEA R6, P0, R4, UR6, 0x1 ;  /* 0x0000000604067c11 */ /* 0x000fc6000f8008ff */
[----:B------:R-:W-:Y:S01]  /*11eb0*/  VIADD R5, R5, UR4 ;  /* 0x0000000405057c36 */ /* 0x000fe20008000000 */
[----:B------:R-:W-:-:S04]  /*11ec0*/  UMOV UR4, 0xffffffff ;  /* 0xffffffff00047882 */ /* 0x000fc80000000000 */
[----:B------:R-:W-:Y:S01]  /*11ed0*/  LEA.HI.X R5, R4, UR7, R5, 0x1, P0 ;  /* 0x0000000704057c11 */ /* 0x000fe200080f0c05 */
[----:B------:R-:W-:Y:S01]  /*11ee0*/  IMAD R4, R10, 0x4000, R19 ;  /* 0x000040000a047824 */ /* 0x000fe200078e0213 */
[----:B------:R-:W-:Y:S06]  /*11ef0*/  BRA.DIV UR4, `(.L_x_1182) ;  /* 0x0000002e04907947 */ /* 0x000fec000b800000 */
[----:B------:R-:W0:Y:S01]  /*11f00*/  SHFL.IDX PT, R14, R6, RZ, 0x181f ;  /* 0x00181fff060e7589 */ /* 0x000e2200000e0000 */
[----:B------:R-:W-:Y:S01]  /*11f10*/  IMAD.SHL.U32 R3, R26, 0x2, RZ ;  /* 0x000000021a037824 */ /* 0x000fe200078e00ff */
[----:B------:R-:W-:Y:S02]  /*11f20*/  LEA R4, R4, UR46, 0x1 ;  /* 0x0000002e04047c11 */ /* 0x000fe4000f8e08ff */
[----:B------:R-:W1:Y:S04]  /*11f30*/  SHFL.IDX PT, R0, R5, RZ, 0x181f ;  /* 0x00181fff05007589 */ /* 0x000e6800000e0000 */
[----:B------:R-:W2:Y:S04]  /*11f40*/  SHFL.IDX PT, R37, R6, 0x1, 0x181f ;  /* 0x00381f0006257f89 */ /* 0x000ea800000e0000 */
[----:B------:R-:W-:Y:S01]  /*11f50*/  SHFL.IDX PT, R7, R5, 0x2, 0x181f ;  /* 0x00581f0005077f89 */ /* 0x000fe200000e0000 */
[----:B0-----:R-:W-:-:S05]  /*11f60*/  IADD3 R14, P0, R14, R3, RZ ;  /* 0x000000030e0e7210 */ /* 0x001fca0007f1e0ff */
[----:B-1----:R-:W-:Y:S02]  /*11f70*/  IMAD.X R15, RZ, RZ, R0, P0 ;  /* 0x000000ffff0f7224 */ /* 0x002fe400000e0600 */
        /* <DEDUP_REMOVED lines=22> */
[----:B------:R-:W-:Y:S02]  /*120e0*/  SHFL.IDX PT, R37, R6, 0x6, 0x181f ;  /* 0x00d81f0006257f89 */ /* 0x000fe400000e0000 */
[----:B0-----:R-:W-:Y:S02]  /*120f0*/  IMAD.X R13, RZ, RZ, R0, P0 ;  /* 0x000000ffff0d7224 */ /* 0x001fe400000e0600 */
        /* <DEDUP_REMOVED lines=14> */
.L_x_1266:
        /* <DEDUP_REMOVED lines=9> */
.L_x_1183:
        /* <DEDUP_REMOVED lines=10> */
.L_x_1184:
[----:B------:R2:W-:Y:S01]  /*12310*/  SYNCS.ARRIVE.TRANS64.A1T0 RZ, [R34+URZ+0x28830], RZ ;  /* 0x028830ff22ff79a7 */ /* 0x0005e2000810003f */
[----:B------:R-:W-:Y:S05]  /*12320*/  @!P4 BRA `(.L_x_1185) ;  /* 0x000000000004c947 */ /* 0x000fea0003800000 */
[----:B------:R-:W-:Y:S01]  /*12330*/  BPT.TRAP 0x1 ;  /* 0x000000040000795c */ /* 0x000fe20000300000 */
.L_x_1185:
[----:B------:R-:W-:Y:S01]  /*12340*/  SHF.L.U32 R5, R9, 0x1f, RZ ;  /* 0x0000001f09057819 */ /* 0x000fe200000006ff */
[----:B------:R-:W-:Y:S01]  /*12350*/  BSSY B1, `(.L_x_1186) ;  /* 0x0000004000017945 */ /* 0x000fe20003800000 */
[----:B------:R-:W-:-:S04]  /*12360*/  LEA R0, R20, UR46, 0x3 ;  /* 0x0000002e14007c11 */ /* 0x000fc8000f8e18ff */
[----:B------:R-:W3:Y:S02]  /*12370*/  SYNCS.PHASECHK.TRANS64.TRYWAIT P0, [R0+URZ+0x28860], R5 ;  /* 0x02886005000075a7 */ /* 0x000ee4000800017f */
[----:B---3--:R-:W-:Y:S05]  /*12380*/  @!P0 BRA `(.L_x_1187) ;  /* 0x0000003000c88947 */ /* 0x008fea0003800000 */
.L_x_1267:
[----:B------:R-:W-:Y:S05]  /*12390*/  BSYNC B1 ;  /* 0x0000000000017941 */ /* 0x000fea0003800000 */
.L_x_1186:
[----:B------:R-:W-:Y:S01]  /*123a0*/  UMOV UR4, 0xffffffff ;  /* 0xffffffff00047882 */ /* 0x000fe20000000000 */
[----:B-1----:R-:W-:Y:S02]  /*123b0*/  IMAD R7, R20, 0x4000, R19 ;  /* 0x0000400014077824 */ /* 0x002fe400078e0213 */
        /* <DEDUP_REMOVED lines=56> */
[----:B------:R3:W0:-:S12]  /*12740*/  SHFL.IDX PT, R6, R2, 0x7, 0x181f ;  /* 0x00f81f0002067f89 */ /* 0x00061800000e0000 */
[----:B------:R3:W-:Y:S01]  /*12750*/  LDGSTS.E.BYPASS.LTC128B.128 [R7+0x3400], desc[UR48][R4.64], !P0 ;  /* 0x0340000004077fae */ /* 0x0007e2000c101d70 */
[----:B------:R-:W-:-:S13]  /*12760*/  ISETP.LT.OR P0, PT, R31, 0x61, P1 ;  /* 0x000000611f00780c */ /* 0x000fda0000f01670 */
[----:B01----:R3:W-:Y:S02]  /*12770*/  LDGSTS.E.BYPASS.LTC128B.128 [R7+0x7400], desc[UR48][R4.64+0x80], !P0 ;  /* 0x0740008004077fae */ /* 0x0037e4000c101d70 */
.L_x_1285:
[----:B---3--:R-:W-:Y:S01]  /*12780*/  IADD3 R2, P0, R14, R3, RZ ;  /* 0x000000030e027210 */ /* 0x008fe20007f1e0ff */
[----:B------:R-:W-:Y:S02]  /*12790*/  ULDC.64 UR4, c[0x0][0x328] ;  /* 0x0000ca0000047ab9 */ /* 0x000fe40000000a00 */
[----:B------:R-:W-:Y:S02]  /*127a0*/  IMAD R36, R36, UR4, RZ ;  /* 0x0000000424247c24 */ /* 0x000fe4000f8e02ff */
[----:B------:R-:W-:Y:S01]  /*127b0*/  IMAD.X R3, RZ, RZ, R6, P0 ;  /* 0x000000ffff037224 */ /* 0x000fe200000e0606 */
[----:B------:R-:W-:Y:S01]  /*127c0*/  ISETP.LT.OR P0, PT, R31, 0x71, P2 ;  /* 0x000000711f00780c */ /* 0x000fe20001701670 */
[C---:B------:R-:W-:Y:S02]  /*127d0*/  IMAD R9, R35.reuse, UR5, R36 ;  /* 0x0000000523097c24 */ /* 0x040fe4000f8e0224 */
[----:B0-----:R-:W-:Y:S01]  /*127e0*/  IMAD.WIDE.U32 R4, R35, UR4, RZ ;  /* 0x0000000423047c25 */ /* 0x001fe2000f8e00ff */
[----:B------:R-:W-:-:S03]  /*127f0*/  ULDC.64 UR4, c[0x0][0x338] ;  /* 0x0000ce0000047ab9 */ /* 0x000fc60000000a00 */
[----:B------:R-:W-:Y:S02]  /*12800*/  IMAD.IADD R5, R5, 0x1, R9 ;  /* 0x0000000105057824 */ /* 0x000fe400078e0209 */
[----:B------:R-:W-:Y:S02]  /*12810*/  IMAD R33, R33, UR4, RZ ;  /* 0x0000000421217c24 */ /* 0x000fe4000f8e02ff */
[C---:B------:R-:W-:Y:S02]  /*12820*/  IMAD.WIDE.U32 R4, R32.reuse, UR4, R4 ;  /* 0x0000000420047c25 */ /* 0x040fe4000f8e0004 */
[----:B------:R-:W-:Y:S01]  /*12830*/  @!PT LDS RZ, [RZ] ;  /* 0x00000000fffff984 */ /* 0x000fe20000000800 */
[----:B------:R-:W-:Y:S01]  /*12840*/  @!PT LDS RZ, [RZ] ;  /* 0x00000000fffff984 */ /* 0x000fe20000000800 */
[----:B------:R-:W-:Y:S01]  /*12850*/  @!PT LDS RZ, [RZ] ;  /* 0x00000000fffff984 */ /* 0x000fe20000000800 */
[----:B------:R0:W-:Y:S01]  /*12860*/  LDGSTS.E.BYPASS.LTC128B.128 [R7+0x3c00], desc[UR48][R2.64], !P0 ;  /* 0x03c0000002077fae */ /* 0x0001e2000c101d70 */
[----:B------:R-:W-:Y:S01]  /*12870*/  ISETP.LT.OR P0, PT, R31, 0x71, P1 ;  /* 0x000000711f00780c */ /* 0x000fe20000f01670 */
[----:B------:R-:W-:-:S04]  /*12880*/  IMAD R33, R32, UR5, R33 ;  /* 0x0000000520217c24 */ /* 0x000fc8000f8e0221 */
[----:B------:R-:W-:-:S08]  /*12890*/  IMAD.IADD R33, R5, 0x1, R33 ;  /* 0x0000000105217824 */ /* 0x000fd000078e0221 */
[----:B------:R0:W-:Y:S01]  /*128a0*/  LDGSTS.E.BYPASS.LTC128B.128 [R7+0x7c00], desc[UR48][R2.64+0x80], !P0 ;  /* 0x07c0008002077fae */ /* 0x0001e2000c101d70 */
[----:B------:R-:W-:Y:S01]  /*128b0*/  PLOP3.LUT P0, PT, PT, PT, PT, 0x80, 0x0 ;  /* 0x000000000000781c */ /* 0x000fe20003f0f070 */
[----:B------:R-:W-:-:S12]  /*128c0*/  NOP ;  /* 0x0000000000007918 */ /* 0x000fd80000000000 */
.L_x_1189:
        /* <DEDUP_REMOVED lines=10> */
.L_x_1190:
[----:B------:R-:W-:Y:S01]  /*12970*/  R2UR UR4, R24 ;  /* 0x00000000180472ca */ /* 0x000fe200000e0000 */
[----:B------:R-:W-:Y:S01]  /*12980*/  ULDC.64 UR6, c[0x0][0x330] ;  /* 0x0000cc0000067ab9 */ /* 0x000fe20000000a00 */
[----:B------:R-:W-:Y:S01]  /*12990*/  IMAD.MOV.U32 R5, RZ, RZ, R33 ;  /* 0x000000ffff057224 */ /* 0x000fe200078e0021 */
[----:B------:R1:W-:Y:S01]  /*129a0*/  SYNCS.ARRIVE.TRANS64.A1T0 RZ, [R0+URZ+0x28850], RZ ;  /* 0x028850ff00ff79a7 */ /* 0x0003e2000810003f */
[----:B0-----:R-:W-:Y:S02]  /*129b0*/  IMAD.U32 R3, RZ, RZ, UR6 ;  /* 0x00000006ff037e24 */ /* 0x001fe4000f8e00ff */
[----:B------:R-:W-:Y:S02]  /*129c0*/  VIADD R22, R22, 0xffffffff ;  /* 0xffffffff16167836 */ /* 0x000fe40000000000 */
[----:B------:R-:W-:-:S04]  /*129d0*/  IMAD.WIDE.U32 R4, R3, UR40, R4 ;  /* 0x0000002803047c25 */ /* 0x000fc8000f8e0004 */
[----:B------:R-:W-:Y:S01]  /*129e0*/  VIADD R31, R31, 0x80 ;  /* 0x000000801f1f7836 */ /* 0x000fe20000000000 */
[----:B------:R-:W-:Y:S01]  /*129f0*/  UIMAD UR4, UR4, UR6, URZ ;  /* 0x00000006040472a4 */ /* 0x000fe2000f8e023f */
[----:B------:R-:W-:Y:S02]  /*12a00*/  VIADD R21, R21, 0xffffff80 ;  /* 0xffffff8015157836 */ /* 0x000fe40000000000 */
[----:B------:R-:W-:Y:S01]  /*12a10*/  IMAD.MOV.U32 R20, RZ, RZ, R10 ;  /* 0x000000ffff147224 */ /* 0x000fe200078e000a */
[----:B------:R-:W-:Y:S01]  /*12a20*/  UIMAD UR4, UR40, UR7, UR4 ;  /* 0x00000007280472a4 */ /* 0x000fe2000f8e0204 */
[----:B------:R-:W-:Y:S02]  /*12a30*/  IMAD.MOV.U32 R9, RZ, RZ, R8 ;  /* 0x000000ffff097224 */ /* 0x000fe400078e0008 */
[----:B------:R-:W-:Y:S02]  /*12a40*/  ULDC.64 UR6, c[0x0][0x318] ;  /* 0x0000c60000067ab9 */ /* 0x000fe40000000a00 */
[----:B------:R-:W-:Y:S01]  /*12a50*/  LEA R16, P0, R4, UR6, 0x1 ;  /* 0x0000000604107c11 */ /* 0x000fe2000f8008ff */
[----:B------:R-:W-:-:S05]  /*12a60*/  VIADD R3, R5, UR4 ;  /* 0x0000000405037c36 */ /* 0x000fca0008000000 */
[----:B------:R-:W-:Y:S02]  /*12a70*/  LEA.HI.X R2, R4, UR7, R3, 0x1, P0 ;  /* 0x0000000704027c11 */ /* 0x000fe400080f0c03 */
[----:B------:R-:W-:-:S13]  /*12a80*/  ISETP.GT.AND P0, PT, R22, UR52, PT ;  /* 0x0000003416007c0c */ /* 0x000fda000bf04270 */
[----:B-1----:R-:W-:Y:S05]  /*12a90*/  @P0 BRA `(.L_x_1191) ;  /* 0xfffffff000240947 */ /* 0x002fea000383ffff */
[----:B------:R-:W-:Y:S05]  /*12aa0*/  BSYNC B0 ;  /* 0x0000000000007941 */ /* 0x000fea0003800000 */
.L_x_1178:
[----:B------:R-:W-:-:S13]  /*12ab0*/  ISETP.NE.AND P0, PT, R18, 0x3, PT ;  /* 0x000000031200780c */ /* 0x000fda0003f05270 */
[----:B------:R-:W-:Y:S05]  /*12ac0*/  @!P0 BRA `(.L_x_1192) ;  /* 0x0000000000048947 */ /* 0x000fea0003800000 */
[----:B------:R-:W-:Y:S01]  /*12ad0*/  BPT.TRAP 0x1 ;  /* 0x000000040000795c */ /* 0x000fe20000300000 */
.L_x_1192:
[----:B0-----:R-:W-:Y:S01]  /*12ae0*/  LEA R0, R10, UR46, 0x3 ;  /* 0x0000002e0a007c11 */ /* 0x001fe2000f8e18ff */
[----:B------:R-:W-:Y:S01]  /*12af0*/  IMAD.MOV.U32 R3, RZ, RZ, -0x80 ;  /* 0xffffff80ff037424 */ /* 0x000fe200078e00ff */
[----:B------:R-:W-:Y:S01]  /*12b00*/  SHF.L.U32 R5, R8, 0x1f, RZ ;  /* 0x0000001f08057819 */ /* 0x000fe200000006ff */
[----:B------:R-:W-:Y:S01]  /*12b10*/  BSSY B0, `(.L_x_1193) ;  /* 0x0000006000007945 */ /* 0x000fe20003800000 */
[----:B------:R-:W-:Y:S02]  /*12b20*/  IMAD R6, R10, 0x4000, R19 ;  /* 0x000040000a067824 */ /* 0x000fe400078e0213 */
[----:B------:R-:W0:Y:S01]  /*12b30*/  SYNCS.PHASECHK.TRANS64.TRYWAIT P0, [R0+URZ+0x28860], R5 ;  /* 0x02886005000075a7 */ /* 0x000e22000800017f */
[----:B------:R-:W-:-:S04]  /*12b40*/  IMAD R3, R22, R3, UR50 ;  /* 0x0000003216037e24 */ /* 0x000fc8000f8e0203 */
[----:B------:R-:W-:Y:S01]  /*12b50*/  IMAD.IADD R28, R3, 0x1, -R28 ;  /* 0x00000001031c7824 */ /* 0x000fe200078e0a1c */
[----:B0-----:R-:W-:Y:S06]  /*12b60*/  @!P0 BRA `(.L_x_1194) ;  /* 0x0000003400988947 */ /* 0x001fec0003800000 */
.L_x_1286:
[----:B------:R-:W-:Y:S05]  /*12b70*/  BSYNC B0 ;  /* 0x0000000000007941 */ /* 0x000fea0003800000 */
.L_x_1193:
        /* <DEDUP_REMOVED lines=8> */
[----:B------:R-:W-:Y:S01]  /*12c00*/  SHFL.IDX PT, R19, R2, 0x1, 0x181f ;  /* 0x00381f0002137f89 */ /* 0x000fe200000e0000 */
[C---:B------:R-:W-:Y:S02]  /*12c10*/  ISETP.LT.OR P4, PT, R28.reuse, 0x1, P1 ;  /* 0x000000011c00780c */ /* 0x040fe40000f81670 */
[C---:B------:R-:W-:Y:S01]  /*12c20*/  ISETP.LT.OR P5, PT, R28.reuse, 0x1, P0 ;  /* 0x000000011c00780c */ /* 0x040fe200007a1670 */
[----:B------:R-:W3:Y:S01]  /*12c30*/  SHFL.IDX PT, R14, R16, 0x1, 0x181f ;  /* 0x00381f00100e7f89 */ /* 0x000ee200000e0000 */
[----:B------:R-:W-:-:S02]  /*12c40*/  ISETP.LT.OR P2, PT, R28, 0x11, P1 ;  /* 0x000000111c00780c */ /* 0x000fc40000f41670 */
[----:B------:R-:W-:Y:S01]  /*12c50*/  ISETP.LT.OR P3, PT, R28, 0x11, P0 ;  /* 0x000000111c00780c */ /* 0x000fe20000761670 */
[----:B------:R-:W-:Y:S04]  /*12c60*/  SHFL.IDX PT, R23, R2, 0x2, 0x181f ;  /* 0x00581f0002177f89 */ /* 0x000fe800000e0000 */
[----:B------:R-:W4:Y:S01]  /*12c70*/  SHFL.IDX PT, R22, R16, 0x2, 0x181f ;  /* 0x00581f0010167f89 */ /* 0x000f2200000e0000 */
[----:B0-----:R-:W-:-:S03]  /*12c80*/  IMAD.MOV.U32 R7, RZ, RZ, R5 ;  /* 0x000000ffff077224 */ /* 0x001fc600078e0005 */
[----:B------:R-:W0:Y:S01]  /*12c90*/  SHFL.IDX PT, R9, R2, 0x4, 0x181f ;  /* 0x00981f0002097f89 */ /* 0x000e2200000e0000 */
[----:B-1----:R-:W-:-:S03]  /*12ca0*/  IMAD.MOV.U32 R6, RZ, RZ, R4 ;  /* 0x000000ffff067224 */ /* 0x002fc600078e0004 */
[----:B------:R-:W1:Y:S01]  /*12cb0*/  SHFL.IDX PT, R24, R16, 0x4, 0x181f ;  /* 0x00981f0010187f89 */ /* 0x000e6200000e0000 */
[----:B------:R-:W-:-:S03]  /*12cc0*/  IMAD.WIDE.U32 R6, R26, 0x2, R6 ;  /* 0x000000021a067825 */ /* 0x000fc600078e0006 */
[----:B------:R-:W-:Y:S01]  /*12cd0*/  SHFL.IDX PT, R21, R2, 0x3, 0x181f ;  /* 0x00781f0002157f89 */ /* 0x000fe200000e0000 */
[----:B---3--:R-:W-:-:S03]  /*12ce0*/  IMAD.MOV.U32 R4, RZ, RZ, R14 ;  /* 0x000000ffff047224 */ /* 0x008fc600078e000e */
[----:B------:R-:W3:Y:S01]  /*12cf0*/  SHFL.IDX PT, R20, R16, 0x3, 0x181f ;  /* 0x00781f0010147f89 */ /* 0x000ee200000e0000 */
[----:B------:R-:W-:-:S03]  /*12d00*/  IMAD.MOV.U32 R5, RZ, RZ, R19 ;  /* 0x000000ffff057224 */ /* 0x000fc600078e0013 */
[----:B------:R-:W-:Y:S01]  /*12d10*/  LDGSTS.E.BYPASS.LTC128B.128 [R3+0x400], desc[UR48][R6.64], !P4 ;  /* 0x0040000006037fae */ /* 0x000fe2000e101d70 */
[----:B------:R-:W-:Y:S01]  /*12d20*/  ISETP.LT.OR P4, PT, R28, 0x21, P1 ;  /* 0x000000211c00780c */ /* 0x000fe20000f81670 */
[----:B------:R-:W-:Y:S02]  /*12d30*/  IMAD.WIDE.U32 R4, R26, 0x2, R4 ;  /* 0x000000021a047825 */ /* 0x000fe400078e0004 */
[----:B------:R5:W-:Y:S01]  /*12d40*/  LDGSTS.E.BYPASS.LTC128B.128 [R3+0x4400], desc[UR48][R6.64+0x80], !P5 ;  /* 0x0440008006037fae */ /* 0x000be2000e901d70 */
[----:B------:R-:W-:Y:S01]  /*12d50*/  ISETP.LT.OR P5, PT, R28, 0x21, P0 ;  /* 0x000000211c00780c */ /* 0x000fe200007a1670 */
[----:B----4-:R-:W-:Y:S02]  /*12d60*/  IMAD.WIDE.U32 R22, R26, 0x2, R22 ;  /* 0x000000021a167825 */ /* 0x010fe400078e0016 */
[----:B------:R-:W5:Y:S02]  /*12d70*/  SHFL.IDX PT, R19, R2, 0x5, 0x181f ;  /* 0x00b81f0002137f89 */ /* 0x000f6400000e0000 */
[----:B0-----:R-:W-:-:S02]  /*12d80*/  IMAD.MOV.U32 R13, RZ, RZ, R9 ;  /* 0x000000ffff0d7224 */ /* 0x001fc400078e0009 */
[----:B------:R-:W0:Y:S01]  /*12d90*/  SHFL.IDX PT, R14, R16, 0x5, 0x181f ;  /* 0x00b81f00100e7f89 */ /* 0x000e2200000e0000 */
[----:B-1----:R-:W-:Y:S02]  /*12da0*/  IMAD.MOV.U32 R12, RZ, RZ, R24 ;  /* 0x000000ffff0c7224 */ /* 0x002fe400078e0018 */
[----:B------:R-:W-:Y:S01]  /*12db0*/  IMAD.MOV.U32 R9, RZ, RZ, RZ ;  /* 0x000000ffff097224 */ /* 0x000fe200078e00ff */
[----:B------:R-:W1:Y:S01]  /*12dc0*/  SHFL.IDX PT, R25, R2, 0x6, 0x181f ;  /* 0x00d81f0002197f89 */ /* 0x000e6200000e0000 */
[----:B------:R-:W-:-:S03]  /*12dd0*/  IMAD.WIDE.U32 R12, R26, 0x2, R12 ;  /* 0x000000021a0c7825 */ /* 0x000fc600078e000c */
[----:B------:R-:W4:Y:S01]  /*12de0*/  SHFL.IDX PT, R30, R16, 0x6, 0x181f ;  /* 0x00d81f00101e7f89 */ /* 0x000f2200000e0000 */
[----:B---3--:R-:W-:-:S03]  /*12df0*/  IMAD.WIDE.U32 R20, R26, 0x2, R20 ;  /* 0x000000021a147825 */ /* 0x008fc600078e0014 */
[----:B------:R-:W-:Y:S01]  /*12e00*/  LDGSTS.E.BYPASS.LTC128B.128 [R3+0xc00], desc[UR48][R4.64], !P2 ;  /* 0x00c0000004037fae */ /* 0x000fe2000d101d70 */
[----:B------:R-:W-:-:S03]  /*12e10*/  ISETP.LT.OR P2, PT, R28, 0x31, P1 ;  /* 0x000000311c00780c */ /* 0x000fc60000f41670 */
[----:B------:R1:W-:Y:S01]  /*12e20*/  LDGSTS.E.BYPASS.LTC128B.128 [R3+0x4c00], desc[UR48][R4.64+0x80], !P3 ;  /* 0x04c0008004037fae */ /* 0x0003e2000d901d70 */
[----:B------:R-:W-:-:S03]  /*12e30*/  ISETP.LT.OR P3, PT, R28, 0x31, P0 ;  /* 0x000000311c00780c */ /* 0x000fc60000761670 */
[----:B------:R3:W-:Y:S01]  /*12e40*/  LDGSTS.E.BYPASS.LTC128B.128 [R3+0x1400], desc[UR48][R22.64], !P4 ;  /* 0x0140000016037fae */ /* 0x0007e2000e101d70 */
[C---:B------:R-:W-:Y:S01]  /*12e50*/  ISETP.LT.OR P4, PT, R28.reuse, 0x41, P1 ;  /* 0x000000411c00780c */ /* 0x040fe20000f81670 */
[----:B-----5:R-:W-:Y:S02]  /*12e60*/  IMAD.MOV.U32 R7, RZ, RZ, R19 ;  /* 0x000000ffff077224 */ /* 0x020fe400078e0013 */
        /* <DEDUP_REMOVED lines=8> */
[----:B----4-:R-:W-:Y:S02]  /*12ef0*/  IMAD.MOV.U32 R4, RZ, RZ, R30 ;  /* 0x000000ffff047224 */ /* 0x010fe400078e001e */
        /* <DEDUP_REMOVED lines=12> */
.L_x_1304:
        /* <DEDUP_REMOVED lines=12> */
.L_x_1196:
        /* <DEDUP_REMOVED lines=10> */
.L_x_1197:
[----:B------:R1:W-:Y:S02]  /*13120*/  SYNCS.ARRIVE.TRANS64.A1T0 RZ, [R0+URZ+0x28850], RZ ;  /* 0x028850ff00ff79a7 */ /* 0x0003e4000810003f */
[----:B-1----:R-:W-:-:S05]  /*13130*/  VIADD R0, R10, 0x1 ;  /* 0x000000010a007836 */ /* 0x002fca0000000000 */
[----:B------:R-:W-:-:S04]  /*13140*/  ISETP.NE.AND P0, PT, R0, 0x2, PT ;  /* 0x000000020000780c */ /* 0x000fc80003f05270 */
[----:B0-----:R-:W-:Y:S02]  /*13150*/  SEL R3, RZ, 0x1, P0 ;  /* 0x00000001ff037807 */ /* 0x001fe40000000000 */
[----:B------:R-:W-:Y:S02]  /*13160*/  SEL R0, R0, RZ, P0 ;  /* 0x000000ff00007207 */ /* 0x000fe40000000000 */
[----:B------:R-:W-:-:S07]  /*13170*/  LOP3.LUT R8, R8, R3, RZ, 0x3c, !PT ;  /* 0x0000000308087212 */ /* 0x000fce00078e3cff */
.L_x_1157:
[----:B------:R-:W0:Y:S01]  /*13180*/  S2R R3, SR_CgaCtaId ;  /* 0x0000000000037919 */ /* 0x000e220000008800 */
[----:B------:R-:W-:Y:S02]  /*13190*/  MOV R2, 0x400 ;  /* 0x0000040000027802 */ /* 0x000fe40000000f00 */
[----:B------:R-:W-:Y:S02]  /*131a0*/  SHF.L.U32 R9, R9, 0x1f, RZ ;  /* 0x0000001f09097819 */ /* 0x000fe400000006ff */
[----:B0-----:R-:W-:-:S04]  /*131b0*/  LEA R7, R3, R2, 0x18 ;  /* 0x0000000203077211 */ /* 0x001fc800078ec0ff */
[----:B------:R-:W0:Y:S02]  /*131c0*/  SYNCS.PHASECHK.TRANS64.TRYWAIT P0, [R7+URZ+0x28820], R9 ;  /* 0x02882009070075a7 */ /* 0x000e24000800017f */
[----:B0-----:R-:W-:Y:S05]  /*131d0*/  @!P0 BRA `(.L_x_1198) ;  /* 0x0000003800a88947 */ /* 0x001fea0003800000 */
.L_x_1305:
[----:B------:R-:W-:-:S03]  /*131e0*/  UMOV UR4, 0xffffffff ;  /* 0xffffffff00047882 */ /* 0x000fc60000000000 */
[----:B------:R-:W-:Y:S05]  /*131f0*/  BRA.DIV UR4, `(.L_x_1199) ;  /* 0x0000003a04b47947 */ /* 0x000fea000b800000 */
[----:B------:R1:W3:Y:S02]  /*13200*/  SHFL.IDX PT, R14, R17, RZ, 0x1f ;  /* 0x00001fff110e7589 */ /* 0x0002e400000e0000 */
.L_x_1308:
[----:B---3--:R-:W-:-:S13]  /*13210*/  ISETP.NE.AND P0, PT, R14, RZ, PT ;  /* 0x000000ff0e00720c */ /* 0x008fda0003f05270 */
[----:B------:R-:W-:Y:S05]  /*13220*/  @P0 BRA `(.L_x_1065) ;  /* 0x0000000000880947 */ /* 0x000fea0003800000 */
[----:B------:R-:W-:-:S03]  /*13230*/  UMOV UR4, 0xffffffff ;  /* 0xffffffff00047882 */ /* 0x000fc60000000000 */
[----:B------:R-:W-:Y:S05]  /*13240*/  BRA.DIV UR4, `(.L_x_1200) ;  /* 0x0000003a04c87947 */ /* 0x000fea000b800000 */
[----:B------:R-:W-:-:S13]  /*13250*/  ELECT P6, URZ, PT ;  /* 0x00000000003f782f */ /* 0x000fda00038c0000 */
.L_x_1311:
[----:B------:R-:W-:Y:S05]  /*13260*/  @!P6 BRA `(.L_x_1065) ;  /* 0x000000000078e947 */ /* 0x000fea0003800000 */
[----:B------:R-:W-:-:S06]  /*13270*/  ULOP3.LUT UR4, UR36, 0x2, URZ, 0xfc, !UPT ;  /* 0x0000000224047892 */ /* 0x000fcc000f8efc3f */
[----:B------:R-:W-:-:S05]  /*13280*/  IMAD.U32 R2, RZ, RZ, UR4 ;  /* 0x00000004ff027e24 */ /* 0x000fca000f8e00ff */
[----:B------:R-:W-:-:S13]  /*13290*/  ISETP.NE.AND P0, PT, R2, 0x3, PT ;  /* 0x000000030200780c */ /* 0x000fda0003f05270 */
[----:B------:R-:W-:Y:S05]  /*132a0*/  @!P0 BRA `(.L_x_1201) ;  /* 0x0000000000048947 */ /* 0x000fea0003800000 */
[----:B------:R-:W-:Y:S01]  /*132b0*/  BPT.TRAP 0x1 ;  /* 0x000000040000795c */ /* 0x000fe20000300000 */
.L_x_1201:
[----:B------:R-:W-:Y:S01]  /*132c0*/  IMAD R5, R0, 0x8, R7 ;  /* 0x0000000800057824 */ /* 0x000fe200078e0207 */
[----:B------:R-:W-:Y:S01]  /*132d0*/  SHF.L.U32 R2, R8, 0x1f, RZ ;  /* 0x0000001f08027819 */ /* 0x000fe200000006ff */
[----:B------:R-:W-:-:S03]  /*132e0*/  VIADD R0, R0, 0x1 ;  /* 0x0000000100007836 */ /* 0x000fc60000000000 */
[----:B------:R-:W3:Y:S02]  /*132f0*/  SYNCS.PHASECHK.TRANS64.TRYWAIT P1, [R5+URZ+0x28840], R2 ;  /* 0x02884002050075a7 */ /* 0x000ee4000802017f */
[----:B------:R-:W-:-:S04]  /*13300*/  ISETP.NE.AND P2, PT, R0, 0x2, PT ;  /* 0x000000020000780c */ /* 0x000fc80003f45270 */
[----:B------:R-:W-:Y:S01]  /*13310*/  SEL R3, RZ, 0x1, P2 ;  /* 0x00000001ff037807 */ /* 0x000fe20001000000 */
[----:B---3--:R-:W-:Y:S08]  /*13320*/  @!P1 BRA `(.L_x_1202) ;  /* 0x0000003800b09947 */ /* 0x008ff00003800000 */
.L_x_1312:
[----:B------:R-:W-:Y:S02]  /*13330*/  SEL R0, R0, RZ, P2 ;  /* 0x000000ff00007207 */ /* 0x000fe40001000000 */
[----:B------:R-:W-:Y:S01]  /*13340*/  LOP3.LUT R3, R8, R3, RZ, 0x3c, !PT ;  /* 0x0000000308037212 */ /* 0x000fe200078e3cff */
[----:B------:R-:W-:Y:S06]  /*13350*/  @!P0 BRA `(.L_x_1203) ;  /* 0x0000000000048947 */ /* 0x000fec0003800000 */
[----:B------:R-:W-:Y:S01]  /*13360*/  BPT.TRAP 0x1 ;  /* 0x000000040000795c */ /* 0x000fe20000300000 */
.L_x_1203:
[----:B0-----:R-:W-:Y:S01]  /*13370*/  IMAD R7, R0, 0x8, R7 ;  /* 0x0000000800077824 */ /* 0x001fe200078e0207 */
[----:B------:R-:W-:-:S04]  /*13380*/  SHF.L.U32 R0, R3, 0x1f, RZ ;  /* 0x0000001f03007819 */ /* 0x000fc800000006ff */
[----:B------:R-:W0:Y:S02]  /*13390*/  SYNCS.PHASECHK.TRANS64.TRYWAIT P1, [R7+URZ+0x28840], R0 ;  /* 0x02884000070075a7 */ /* 0x000e24000802017f */
[----:B0-----:R-:W-:Y:S05]  /*133a0*/  @!P1 BRA `(.L_x_1204) ;  /* 0x0000003800a49947 */ /* 0x001fea0003800000 */
.L_x_1313:
[----:B------:R-:W-:Y:S05]  /*133b0*/  @!P0 BRA `(.L_x_1205) ;  /* 0x0000000000048947 */ /* 0x000fea0003800000 */
[----:B------:R-:W-:Y:S01]  /*133c0*/  BPT.TRAP 0x1 ;  /* 0x000000040000795c */ /* 0x000fe20000300000 */
.L_x_1205:
[----:B------:R-:W4:Y:S02]  /*133d0*/  SYNCS.PHASECHK.TRANS64.TRYWAIT P1, [R5+URZ+0x28860], R2 ;  /* 0x02886002050075a7 */ /* 0x000f24000802017f */
[----:B----4-:R-:W-:Y:S05]  /*133e0*/  @!P1 BRA `(.L_x_1206) ;  /* 0x0000003800a89947 */ /* 0x010fea0003800000 */
.L_x_1314:
[----:B------:R-:W-:Y:S05]  /*133f0*/  @!P0 BRA `(.L_x_1207) ;  /* 0x0000000000048947 */ /* 0x000fea0003800000 */
[----:B------:R-:W-:Y:S01]  /*13400*/  BPT.TRAP 0x1 ;  /* 0x000000040000795c */ /* 0x000fe20000300000 */
.L_x_1207:
[----:B------:R0:W0:Y:S02]  /*13410*/  SYNCS.PHASECHK.TRANS64.TRYWAIT P0, [R7+URZ+0x28860], R0 ;  /* 0x02886000070075a7 */ /* 0x000024000800017f */
[----:B0-----:R-:W-:Y:S05]  /*13420*/  @!P0 NANOSLEEP.SYNCS 0x989680 ;  /* 0x009896800000895d */ /* 0x001fea0003900000 */
[----:B------:R-:W0:Y:S02]  /*13430*/  @!P0 SYNCS.PHASECHK.TRANS64 P0, [R7+URZ+0x28860], R0 ;  /* 0x02886000070085a7 */ /* 0x000e24000800007f */
[----:B0-----:R-:W-:Y:S05]  /*13440*/  @!P0 BRA `(.L_x_1207) ;  /* 0xfffffffc00f08947 */ /* 0x001fea000383ffff */
.L_x_1065:
[----:B------:R-:W-:Y:S05]  /*13450*/  BSYNC B6 ;  /* 0x0000000000067941 */ /* 0x000fea0003800000 */
.L_x_1062:
[----:B------:R-:W-:Y:S05]  /*13460*/  EXIT ;  /* 0x000000000000794d */ /* 0x000fea0003800000 */
.L_x_1075:
[----:B0-----:R-:W-:-:S04]  /*13470*/  IMAD.U32 R3, RZ, RZ, UR40 ;  /* 0x00000028ff037e24 */ /* 0x001fc8000f8e00ff */
[----:B------:R0:W1:Y:S03]  /*13480*/  SYNCS.PHASECHK.TRANS64.TRYWAIT P0, [R3+URZ+0x28800], R0 ;  /* 0x02880000030075a7 */ /* 0x000066000800017f */
[----:B-1----:R-:W-:Y:S05]  /*13490*/  @!P0 NANOSLEEP.SYNCS 0x989680 ;  /* 0x009896800000895d */ /* 0x002fea0003900000 */
[----:B------:R-:W1:Y:S02]  /*134a0*/  @!P0 SYNCS.PHASECHK.TRANS64 P0, [R3+URZ+0x28800], R0 ;  /* 0x02880000030085a7 */ /* 0x000e64000800007f */
[----:B-1----:R-:W-:Y:S05]  /*134b0*/  @!P0 BRA `(.L_x_1075) ;  /* 0xfffffffc00ec8947 */ /* 0x002fea000383ffff */
[----:B------:R-:W-:Y:S05]  /*134c0*/  BRA `(.L_x_1208) ;  /* 0xfffffee000907947 */ /* 0x000fea000383ffff */
.L_x_1079:
[----:B-1----:R-:W-:-:S04]  /*134d0*/  IMAD.U32 R3, RZ, RZ, UR40 ;  /* 0x00000028ff037e24 */ /* 0x002fc8000f8e00ff */
[----:B------:R1:W2:Y:S03]  /*134e0*/  SYNCS.PHASECHK.TRANS64.TRYWAIT P1, [R3+URZ+0x28830], R0 ;  /* 0x02883000030075a7 */ /* 0x0002a6000802017f */
[----:B--2---:R-:W-:Y:S05]  /*134f0*/  @!P1 NANOSLEEP.SYNCS 0x989680 ;  /* 0x009896800000995d */ /* 0x004fea0003900000 */
[----:B------:R-:W2:Y:S02]  /*13500*/  @!P1 SYNCS.PHASECHK.TRANS64 P1, [R3+URZ+0x28830], R0 ;  /* 0x02883000030095a7 */ /* 0x000ea4000802007f */
[----:B--2---:R-:W-:Y:S05]  /*13510*/  @!P1 BRA `(.L_x_1079) ;  /* 0xfffffffc00ec9947 */ /* 0x004fea000383ffff */
[----:B------:R-:W-:Y:S05]  /*13520*/  BRA `(.L_x_1078) ;  /* 0xfffffee000ac7947 */ /* 0x000fea000383ffff */
.L_x_1096:
[----:B-1----:R-:W-:-:S04]  /*13530*/  IMAD.U32 R7, RZ, RZ, UR6 ;  /* 0x00000006ff077e24 */ /* 0x002fc8000f8e00ff */
[----:B------:R1:W2:Y:S03]  /*13540*/  SYNCS.PHASECHK.TRANS64.TRYWAIT P1, [R7+URZ+0x28830], R6 ;  /* 0x02883006070075a7 */ /* 0x0002a6000802017f */
[----:B--2---:R-:W-:Y:S05]  /*13550*/  @!P1 NANOSLEEP.SYNCS 0x989680 ;  /* 0x009896800000995d */ /* 0x004fea0003900000 */
[----:B------:R-:W2:Y:S02]  /*13560*/  @!P1 SYNCS.PHASECHK.TRANS64 P1, [R7+URZ+0x28830], R6 ;  /* 0x02883006070095a7 */ /* 0x000ea4000802007f */
[----:B--2---:R-:W-:Y:S05]  /*13570*/  @!P1 BRA `(.L_x_1096) ;  /* 0xfffffffc00ec9947 */ /* 0x004fea000383ffff */
[----:B------:R-:W-:Y:S05]  /*13580*/  BRA `(.L_x_1093) ;  /* 0xffffff1800047947 */ /* 0x000fea000383ffff */
.L_x_1100:
[----:B-1----:R-:W-:-:S04]  /*13590*/  IMAD.U32 R7, RZ, RZ, UR6 ;  /* 0x00000006ff077e24 */ /* 0x002fc8000f8e00ff */
[----:B------:R1:W2:Y:S03]  /*135a0*/  SYNCS.PHASECHK.TRANS64.TRYWAIT P1, [R7+URZ+0x28850], R6 ;  /* 0x02885006070075a7 */ /* 0x0002a6000802017f */
[----:B--2---:R-:W-:Y:S05]  /*135b0*/  @!P1 NANOSLEEP.SYNCS 0x989680 ;  /* 0x009896800000995d */ /* 0x004fea0003900000 */
[----:B------:R-:W2:Y:S02]  /*135c0*/  @!P1 SYNCS.PHASECHK.TRANS64 P1, [R7+URZ+0x28850], R6 ;  /* 0x02885006070095a7 */ /* 0x000ea4000802007f */
[----:B--2---:R-:W-:Y:S05]  /*135d0*/  @!P1 BRA `(.L_x_1100) ;  /* 0xfffffffc00ec9947 */ /* 0x004fea000383ffff */
[----:B------:R-:W-:Y:S05]  /*135e0*/  BRA `(.L_x_1097) ;  /* 0xffffff1800d87947 */ /* 0x000fea000383ffff */
.L_x_1119:
[----:B-1----:R-:W-:-:S04]  /*135f0*/  IMAD.U32 R7, RZ, RZ, UR6 ;  /* 0x00000006ff077e24 */ /* 0x002fc8000f8e00ff */
[----:B------:R1:W2:Y:S03]  /*13600*/  SYNCS.PHASECHK.TRANS64.TRYWAIT P1, [R7+URZ+0x28830], R6 ;  /* 0x02883006070075a7 */ /* 0x0002a6000802017f */
[----:B--2---:R-:W-:Y:S05]  /*13610*/  @!P1 NANOSLEEP.SYNCS 0x989680 ;  /* 0x009896800000995d */ /* 0x004fea0003900000 */
[----:B------:R-:W2:Y:S02]  /*13620*/  @!P1 SYNCS.PHASECHK.TRANS64 P1, [R7+URZ+0x28830], R6 ;  /* 0x02883006070095a7 */ /* 0x000ea4000802007f */
[----:B--2---:R-:W-:Y:S05]  /*13630*/  @!P1 BRA `(.L_x_1119) ;  /* 0xfffffffc00ec9947 */ /* 0x004fea000383ffff */
[----:B------:R-:W-:Y:S05]  /*13640*/  BRA `(.L_x_1116) ;  /* 0xffffff4800dc7947 */ /* 0x000fea000383ffff */
.L_x_1123:
[----:B-1----:R-:W-:-:S04]  /*13650*/  IMAD.U32 R7, RZ, RZ, UR6 ;  /* 0x00000006ff077e24 */ /* 0x002fc8000f8e00ff */
[----:B------:R1:W2:Y:S03]  /*13660*/  SYNCS.PHASECHK.TRANS64.TRYWAIT P1, [R7+URZ+0x28850], R6 ;  /* 0x02885006070075a7 */ /* 0x0002a6000802017f */
[----:B--2---:R-:W-:Y:S05]  /*13670*/  @!P1 NANOSLEEP.SYNCS 0x989680 ;  /* 0x009896800000995d */ /* 0x004fea0003900000 */
[----:B------:R-:W2:Y:S02]  /*13680*/  @!P1 SYNCS.PHASECHK.TRANS64 P1, [R7+URZ+0x28850], R6 ;  /* 0x02885006070095a7 */ /* 0x000ea4000802007f */
[----:B--2---:R-:W-:Y:S05]  /*13690*/  @!P1 BRA `(.L_x_1123) ;  /* 0xfffffffc00ec9947 */ /* 0x004fea000383ffff */
[----:B------:R-:W-:Y:S05]  /*136a0*/  BRA `(.L_x_1120) ;  /* 0xffffff4c00b07947 */ /* 0x000fea000383ffff */
.L_x_1131:
[----:B-1----:R-:W-:-:S04]  /*136b0*/  IMAD.U32 R7, RZ, RZ, UR6 ;  /* 0x00000006ff077e24 */ /* 0x002fc8000f8e00ff */
[----:B------:R1:W2:Y:S03]  /*136c0*/  SYNCS.PHASECHK.TRANS64.TRYWAIT P1, [R7+URZ+0x28830], R6 ;  /* 0x02883006070075a7 */ /* 0x0002a6000802017f */
[----:B--2---:R-:W-:Y:S05]  /*136d0*/  @!P1 NANOSLEEP.SYNCS 0x989680 ;  /* 0x009896800000995d */ /* 0x004fea0003900000 */
[----:B------:R-:W2:Y:S02]  /*136e0*/  @!P1 SYNCS.PHASECHK.TRANS64 P1, [R7+URZ+0x28830], R6 ;  /* 0x02883006070095a7 */ /* 0x000ea4000802007f */
[----:B--2---:R-:W-:Y:S05]  /*136f0*/  @!P1 BRA `(.L_x_1131) ;  /* 0xfffffffc00ec9947 */ /* 0x004fea000383ffff */
[----:B------:R-:W-:Y:S05]  /*13700*/  BRA `(.L_x_1128) ;  /* 0xffffff6800e07947 */ /* 0x000fea000383ffff */
.L_x_1135:
[----:B-1----:R-:W-:-:S04]  /*13710*/  IMAD.U32 R7, RZ, RZ, UR6 ;  /* 0x00000006ff077e24 */ /* 0x002fc8000f8e00ff */
[----:B------:R1:W2:Y:S03]  /*13720*/  SYNCS.PHASECHK.TRANS64.TRYWAIT P1, [R7+URZ+0x28850], R6 ;  /* 0x02885006070075a7 */ /* 0x0002a6000802017f */
[----:B--2---:R-:W-:Y:S05]  /*13730*/  @!P1 NANOSLEEP.SYNCS 0x989680 ;  /* 0x009896800000995d */ /* 0x004fea0003900000 */
[----:B------:R-:W2:Y:S02]  /*13740*/  @!P1 SYNCS.PHASECHK.TRANS64 P1, [R7+URZ+0x28850], R6 ;  /* 0x02885006070095a7 */ /* 0x000ea4000802007f */
[----:B--2---:R-:W-:Y:S05]  /*13750*/  @!P1 BRA `(.L_x_1135) ;  /* 0xfffffffc00ec9947 */ /* 0x004fea000383ffff */
[----:B------:R-:W-:Y:S05]  /*13760*/  BRA `(.L_x_1132) ;  /* 0xffffff6c00a47947 */ /* 0x000fea000383ffff */
.L_x_1150:
[----:B-1----:R-:W-:-:S04]  /*13770*/  IMAD.U32 R3, RZ, RZ, UR5 ;  /* 0x00000005ff037e24 */ /* 0x002fc8000f8e00ff */
[----:B------:R1:W3:Y:S03]  /*13780*/  SYNCS.PHASECHK.TRANS64.TRYWAIT P1, [R3+URZ+0x28850], R0 ;  /* 0x02885000030075a7 */ /* 0x0002e6000802017f */
[----:B---3--:R-:W-:Y:S05]  /*13790*/  @!P1 NANOSLEEP.SYNCS 0x989680 ;  /* 0x009896800000995d */ /* 0x008fea0003900000 */
[----:B------:R-:W3:Y:S02]  /*137a0*/  @!P1 SYNCS.PHASECHK.TRANS64 P1, [R3+URZ+0x28850], R0 ;  /* 0x02885000030095a7 */ /* 0x000ee4000802007f */
[----:B---3--:R-:W-:Y:S05]  /*137b0*/  @!P1 BRA `(.L_x_1150) ;  /* 0xfffffffc00ec9947 */ /* 0x008fea000383ffff */
[----:B------:R-:W-:Y:S05]  /*137c0*/  BRA `(.L_x_1149) ;  /* 0xffffff9800c47947 */ /* 0x000fea000383ffff */
.L_x_1168:
[----:B------:R-:W-:Y:S02]  /*137d0*/  IMAD.MOV.U32 R13, RZ, RZ, R17 ;  /* 0x000000ffff0d7224 */ /* 0x000fe400078e0011 */
[----:B------:R-:W-:Y:S02]  /*137e0*/  IMAD.MOV.U32 R12, RZ, RZ, RZ ;  /* 0x000000ffff0c7224 */ /* 0x000fe400078e00ff */
[----:B------:R-:W-:Y:S02]  /*137f0*/  IMAD.MOV.U32 R11, RZ, RZ, 0x1f ;  /* 0x0000001fff0b7424 */ /* 0x000fe400078e00ff */
[----:B------:R-:W-:-:S07]  /*13800*/  IMAD.MOV.U32 R15, RZ, RZ, -0x1 ;  /* 0xffffffffff0f7424 */ /* 0x000fce00078e00ff */
[----:B-----5:R-:W-:Y:S05]  /*13810*/  WARPSYNC.COLLECTIVE R15, `(.L_x_1209) ;  /* 0x000000000f087348 */ /* 0x020fea0003c00000 */
[----:B------:R0:W1:Y:S02]  /*13820*/  SHFL.IDX P6, R14, R13, R12, R11 ;  /* 0x0000000c0d0e7389 */ /* 0x00006400000c000b */
[----:B01---5:R-:W-:Y:S01]  /*13830*/  ENDCOLLECTIVE ;  /* 0x000000000000791b */ /* 0x023fe20003800000 */
.L_x_1209:
[----:B------:R-:W-:Y:S05]  /*13840*/  BRA `(.L_x_1210) ;  /* 0xffffffcc00807947 */ /* 0x000fea000383ffff */
.L_x_1170:
[----:B0-----:R-:W-:-:S04]  /*13850*/  IMAD.U32 R10, RZ, RZ, UR46 ;  /* 0x0000002eff0a7e24 */ /* 0x001fc8000f8e00ff */
[----:B------:R0:W1:Y:S03]  /*13860*/  SYNCS.PHASECHK.TRANS64.TRYWAIT P0, [R10+URZ+0x28840], R9 ;  /* 0x028840090a0075a7 */ /* 0x000066000800017f */
[----:B-1----:R-:W-:Y:S05]  /*13870*/  @!P0 NANOSLEEP.SYNCS 0x989680 ;  /* 0x009896800000895d */ /* 0x002fea0003900000 */
[----:B------:R-:W1:Y:S02]  /*13880*/  @!P0 SYNCS.PHASECHK.TRANS64 P0, [R10+URZ+0x28840], R9 ;  /* 0x028840090a0085a7 */ /* 0x000e64000800007f */
[----:B-1----:R-:W-:Y:S05]  /*13890*/  @!P0 BRA `(.L_x_1170) ;  /* 0xfffffffc00ec8947 */ /* 0x002fea000383ffff */
[----:B------:R-:W-:Y:S05]  /*138a0*/  BRA `(.L_x_1211) ;  /* 0xffffffcc00fc7947 */ /* 0x000fea000383ffff */
.L_x_1171:
        /* <DEDUP_REMOVED lines=8> */
.L_x_1213:
[----:B------:R-:W-:Y:S05]  /*13930*/  BSYNC B0 ;  /* 0x0000000000007941 */ /* 0x000fea0003800000 */
.L_x_1212:
[----:B------:R-:W-:Y:S01]  /*13940*/  IMAD.MOV.U32 R13, RZ, RZ, R0 ;  /* 0x000000ffff0d7224 */ /* 0x000fe200078e0000 */
[----:B------:R-:W-:Y:S01]  /*13950*/  @P0 LEA R9, R19, UR46, 0x1 ;  /* 0x0000002e13090c11 */ /* 0x000fe2000f8e08ff */
[----:B------:R-:W-:Y:S02]  /*13960*/  IMAD.MOV.U32 R12, RZ, RZ, RZ ;  /* 0x000000ffff0c7224 */ /* 0x000fe400078e00ff */
[----:B------:R-:W-:Y:S02]  /*13970*/  IMAD.MOV.U32 R11, RZ, RZ, 0x181f ;  /* 0x0000181fff0b7424 */ /* 0x000fe400078e00ff */
[----:B------:R-:W-:Y:S02]  /*13980*/  IMAD.MOV.U32 R15, RZ, RZ, -0x1 ;  /* 0xffffffffff0f7424 */ /* 0x000fe400078e00ff */
[----:B------:R-:W-:-:S07]  /*13990*/  IMAD.MOV.U32 R5, RZ, RZ, R14 ;  /* 0x000000ffff057224 */ /* 0x000fce00078e000e */
[----:B------:R-:W-:Y:S05]  /*139a0*/  WARPSYNC.COLLECTIVE R15, `(.L_x_1214) ;  /* 0x000000000f087348 */ /* 0x000fea0003c00000 */
[----:B------:R0:W1:Y:S02]  /*139b0*/  SHFL.IDX P6, R14, R13, R12, R11 ;  /* 0x0000000c0d0e7389 */ /* 0x00006400000c000b */
[----:B01----:R-:W-:Y:S01]  /*139c0*/  ENDCOLLECTIVE ;  /* 0x000000000000791b */ /* 0x003fe20003800000 */
.L_x_1214:
[----:B------:R-:W-:Y:S02]  /*139d0*/  IMAD.MOV.U32 R13, RZ, RZ, R3 ;  /* 0x000000ffff0d7224 */ /* 0x000fe400078e0003 */
[----:B------:R-:W-:Y:S02]  /*139e0*/  IMAD.MOV.U32 R12, RZ, RZ, 0x1 ;  /* 0x00000001ff0c7424 */ /* 0x000fe400078e00ff */
[----:B------:R-:W-:-:S07]  /*139f0*/  IMAD.MOV.U32 R4, RZ, RZ, R14 ;  /* 0x000000ffff047224 */ /* 0x000fce00078e000e */
[----:B------:R-:W-:Y:S05]  /*13a00*/  WARPSYNC.COLLECTIVE R15, `(.L_x_1215) ;  /* 0x000000000f087348 */ /* 0x000fea0003c00000 */
[----:B------:R0:W1:Y:S02]  /*13a10*/  SHFL.IDX P6, R14, R13, R12, R11 ;  /* 0x0000000c0d0e7389 */ /* 0x00006400000c000b */
[----:B01----:R-:W-:Y:S01]  /*13a20*/  ENDCOLLECTIVE ;  /* 0x000000000000791b */ /* 0x003fe20003800000 */
.L_x_1215:
        /* <DEDUP_REMOVED lines=13> */
.L_x_1216:
[----:B------:R-:W-:Y:S02]  /*13b00*/  IMAD.MOV.U32 R5, RZ, RZ, R8 ;  /* 0x000000ffff057224 */ /* 0x000fe400078e0008 */
[----:B------:R-:W-:Y:S02]  /*13b10*/  IMAD.MOV.U32 R13, RZ, RZ, R3 ;  /* 0x000000ffff0d7224 */ /* 0x000fe400078e0003 */
[----:B------:R-:W-:Y:S02]  /*13b20*/  IMAD.MOV.U32 R12, RZ, RZ, 0x2 ;  /* 0x00000002ff0c7424 */ /* 0x000fe400078e00ff */
[----:B------:R-:W-:-:S07]  /*13b30*/  IMAD.MOV.U32 R4, RZ, RZ, R14 ;  /* 0x000000ffff047224 */ /* 0x000fce00078e000e */
[----:B------:R-:W-:Y:S05]  /*13b40*/  WARPSYNC.COLLECTIVE R15, `(.L_x_1217) ;  /* 0x000000000f087348 */ /* 0x000fea0003c00000 */
[----:B------:R0:W1:Y:S02]  /*13b50*/  SHFL.IDX P6, R14, R13, R12, R11 ;  /* 0x0000000c0d0e7389 */ /* 0x00006400000c000b */
[----:B01----:R-:W-:Y:S01]  /*13b60*/  ENDCOLLECTIVE ;  /* 0x000000000000791b */ /* 0x003fe20003800000 */
.L_x_1217:
        /* <DEDUP_REMOVED lines=9> */
[----:B0-----:R-:W-:Y:S05]  /*13c00*/  WARPSYNC.COLLECTIVE R15, `(.L_x_1218) ;  /* 0x000000000f087348 */ /* 0x001fea0003c00000 */
[----:B------:R1:W2:Y:S02]  /*13c10*/  SHFL.IDX P6, R14, R13, R12, R11 ;  /* 0x0000000c0d0e7389 */ /* 0x0002a400000c000b */
[----:B012---:R-:W-:Y:S01]  /*13c20*/  ENDCOLLECTIVE ;  /* 0x000000000000791b */ /* 0x007fe20003800000 */
.L_x_1218:
[----:B------:R-:W-:Y:S02]  /*13c30*/  IMAD.MOV.U32 R5, RZ, RZ, R10 ;  /* 0x000000ffff057224 */ /* 0x000fe400078e000a */
[----:B------:R-:W-:Y:S02]  /*13c40*/  IMAD.MOV.U32 R13, RZ, RZ, R3 ;  /* 0x000000ffff0d7224 */ /* 0x000fe400078e0003 */
[----:B------:R-:W-:Y:S02]  /*13c50*/  IMAD.MOV.U32 R12, RZ, RZ, 0x3 ;  /* 0x00000003ff0c7424 */ /* 0x000fe400078e00ff */
[----:B------:R-:W-:-:S07]  /*13c60*/  IMAD.MOV.U32 R35, RZ, RZ, R14 ;  /* 0x000000ffff237224 */ /* 0x000fce00078e000e */
[----:B------:R-:W-:Y:S05]  /*13c70*/  WARPSYNC.COLLECTIVE R15, `(.L_x_1219) ;  /* 0x000000000f087348 */ /* 0x000fea0003c00000 */
[----:B------:R0:W1:Y:S02]  /*13c80*/  SHFL.IDX P6, R14, R13, R12, R11 ;  /* 0x0000000c0d0e7389 */ /* 0x00006400000c000b */
[----:B01----:R-:W-:Y:S01]  /*13c90*/  ENDCOLLECTIVE ;  /* 0x000000000000791b */ /* 0x003fe20003800000 */
.L_x_1219:
[----:B------:R-:W-:-:S04]  /*13ca0*/  IMAD.MOV.U32 R4, RZ, RZ, R35 ;  /* 0x000000ffff047224 */ /* 0x000fc800078e0023 */
[----:B------:R-:W-:Y:S01]  /*13cb0*/  @P0 IMAD.WIDE.U32 R8, R26, 0x2, R4 ;  /* 0x000000021a080825 */ /* 0x000fe200078e0004 */
[----:B------:R-:W-:-:S05]  /*13cc0*/  @P0 LEA R5, R19, UR46, 0x1 ;  /* 0x0000002e13050c11 */ /* 0x000fca000f8e08ff */
        /* <DEDUP_REMOVED lines=11> */
.L_x_1220:
[----:B------:R-:W-:Y:S01]  /*13d80*/  IMAD.MOV.U32 R5, RZ, RZ, R7 ;  /* 0x000000ffff057224 */ /* 0x000fe200078e0007 */
[----:B------:R-:W-:Y:S01]  /*13d90*/  @P0 LEA R7, R19, UR46, 0x1 ;  /* 0x0000002e13070c11 */ /* 0x000fe2000f8e08ff */
[----:B------:R-:W-:Y:S02]  /*13da0*/  IMAD.MOV.U32 R13, RZ, RZ, R3 ;  /* 0x000000ffff0d7224 */ /* 0x000fe400078e0003 */
[----:B------:R-:W-:Y:S02]  /*13db0*/  IMAD.MOV.U32 R12, RZ, RZ, 0x4 ;  /* 0x00000004ff0c7424 */ /* 0x000fe400078e00ff */
[----:B------:R-:W-:-:S07]  /*13dc0*/  IMAD.MOV.U32 R36, RZ, RZ, R14 ;  /* 0x000000ffff247224 */ /* 0x000fce00078e000e */
[----:B------:R-:W-:Y:S05]  /*13dd0*/  WARPSYNC.COLLECTIVE R15, `(.L_x_1221) ;  /* 0x000000000f087348 */ /* 0x000fea0003c00000 */
[----:B------:R0:W1:Y:S02]  /*13de0*/  SHFL.IDX P6, R14, R13, R12, R11 ;  /* 0x0000000c0d0e7389 */ /* 0x00006400000c000b */
[----:B01----:R-:W-:Y:S01]  /*13df0*/  ENDCOLLECTIVE ;  /* 0x000000000000791b */ /* 0x003fe20003800000 */
.L_x_1221:
        /* <DEDUP_REMOVED lines=13> */
.L_x_1222:
        /* <DEDUP_REMOVED lines=8> */
.L_x_1223:
        /* <DEDUP_REMOVED lines=12> */
.L_x_1224:
        /* <DEDUP_REMOVED lines=8> */
.L_x_1225:
        /* <DEDUP_REMOVED lines=13> */
.L_x_1226:
        /* <DEDUP_REMOVED lines=8> */
.L_x_1227:
        /* <DEDUP_REMOVED lines=12> */
.L_x_1228:
[----:B------:R-:W-:Y:S05]  /*142a0*/  BRA `(.L_x_1229) ;  /* 0xffffffc800f87947 */ /* 0x000fea000383ffff */
.L_x_1174:
[----:B------:R-:W-:Y:S02]  /*142b0*/  IMAD.MOV.U32 R13, RZ, RZ, R7 ;  /* 0x000000ffff0d7224 */ /* 0x000fe400078e0007 */
[----:B------:R-:W-:Y:S02]  /*142c0*/  IMAD.MOV.U32 R12, RZ, RZ, RZ ;  /* 0x000000ffff0c7224 */ /* 0x000fe400078e00ff */
[----:B------:R-:W-:Y:S02]  /*142d0*/  IMAD.MOV.U32 R11, RZ, RZ, 0x181f ;  /* 0x0000181fff0b7424 */ /* 0x000fe400078e00ff */
[----:B------:R-:W-:Y:S02]  /*142e0*/  IMAD.MOV.U32 R15, RZ, RZ, -0x1 ;  /* 0xffffffffff0f7424 */ /* 0x000fe400078e00ff */
[----:B------:R-:W-:-:S07]  /*142f0*/  VIADD R3, R28, UR41 ;  /* 0x000000291c037c36 */ /* 0x000fce0008000000 */
[----:B------:R-:W-:Y:S05]  /*14300*/  WARPSYNC.COLLECTIVE R15, `(.L_x_1230) ;  /* 0x000000000f087348 */ /* 0x000fea0003c00000 */
[----:B------:R0:W1:Y:S02]  /*14310*/  SHFL.IDX P6, R14, R13, R12, R11 ;  /* 0x0000000c0d0e7389 */ /* 0x00006400000c000b */
[----:B01----:R-:W-:Y:S01]  /*14320*/  ENDCOLLECTIVE ;  /* 0x000000000000791b */ /* 0x003fe20003800000 */
.L_x_1230:
[----:B------:R-:W-:Y:S02]  /*14330*/  VIADD R9, R3, 0x10 ;  /* 0x0000001003097836 */ /* 0x000fe40000000000 */
[----:B------:R-:W-:Y:S02]  /*14340*/  IMAD.MOV.U32 R13, RZ, RZ, R6 ;  /* 0x000000ffff0d7224 */ /* 0x000fe400078e0006 */
[----:B------:R-:W-:-:S07]  /*14350*/  IMAD.MOV.U32 R5, RZ, RZ, R14 ;  /* 0x000000ffff057224 */ /* 0x000fce00078e000e */
[----:B------:R-:W-:Y:S05]  /*14360*/  WARPSYNC.COLLECTIVE R15, `(.L_x_1231) ;  /* 0x000000000f087348 */ /* 0x000fea0003c00000 */
[----:B------:R0:W1:Y:S02]  /*14370*/  SHFL.IDX P6, R14, R13, R12, R11 ;  /* 0x0000000c0d0e7389 */ /* 0x00006400000c000b */
[----:B01----:R-:W-:Y:S01]  /*14380*/  ENDCOLLECTIVE ;  /* 0x000000000000791b */ /* 0x003fe20003800000 */
.L_x_1231:
        /* <DEDUP_REMOVED lines=10> */
.L_x_1232:
        /* <DEDUP_REMOVED lines=13> */
.L_x_1233:
[----:B------:R-:W-:Y:S02]  /*14500*/  IMAD.MOV.U32 R5, RZ, RZ, R8 ;  /* 0x000000ffff057224 */ /* 0x000fe400078e0008 */
[----:B------:R-:W-:Y:S02]  /*14510*/  IMAD.MOV.U32 R13, RZ, RZ, R7 ;  /* 0x000000ffff0d7224 */ /* 0x000fe400078e0007 */
[----:B------:R-:W-:Y:S02]  /*14520*/  IMAD.MOV.U32 R12, RZ, RZ, 0x2 ;  /* 0x00000002ff0c7424 */ /* 0x000fe400078e00ff */
[----:B------:R-:W-:-:S07]  /*14530*/  IMAD.MOV.U32 R4, RZ, RZ, R14 ;  /* 0x000000ffff047224 */ /* 0x000fce00078e000e */
[----:B------:R-:W-:Y:S05]  /*14540*/  WARPSYNC.COLLECTIVE R15, `(.L_x_1234) ;  /* 0x000000000f087348 */ /* 0x000fea0003c00000 */
[----:B------:R0:W1:Y:S02]  /*14550*/  SHFL.IDX P6, R14, R13, R12, R11 ;  /* 0x0000000c0d0e7389 */ /* 0x00006400000c000b */
[----:B01----:R-:W-:Y:S01]  /*14560*/  ENDCOLLECTIVE ;  /* 0x000000000000791b */ /* 0x003fe20003800000 */
.L_x_1234:
[----:B------:R-:W-:-:S04]  /*14570*/  @!P2 IMAD.WIDE.U32 R8, R26, 0x2, R4 ;  /* 0x000000021a08a825 */ /* 0x000fc800078e0004 */
[----:B------:R-:W-:Y:S01]  /*14580*/  VIADD R5, R3, 0x20 ;  /* 0x0000002003057836 */ /* 0x000fe20000000000 */
[----:B------:R-:W-:Y:S01]  /*14590*/  @!PT LDS RZ, [RZ] ;  /* 0x00000000fffff984 */ /* 0x000fe20000000800 */
[----:B------:R-:W-:Y:S01]  /*145a0*/  @!PT LDS RZ, [RZ] ;  /* 0x00000000fffff984 */ /* 0x000fe20000000800 */
[----:B------:R-:W-:Y:S01]  /*145b0*/  @!PT LDS RZ, [RZ] ;  /* 0x00000000fffff984 */ /* 0x000fe20000000800 */
[----:B------:R-:W-:Y:S04]  /*145c0*/  @!P2 LDGSTS.E.BYPASS.LTC128B.128 [R35+0x10c00], desc[UR48][R8.64], !P0 ;  /* 0x10c000000823afae */ /* 0x000fe8000c101d70 */
[----:B------:R0:W-:Y:S01]  /*145d0*/  @!P2 LDGSTS.E.BYPASS.LTC128B.128 [R35+0x14c00], desc[UR48][R8.64+0x80], !P1 ;  /* 0x14c000800823afae */ /* 0x0001e2000c901d70 */
[----:B------:R-:W-:Y:S01]  /*145e0*/  ISETP.GE.AND P2, PT, R5, R0, PT ;  /* 0x000000000500720c */ /* 0x000fe20003f46270 */
[----:B------:R-:W-:Y:S02]  /*145f0*/  IMAD.MOV.U32 R13, RZ, RZ, R6 ;  /* 0x000000ffff0d7224 */ /* 0x000fe400078e0006 */
[----:B0-----:R-:W-:Y:S02]  /*14600*/  VIADD R9, R3, 0x30 ;  /* 0x0000003003097836 */ /* 0x001fe40000000000 */
[----:B------:R-:W-:-:S08]  /*14610*/  IMAD.MOV.U32 R5, RZ, RZ, R14 ;  /* 0x000000ffff057224 */ /* 0x000fd000078e000e */
[----:B------:R-:W-:-:S07]  /*14620*/  @!P2 LEA R21, R19, UR46, 0x1 ;  /* 0x0000002e1315ac11 */ /* 0x000fce000f8e08ff */
[----:B------:R-:W-:Y:S05]  /*14630*/  WARPSYNC.COLLECTIVE R15, `(.L_x_1235) ;  /* 0x000000000f087348 */ /* 0x000fea0003c00000 */
[----:B------:R0:W1:Y:S02]  /*14640*/  SHFL.IDX P6, R14, R13, R12, R11 ;  /* 0x0000000c0d0e7389 */ /* 0x00006400000c000b */
[----:B01----:R-:W-:Y:S01]  /*14650*/  ENDCOLLECTIVE ;  /* 0x000000000000791b */ /* 0x003fe20003800000 */
.L_x_1235:
[----:B------:R-:W-:Y:S02]  /*14660*/  IMAD.MOV.U32 R13, RZ, RZ, R7 ;  /* 0x000000ffff0d7224 */ /* 0x000fe400078e0007 */
[----:B------:R-:W-:Y:S02]  /*14670*/  IMAD.MOV.U32 R12, RZ, RZ, 0x3 ;  /* 0x00000003ff0c7424 */ /* 0x000fe400078e00ff */
[----:B------:R-:W-:-:S07]  /*14680*/  IMAD.MOV.U32 R4, RZ, RZ, R14 ;  /* 0x000000ffff047224 */ /* 0x000fce00078e000e */
[----:B------:R-:W-:Y:S05]  /*14690*/  WARPSYNC.COLLECTIVE R15, `(.L_x_1236) ;  /* 0x000000000f087348 */ /* 0x000fea0003c00000 */
[----:B------:R0:W1:Y:S02]  /*146a0*/  SHFL.IDX P6, R14, R13, R12, R11 ;  /* 0x0000000c0d0e7389 */ /* 0x00006400000c000b */
[----:B01----:R-:W-:Y:S01]  /*146b0*/  ENDCOLLECTIVE ;  /* 0x000000000000791b */ /* 0x003fe20003800000 */
.L_x_1236:
        /* <DEDUP_REMOVED lines=13> */
.L_x_1237:
[----:B------:R-:W-:Y:S02]  /*14790*/  IMAD.MOV.U32 R5, RZ, RZ, R10 ;  /* 0x000000ffff057224 */ /* 0x000fe400078e000a */
[----:B------:R-:W-:Y:S02]  /*147a0*/  IMAD.MOV.U32 R13, RZ, RZ, R7 ;  /* 0x000000ffff0d7224 */ /* 0x000fe400078e0007 */
[----:B------:R-:W-:Y:S02]  /*147b0*/  IMAD.MOV.U32 R12, RZ, RZ, 0x4 ;  /* 0x00000004ff0c7424 */ /* 0x000fe400078e00ff */
[----:B------:R-:W-:-:S07]  /*147c0*/  IMAD.MOV.U32 R4, RZ, RZ, R14 ;  /* 0x000000ffff047224 */ /* 0x000fce00078e000e */
[----:B------:R-:W-:Y:S05]  /*147d0*/  WARPSYNC.COLLECTIVE R15, `(.L_x_1238) ;  /* 0x000000000f087348 */ /* 0x000fea0003c00000 */
[----:B------:R0:W1:Y:S02]  /*147e0*/  SHFL.IDX P6, R14, R13, R12, R11 ;  /* 0x0000000c0d0e7389 */ /* 0x00006400000c000b */
[----:B01----:R-:W-:Y:S01]  /*147f0*/  ENDCOLLECTIVE ;  /* 0x000000000000791b */ /* 0x003fe20003800000 */
.L_x_1238:
        /* <DEDUP_REMOVED lines=15> */
.L_x_1239:
[----:B------:R-:W-:Y:S02]  /*148f0*/  IMAD.MOV.U32 R13, RZ, RZ, R7 ;  /* 0x000000ffff0d7224 */ /* 0x000fe400078e0007 */
[----:B------:R-:W-:Y:S02]  /*14900*/  IMAD.MOV.U32 R12, RZ, RZ, 0x5 ;  /* 0x00000005ff0c7424 */ /* 0x000fe400078e00ff */
[----:B------:R-:W-:-:S07]  /*14910*/  IMAD.MOV.U32 R4, RZ, RZ, R14 ;  /* 0x000000ffff047224 */ /* 0x000fce00078e000e */
[----:B------:R-:W-:Y:S05]  /*14920*/  WARPSYNC.COLLECTIVE R15, `(.L_x_1240) ;  /* 0x000000000f087348 */ /* 0x000fea0003c00000 */
[----:B------:R0:W1:Y:S02]  /*14930*/  SHFL.IDX P6, R14, R13, R12, R11 ;  /* 0x0000000c0d0e7389 */ /* 0x00006400000c000b */
[----:B01----:R-:W-:Y:S01]  /*14940*/  ENDCOLLECTIVE ;  /* 0x000000000000791b */ /* 0x003fe20003800000 */
.L_x_1240:
        /* <DEDUP_REMOVED lines=13> */
.L_x_1241:
[----:B------:R-:W-:Y:S02]  /*14a20*/  IMAD.MOV.U32 R5, RZ, RZ, R10 ;  /* 0x000000ffff057224 */ /* 0x000fe400078e000a */
[----:B------:R-:W-:Y:S02]  /*14a30*/  IMAD.MOV.U32 R13, RZ, RZ, R7 ;  /* 0x000000ffff0d7224 */ /* 0x000fe400078e0007 */
[----:B------:R-:W-:Y:S02]  /*14a40*/  IMAD.MOV.U32 R12, RZ, RZ, 0x6 ;  /* 0x00000006ff0c7424 */ /* 0x000fe400078e00ff */
[----:B------:R-:W-:-:S07]  /*14a50*/  IMAD.MOV.U32 R4, RZ, RZ, R14 ;  /* 0x000000ffff047224 */ /* 0x000fce00078e000e */
[----:B------:R-:W-:Y:S05]  /*14a60*/  WARPSYNC.COLLECTIVE R15, `(.L_x_1242) ;  /* 0x000000000f087348 */ /* 0x000fea0003c00000 */
[----:B------:R0:W1:Y:S02]  /*14a70*/  SHFL.IDX P6, R14, R13, R12, R11 ;  /* 0x0000000c0d0e7389 */ /* 0x00006400000c000b */
[----:B01----:R-:W-:Y:S01]  /*14a80*/  ENDCOLLECTIVE ;  /* 0x000000000000791b */ /* 0x003fe20003800000 */
.L_x_1242:
        /* <DEDUP_REMOVED lines=14> */
.L_x_1243:
[----:B------:R-:W-:Y:S02]  /*14b70*/  IMAD.MOV.U32 R13, RZ, RZ, R7 ;  /* 0x000000ffff0d7224 */ /* 0x000fe400078e0007 */
[----:B------:R-:W-:Y:S02]  /*14b80*/  IMAD.MOV.U32 R12, RZ, RZ, 0x7 ;  /* 0x00000007ff0c7424 */ /* 0x000fe400078e00ff */
[----:B------:R-:W-:-:S07]  /*14b90*/  IMAD.MOV.U32 R4, RZ, RZ, R14 ;  /* 0x000000ffff047224 */ /* 0x000fce00078e000e */
[----:B------:R-:W-:Y:S05]  /*14ba0*/  WARPSYNC.COLLECTIVE R15, `(.L_x_1244) ;  /* 0x000000000f087348 */ /* 0x000fea0003c00000 */
[----:B------:R0:W1:Y:S02]  /*14bb0*/  SHFL.IDX P6, R14, R13, R12, R11 ;  /* 0x0000000c0d0e7389 */ /* 0x00006400000c000b */
[----:B01----:R-:W-:Y:S01]  /*14bc0*/  ENDCOLLECTIVE ;  /* 0x000000000000791b */ /* 0x003fe20003800000 */
.L_x_1244:
[----:B------:R-:W-:-:S05]  /*14bd0*/  @!P2 IMAD.WIDE.U32 R4, R26, 0x2, R4 ;  /* 0x000000021a04a825 */ /* 0x000fca00078e0004 */
        /* <DEDUP_REMOVED lines=10> */
.L_x_1245:
[----:B------:R-:W-:Y:S05]  /*14c80*/  BRA `(.L_x_1246) ;  /* 0xffffffc800e87947 */ /* 0x000fea000383ffff */
.L_x_1177:
[----:B0-----:R-:W-:-:S04]  /*14c90*/  IMAD.U32 R3, RZ, RZ, UR46 ;  /* 0x0000002eff037e24 */ /* 0x001fc8000f8e00ff */
[----:B------:R0:W1:Y:S03]  /*14ca0*/  SYNCS.PHASECHK.TRANS64.TRYWAIT P0, [R3+URZ+0x28820], R0 ;  /* 0x02882000030075a7 */ /* 0x000066000800017f */
[----:B-1----:R-:W-:Y:S05]  /*14cb0*/  @!P0 NANOSLEEP.SYNCS 0x989680 ;  /* 0x009896800000895d */ /* 0x002fea0003900000 */
[----:B------:R-:W1:Y:S02]  /*14cc0*/  @!P0 SYNCS.PHASECHK.TRANS64 P0, [R3+URZ+0x28820], R0 ;  /* 0x02882000030085a7 */ /* 0x000e64000800007f */
[----:B-1----:R-:W-:Y:S05]  /*14cd0*/  @!P0 BRA `(.L_x_1177) ;  /* 0xfffffffc00ec8947 */ /* 0x002fea000383ffff */
[----:B------:R-:W-:Y:S05]  /*14ce0*/  BRA `(.L_x_1247) ;  /* 0xffffffcc00347947 */ /* 0x000fea000383ffff */
.L_x_1181:
[----:B0-----:R0:W1:Y:S02]  /*14cf0*/  SYNCS.PHASECHK.TRANS64.TRYWAIT P0, [R34+URZ+0x28840], R3 ;  /* 0x02884003220075a7 */ /* 0x001064000800017f */
[----:B-1----:R-:W-:Y:S05]  /*14d00*/  @!P0 NANOSLEEP.SYNCS 0x989680 ;  /* 0x009896800000895d */ /* 0x002fea0003900000 */
[----:B------:R-:W1:Y:S02]  /*14d10*/  @!P0 SYNCS.PHASECHK.TRANS64 P0, [R34+URZ+0x28840], R3 ;  /* 0x02884003220085a7 */ /* 0x000e64000800007f */
[----:B-1----:R-:W-:Y:S05]  /*14d20*/  @!P0 BRA `(.L_x_1181) ;  /* 0xfffffffc00f08947 */ /* 0x002fea000383ffff */
[----:B------:R-:W-:Y:S05]  /*14d30*/  BRA `(.L_x_1248) ;  /* 0xffffffcc00f87947 */ /* 0x000fea000383ffff */
.L_x_1182:
        /* <DEDUP_REMOVED lines=8> */
.L_x_1250:
[----:B------:R-:W-:Y:S05]  /*14dc0*/  BSYNC B1 ;  /* 0x0000000000017941 */ /* 0x000fea0003800000 */
.L_x_1249:
[----:B------:R-:W-:Y:S01]  /*14dd0*/  IMAD.MOV.U32 R13, RZ, RZ, R6 ;  /* 0x000000ffff0d7224 */ /* 0x000fe200078e0006 */
[----:B------:R-:W-:Y:S01]  /*14de0*/  LEA R4, R4, UR46, 0x1 ;  /* 0x0000002e04047c11 */ /* 0x000fe2000f8e08ff */
        /* <DEDUP_REMOVED lines=8> */
.L_x_1251:
        /* <DEDUP_REMOVED lines=13> */
.L_x_1252:
[----:B------:R-:W-:Y:S02]  /*14f40*/  IMAD.MOV.U32 R13, RZ, RZ, R6 ;  /* 0x000000ffff0d7224 */ /* 0x000fe400078e0006 */
[----:B------:R-:W-:-:S07]  /*14f50*/  IMAD.MOV.U32 R0, RZ, RZ, R14 ;  /* 0x000000ffff007224 */ /* 0x000fce00078e000e */
[----:B------:R-:W-:Y:S05]  /*14f60*/  WARPSYNC.COLLECTIVE R15, `(.L_x_1253) ;  /* 0x000000000f087348 */ /* 0x000fea0003c00000 */
[----:B------:R0:W1:Y:S02]  /*14f70*/  SHFL.IDX P6, R14, R13, R12, R11 ;  /* 0x0000000c0d0e7389 */ /* 0x00006400000c000b */
[----:B01----:R-:W-:Y:S01]  /*14f80*/  ENDCOLLECTIVE ;  /* 0x000000000000791b */ /* 0x003fe20003800000 */
.L_x_1253:
[----:B------:R-:W-:Y:S02]  /*14f90*/  IMAD.MOV.U32 R13, RZ, RZ, R5 ;  /* 0x000000ffff0d7224 */ /* 0x000fe400078e0005 */
        /* <DEDUP_REMOVED lines=13> */
.L_x_1254:
[----:B------:R-:W-:Y:S02]  /*15070*/  IMAD.MOV.U32 R13, RZ, RZ, R6 ;  /* 0x000000ffff0d7224 */ /* 0x000fe400078e0006 */
[----:B------:R-:W-:-:S07]  /*15080*/  IMAD.MOV.U32 R7, RZ, RZ, R14 ;  /* 0x000000ffff077224 */ /* 0x000fce00078e000e */
[----:B------:R-:W-:Y:S05]  /*15090*/  WARPSYNC.COLLECTIVE R15, `(.L_x_1255) ;  /* 0x000000000f087348 */ /* 0x000fea0003c00000 */
[----:B------:R0:W1:Y:S02]  /*150a0*/  SHFL.IDX P6, R14, R13, R12, R11 ;  /* 0x0000000c0d0e7389 */ /* 0x00006400000c000b */
[----:B01----:R-:W-:Y:S01]  /*150b0*/  ENDCOLLECTIVE ;  /* 0x000000000000791b */ /* 0x003fe20003800000 */
.L_x_1255:
        /* <DEDUP_REMOVED lines=13> */
.L_x_1256:
[----:B------:R-:W-:Y:S02]  /*15190*/  IMAD.MOV.U32 R13, RZ, RZ, R6 ;  /* 0x000000ffff0d7224 */ /* 0x000fe400078e0006 */
[----:B------:R-:W-:-:S07]  /*151a0*/  IMAD.MOV.U32 R0, RZ, RZ, R14 ;  /* 0x000000ffff007224 */ /* 0x000fce00078e000e */
[----:B------:R-:W-:Y:S05]  /*151b0*/  WARPSYNC.COLLECTIVE R15, `(.L_x_1257) ;  /* 0x000000000f087348 */ /* 0x000fea0003c00000 */
[----:B------:R0:W1:Y:S02]  /*151c0*/  SHFL.IDX P6, R14, R13, R12, R11 ;  /* 0x0000000c0d0e7389 */ /* 0x00006400000c000b */
[----:B01----:R-:W-:Y:S01]  /*151d0*/  ENDCOLLECTIVE ;  /* 0x000000000000791b */ /* 0x003fe20003800000 */
.L_x_1257:
        /* <DEDUP_REMOVED lines=14> */
.L_x_1258:
[----:B------:R-:W-:Y:S02]  /*152c0*/  IMAD.MOV.U32 R13, RZ, RZ, R6 ;  /* 0x000000ffff0d7224 */ /* 0x000fe400078e0006 */
[----:B------:R-:W-:-:S07]  /*152d0*/  IMAD.MOV.U32 R0, RZ, RZ, R14 ;  /* 0x000000ffff007224 */ /* 0x000fce00078e000e */
[----:B------:R-:W-:Y:S05]  /*152e0*/  WARPSYNC.COLLECTIVE R15, `(.L_x_1259) ;  /* 0x000000000f087348 */ /* 0x000fea0003c00000 */
[----:B------:R0:W1:Y:S02]  /*152f0*/  SHFL.IDX P6, R14, R13, R12, R11 ;  /* 0x0000000c0d0e7389 */ /* 0x00006400000c000b */
[----:B01----:R-:W-:Y:S01]  /*15300*/  ENDCOLLECTIVE ;  /* 0x000000000000791b */ /* 0x003fe20003800000 */
.L_x_1259:
        /* <DEDUP_REMOVED lines=14> */
.L_x_1260:
[----:B------:R-:W-:Y:S02]  /*153f0*/  IMAD.MOV.U32 R13, RZ, RZ, R6 ;  /* 0x000000ffff0d7224 */ /* 0x000fe400078e0006 */
[----:B------:R-:W-:-:S07]  /*15400*/  IMAD.MOV.U32 R7, RZ, RZ, R14 ;  /* 0x000000ffff077224 */ /* 0x000fce00078e000e */
[----:B------:R-:W-:Y:S05]  /*15410*/  WARPSYNC.COLLECTIVE R15, `(.L_x_1261) ;  /* 0x000000000f087348 */ /* 0x000fea0003c00000 */
[----:B------:R0:W1:Y:S02]  /*15420*/  SHFL.IDX P6, R14, R13, R12, R11 ;  /* 0x0000000c0d0e7389 */ /* 0x00006400000c000b */
[----:B01----:R-:W-:Y:S01]  /*15430*/  ENDCOLLECTIVE ;  /* 0x000000000000791b */ /* 0x003fe20003800000 */
.L_x_1261:
        /* <DEDUP_REMOVED lines=13> */
.L_x_1262:
[----:B------:R-:W-:Y:S02]  /*15510*/  IMAD.MOV.U32 R13, RZ, RZ, R6 ;  /* 0x000000ffff0d7224 */ /* 0x000fe400078e0006 */
[----:B------:R-:W-:-:S07]  /*15520*/  IMAD.MOV.U32 R0, RZ, RZ, R14 ;  /* 0x000000ffff007224 */ /* 0x000fce00078e000e */
[----:B------:R-:W-:Y:S05]  /*15530*/  WARPSYNC.COLLECTIVE R15, `(.L_x_1263) ;  /* 0x000000000f087348 */ /* 0x000fea0003c00000 */
[----:B------:R0:W1:Y:S02]  /*15540*/  SHFL.IDX P6, R14, R13, R12, R11 ;  /* 0x0000000c0d0e7389 */ /* 0x00006400000c000b */
[----:B01----:R-:W-:Y:S01]  /*15550*/  ENDCOLLECTIVE ;  /* 0x000000000000791b */ /* 0x003fe20003800000 */
.L_x_1263:
        /* <DEDUP_REMOVED lines=14> */
.L_x_1264:
[----:B------:R-:W-:Y:S02]  /*15640*/  IMAD.MOV.U32 R13, RZ, RZ, R6 ;  /* 0x000000ffff0d7224 */ /* 0x000fe400078e0006 */
[----:B------:R-:W-:-:S07]  /*15650*/  IMAD.MOV.U32 R5, RZ, RZ, R14 ;  /* 0x000000ffff057224 */ /* 0x000fce00078e000e */
[----:B------:R-:W-:Y:S05]  /*15660*/  WARPSYNC.COLLECTIVE R15, `(.L_x_1265) ;  /* 0x000000000f087348 */ /* 0x000fea0003c00000 */
[----:B------:R0:W1:Y:S02]  /*15670*/  SHFL.IDX P6, R14, R13, R12, R11 ;  /* 0x0000000c0d0e7389 */ /* 0x00006400000c000b */
[----:B01----:R-:W-:Y:S01]  /*15680*/  ENDCOLLECTIVE ;  /* 0x000000000000791b */ /* 0x003fe20003800000 */
.L_x_1265:
[----:B------:R-:W-:Y:S01]  /*15690*/  IMAD.MOV.U32 R6, RZ, RZ, R14 ;  /* 0x000000ffff067224 */ /* 0x000fe200078e000e */
[----:B------:R-:W-:Y:S06]  /*156a0*/  BRA `(.L_x_1266) ;  /* 0xffffffc800cc7947 */ /* 0x000fec000383ffff */
.L_x_1187:
[----:B---3--:R3:W4:Y:S02]  /*156b0*/  SYNCS.PHASECHK.TRANS64.TRYWAIT P0, [R0+URZ+0x28860], R5 ;  /* 0x02886005000075a7 */ /* 0x008724000800017f */
[----:B----4-:R-:W-:Y:S05]  /*156c0*/  @!P0 NANOSLEEP.SYNCS 0x989680 ;  /* 0x009896800000895d */ /* 0x010fea0003900000 */
[----:B------:R-:W4:Y:S02]  /*156d0*/  @!P0 SYNCS.PHASECHK.TRANS64 P0, [R0+URZ+0x28860], R5 ;  /* 0x02886005000085a7 */ /* 0x000f24000800007f */
[----:B----4-:R-:W-:Y:S05]  /*156e0*/  @!P0 BRA `(.L_x_1187) ;  /* 0xfffffffc00f08947 */ /* 0x010fea000383ffff */
[----:B------:R-:W-:Y:S05]  /*156f0*/  BRA `(.L_x_1267) ;  /* 0xffffffcc00247947 */ /* 0x000fea000383ffff */
.L_x_1188:
[----:B------:R-:W-:Y:S01]  /*15700*/  BSSY B1, `(.L_x_1268) ;  /* 0x0000008000017945 */ /* 0x000fe20003800000 */
[----:B0-----:R-:W-:Y:S02]  /*15710*/  IMAD.MOV.U32 R13, RZ, RZ, R2 ;  /* 0x000000ffff0d7224 */ /* 0x001fe400078e0002 */
[----:B------:R-:W-:Y:S02]  /*15720*/  IMAD.MOV.U32 R12, RZ, RZ, RZ ;  /* 0x000000ffff0c7224 */ /* 0x000fe400078e00ff */
[----:B------:R-:W-:Y:S02]  /*15730*/  IMAD.MOV.U32 R11, RZ, RZ, 0x181f ;  /* 0x0000181fff0b7424 */ /* 0x000fe400078e00ff */
[----:B------:R-:W-:-:S07]  /*15740*/  IMAD.MOV.U32 R15, RZ, RZ, -0x1 ;  /* 0xffffffffff0f7424 */ /* 0x000fce00078e00ff */
[----:B--23--:R-:W-:Y:S05]  /*15750*/  WARPSYNC.COLLECTIVE R15, `(.L_x_1269) ;  /* 0x000000000f087348 */ /* 0x00cfea0003c00000 */
[----:B------:R0:W1:Y:S02]  /*15760*/  SHFL.IDX P6, R14, R13, R12, R11 ;  /* 0x0000000c0d0e7389 */ /* 0x00006400000c000b */
[----:B0123--:R-:W-:Y:S01]  /*15770*/  ENDCOLLECTIVE ;  /* 0x000000000000791b */ /* 0x00ffe20003800000 */
.L_x_1269:
[----:B------:R-:W-:Y:S05]  /*15780*/  BSYNC B1 ;  /* 0x0000000000017941 */ /* 0x000fea0003800000 */
.L_x_1268:
[----:B------:R-:W-:Y:S01]  /*15790*/  IMAD.MOV.U32 R13, RZ, RZ, R16 ;  /* 0x000000ffff0d7224 */ /* 0x000fe200078e0010 */
[----:B------:R-:W-:Y:S01]  /*157a0*/  LEA R7, R7, UR46, 0x1 ;  /* 0x0000002e07077c11 */ /* 0x000fe2000f8e08ff */
[----:B------:R-:W-:Y:S02]  /*157b0*/  IMAD.MOV.U32 R12, RZ, RZ, RZ ;  /* 0x000000ffff0c7224 */ /* 0x000fe400078e00ff */
[----:B------:R-:W-:Y:S02]  /*157c0*/  IMAD.MOV.U32 R11, RZ, RZ, 0x181f ;  /* 0x0000181fff0b7424 */ /* 0x000fe400078e00ff */
[----:B------:R-:W-:Y:S02]  /*157d0*/  IMAD.MOV.U32 R15, RZ, RZ, -0x1 ;  /* 0xffffffffff0f7424 */ /* 0x000fe400078e00ff */
[----:B------:R-:W-:-:S07]  /*157e0*/  IMAD.MOV.U32 R5, RZ, RZ, R14 ;  /* 0x000000ffff057224 */ /* 0x000fce00078e000e */
[----:B------:R-:W-:Y:S05]  /*157f0*/  WARPSYNC.COLLECTIVE R15, `(.L_x_1270) ;  /* 0x000000000f087348 */ /* 0x000fea0003c00000 */
[----:B------:R0:W1:Y:S02]  /*15800*/  SHFL.IDX P6, R14, R13, R12, R11 ;  /* 0x0000000c0d0e7389 */ /* 0x00006400000c000b */
[----:B01----:R-:W-:Y:S01]  /*15810*/  ENDCOLLECTIVE ;  /* 0x000000000000791b */ /* 0x003fe20003800000 */
.L_x_1270:
[----:B------:R-:W-:Y:S02]  /*15820*/  IMAD.MOV.U32 R13, RZ, RZ, R2 ;  /* 0x000000ffff0d7224 */ /* 0x000fe400078e0002 */
[----:B------:R-:W-:Y:S01]  /*15830*/  IMAD.MOV.U32 R12, RZ, RZ, 0x1 ;  /* 0x00000001ff0c7424 */ /* 0x000fe200078e00ff */
[----:B------:R-:W-:-:S13]  /*15840*/  IADD3 R4, P0, R14, R3, RZ ;  /* 0x000000030e047210 */ /* 0x000fda0007f1e0ff */
[----:B------:R-:W-:Y:S05]  /*15850*/  WARPSYNC.COLLECTIVE R15, `(.L_x_1271) ;  /* 0x000000000f087348 */ /* 0x000fea0003c00000 */
[----:B------:R0:W1:Y:S02]  /*15860*/  SHFL.IDX P6, R14, R13, R12, R11 ;  /* 0x0000000c0d0e7389 */ /* 0x00006400000c000b */
[----:B01----:R-:W-:Y:S01]  /*15870*/  ENDCOLLECTIVE ;  /* 0x000000000000791b */ /* 0x003fe20003800000 */
.L_x_1271:
        /* <DEDUP_REMOVED lines=12> */
.L_x_1272:
        /* <DEDUP_REMOVED lines=10> */
.L_x_1273:
        /* <DEDUP_REMOVED lines=12> */
.L_x_1274:
        /* <DEDUP_REMOVED lines=10> */
.L_x_1275:
        /* <DEDUP_REMOVED lines=12> */
.L_x_1276:
        /* <DEDUP_REMOVED lines=10> */
.L_x_1277:
        /* <DEDUP_REMOVED lines=12> */
.L_x_1278:
        /* <DEDUP_REMOVED lines=10> */
.L_x_1279:
        /* <DEDUP_REMOVED lines=12> */
.L_x_1280:
        /* <DEDUP_REMOVED lines=10> */
.L_x_1281:
        /* <DEDUP_REMOVED lines=12> */
.L_x_1282:
        /* <DEDUP_REMOVED lines=10> */
.L_x_1283:
        /* <DEDUP_REMOVED lines=12> */
.L_x_1284:
[----:B------:R-:W-:Y:S01]  /*16180*/  @!PT LDS RZ, [RZ] ;  /* 0x00000000fffff984 */ /* 0x000fe20000000800 */
[----:B------:R-:W-:Y:S01]  /*16190*/  @!PT LDS RZ, [RZ] ;  /* 0x00000000fffff984 */ /* 0x000fe20000000800 */
[----:B------:R-:W-:Y:S01]  /*161a0*/  @!PT LDS RZ, [RZ] ;  /* 0x00000000fffff984 */ /* 0x000fe20000000800 */
[----:B------:R0:W-:Y:S01]  /*161b0*/  LDGSTS.E.BYPASS.LTC128B.128 [R7+0x7400], desc[UR48][R4.64+0x80], !P0 ;  /* 0x0740008004077fae */ /* 0x0001e2000c101d70 */
[----:B------:R-:W-:Y:S05]  /*161c0*/  BRA `(.L_x_1285) ;  /* 0xffffffc4006c7947 */ /* 0x000fea000383ffff */
.L_x_1194:
[----:B0-----:R0:W1:Y:S02]  /*161d0*/  SYNCS.PHASECHK.TRANS64.TRYWAIT P0, [R0+URZ+0x28860], R5 ;  /* 0x02886005000075a7 */ /* 0x001064000800017f */
[----:B-1----:R-:W-:Y:S05]  /*161e0*/  @!P0 NANOSLEEP.SYNCS 0x989680 ;  /* 0x009896800000895d */ /* 0x002fea0003900000 */
[----:B------:R-:W1:Y:S02]  /*161f0*/  @!P0 SYNCS.PHASECHK.TRANS64 P0, [R0+URZ+0x28860], R5 ;  /* 0x02886005000085a7 */ /* 0x000e64000800007f */
[----:B-1----:R-:W-:Y:S05]  /*16200*/  @!P0 BRA `(.L_x_1194) ;  /* 0xfffffffc00f08947 */ /* 0x002fea000383ffff */
[----:B------:R-:W-:Y:S05]  /*16210*/  BRA `(.L_x_1286) ;  /* 0xffffffc800547947 */ /* 0x000fea000383ffff */
.L_x_1195:
[----:B------:R-:W-:Y:S01]  /*16220*/  BSSY B0, `(.L_x_1287) ;  /* 0x0000008000007945 */ /* 0x000fe20003800000 */
[----:B------:R-:W-:Y:S02]  /*16230*/  IMAD.MOV.U32 R13, RZ, RZ, R2 ;  /* 0x000000ffff0d7224 */ /* 0x000fe400078e0002 */
[----:B------:R-:W-:Y:S02]  /*16240*/  IMAD.MOV.U32 R12, RZ, RZ, RZ ;  /* 0x000000ffff0c7224 */ /* 0x000fe400078e00ff */
[----:B------:R-:W-:Y:S02]  /*16250*/  IMAD.MOV.U32 R11, RZ, RZ, 0x181f ;  /* 0x0000181fff0b7424 */ /* 0x000fe400078e00ff */
[----:B------:R-:W-:-:S07]  /*16260*/  IMAD.MOV.U32 R15, RZ, RZ, -0x1 ;  /* 0xffffffffff0f7424 */ /* 0x000fce00078e00ff */
[----:B0-2---:R-:W-:Y:S05]  /*16270*/  WARPSYNC.COLLECTIVE R15, `(.L_x_1288) ;  /* 0x000000000f087348 */ /* 0x005fea0003c00000 */
[----:B------:R1:W3:Y:S02]  /*16280*/  SHFL.IDX P6, R14, R13, R12, R11 ;  /* 0x0000000c0d0e7389 */ /* 0x0002e400000c000b */
[----:B0123--:R-:W-:Y:S01]  /*16290*/  ENDCOLLECTIVE ;  /* 0x000000000000791b */ /* 0x00ffe20003800000 */
.L_x_1288:
[----:B------:R-:W-:Y:S05]  /*162a0*/  BSYNC B0 ;  /* 0x0000000000007941 */ /* 0x000fea0003800000 */
.L_x_1287:
        /* <DEDUP_REMOVED lines=9> */
.L_x_1289:
[----:B------:R-:W-:Y:S02]  /*16340*/  ULDC UR4, c[0x0][0x2f4] ;  /* 0x0000bd0000047ab9 */ /* 0x000fe40000000800 */
[----:B------:R-:W-:Y:S02]  /*16350*/  ISETP.GE.AND P0, PT, R25, UR4, PT ;  /* 0x0000000419007c0c */ /* 0x000fe4000bf06270 */
[----:B------:R-:W-:Y:S02]  /*16360*/  ISETP.GE.AND P1, PT, R26, UR4, PT ;  /* 0x000000041a007c0c */ /* 0x000fe4000bf26270 */
[C---:B------:R-:W-:Y:S02]  /*16370*/  ISETP.LT.OR P3, PT, R28.reuse, 0x1, P0 ;  /* 0x000000011c00780c */ /* 0x040fe40000761670 */
[----:B------:R-:W-:Y:S01]  /*16380*/  ISETP.LT.OR P2, PT, R28, 0x1, P1 ;  /* 0x000000011c00780c */ /* 0x000fe20000f41670 */
[----:B------:R-:W-:Y:S02]  /*16390*/  IMAD.MOV.U32 R13, RZ, RZ, R2 ;  /* 0x000000ffff0d7224 */ /* 0x000fe400078e0002 */
[----:B------:R-:W-:-:S02]  /*163a0*/  IMAD.MOV.U32 R12, RZ, RZ, 0x1 ;  /* 0x00000001ff0c7424 */ /* 0x000fc400078e00ff */
[----:B------:R-:W-:-:S08]  /*163b0*/  IMAD.MOV.U32 R4, RZ, RZ, R14 ;  /* 0x000000ffff047224 */ /* 0x000fd000078e000e */
[----:B------:R-:W-:Y:S05]  /*163c0*/  WARPSYNC.COLLECTIVE R15, `(.L_x_1290) ;  /* 0x000000000f087348 */ /* 0x000fea0003c00000 */
[----:B------:R0:W1:Y:S02]  /*163d0*/  SHFL.IDX P6, R14, R13, R12, R11 ;  /* 0x0000000c0d0e7389 */ /* 0x00006400000c000b */
[----:B01----:R-:W-:Y:S01]  /*163e0*/  ENDCOLLECTIVE ;  /* 0x000000000000791b */ /* 0x003fe20003800000 */
.L_x_1290:
[----:B------:R-:W-:-:S05]  /*163f0*/  IMAD.WIDE.U32 R4, R26, 0x2, R4 ;  /* 0x000000021a047825 */ /* 0x000fca00078e0004 */
        /* <DEDUP_REMOVED lines=12> */
.L_x_1291:
[----:B------:R-:W-:Y:S02]  /*164c0*/  IMAD.MOV.U32 R5, RZ, RZ, R19 ;  /* 0x000000ffff057224 */ /* 0x000fe400078e0013 */
[----:B------:R-:W-:Y:S02]  /*164d0*/  IMAD.MOV.U32 R13, RZ, RZ, R2 ;  /* 0x000000ffff0d7224 */ /* 0x000fe400078e0002 */
[----:B------:R-:W-:Y:S02]  /*164e0*/  IMAD.MOV.U32 R12, RZ, RZ, 0x2 ;  /* 0x00000002ff0c7424 */ /* 0x000fe400078e00ff */
[----:B------:R-:W-:-:S07]  /*164f0*/  IMAD.MOV.U32 R4, RZ, RZ, R14 ;  /* 0x000000ffff047224 */ /* 0x000fce00078e000e */
[----:B------:R-:W-:Y:S05]  /*16500*/  WARPSYNC.COLLECTIVE R15, `(.L_x_1292) ;  /* 0x000000000f087348 */ /* 0x000fea0003c00000 */
[----:B------:R0:W1:Y:S02]  /*16510*/  SHFL.IDX P6, R14, R13, R12, R11 ;  /* 0x0000000c0d0e7389 */ /* 0x00006400000c000b */
[----:B01----:R-:W-:Y:S01]  /*16520*/  ENDCOLLECTIVE ;  /* 0x000000000000791b */ /* 0x003fe20003800000 */
.L_x_1292:
        /* <DEDUP_REMOVED lines=13> */
.L_x_1293:
[----:B------:R-:W-:Y:S02]  /*16600*/  IMAD.MOV.U32 R5, RZ, RZ, R23 ;  /* 0x000000ffff057224 */ /* 0x000fe400078e0017 */
[----:B------:R-:W-:Y:S02]  /*16610*/  IMAD.MOV.U32 R13, RZ, RZ, R2 ;  /* 0x000000ffff0d7224 */ /* 0x000fe400078e0002 */
[----:B------:R-:W-:Y:S02]  /*16620*/  IMAD.MOV.U32 R12, RZ, RZ, 0x3 ;  /* 0x00000003ff0c7424 */ /* 0x000fe400078e00ff */
[----:B------:R-:W-:-:S07]  /*16630*/  IMAD.MOV.U32 R22, RZ, RZ, R14 ;  /* 0x000000ffff167224 */ /* 0x000fce00078e000e */
[----:B------:R-:W-:Y:S05]  /*16640*/  WARPSYNC.COLLECTIVE R15, `(.L_x_1294) ;  /* 0x000000000f087348 */ /* 0x000fea0003c00000 */
[----:B------:R0:W1:Y:S02]  /*16650*/  SHFL.IDX P6, R14, R13, R12, R11 ;  /* 0x0000000c0d0e7389 */ /* 0x00006400000c000b */
[----:B01----:R-:W-:Y:S01]  /*16660*/  ENDCOLLECTIVE ;  /* 0x000000000000791b */ /* 0x003fe20003800000 */
.L_x_1294:
        /* <DEDUP_REMOVED lines=14> */
.L_x_1295:
[----:B------:R-:W-:Y:S02]  /*16750*/  IMAD.MOV.U32 R5, RZ, RZ, R21 ;  /* 0x000000ffff057224 */ /* 0x000fe400078e0015 */
[----:B------:R-:W-:Y:S02]  /*16760*/  IMAD.MOV.U32 R13, RZ, RZ, R2 ;  /* 0x000000ffff0d7224 */ /* 0x000fe400078e0002 */
[----:B------:R-:W-:Y:S02]  /*16770*/  IMAD.MOV.U32 R12, RZ, RZ, 0x4 ;  /* 0x00000004ff0c7424 */ /* 0x000fe400078e00ff */
[----:B------:R-:W-:-:S07]  /*16780*/  IMAD.MOV.U32 R20, RZ, RZ, R14 ;  /* 0x000000ffff147224 */ /* 0x000fce00078e000e */
[----:B------:R-:W-:Y:S05]  /*16790*/  WARPSYNC.COLLECTIVE R15, `(.L_x_1296) ;  /* 0x000000000f087348 */ /* 0x000fea0003c00000 */
[----:B------:R0:W1:Y:S02]  /*167a0*/  SHFL.IDX P6, R14, R13, R12, R11 ;  /* 0x0000000c0d0e7389 */ /* 0x00006400000c000b */
[----:B01----:R-:W-:Y:S01]  /*167b0*/  ENDCOLLECTIVE ;  /* 0x000000000000791b */ /* 0x003fe20003800000 */
.L_x_1296:
        /* <DEDUP_REMOVED lines=14> */
.L_x_1297:
[----:B------:R-:W-:Y:S02]  /*168a0*/  IMAD.MOV.U32 R5, RZ, RZ, R9 ;  /* 0x000000ffff057224 */ /* 0x000fe400078e0009 */
[----:B------:R-:W-:Y:S02]  /*168b0*/  IMAD.MOV.U32 R9, RZ, RZ, RZ ;  /* 0x000000ffff097224 */ /* 0x000fe400078e00ff */
[----:B------:R-:W-:Y:S02]  /*168c0*/  IMAD.MOV.U32 R13, RZ, RZ, R2 ;  /* 0x000000ffff0d7224 */ /* 0x000fe400078e0002 */
[----:B------:R-:W-:Y:S02]  /*168d0*/  IMAD.MOV.U32 R12, RZ, RZ, 0x5 ;  /* 0x00000005ff0c7424 */ /* 0x000fe400078e00ff */
[----:B------:R-:W-:-:S07]  /*168e0*/  IMAD.MOV.U32 R24, RZ, RZ, R14 ;  /* 0x000000ffff187224 */ /* 0x000fce00078e000e */
[----:B------:R-:W-:Y:S05]  /*168f0*/  WARPSYNC.COLLECTIVE R15, `(.L_x_1298) ;  /* 0x000000000f087348 */ /* 0x000fea0003c00000 */
[----:B------:R0:W1:Y:S02]  /*16900*/  SHFL.IDX P6, R14, R13, R12, R11 ;  /* 0x0000000c0d0e7389 */ /* 0x00006400000c000b */
[----:B01----:R-:W-:Y:S01]  /*16910*/  ENDCOLLECTIVE ;  /* 0x000000000000791b */ /* 0x003fe20003800000 */
.L_x_1298:
        /* <DEDUP_REMOVED lines=14> */
.L_x_1299:
[----:B------:R-:W-:Y:S02]  /*16a00*/  IMAD.MOV.U32 R5, RZ, RZ, R19 ;  /* 0x000000ffff057224 */ /* 0x000fe400078e0013 */
[----:B------:R-:W-:Y:S02]  /*16a10*/  IMAD.MOV.U32 R13, RZ, RZ, R2 ;  /* 0x000000ffff0d7224 */ /* 0x000fe400078e0002 */
[----:B------:R-:W-:Y:S02]  /*16a20*/  IMAD.MOV.U32 R12, RZ, RZ, 0x6 ;  /* 0x00000006ff0c7424 */ /* 0x000fe400078e00ff */
[----:B------:R-:W-:-:S07]  /*16a30*/  IMAD.MOV.U32 R4, RZ, RZ, R14 ;  /* 0x000000ffff047224 */ /* 0x000fce00078e000e */
[----:B------:R-:W-:Y:S05]  /*16a40*/  WARPSYNC.COLLECTIVE R15, `(.L_x_1300) ;  /* 0x000000000f087348 */ /* 0x000fea0003c00000 */
[----:B------:R0:W1:Y:S02]  /*16a50*/  SHFL.IDX P6, R14, R13, R12, R11 ;  /* 0x0000000c0d0e7389 */ /* 0x00006400000c000b */
[----:B01----:R-:W-:Y:S01]  /*16a60*/  ENDCOLLECTIVE ;  /* 0x000000000000791b */ /* 0x003fe20003800000 */
.L_x_1300:
        /* <DEDUP_REMOVED lines=13> */
.L_x_1301:
[----:B------:R-:W-:Y:S02]  /*16b40*/  IMAD.MOV.U32 R5, RZ, RZ, R25 ;  /* 0x000000ffff057224 */ /* 0x000fe400078e0019 */
[----:B------:R-:W-:Y:S02]  /*16b50*/  IMAD.MOV.U32 R13, RZ, RZ, R2 ;  /* 0x000000ffff0d7224 */ /* 0x000fe400078e0002 */
[----:B------:R-:W-:Y:S02]  /*16b60*/  IMAD.MOV.U32 R12, RZ, RZ, 0x7 ;  /* 0x00000007ff0c7424 */ /* 0x000fe400078e00ff */
[----:B------:R-:W-:-:S07]  /*16b70*/  IMAD.MOV.U32 R30, RZ, RZ, R14 ;  /* 0x000000ffff1e7224 */ /* 0x000fce00078e000e */
[----:B------:R-:W-:Y:S05]  /*16b80*/  WARPSYNC.COLLECTIVE R15, `(.L_x_1302) ;  /* 0x000000000f087348 */ /* 0x000fea0003c00000 */
[----:B------:R0:W1:Y:S02]  /*16b90*/  SHFL.IDX P6, R14, R13, R12, R11 ;  /* 0x0000000c0d0e7389 */ /* 0x00006400000c000b */
[----:B01----:R-:W-:Y:S01]  /*16ba0*/  ENDCOLLECTIVE ;  /* 0x000000000000791b */ /* 0x003fe20003800000 */
.L_x_1302:
        /* <DEDUP_REMOVED lines=12> */
.L_x_1303:
[----:B------:R-:W-:Y:S05]  /*16c70*/  BRA `(.L_x_1304) ;  /* 0xffffffc000d07947 */ /* 0x000fea000383ffff */
.L_x_1198:
[----:B0-----:R0:W1:Y:S02]  /*16c80*/  SYNCS.PHASECHK.TRANS64.TRYWAIT P0, [R7+URZ+0x28820], R9 ;  /* 0x02882009070075a7 */ /* 0x001064000800017f */
[----:B-1----:R-:W-:Y:S05]  /*16c90*/  @!P0 NANOSLEEP.SYNCS 0x989680 ;  /* 0x009896800000895d */ /* 0x002fea0003900000 */
[----:B------:R-:W1:Y:S02]  /*16ca0*/  @!P0 SYNCS.PHASECHK.TRANS64 P0, [R7+URZ+0x28820], R9 ;  /* 0x02882009070085a7 */ /* 0x000e64000800007f */
[----:B-1----:R-:W-:Y:S05]  /*16cb0*/  @!P0 BRA `(.L_x_1198) ;  /* 0xfffffffc00f08947 */ /* 0x002fea000383ffff */
[----:B------:R-:W-:Y:S05]  /*16cc0*/  BRA `(.L_x_1305) ;  /* 0xffffffc400447947 */ /* 0x000fea000383ffff */
.L_x_1199:
[----:B------:R-:W-:Y:S01]  /*16cd0*/  BSSY B0, `(.L_x_1306) ;  /* 0x0000008000007945 */ /* 0x000fe20003800000 */
[----:B------:R-:W-:Y:S02]  /*16ce0*/  IMAD.MOV.U32 R13, RZ, RZ, R17 ;  /* 0x000000ffff0d7224 */ /* 0x000fe400078e0011 */
[----:B------:R-:W-:Y:S02]  /*16cf0*/  IMAD.MOV.U32 R12, RZ, RZ, RZ ;  /* 0x000000ffff0c7224 */ /* 0x000fe400078e00ff */
[----:B------:R-:W-:Y:S02]  /*16d00*/  IMAD.MOV.U32 R11, RZ, RZ, 0x1f ;  /* 0x0000001fff0b7424 */ /* 0x000fe400078e00ff */
[----:B------:R-:W-:-:S07]  /*16d10*/  IMAD.MOV.U32 R15, RZ, RZ, -0x1 ;  /* 0xffffffffff0f7424 */ /* 0x000fce00078e00ff */
[----:B0-2--5:R-:W-:Y:S05]  /*16d20*/  WARPSYNC.COLLECTIVE R15, `(.L_x_1307) ;  /* 0x000000000f087348 */ /* 0x025fea0003c00000 */
[----:B------:R1:W3:Y:S02]  /*16d30*/  SHFL.IDX P6, R14, R13, R12, R11 ;  /* 0x0000000c0d0e7389 */ /* 0x0002e400000c000b */
[----:B0123-5:R-:W-:Y:S01]  /*16d40*/  ENDCOLLECTIVE ;  /* 0x000000000000791b */ /* 0x02ffe20003800000 */
.L_x_1307:
[----:B------:R-:W-:Y:S05]  /*16d50*/  BSYNC B0 ;  /* 0x0000000000007941 */ /* 0x000fea0003800000 */
.L_x_1306:
[----:B------:R-:W-:Y:S05]  /*16d60*/  BRA `(.L_x_1308) ;  /* 0xffffffc400287947 */ /* 0x000fea000383ffff */
.L_x_1200:
[----:B------:R-:W-:Y:S01]  /*16d70*/  BSSY B0, `(.L_x_1309) ;  /* 0x0000006000007945 */ /* 0x000fe20003800000 */
[----:B------:R-:W-:-:S07]  /*16d80*/  IMAD.MOV.U32 R15, RZ, RZ, -0x1 ;  /* 0xffffffffff0f7424 */ /* 0x000fce00078e00ff */
[----:B012--5:R-:W-:Y:S05]  /*16d90*/  WARPSYNC.COLLECTIVE R15, `(.L_x_1310) ;  /* 0x000000000f0c7348 */ /* 0x027fea0003c00000 */
[----:B------:R-:W-:Y:S02]  /*16da0*/  ELECT P6, UR62, PT ;  /* 0x00000000003e782f */ /* 0x000fe400038c0000 */
[----:B------:R-:W-:Y:S01]  /*16db0*/  MOV R14, UR62 ;  /* 0x0000003e000e7c02 */ /* 0x000fe20008000f00 */
[----:B012--5:R-:W-:Y:S10]  /*16dc0*/  ENDCOLLECTIVE ;  /* 0x000000000000791b */ /* 0x027ff40003800000 */
.L_x_1310:
[----:B------:R-:W-:Y:S05]  /*16dd0*/  BSYNC B0 ;  /* 0x0000000000007941 */ /* 0x000fea0003800000 */
.L_x_1309:
[----:B------:R-:W-:Y:S05]  /*16de0*/  BRA `(.L_x_1311) ;  /* 0xffffffc4001c7947 */ /* 0x000fea000383ffff */
.L_x_1202:
[----:B---3--:R3:W4:Y:S02]  /*16df0*/  SYNCS.PHASECHK.TRANS64.TRYWAIT P1, [R5+URZ+0x28840], R2 ;  /* 0x02884002050075a7 */ /* 0x008724000802017f */
[----:B----4-:R-:W-:Y:S05]  /*16e00*/  @!P1 NANOSLEEP.SYNCS 0x989680 ;  /* 0x009896800000995d */ /* 0x010fea0003900000 */
[----:B------:R-:W4:Y:S02]  /*16e10*/  @!P1 SYNCS.PHASECHK.TRANS64 P1, [R5+URZ+0x28840], R2 ;  /* 0x02884002050095a7 */ /* 0x000f24000802007f */
[----:B----4-:R-:W-:Y:S05]  /*16e20*/  @!P1 BRA `(.L_x_1202) ;  /* 0xfffffffc00f09947 */ /* 0x010fea000383ffff */
[----:B------:R-:W-:Y:S05]  /*16e30*/  BRA `(.L_x_1312) ;  /* 0xffffffc4003c7947 */ /* 0x000fea000383ffff */
.L_x_1204:
[----:B0-----:R0:W4:Y:S02]  /*16e40*/  SYNCS.PHASECHK.TRANS64.TRYWAIT P1, [R7+URZ+0x28840], R0 ;  /* 0x02884000070075a7 */ /* 0x001124000802017f */
[----:B----4-:R-:W-:Y:S05]  /*16e50*/  @!P1 NANOSLEEP.SYNCS 0x989680 ;  /* 0x009896800000995d */ /* 0x010fea0003900000 */
[----:B------:R-:W4:Y:S02]  /*16e60*/  @!P1 SYNCS.PHASECHK.TRANS64 P1, [R7+URZ+0x28840], R0 ;  /* 0x02884000070095a7 */ /* 0x000f24000802007f */
[----:B----4-:R-:W-:Y:S05]  /*16e70*/  @!P1 BRA `(.L_x_1204) ;  /* 0xfffffffc00f09947 */ /* 0x010fea000383ffff */
[----:B------:R-:W-:Y:S05]  /*16e80*/  BRA `(.L_x_1313) ;  /* 0xffffffc400487947 */ /* 0x000fea000383ffff */
.L_x_1206:
[----:B----4-:R4:W0:Y:S02]  /*16e90*/  SYNCS.PHASECHK.TRANS64.TRYWAIT P1, [R5+URZ+0x28860], R2 ;  /* 0x02886002050075a7 */ /* 0x010824000802017f */
[----:B0-----:R-:W-:Y:S05]  /*16ea0*/  @!P1 NANOSLEEP.SYNCS 0x989680 ;  /* 0x009896800000995d */ /* 0x001fea0003900000 */
[----:B------:R-:W0:Y:S02]  /*16eb0*/  @!P1 SYNCS.PHASECHK.TRANS64 P1, [R5+URZ+0x28860], R2 ;  /* 0x02886002050095a7 */ /* 0x000e24000802007f */
[----:B0-----:R-:W-:Y:S05]  /*16ec0*/  @!P1 BRA `(.L_x_1206) ;  /* 0xfffffffc00f09947 */ /* 0x001fea000383ffff */
[----:B------:R-:W-:Y:S05]  /*16ed0*/  BRA `(.L_x_1314) ;  /* 0xffffffc400447947 */ /* 0x000fea000383ffff */
.L_x_1315:
        /* <DEDUP_REMOVED lines=10> */
.L_x_3545:


//--------------------- .text._ZN7cutlass13device_kernelIN5flash11enable_sm90INS1_16FlashAttnFwdSm90INS1_25CollectiveMainloopFwdSm90ILi2EN4cute5tupleIJNS5_1CILi1EEES8_S8_EEENS6_IJNS7_ILi128EEESA_SA_EEELi128ENS_6half_tEfNS_4arch4Sm90ELb0ELb1ELb0ELb1ELb1ELb0ELb0ELb1ELb1ELb1ELb1ELb0EEENS1_21CollectiveEpilogueFwdISB_S9_SC_SE_Li256ELb1ELb1ELb1ELb0EEENS1_36VarlenDynamicPersistentTileSchedulerILi128ELi128ELi256ELi128ELb1ELb1ELb1ELb1ELb0ELb1EEEEEEEEEvNT_6ParamsE --------------------------
	.section	.text._ZN7cutlass13device_kernelIN5flash11enable_sm90INS1_16FlashAttnFwdSm90INS1_25CollectiveMainloopFwdSm90ILi2EN4cute5tupleIJNS5_1CILi1EEES8_S8_EEENS6_IJNS7_ILi128EEESA_SA_EEELi128ENS_6half_tEfNS_4arch4Sm90ELb0ELb1ELb0ELb1ELb1ELb0ELb0ELb1ELb1ELb1ELb1ELb0EEENS1_21CollectiveEpilogueFwdISB_S9_SC_SE_Li256ELb1ELb1ELb1ELb0EEENS1_36VarlenDynamicPersistentTileSchedulerILi128ELi128ELi256ELi128ELb1ELb1ELb1ELb1ELb0ELb1EEEEEEEEEvNT_6ParamsE,"ax",@progbits
	.align	128
.text._ZN7cutlass13device_kernelIN5flash11enable_sm90INS1_16FlashAttnFwdSm90INS1_25CollectiveMainloopFwdSm90ILi2EN4cute5tupleIJNS5_1CILi1EEES8_S8_EEENS6_IJNS7_ILi128EEESA_SA_EEELi128ENS_6half_tEfNS_4arch4Sm90ELb0ELb1ELb0ELb1ELb1ELb0ELb0ELb1ELb1ELb1ELb1ELb0EEENS1_21CollectiveEpilogueFwdISB_S9_SC_SE_Li256ELb1ELb1ELb1ELb0EEENS1_36VarlenDynamicPersistentTileSchedulerILi128ELi128ELi256ELi128ELb1ELb1ELb1ELb1ELb0ELb1EEEEEEEEEvNT_6ParamsE:
        .type           _ZN7cutlass13device_kernelIN5flash11enable_sm90INS1_16FlashAttnFwdSm90INS1_25CollectiveMainloopFwdSm90ILi2EN4cute5tupleIJNS5_1CILi1EEES8_S8_EEENS6_IJNS7_ILi128EEESA_SA_EEELi128ENS_6half_tEfNS_4arch4Sm90ELb0ELb1ELb0ELb1ELb1ELb0ELb0ELb1ELb1ELb1ELb1ELb0EEENS1_21CollectiveEpilogueFwdISB_S9_SC_SE_Li256ELb1ELb1ELb1ELb0EEENS1_36VarlenDynamicPersistentTileSchedulerILi128ELi128ELi256ELi128ELb1ELb1ELb1ELb1ELb0ELb1EEEEEEEEEvNT_6ParamsE,@function
        .size           _ZN7cutlass13device_kernelIN5flash11enable_sm90INS1_16FlashAttnFwdSm90INS1_25CollectiveMainloopFwdSm90ILi2EN4cute5tupleIJNS5_1CILi1EEES8_S8_EEENS6_IJNS7_ILi128EEESA_SA_EEELi128ENS_6half_tEfNS_4arch4Sm90ELb0ELb1ELb0ELb1ELb1ELb0ELb0ELb1ELb1ELb1ELb1ELb0EEENS1_21CollectiveEpilogueFwdISB_S9_SC_SE_Li256ELb1ELb1ELb1ELb0EEENS1_36VarlenDynamicPersistentTileSchedulerILi128ELi128ELi256ELi128ELb1ELb1ELb1ELb1ELb0ELb1EEEEEEEEEvNT_6ParamsE,(.L_x_3546 - _ZN7cutlass13device_kernelIN5flash11enable_sm90INS1_16FlashAttnFwdSm90INS1_25CollectiveMainloopFwdSm90ILi2EN4cute5tupleIJNS5_1CILi1EEES8_S8_EEENS6_IJNS7_ILi128EEESA_SA_EEELi128ENS_6half_tEfNS_4arch4Sm90ELb0ELb1ELb0ELb1ELb1ELb0ELb0ELb1ELb1ELb1ELb1ELb0EEENS1_21CollectiveEpilogueFwdISB_S9_SC_SE_Li256ELb1ELb1ELb1ELb0EEENS1_36VarlenDynamicPersistentTileSchedulerILi128ELi128ELi256ELi128ELb1ELb1ELb1ELb1ELb0ELb1EEEEEEEEEvNT_6ParamsE)
        .other          _ZN7cutlass13device_kernelIN5flash11enable_sm90INS1_16FlashAttnFwdSm90INS1_25CollectiveMainloopFwdSm90ILi2EN4cute5tupleIJNS5_1CILi1EEES8_S8_EEENS6_IJNS7_ILi128EEESA_SA_EEELi128ENS_6half_tEfNS_4arch4Sm90ELb0ELb1ELb0ELb1ELb1ELb0ELb0ELb1ELb1ELb1ELb1ELb0EEENS1_21CollectiveEpilogueFwdISB_S9_SC_SE_Li256ELb1ELb1ELb1ELb0EEENS1_36VarlenDynamicPersistentTileSchedulerILi128ELi128ELi256ELi128ELb1ELb1ELb1ELb1ELb0ELb1EEEEEEEEEvNT_6ParamsE,@"STO_CUDA_ENTRY STV_DEFAULT"
_ZN7cutlass13device_kernelIN5flash11enable_sm90INS1_16FlashAttnFwdSm90INS1_25CollectiveMainloopFwdSm90ILi2EN4cute5tupleIJNS5_1CILi1EEES8_S8_EEENS6_IJNS7_ILi128EEESA_SA_EEELi128ENS_6half_tEfNS_4arch4Sm90ELb0ELb1ELb0ELb1ELb1ELb0ELb0ELb1ELb1ELb1ELb1ELb0EEENS1_21CollectiveEpilogueFwdISB_S9_SC_SE_Li256ELb1ELb1ELb1ELb0EEENS1_36VarlenDynamicPersistentTileSchedulerILi128ELi128ELi256ELi128ELb1ELb1ELb1ELb1ELb0ELb1EEEEEEEEEvNT_6ParamsE:
        /* <DEDUP_REMOVED lines=8> */
[----:B------:R-:W0:Y:S04]  /*0080*/  SHFL.IDX PT, R3, R2, RZ, 0x1f ;  /* 0x00001fff02037589 */ /* 0x000e2800000e0000 */
[----:B------:R-:W1:Y:S01]  /*0090*/  SHFL.IDX PT, R4, R4, RZ, 0x1f ;  /* 0x00001fff04047589 */ /* 0x000e6200000e0000 */
[C---:B0-----:R-:W-:Y:S02]  /*00a0*/  ISETP.NE.OR P0, PT, R3.reuse, RZ, !P0 ;  /* 0x000000ff0300720c */ /* 0x041fe40004705670 */
[----:B------:R-:W-:-:S11]  /*00b0*/  ISETP.NE.AND P1, PT, R3, RZ, PT ;  /* 0x000000ff0300720c */ /* 0x000fd60003f25270 */
[----:B------:R-:W-:Y:S01]  /*00c0*/  VOTEU.ALL UP0, P0 ;  /* 0x00000000003f7886 */ /* 0x000fe20000000000 */
[----:B------:R-:W-:-:S04]  /*00d0*/  VOTEU.ALL UP1, P0 ;  /* 0x00000000003f7886 */ /* 0x000fc80000020000 */
[----:B------:R-:W0:Y:S01]  /*00e0*/  @!UP0 S2UR UR8, SR_CgaCtaId ;  /* 0x00000000000889c3 */ /* 0x000e220000008800 */
[----:B------:R-:W-:Y:S01]  /*00f0*/  @!UP0 UMOV UR6, 0x400 ;  /* 0x0000040000068882 */ /* 0x000fe20000000000 */
[----:B------:R-:W-:-:S04]  /*0100*/  @!UP0 UIADD3 UR4, -UR4, 0x100000, URZ ;  /* 0x0010000004048890 */ /* 0x000fc8000fffe13f */
[----:B------:R-:W-:Y:S02]  /*0110*/  @!UP0 USHF.L.U32 UR5, UR4, 0xb, URZ ;  /* 0x0000000b04058899 */ /* 0x000fe4000800063f */
[----:B------:R-:W-:Y:S02]  /*0120*/  @!UP0 USHF.L.U32 UR4, UR4, 0x1, URZ ;  /* 0x0000000104048899 */ /* 0x000fe4000800063f */
[----:B0-----:R-:W-:Y:S02]  /*0130*/  @!UP0 ULEA UR8, UR8, UR6, 0x18 ;  /* 0x0000000608088291 */ /* 0x001fe4000f8ec03f */
        /* <DEDUP_REMOVED lines=25> */
.L_x_1316:
        /* <DEDUP_REMOVED lines=22> */
.L_x_1317:
        /* <DEDUP_REMOVED lines=18> */
.L_x_1318:
        /* <DEDUP_REMOVED lines=22> */
.L_x_1319:
        /* <DEDUP_REMOVED lines=23> */
.L_x_1320:
[----:B------:R-:W-:Y:S01]  /*0820*/  UISETP.NE.AND UP0, UPT, UR9, URZ, UPT ;  /* 0x0000003f0900728c */ /* 0x000fe2000bf05270 */
[----:B------:R-:W-:Y:S01]  /*0830*/  NOP ;  /* 0x0000000000007918 */ /* 0x000fe20000000000 */
[----:B0-----:R-:W-:Y:S01]  /*0840*/  UMOV UR4, 0x1 ;  /* 0x0000000100047882 */ /* 0x001fe20000000000 */
[----:B------:R-:W-:Y:S01]  /*0850*/  ULDC.64 UR36, c[0x0][0x208] ;  /* 0x0000820000247ab9 */ /* 0x000fe20000000a00 */
[----:B------:R-:W-:Y:S01]  /*0860*/  USEL UR4, UR4, 0x2, !UP0 ;  /* 0x0000000204047887 */ /* 0x000fe2000c000000 */
[----:B-1234-:R-:W-:Y:S01]  /*0870*/  BAR.SYNC.DEFER_BLOCKING 0x0 ;  /* 0x0000000000007b1d */ /* 0x01efe20000010000 */
[----:B------:R-:W-:-:S04]  /*0880*/  PLOP3.LUT P0, PT, PT, PT, UP0, 0x80, 0x0 ;  /* 0x000000000000781c */ /* 0x000fc80003f0f008 */
[----:B------:R-:W-:-:S05]  /*0890*/  IMAD.U32 R3, RZ, RZ, UR4 ;  /* 0x00000004ff037e24 */ /* 0x000fca000f8e00ff */
[----:B------:R0:W-:Y:S04]  /*08a0*/  STL [R1+0x18], R3 ;  /* 0x0000180301007387 */ /* 0x0001e80000100800 */
[----:B------:R-:W-:Y:S05]  /*08b0*/  @!P0 BRA `(.L_x_1321) ;  /* 0x0000010800808947 */ /* 0x000fea0003800000 */
.L_x_1322:
[----:B------:R-:W-:-:S08]  /*08c0*/  NOP ;  /* 0x0000000000007918 */ /* 0x000fd00000000000 */
[----:B------:R-:W1:Y:S02]  /*08d0*/  USETMAXREG.TRY_ALLOC.CTAPOOL UP0, 0xe8 ;  /* 0x000000e8000079c8 */ /* 0x000e640008000600 */
[----:B-1----:R-:W-:-:S13]  /*08e0*/  PLOP3.LUT P0, PT, PT, PT, UP0, 0x80, 0x0 ;  /* 0x000000000000781c */ /* 0x002fda0003f0f008 */
[----:B------:R-:W-:Y:S05]  /*08f0*/  @!P0 BRA `(.L_x_1322) ;  /* 0xfffffffc00f08947 */ /* 0x000fea000383ffff */
[----:B------:R-:W-:Y:S01]  /*0900*/  LOP3.LUT R2, R0, 0xffffff80, RZ, 0xc0, !PT ;  /* 0xffffff8000027812 */ /* 0x000fe200078ec0ff */
[----:B------:R-:W1:Y:S08]  /*0910*/  S2UR UR5, SR_CgaCtaId ;  /* 0x00000000000579c3 */ /* 0x000e700000008800 */
[----:B------:R-:W-:Y:S06]  /*0920*/  BAR.ARV 0x8, 0x180 ;  /* 0x0206000000007b1d */ /* 0x000fec0000002000 */
[----:B------:R-:W-:Y:S01]  /*0930*/  ISETP.NE.AND P0, PT, R2, 0x80, PT ;  /* 0x000000800200780c */ /* 0x000fe20003f05270 */
[----:B------:R-:W-:-:S12]  /*0940*/  UMOV UR4, 0x400 ;  /* 0x0000040000047882 */ /* 0x000fd80000000000 */
[----:B------:R-:W-:Y:S06]  /*0950*/  @!P0 BAR.ARV 0x9, 0x100 ;  /* 0x0244000000008b1d */ /* 0x000fec0000002000 */
[----:B-1----:R-:W-:Y:S02]  /*0960*/  ULEA UR4, UR5, UR4, 0x18 ;  /* 0x0000000405047291 */ /* 0x002fe4000f8ec03f */
[----:B------:R-:W-:Y:S07]  /*0970*/  BAR.SYNC.DEFER_BLOCKING 0x5, 0x180 ;  /* 0x0146000000007b1d */ /* 0x000fee0000010000 */
[----:B------:R-:W1:Y:S01]  /*0980*/  LDS.128 R12, [UR4+0x288d0] ;  /* 0x0288d004ff0c7984 */ /* 0x000e620008000c00 */
[----:B------:R-:W-:Y:S01]  /*0990*/  ULDC UR4, c[0x0][0xc3c] ;  /* 0x00030f0000047ab9 */ /* 0x000fe20000000800 */
[----:B------:R-:W-:Y:S06]  /*09a0*/  BAR.ARV 0x4, 0x180 ;  /* 0x0106000000007b1d */ /* 0x000fec0000002000 */
[----:B-1----:R-:W-:-:S13]  /*09b0*/  ISETP.GE.AND P0, PT, R15, UR4, PT ;  /* 0x000000040f007c0c */ /* 0x002fda000bf06270 */
[----:B------:R-:W-:Y:S05]  /*09c0*/  @P0 EXIT ;  /* 0x000000000000094d */ /* 0x000fea0003800000 */
[----:B0-----:R-:W2:Y:S01]  /*09d0*/  LDL R3, [R1+0x18] ;  /* 0x0000180001037983 */ /* 0x001ea20000100800 */
[----:B------:R-:W-:Y:S01]  /*09e0*/  VIADD R222, R0, 0xffffff80 ;  /* 0xffffff8000de7836 */ /* 0x000fe20000000000 */
[----:B------:R-:W-:Y:S01]  /*09f0*/  R2UR UR6, R13 ;  /* 0x000000000d0672ca */ /* 0x000fe200000e0000 */
[----:B------:R-:W-:Y:S01]  /*0a00*/  UMOV UR61, URZ ;  /* 0x0000003f003d7c82 */ /* 0x000fe20008000000 */
[----:B------:R-:W-:Y:S01]  /*0a10*/  R2UR UR5, R14 ;  /* 0x000000000e0572ca */ /* 0x000fe200000e0000 */
[----:B------:R-:W-:Y:S01]  /*0a20*/  UMOV UR39, URZ ;  /* 0x0000003f00277c82 */ /* 0x000fe20008000000 */
[----:B------:R-:W-:Y:S01]  /*0a30*/  R2UR UR7, R15 ;  /* 0x000000000f0772ca */ /* 0x000fe200000e0000 */
[----:B------:R-:W-:Y:S01]  /*0a40*/  UMOV UR38, URZ ;  /* 0x0000003f00267c82 */ /* 0x000fe20008000000 */
[----:B--2---:R-:W-:Y:S02]  /*0a50*/  R2UR UR4, R3 ;  /* 0x00000000030472ca */ /* 0x004fe400000e0000 */
[----:B------:R-:W-:-:S04]  /*0a60*/  SHF.R.S32.HI R3, RZ, 0x1f, R222 ;  /* 0x0000001fff037819 */ /* 0x000fc800000114de */
[CC--:B------:R-:W-:Y:S02]  /*0a70*/  LEA.HI R5, R3.reuse, R222.reuse, RZ, 0x7 ;  /* 0x000000de03057211 */ /* 0x0c0fe400078f38ff */
[CC--:B------:R-:W-:Y:S02]  /*0a80*/  LEA.HI R0, R3.reuse, R222.reuse, RZ, 0x4 ;  /* 0x000000de03007211 */ /* 0x0c0fe400078f20ff */
[----:B------:R-:W-:Y:S02]  /*0a90*/  LEA.HI R2, R3, R222, RZ, 0x5 ;  /* 0x000000de03027211 */ /* 0x000fe400078f28ff */
[----:B------:R-:W-:Y:S01]  /*0aa0*/  LOP3.LUT R199, R5, 0xffffff80, RZ, 0xc0, !PT ;  /* 0xffffff8005c77812 */ /* 0x000fe200078ec0ff */
[----:B------:R-:W-:Y:S01]  /*0ab0*/  ULOP3.LUT UR4, UR4, 0x1, URZ, 0xfc, !UPT ;  /* 0x0000000104047892 */ /* 0x000fe2000f8efc3f */
[----:B------:R-:W-:Y:S01]  /*0ac0*/  SHF.R.S32.HI R9, RZ, 0x4, R0 ;  /* 0x00000004ff097819 */ /* 0x000fe20000011400 */
[----:B------:R-:W-:Y:S01]  /*0ad0*/  IMAD.SHL.U32 R2, R2, 0x20, RZ ;  /* 0x0000002002027824 */ /* 0x000fe200078e00ff */
[----:B------:R-:W-:Y:S01]  /*0ae0*/  LOP3.LUT R7, R0, 0x3fffff0, RZ, 0xc0, !PT ;  /* 0x03fffff000077812 */ /* 0x000fe200078ec0ff */
[----:B------:R-:W-:Y:S01]  /*0af0*/  IMAD.IADD R199, R222, 0x1, -R199 ;  /* 0x00000001dec77824 */ /* 0x000fe200078e0ac7 */
[----:B------:R-:W-:Y:S01]  /*0b00*/  LEA.HI R0, R0, R9, RZ, 0x1 ;  /* 0x0000000900007211 */ /* 0x000fe200078f08ff */
[----:B------:R-:W-:Y:S01]  /*0b10*/  IMAD.U32 R219, RZ, RZ, UR4 ;  /* 0x00000004ffdb7e24 */ /* 0x000fe2000f8e00ff */
[----:B------:R-:W-:Y:S01]  /*0b20*/  LOP3.LUT R2, R2, 0xfffffc00, RZ, 0xc0, !PT ;  /* 0xfffffc0002027812 */ /* 0x000fe200078ec0ff */
[----:B------:R-:W-:Y:S01]  /*0b30*/  IMAD.IADD R7, R222, 0x1, -R7 ;  /* 0x00000001de077824 */ /* 0x000fe200078e0a07 */
[----:B------:R-:W-:-:S02]  /*0b40*/  LOP3.LUT R0, R0, 0x1ffffffe, RZ, 0xc0, !PT ;  /* 0x1ffffffe00007812 */ /* 0x000fc400078ec0ff */
[----:B------:R-:W-:Y:S01]  /*0b50*/  SHF.R.S32.HI R4, RZ, 0x1f, R199 ;  /* 0x0000001fff047819 */ /* 0x000fe200000114c7 */
[----:B------:R-:W-:Y:S01]  /*0b60*/  IMAD R7, R7, 0x40, R2 ;  /* 0x0000004007077824 */ /* 0x000fe200078e0202 */
[----:B------:R-:W-:Y:S01]  /*0b70*/  LEA.HI R2, R3, R222, RZ, 0x2 ;  /* 0x000000de03027211 */ /* 0x000fe200078f10ff */
[----:B------:R-:W-:Y:S01]  /*0b80*/  IMAD.IADD R0, R9, 0x1, -R0 ;  /* 0x0000000109007824 */ /* 0x000fe200078e0a00 */
[----:B------:R-:W-:Y:S02]  /*0b90*/  LEA.HI R6, R4, R199, RZ, 0x2 ;  /* 0x000000c704067211 */ /* 0x000fe400078f10ff */
[----:B------:R-:W-:Y:S01]  /*0ba0*/  SHF.R.S32.HI R216, RZ, 0x7, R5 ;  /* 0x00000007ffd87819 */ /* 0x000fe20000011405 */
[----:B------:R-:W-:Y:S01]  /*0bb0*/  IMAD R218, R0, 0x8, R7 ;  /* 0x0000000800da7824 */ /* 0x000fe200078e0207 */
[--C-:B------:R-:W-:Y:S02]  /*0bc0*/  SHF.R.S32.HI R8, RZ, 0x2, R6.reuse ;  /* 0x00000002ff087819 */ /* 0x100fe40000011406 */
[----:B------:R-:W-:-:S02]  /*0bd0*/  SHF.R.S32.HI R11, RZ, 0x1f, R6 ;  /* 0x0000001fff0b7819 */ /* 0x000fc40000011406 */
[----:B------:R-:W-:Y:S02]  /*0be0*/  LOP3.LUT R7, R2, 0xfffffffc, RZ, 0xc0, !PT ;  /* 0xfffffffc02077812 */ /* 0x000fe400078ec0ff */
[----:B------:R-:W-:Y:S02]  /*0bf0*/  LEA.HI R5, R5, R216, RZ, 0x1 ;  /* 0x000000d805057211 */ /* 0x000fe400078f08ff */
[----:B------:R-:W-:Y:S01]  /*0c00*/  LEA.HI R3, R3, R222, RZ, 0x3 ;  /* 0x000000de03037211 */ /* 0x000fe200078f18ff */
[----:B------:R-:W-:Y:S01]  /*0c10*/  IMAD.IADD R0, R222, 0x1, -R7 ;  /* 0x00000001de007824 */ /* 0x000fe200078e0a07 */
[----:B------:R-:W-:Y:S02]  /*0c20*/  LEA.HI R11, R11, R8, RZ, 0x3 ;  /* 0x000000080b0b7211 */ /* 0x000fe400078f18ff */
[----:B------:R-:W-:Y:S02]  /*0c30*/  LOP3.LUT R7, R5, 0x3fffffe, RZ, 0xc0, !PT ;  /* 0x03fffffe05077812 */ /* 0x000fe400078ec0ff */
[----:B------:R-:W-:-:S02]  /*0c40*/  LOP3.LUT R5, R3, 0xfffffff8, RZ, 0xc0, !PT ;  /* 0xfffffff803057812 */ /* 0x000fc400078ec0ff */
[----:B------:R-:W-:Y:S01]  /*0c50*/  LOP3.LUT R6, R6, 0x7ffffffc, RZ, 0xc0, !PT ;  /* 0x7ffffffc06067812 */ /* 0x000fe200078ec0ff */
[----:B------:R-:W-:Y:S01]  /*0c60*/  IMAD.IADD R7, R216, 0x1, -R7 ;  /* 0x00000001d8077824 */ /* 0x000fe200078e0a07 */
[----:B------:R-:W-:Y:S01]  /*0c70*/  LOP3.LUT R11, R11, 0xfffffff8, RZ, 0xc0, !PT ;  /* 0xfffffff80b0b7812 */ /* 0x000fe200078ec0ff */
[----:B------:R-:W-:Y:S01]  /*0c80*/  IMAD.IADD R22, R222, 0x1, -R5 ;  /* 0x00000001de167824 */ /* 0x000fe200078e0a05 */
[----:B------:R-:W-:Y:S01]  /*0c90*/  LEA.HI R4, R4, R199, RZ, 0x5 ;  /* 0x000000c704047211 */ /* 0x000fe200078f28ff */
[----:B------:R-:W-:Y:S01]  /*0ca0*/  IMAD.IADD R6, R199, 0x1, -R6 ;  /* 0x00000001c7067824 */ /* 0x000fe200078e0a06 */
[----:B------:R-:W-:Y:S01]  /*0cb0*/  LEA.HI R2, R0, R0, RZ, 0x1 ;  /* 0x0000000000027211 */ /* 0x000fe200078f08ff */
[----:B------:R-:W-:Y:S01]  /*0cc0*/  IMAD.IADD R11, R8, 0x1, -R11 ;  /* 0x00000001080b7824 */ /* 0x000fe200078e0a0b */
[----:B------:R-:W-:Y:S01]  /*0cd0*/  SHF.R.S32.HI R4, RZ, 0x5, R4 ;  /* 0x00000005ff047819 */ /* 0x000fe20000011404 */
[----:B------:R-:W-:Y:S01]  /*0ce0*/  IMAD.SHL.U32 R18, R22, 0x8, RZ ;  /* 0x0000000816127824 */ /* 0x000fe200078e00ff */
[----:B------:R-:W-:Y:S01]  /*0cf0*/  LOP3.LUT R9, R2, 0x1ffffffe, RZ, 0xc0, !PT ;  /* 0x1ffffffe02097812 */ /* 0x000fe200078ec0ff */
[----:B------:R-:W-:Y:S01]  /*0d00*/  IMAD.SHL.U32 R16, R6, 0x2, RZ ;  /* 0x0000000206107824 */ /* 0x000fe200078e00ff */
[----:B------:R-:W-:Y:S01]  /*0d10*/  SHF.R.S32.HI R198, RZ, 0x3, R3 ;  /* 0x00000003ffc67819 */ /* 0x000fe20000011403 */
[----:B------:R-:W-:Y:S01]  /*0d20*/  IMAD R4, R4, 0x10, R11 ;  /* 0x0000001004047824 */ /* 0x000fe200078e020b */
[----:B------:R-:W-:Y:S01]  /*0d30*/  SHF.R.S32.HI R221, RZ, 0x1f, R18 ;  /* 0x0000001fffdd7819 */ /* 0x000fe20000011412 */
[----:B------:R-:W-:Y:S01]  /*0d40*/  VIADD R19, R18, 0x40 ;  /* 0x0000004012137836 */ /* 0x000fe20000000000 */
[----:B------:R-:W-:Y:S01]  /*0d50*/  SHF.R.S32.HI R215, RZ, 0x1f, R16 ;  /* 0x0000001fffd77819 */ /* 0x000fe20000011410 */
[----:B------:R-:W-:-:S02]  /*0d60*/  VIADD R197, R16, 0x8 ;  /* 0x0000000810c57836 */ /* 0x000fc40000000000 */
[C---:B------:R-:W-:Y:S01]  /*0d70*/  VIADD R196, R16.reuse, 0x10 ;  /* 0x0000001010c47836 */ /* 0x040fe20000000000 */
[----:B------:R-:W-:Y:S01]  /*0d80*/  SHF.R.S32.HI R220, RZ, 0x1f, R19 ;  /* 0x0000001fffdc7819 */ /* 0x000fe20000011413 */
        /* <DEDUP_REMOVED lines=24> */
[----:B------:R-:W-:Y:S01]  /*0f10*/  VIADD R23, R16, 0x78 ;  /* 0x0000007810177836 */ /* 0x000fe20000000000 */
[----:B------:R-:W-:Y:S01]  /*0f20*/  SHF.R.S32.HI R202, RZ, 0x1f, R185 ;  /* 0x0000001fffca7819 */ /* 0x000fe200000114b9 */
[----:B------:R-:W-:Y:S01]  /*0f30*/  IMAD.IADD R0, R0, 0x1, -R9 ;  /* 0x0000000100007824 */ /* 0x000fe200078e0a09 */
[----:B------:R-:W-:Y:S01]  /*0f40*/  SHF.R.S32.HI R201, RZ, 0x1f, R184 ;  /* 0x0000001fffc97819 */ /* 0x000fe200000114b8 */
[----:B------:R-:W-:Y:S01]  /*0f50*/  IMAD R217, R7, 0x40, R4 ;  /* 0x0000004007d97824 */ /* 0x000fe200078e0204 */
[----:B------:R-:W-:-:S03]  /*0f60*/  SHF.R.S32.HI R200, RZ, 0x1f, R23 ;  /* 0x0000001fffc87819 */ /* 0x000fc60000011417 */
[----:B------:R-:W-:-:S07]  /*0f70*/  IMAD R17, R0, 0x8, R217 ;  /* 0x0000000800117824 */ /* 0x000fce00078e02d9 */
.L_x_1434:
[----:B------:R-:W-:Y:S01]  /*0f80*/  ULDC.64 UR8, c[0x0][0xa28] ;  /* 0x00028a0000087ab9 */ /* 0x000fe20000000a00 */
[----:B------:R-:W-:Y:S01]  /*0f90*/  ULDC UR4, c[0x0][0x424] ;  /* 0x0001090000047ab9 */ /* 0x000fe20000000800 */
[----:B------:R-:W-:-:S04]  /*0fa0*/  UISETP.NE.U32.AND UP0, UPT, UR8, URZ, UPT ;  /* 0x0000003f0800728c */ /* 0x000fc8000bf05070 */
[----:B------:R-:W-:-:S03]  /*0fb0*/  UISETP.NE.AND.EX UP0, UPT, UR9, URZ, UPT, UP0 ;  /* 0x0000003f0900728c */ /* 0x000fc6000bf05300 */
[----:B------:R-:W-:Y:S02]  /*0fc0*/  ULDC.64 UR8, c[0x0][0xa18] ;  /* 0x0002860000087ab9 */ /* 0x000fe40000000a00 */
[----:B------:R-:W-:Y:S01]  /*0fd0*/  UISETP.NE.U32.AND UP1, UPT, UR8, URZ, UPT ;  /* 0x0000003f0800728c */ /* 0x000fe2000bf25070 */
[----:B------:R-:W-:-:S03]  /*0fe0*/  PLOP3.LUT P0, PT, PT, PT, UP0, 0x80, 0x0 ;  /* 0x000000000000781c */ /* 0x000fc60003f0f008 */
[----:B------:R-:W-:-:S03]  /*0ff0*/  UISETP.NE.AND.EX UP1, UPT, UR9, URZ, UPT, UP1 ;  /* 0x0000003f0900728c */ /* 0x000fc6000bf25310 */
[----:B------:R-:W-:Y:S02]  /*1000*/  @UP0 ULDC.64 UR8, c[0x0][0xa28] ;  /* 0x00028a0000080ab9 */ /* 0x000fe40000000a00 */
[----:B------:R-:W-:Y:S01]  /*1010*/  @UP0 UIMAD.WIDE UR8, UR7, 0x4, UR8 ;  /* 0x00000004070808a5 */ /* 0x000fe2000f8e0208 */
[----:B------:R-:W-:-:S05]  /*1020*/  PLOP3.LUT P2, PT, PT, PT, UP1, 0x80, 0x0 ;  /* 0x000000000000781c */ /* 0x000fca0003f4f018 */
[----:B012-4-:R-:W-:Y:S02]  /*1030*/  IMAD.U32 R2, RZ, RZ, UR8 ;  /* 0x00000008ff027e24 */ /* 0x017fe4000f8e00ff */
[----:B------:R-:W-:Y:S01]  /*1040*/  IMAD.U32 R3, RZ, RZ, UR9 ;  /* 0x00000009ff037e24 */ /* 0x000fe2000f8e00ff */
[----:B------:R-:W-:Y:S02]  /*1050*/  @UP1 ULDC.64 UR8, c[0x0][0xa18] ;  /* 0x0002860000081ab9 */ /* 0x000fe40000000a00 */
[----:B------:R-:W-:Y:S02]  /*1060*/  @UP1 UIMAD.WIDE UR8, UR7, 0x4, UR8 ;  /* 0x00000004070818a5 */ /* 0x000fe4000f8e0208 */
[----:B------:R-:W2:Y:S04]  /*1070*/  @P0 LDG.E R2, desc[UR36][R2.64] ;  /* 0x0000002402020981 */ /* 0x000ea8000c1e1900 */
[----:B---3--:R-:W-:-:S02]  /*1080*/  IMAD.U32 R4, RZ, RZ, UR8 ;  /* 0x00000008ff047e24 */ /* 0x008fc4000f8e00ff */
[----:B------:R-:W-:Y:S01]  /*1090*/  IMAD.U32 R5, RZ, RZ, UR9 ;  /* 0x00000009ff057e24 */ /* 0x000fe2000f8e00ff */
[----:B------:R-:W-:-:S04]  /*10a0*/  ULDC.64 UR8, c[0x0][0x418] ;  /* 0x0001060000087ab9 */ /* 0x000fc80000000a00 */
[----:B------:R-:W3:Y:S01]  /*10b0*/  @P2 LDG.E R4, desc[UR36][R4.64] ;  /* 0x0000002404042981 */ /* 0x000ee2000c1e1900 */
[----:B------:R-:W-:Y:S01]  /*10c0*/  UISETP.NE.U32.AND UP0, UPT, UR8, URZ, UPT ;  /* 0x0000003f0800728c */ /* 0x000fe2000bf05070 */
[----:B------:R-:W-:Y:S01]  /*10d0*/  UMOV UR41, URZ ;  /* 0x0000003f00297c82 */ /* 0x000fe20008000000 */
[----:B------:R-:W-:Y:S02]  /*10e0*/  ULOP3.LUT UR55, UR5, 0xffff, URZ, 0xc0, !UPT ;  /* 0x0000ffff05377892 */ /* 0x000fe4000f8ec03f */
[----:B------:R-:W-:-:S03]  /*10f0*/  UISETP.NE.AND.EX UP0, UPT, UR9, URZ, UPT, UP0 ;  /* 0x0000003f0900728c */ /* 0x000fc6000bf05300 */
[----:B------:R-:W-:Y:S01]  /*1100*/  ULDC.64 UR8, c[0x0][0xa20] ;  /* 0x0002880000087ab9 */ /* 0x000fe20000000a00 */
[----:B------:R-:W-:Y:S01]  /*1110*/  USEL UR4, UR4, 0x1, UP0 ;  /* 0x0000000104047887 */ /* 0x000fe20008000000 */
[----:B------:R-:W-:Y:S01]  /*1120*/  ISETP.NE.U32.AND P1, PT, RZ, UR8, PT ;  /* 0x00000008ff007c0c */ /* 0x000fe2000bf25070 */
[----:B------:R-:W-:Y:S02]  /*1130*/  ULDC UR8, c[0x0][0x2f0] ;  /* 0x0000bc0000087ab9 */ /* 0x000fe40000000800 */
[----:B------:R-:W-:Y:S01]  /*1140*/  UIMAD UR4, UR4, UR8, URZ ;  /* 0x00000008040472a4 */ /* 0x000fe2000f8e023f */
[----:B------:R-:W-:Y:S02]  /*1150*/  ISETP.NE.AND.EX P1, PT, RZ, UR9, PT, P1 ;  /* 0x00000009ff007c0c */ /* 0x000fe4000bf25310 */
[----:B--2---:R-:W-:Y:S02]  /*1160*/  @P0 R2UR UR41, R2 ;  /* 0x00000000022902ca */ /* 0x004fe400000e0000 */
[----:B---3--:R-:W-:Y:S01]  /*1170*/  @P2 R2UR UR42, R4 ;  /* 0x00000000042a22ca */ /* 0x008fe200000e0000 */
[----:B-----5:R-:W-:-:S14]  /*1180*/  @P2 BRA `(.L_x_1323) ;  /* 0x0000000000382947 */ /* 0x020fdc0003800000 */
[----:B------:R-:W-:Y:S01]  /*1190*/  ULDC.64 UR8, c[0x0][0xa00] ;  /* 0x0002800000087ab9 */ /* 0x000fe20000000a00 */
[----:B------:R-:W-:Y:S01]  /*11a0*/  ULDC UR42, c[0x0][0x288] ;  /* 0x0000a200002a7ab9 */ /* 0x000fe20000000800 */
[----:B------:R-:W-:-:S04]  /*11b0*/  ISETP.NE.U32.AND P0, PT, RZ, UR8, PT ;  /* 0x00000008ff007c0c */ /* 0x000fc8000bf05070 */
[----:B------:R-:W-:-:S13]  /*11c0*/  ISETP.NE.AND.EX P0, PT, RZ, UR9, PT, P0 ;  /* 0x00000009ff007c0c */ /* 0x000fda000bf05300 */
[----:B------:R-:W-:Y:S05]  /*11d0*/  @!P0 BRA `(.L_x_1323) ;  /* 0x0000000000248947 */ /* 0x000fea0003800000 */
[----:B------:R-:W-:Y:S02]  /*11e0*/  ULDC.64 UR8, c[0x0][0xa00] ;  /* 0x0002800000087ab9 */ /* 0x000fe40000000a00 */
[----:B------:R-:W-:-:S06]  /*11f0*/  UIMAD.WIDE UR8, UR7, 0x4, UR8 ;  /* 0x00000004070878a5 */ /* 0x000fcc000f8e0208 */
[----:B------:R-:W-:Y:S02]  /*1200*/  IMAD.U32 R2, RZ, RZ, UR8 ;  /* 0x00000008ff027e24 */ /* 0x000fe4000f8e00ff */
[----:B------:R-:W-:-:S05]  /*1210*/  IMAD.U32 R3, RZ, RZ, UR9 ;  /* 0x00000009ff037e24 */ /* 0x000fca000f8e00ff */
[----:B------:R-:W2:Y:S04]  /*1220*/  LDG.E R4, desc[UR36][R2.64] ;  /* 0x0000002402047981 */ /* 0x000ea8000c1e1900 */
[----:B------:R-:W3:Y:S01]  /*1230*/  LDG.E R0, desc[UR36][R2.64+0x4] ;  /* 0x0000042402007981 */ /* 0x000ee2000c1e1900 */
[----:B--2---:R-:W-:Y:S02]  /*1240*/  R2UR UR42, R4 ;  /* 0x00000000042a72ca */ /* 0x004fe400000e0000 */
[----:B---3--:R-:W-:-:S13]  /*1250*/  R2UR UR8, R0 ;  /* 0x00000000000872ca */ /* 0x008fda00000e0000 */
[----:B------:R-:W-:-:S12]  /*1260*/  UIADD3 UR42, -UR42, UR8, URZ ;  /* 0x000000082a2a7290 */ /* 0x000fd8000fffe13f */
.L_x_1323:
[----:B------:R-:W-:Y:S01]  /*1270*/  UMOV UR57, UR7 ;  /* 0x0000000700397c82 */ /* 0x000fe20008000000 */
[----:B------:R-:W-:Y:S05]  /*1280*/  @!P1 BRA `(.L_x_1324) ;  /* 0x00000000001c9947 */ /* 0x000fea0003800000 */
[----:B------:R-:W-:Y:S02]  /*1290*/  ULDC.64 UR8, c[0x0][0xa20] ;  /* 0x0002880000087ab9 */ /* 0x000fe40000000a00 */
[----:B------:R-:W-:-:S06]  /*12a0*/  UIMAD.WIDE UR8, UR7, 0x4, UR8 ;  /* 0x00000004070878a5 */ /* 0x000fcc000f8e0208 */
[----:B------:R-:W-:Y:S02]  /*12b0*/  IMAD.U32 R2, RZ, RZ, UR8 ;  /* 0x00000008ff027e24 */ /* 0x000fe4000f8e00ff */
[----:B------:R-:W-:-:S05]  /*12c0*/  IMAD.U32 R3, RZ, RZ, UR9 ;  /* 0x00000009ff037e24 */ /* 0x000fca000f8e00ff */
[----:B------:R-:W2:Y:S02]  /*12d0*/  LDG.E R2, desc[UR36][R2.64] ;  /* 0x0000002402027981 */ /* 0x000ea4000c1e1900 */
[----:B--2---:R-:W-:Y:S01]  /*12e0*/  R2UR UR4, R2 ;  /* 0x00000000020472ca */ /* 0x004fe200000e0000 */
[----:B------:R-:W-:-:S14]  /*12f0*/  BRA `(.L_x_1325) ;  /* 0x0000000000347947 */ /* 0x000fdc0003800000 */
.L_x_1324:
[----:B------:R-:W-:Y:S02]  /*1300*/  ULDC.64 UR8, c[0x0][0xa08] ;  /* 0x0002820000087ab9 */ /* 0x000fe40000000a00 */
        /* <DEDUP_REMOVED lines=12> */
.L_x_1325:
[----:B------:R-:W-:Y:S01]  /*13d0*/  ULDC UR7, c[0x0][0x448] ;  /* 0x0001120000077ab9 */ /* 0x000fe20000000800 */
[----:B------:R-:W-:Y:S02]  /*13e0*/  USHF.L.U32 UR46, UR6, 0x7, URZ ;  /* 0x00000007062e7899 */ /* 0x000fe4000800063f */
[----:B------:R-:W-:Y:S02]  /*13f0*/  UISETP.NE.AND UP0, UPT, UR7, 0x1, UPT ;  /* 0x000000010700788c */ /* 0x000fe4000bf05270 */
[----:B------:R-:W-:Y:S01]  /*1400*/  UIADD3 UR10, UR46, 0x7f, URZ ;  /* 0x0000007f2e0a7890 */ /* 0x000fe2000fffe03f */
[----:B------:R-:W-:Y:S01]  /*1410*/  ULDC.64 UR6, c[0x0][0x9e0] ;  /* 0x0002780000067ab9 */ /* 0x000fe20000000a00 */
[----:B------:R-:W-:Y:S02]  /*1420*/  UP2UR UR50, UPR, URZ, 0x1 ;  /* 0x000000013f327883 */ /* 0x000fe40008000000 */
[----:B------:R-:W-:-:S05]  /*1430*/  UIADD3 UR41, -UR41, UR4, URZ ;  /* 0x0000000429297290 */ /* 0x000fca000fffe13f */
[----:B------:R-:W-:Y:S01]  /*1440*/  @UP0 ULDC UR8, c[0x0][0x44c] ;  /* 0x0001130000080ab9 */ /* 0x000fe20000000800 */
[----:B------:R-:W-:Y:S01]  /*1450*/  @UP0 ULDC UR11, c[0x0][0x450] ;  /* 0x00011400000b0ab9 */ /* 0x000fe20000000800 */
[----:B------:R-:W-:Y:S02]  /*1460*/  UIMAD.WIDE.U32 UR8, UR10, UR8, URZ ;  /* 0x000000080a0872a5 */ /* 0x000fe4000f8e003f */
[----:B------:R-:W-:Y:S02]  /*1470*/  UIADD3 UR4, UR41, 0x1, -UR42 ;  /* 0x0000000129047890 */ /* 0x000fe4000fffe82a */
[----:B------:R-:W-:Y:S02]  /*1480*/  @UP0 USHF.R.U32.HI UR10, URZ, UR11, UR9 ;  /* 0x0000000b3f0a0299 */ /* 0x000fe40008011609 */
[----:B------:R-:W-:Y:S02]  /*1490*/  UISETP.GE.AND UP0, UPT, UR7, 0x1, UPT ;  /* 0x000000010700788c */ /* 0x000fe4000bf06270 */
[----:B------:R-:W-:-:S02]  /*14a0*/  UIADD3 UR10, UR4, UR10, URZ ;  /* 0x0000000a040a7290 */ /* 0x000fc4000fffe03f */
[----:B------:R-:W-:Y:S02]  /*14b0*/  UP2UR UR43, UPR, URZ, 0x1 ;  /* 0x000000013f2b7883 */ /* 0x000fe40008000000 */
[----:B------:R-:W-:Y:S01]  /*14c0*/  PLOP3.LUT P0, PT, PT, PT, UP0, 0x40, 0x0 ;  /* 0x000000000000781c */ /* 0x000fe20003f0e808 */
[----:B------:R-:W-:-:S12]  /*14d0*/  UIADD3 UR6, UR10, UR6, URZ ;  /* 0x000000060a067290 */ /* 0x000fd8000fffe03f */
[----:B------:R-:W-:Y:S05]  /*14e0*/  @P0 BRA `(.L_x_1326) ;  /* 0x0000000000440947 */ /* 0x000fea0003800000 */
        /* <DEDUP_REMOVED lines=10> */
.L_x_1327:
[----:B------:R-:W-:-:S11]  /*1590*/  UISETP.NE.AND UP0, UPT, UR7, 0x1, UPT ;  /* 0x000000010700788c */ /* 0x000fd6000bf05270 */
[----:B------:R-:W-:Y:S02]  /*15a0*/  @UP0 ULDC.64 UR10, c[0x0][0x9e8] ;  /* 0x00027a00000a0ab9 */ /* 0x000fe40000000a00 */
[----:B------:R-:W-:-:S04]  /*15b0*/  UIMAD.WIDE.U32 UR8, UR4, UR10, URZ ;  /* 0x0000000a040872a5 */ /* 0x000fc8000f8e003f */
[----:B------:R-:W-:-:S12]  /*15c0*/  @UP0 USHF.R.U32.HI UR4, URZ, UR11, UR9 ;  /* 0x0000000b3f040299 */ /* 0x000fd80008011609 */
.L_x_1328:
[----:B------:R-:W-:-:S04]  /*15d0*/  UIMAD UR4, UR4, UR7, UR7 ;  /* 0x00000007040472a4 */ /* 0x000fc8000f8e0207 */
[----:B------:R-:W-:-:S04]  /*15e0*/  UISETP.LT.AND UP0, UPT, UR6, UR4, UPT ;  /* 0x000000040600728c */ /* 0x000fc8000bf01270 */
[----:B------:R-:W-:-:S12]  /*15f0*/  USEL UR6, UR6, UR4, UP0 ;  /* 0x0000000406067287 */ /* 0x000fd80008000000 */
.L_x_1326:
[----:B------:R-:W-:Y:S02]  /*1600*/  UISETP.NE.AND UP0, UPT, UR50, URZ, UPT ;  /* 0x0000003f3200728c */ /* 0x000fe4000bf05270 */
[----:B------:R-:W-:Y:S02]  /*1610*/  UIADD3 UR4, UR41, 0x7f, URZ ;  /* 0x0000007f29047890 */ /* 0x000fe4000fffe03f */
[----:B------:R-:W-:Y:S02]  /*1620*/  UIADD3 UR10, UR6, 0x7f, URZ ;  /* 0x0000007f060a7890 */ /* 0x000fe4000fffe03f */
[----:B------:R-:W-:Y:S02]  /*1630*/  UISETP.GE.AND UP1, UPT, UR7, 0x1, UPT ;  /* 0x000000010700788c */ /* 0x000fe4000bf26270 */
[----:B------:R-:W-:Y:S02]  /*1640*/  USHF.R.S32.HI UR6, URZ, 0x1f, UR4 ;  /* 0x0000001f3f067899 */ /* 0x000fe40008011404 */
[----:B------:R-:W-:Y:S01]  /*1650*/  USHF.R.S32.HI UR11, URZ, 0x1f, UR10 ;  /* 0x0000001f3f0b7899 */ /* 0x000fe2000801140a */
[----:B------:R-:W-:Y:S01]  /*1660*/  @UP0 ULDC UR8, c[0x0][0x44c] ;  /* 0x0001130000080ab9 */ /* 0x000fe20000000800 */
[----:B------:R-:W-:Y:S01]  /*1670*/  ULEA.HI UR6, UR6, UR4, URZ, 0x7 ;  /* 0x0000000406067291 */ /* 0x000fe2000f8f383f */
[----:B------:R-:W-:Y:S01]  /*1680*/  PLOP3.LUT P0, PT, PT, PT, UP1, 0x40, 0x0 ;  /* 0x000000000000781c */ /* 0x000fe20003f0e818 */
[----:B------:R-:W-:-:S02]  /*1690*/  UIMAD.WIDE.U32 UR8, UR46, UR8, URZ ;  /* 0x000000082e0872a5 */ /* 0x000fc4000f8e003f */
[----:B------:R-:W-:Y:S01]  /*16a0*/  ULEA.HI UR11, UR11, UR10, URZ, 0x7 ;  /* 0x0000000a0b0b7291 */ /* 0x000fe2000f8f383f */
[----:B------:R-:W-:Y:S01]  /*16b0*/  @UP0 ULDC UR13, c[0x0][0x450] ;  /* 0x00011400000d0ab9 */ /* 0x000fe20000000800 */
[----:B------:R-:W-:Y:S01]  /*16c0*/  UMOV UR12, UR46 ;  /* 0x0000002e000c7c82 */ /* 0x000fe20008000000 */
[----:B------:R-:W-:Y:S02]  /*16d0*/  UIADD3 UR44, UR41, -UR42, URZ ;  /* 0x8000002a292c7290 */ /* 0x000fe4000fffe03f */
[----:B------:R-:W-:Y:S02]  /*16e0*/  USHF.R.S32.HI UR6, URZ, 0x7, UR6 ;  /* 0x000000073f067899 */ /* 0x000fe40008011406 */
[----:B------:R-:W-:Y:S02]  /*16f0*/  USHF.R.S32.HI UR11, URZ, 0x7, UR11 ;  /* 0x000000073f0b7899 */ /* 0x000fe4000801140b */
[----:B------:R-:W-:Y:S02]  /*1700*/  @UP0 USHF.R.U32.HI UR12, URZ, UR13, UR9 ;  /* 0x0000000d3f0c0299 */ /* 0x000fe40008011609 */
[----:B------:R-:W-:-:S02]  /*1710*/  UISETP.LT.AND UP0, UPT, UR6, UR11, UPT ;  /* 0x0000000b0600728c */ /* 0x000fc4000bf01270 */
[----:B------:R-:W-:Y:S01]  /*1720*/  UIADD3 UR4, UR44, UR12, URZ ;  /* 0x0000000c2c047290 */ /* 0x000fe2000fffe03f */
[----:B------:R-:W-:Y:S01]  /*1730*/  ULDC UR10, c[0x0][0x9dc] ;  /* 0x00027700000a7ab9 */ /* 0x000fe20000000800 */
[----:B------:R-:W-:Y:S02]  /*1740*/  USEL UR6, UR6, UR11, UP0 ;  /* 0x0000000b06067287 */ /* 0x000fe40008000000 */
[----:B------:R-:W-:Y:S01]  /*1750*/  UIADD3 UR10, UR4, -UR10, URZ ;  /* 0x8000000a040a7290 */ /* 0x000fe2000fffe03f */
[----:B------:R-:W-:Y:S11]  /*1760*/  @P0 BRA `(.L_x_1329) ;  /* 0x0000000000440947 */ /* 0x000ff60003800000 */
        /* <DEDUP_REMOVED lines=10> */
.L_x_1330:
[----:B------:R-:W-:-:S11]  /*1810*/  UISETP.NE.AND UP0, UPT, UR7, 0x1, UPT ;  /* 0x000000010700788c */ /* 0x000fd6000bf05270 */
[----:B------:R-:W-:Y:S02]  /*1820*/  @UP0 ULDC.64 UR12, c[0x0][0x9e8] ;  /* 0x00027a00000c0ab9 */ /* 0x000fe40000000a00 */
[----:B------:R-:W-:-:S04]  /*1830*/  UIMAD.WIDE.U32 UR8, UR4, UR12, URZ ;  /* 0x0000000c040872a5 */ /* 0x000fc8000f8e003f */
[----:B------:R-:W-:-:S12]  /*1840*/  @UP0 USHF.R.U32.HI UR4, URZ, UR13, UR9 ;  /* 0x0000000d3f040299 */ /* 0x000fd80008011609 */
.L_x_1331:
[----:B------:R-:W-:-:S04]  /*1850*/  UIMAD UR4, UR4, UR7, URZ ;  /* 0x00000007040472a4 */ /* 0x000fc8000f8e023f */
[----:B------:R-:W-:-:S04]  /*1860*/  UISETP.LT.AND UP0, UPT, UR10, UR4, UPT ;  /* 0x000000040a00728c */ /* 0x000fc8000bf01270 */
[----:B------:R-:W-:-:S12]  /*1870*/  USEL UR10, UR10, UR4, !UP0 ;  /* 0x000000040a0a7287 */ /* 0x000fd8000c000000 */
.L_x_1329:
[----:B------:R-:W-:-:S04]  /*1880*/  USHF.R.S32.HI UR4, URZ, 0x1f, UR10 ;  /* 0x0000001f3f047899 */ /* 0x000fc8000801140a */
[----:B------:R-:W-:-:S04]  /*1890*/  ULEA.HI UR4, UR4, UR10, URZ, 0x7 ;  /* 0x0000000a04047291 */ /* 0x000fc8000f8f383f */
[----:B------:R-:W-:Y:S02]  /*18a0*/  USHF.R.S32.HI UR7, URZ, 0x7, UR4 ;  /* 0x000000073f077899 */ /* 0x000fe40008011404 */
[----:B------:R-:W-:Y:S02]  /*18b0*/  ULOP3.LUT UR4, UR5, 0xff000000, URZ, 0xc0, !UPT ;  /* 0xff00000005047892 */ /* 0x000fe4000f8ec03f */
[----:B------:R-:W-:Y:S02]  /*18c0*/  UISETP.LT.AND UP0, UPT, URZ, UR7, UPT ;  /* 0x000000073f00728c */ /* 0x000fe4000bf01270 */
[----:B------:R-:W-:Y:S02]  /*18d0*/  ULOP3.LUT UR5, UR5, 0xff0000, URZ, 0xc0, !UPT ;  /* 0x00ff000005057892 */ /* 0x000fe4000f8ec03f */
[----:B------:R-:W-:Y:S02]  /*18e0*/  USEL UR52, URZ, UR7, !UP0 ;  /* 0x000000073f347287 */ /* 0x000fe4000c000000 */
[----:B------:R-:W-:-:S02]  /*18f0*/  USHF.R.U32.HI UR4, URZ, 0x8, UR4 ;  /* 0x000000083f047899 */ /* 0x000fc40008011604 */
[----:B------:R-:W-:Y:S02]  /*1900*/  UISETP.GT.AND UP0, UPT, UR6, UR52, UPT ;  /* 0x000000340600728c */ /* 0x000fe4000bf04270 */
[----:B------:R-:W-:-:S03]  /*1910*/  ULEA.HI UR5, UR5, UR4, URZ, 0x10 ;  /* 0x0000000405057291 */ /* 0x000fc6000f8f803f */
[----:B------:R-:W-:Y:S01]  /*1920*/  UMOV UR4, URZ ;  /* 0x0000003f00047c82 */ /* 0x000fe20008000000 */
[----:B------:R-:W-:Y:S01]  /*1930*/  PLOP3.LUT P0, PT, PT, PT, UP0, 0x80, 0x0 ;  /* 0x000000000000781c */ /* 0x000fe20003f0f008 */
[----:B------:R-:W-:Y:S02]  /*1940*/  ULOP3.LUT UR56, UR5, 0xff, URZ, 0xc0, !UPT ;  /* 0x000000ff05387892 */ /* 0x000fe4000f8ec03f */
[----:B------:R-:W-:-:S10]  /*1950*/  USHF.R.U32.HI UR54, URZ, 0x10, UR5 ;  /* 0x000000103f367899 */ /* 0x000fd40008011605 */
[----:B------:R-:W-:Y:S05]  /*1960*/  @!P0 BRA `(.L_x_1332) ;  /* 0x0000000000948947 */ /* 0x000fea0003800000 */
[----:B------:R-:W-:Y:S01]  /*1970*/  UISETP.NE.AND UP0, UPT, UR54, URZ, UPT ;  /* 0x0000003f3600728c */ /* 0x000fe2000bf05270 */
[----:B------:R-:W-:-:S03]  /*1980*/  ULDC UR4, c[0x0][0x9f0] ;  /* 0x00027c0000047ab9 */ /* 0x000fc60000000800 */
[----:B------:R-:W-:-:S04]  /*1990*/  USEL UR10, UR54, UR4, UP0 ;  /* 0x00000004360a7287 */ /* 0x000fc80008000000 */
[----:B------:R-:W-:Y:S02]  /*19a0*/  UIADD3 UR4, UR10, -0x1, UR6 ;  /* 0xffffffff0a047890 */ /* 0x000fe4000fffe006 */
[----:B------:R-:W-:Y:S02]  /*19b0*/  IMAD.U32 R3, RZ, RZ, UR10 ;  /* 0x0000000aff037e24 */ /* 0x000fe4000f8e00ff */
[----:B------:R-:W-:-:S03]  /*19c0*/  UIADD3 UR7, -UR52, UR4, URZ ;  /* 0x0000000434077290 */ /* 0x000fc6000fffe13f */
[-C--:B------:R-:W-:Y:S01]  /*19d0*/  IABS R0, R3.reuse ;  /* 0x0000000300007213 */ /* 0x080fe20000000000 */
[----:B------:R-:W-:Y:S01]  /*19e0*/  UMOV UR4, URZ ;  /* 0x0000003f00047c82 */ /* 0x000fe20008000000 */
[----:B------:R-:W-:Y:S01]  /*19f0*/  IABS R5, R3 ;  /* 0x0000000300057213 */ /* 0x000fe20000000000 */
[----:B------:R-:W-:Y:S01]  /*1a00*/  IMAD.U32 R4, RZ, RZ, UR7 ;  /* 0x00000007ff047e24 */ /* 0x000fe2000f8e00ff */
[----:B------:R-:W-:Y:S01]  /*1a10*/  R2UR UR11, R0 ;  /* 0x00000000000b72ca */ /* 0x000fe200000e0000 */
[----:B------:R-:W-:-:S03]  /*1a20*/  ULOP3.LUT UR7, UR7, UR10, URZ, 0x3c, !UPT ;  /* 0x0000000a07077292 */ /* 0x000fc6000f8e3c3f */
[----:B------:R-:W-:-:S05]  /*1a30*/  IABS R4, R4 ;  /* 0x0000000400047213 */ /* 0x000fca0000000000 */
[----:B------:R-:W-:-:S04]  /*1a40*/  IMAD.MOV.U32 R3, RZ, RZ, R4 ;  /* 0x000000ffff037224 */ /* 0x000fc800078e0004 */
[----:B------:R-:W0:Y:S01]  /*1a50*/  I2F.RP R0, UR11 ;  /* 0x0000000b00007d06 */ /* 0x000e220008209400 */
[----:B------:R-:W-:-:S07]  /*1a60*/  R2UR UR9, R3 ;  /* 0x00000000030972ca */ /* 0x000fce00000e0000 */
[----:B0-----:R-:W0:Y:S02]  /*1a70*/  MUFU.RCP R0, R0 ;  /* 0x0000000000007308 */ /* 0x001e240000001000 */
[----:B0-----:R-:W-:Y:S02]  /*1a80*/  VIADD R2, R0, 0xffffffe ;  /* 0x0ffffffe00027836 */ /* 0x001fe40000000000 */
        /* <DEDUP_REMOVED lines=19> */
.L_x_1332:
[----:B------:R-:W-:Y:S01]  /*1bc0*/  UIMAD UR52, UR56, UR4, UR52 ;  /* 0x00000004383472a4 */ /* 0x000fe2000f8e0234 */
[----:B------:R-:W-:Y:S01]  /*1bd0*/  IMAD.U32 R90, RZ, RZ, UR6 ;  /* 0x00000006ff5a7e24 */ /* 0x000fe2000f8e00ff */
[----:B------:R-:W-:Y:S01]  /*1be0*/  PLOP3.LUT P0, PT, PT, PT, PT, 0x80, 0x0 ;  /* 0x000000000000781c */ /* 0x000fe20003f0f070 */
[----:B------:R-:W-:Y:S01]  /*1bf0*/  IMAD.U32 R3, RZ, RZ, UR4 ;  /* 0x00000004ff037e24 */ /* 0x000fe2000f8e00ff */
[----:B------:R-:W-:Y:S02]  /*1c00*/  CS2R R20, SRZ ;  /* 0x0000000000147805 */ /* 0x000fe4000001ff00 */
[----:B------:R-:W-:Y:S02]  /*1c10*/  CS2R R150, SRZ ;  /* 0x0000000000967805 */ /* 0x000fe4000001ff00 */
[----:B------:R-:W-:Y:S02]  /*1c20*/  CS2R R148, SRZ ;  /* 0x0000000000947805 */ /* 0x000fe4000001ff00 */
[----:B------:R-:W-:-:S02]  /*1c30*/  CS2R R146, SRZ ;  /* 0x0000000000927805 */ /* 0x000fc4000001ff00 */
[----:B------:R-:W-:Y:S02]  /*1c40*/  VIADDMNMX R90, R3, UR52, R90, PT ;  /* 0x00000034035a7c46 */ /* 0x000fe4000b80015a */
[----:B------:R-:W-:Y:S02]  /*1c50*/  CS2R R144, SRZ ;  /* 0x0000000000907805 */ /* 0x000fe4000001ff00 */
[----:B------:R-:W-:Y:S02]  /*1c60*/  CS2R R142, SRZ ;  /* 0x00000000008e7805 */ /* 0x000fe4000001ff00 */
[----:B------:R-:W-:Y:S02]  /*1c70*/  CS2R R140, SRZ ;  /* 0x00000000008c7805 */ /* 0x000fe4000001ff00 */
[----:B------:R-:W-:Y:S02]  /*1c80*/  ISETP.GT.AND P1, PT, R90, UR52, PT ;  /* 0x000000345a007c0c */ /* 0x000fe4000bf24270 */
        /* <DEDUP_REMOVED lines=58> */
.L_x_1334:
[----:B------:R-:W-:Y:S01]  /*2030*/  ULEA.HI UR4, UR61, UR61, URZ, 0x1 ;  /* 0x0000003d3d047291 */ /* 0x000fe2000f8f083f */
[----:B------:R-:W-:-:S03]  /*2040*/  R2UR UR5, R219 ;  /* 0x00000000db0572ca */ /* 0x000fc600000e0000 */
[----:B------:R-:W-:-:S04]  /*2050*/  ULOP3.LUT UR4, UR4, 0xfffffffe, URZ, 0xc0, !UPT ;  /* 0xfffffffe04047892 */ /* 0x000fc8000f8ec03f */
[----:B------:R-:W-:-:S06]  /*2060*/  UIADD3 UR4, UR61, -UR4, URZ ;  /* 0x800000043d047290 */ /* 0x000fcc000fffe03f */
[----:B------:R-:W-:Y:S02]  /*2070*/  IMAD.U32 R0, RZ, RZ, UR4 ;  /* 0x00000004ff007e24 */ /* 0x000fe4000f8e00ff */
[----:B------:R-:W-:-:S03]  /*2080*/  IMAD.U32 R2, RZ, RZ, UR5 ;  /* 0x00000005ff027e24 */ /* 0x000fc6000f8e00ff */
[----:B------:R-:W-:Y:S02]  /*2090*/  SHF.L.U32 R0, R0, 0x1f, RZ ;  /* 0x0000001f00007819 */ /* 0x000fe400000006ff */
[----:B------:R-:W-:Y:S02]  /*20a0*/  ISETP.NE.AND P0, PT, R2, 0x3, PT ;  /* 0x000000030200780c */ /* 0x000fe40003f05270 */
[----:B------:R-:W0:Y:S02]  /*20b0*/  SYNCS.PHASECHK.TRANS64.TRYWAIT P1, [UR40+0x28800], R0 ;  /* 0x02880000ff0075a7 */ /* 0x000e240008020168 */
[----:B0-----:R-:W-:Y:S09]  /*20c0*/  @!P1 BRA `(.L_x_1335) ;  /* 0x0000015800209947 */ /* 0x001ff20003800000 */
.L_x_1531:
[----:B------:R-:W-:Y:S05]  /*20d0*/  @!P0 BRA `(.L_x_1336) ;  /* 0x0000000000048947 */ /* 0x000fea0003800000 */
[----:B------:R-:W-:Y:S01]  /*20e0*/  BPT.TRAP 0x1 ;  /* 0x000000040000795c */ /* 0x000fe20000300000 */
.L_x_1336:
[----:B0-----:R-:W-:Y:S02]  /*20f0*/  IMAD.U32 R3, RZ, RZ, UR38 ;  /* 0x00000026ff037e24 */ /* 0x001fe4000f8e00ff */
[----:B------:R-:W-:-:S03]  /*2100*/  IMAD.U32 R0, RZ, RZ, UR39 ;  /* 0x00000027ff007e24 */ /* 0x000fc6000f8e00ff */
[----:B------:R-:W-:Y:S02]  /*2110*/  LEA R3, R3, UR40, 0x3 ;  /* 0x0000002803037c11 */ /* 0x000fe4000f8e18ff */
[----:B------:R-:W-:-:S04]  /*2120*/  SHF.L.U32 R0, R0, 0x1f, RZ ;  /* 0x0000001f00007819 */ /* 0x000fc800000006ff */
[----:B------:R0:W1:Y:S01]  /*2130*/  SYNCS.PHASECHK.TRANS64.TRYWAIT P1, [R3+URZ+0x28830], R0 ;  /* 0x02883000030075a7 */ /* 0x000062000802017f */
[----:B------:R-:W-:Y:S05]  /*2140*/  @!P0 BRA `(.L_x_1337) ;  /* 0x0000000000048947 */ /* 0x000fea0003800000 */
[----:B------:R-:W-:Y:S01]  /*2150*/  BPT.TRAP 0x1 ;  /* 0x000000040000795c */ /* 0x000fe20000300000 */
.L_x_1337:
[----:B-1----:R-:W-:Y:S05]  /*2160*/  @P1 BRA `(.L_x_1338) ;  /* 0x0000000000081947 */ /* 0x002fea0003800000 */
[----:B------:R-:W1:Y:S02]  /*2170*/  SYNCS.PHASECHK.TRANS64.TRYWAIT P1, [R3+URZ+0x28830], R0 ;  /* 0x02883000030075a7 */ /* 0x000e64000802017f */
[----:B-1----:R-:W-:Y:S05]  /*2180*/  @!P1 BRA `(.L_x_1339) ;  /* 0x0000015800089947 */ /* 0x002fea0003800000 */
.L_x_1338:
        /* <DEDUP_REMOVED lines=63> */
.L_x_1340:
[----:B------:R-:W-:Y:S01]  /*2580*/  UISETP.NE.AND UP1, UPT, UR50, URZ, UPT ;  /* 0x0000003f3200728c */ /* 0x000fe2000bf25270 */
[----:B01----:R-:W-:Y:S01]  /*2590*/  VIADD R0, R17, UR46 ;  /* 0x0000002e11007c36 */ /* 0x003fe20008000000 */
[----:B------:R-:W-:Y:S01]  /*25a0*/  R2UR UR6, R3 ;  /* 0x00000000030672ca */ /* 0x000fe200000e0000 */
[----:B------:R-:W-:Y:S01]  /*25b0*/  IMAD.MOV.U32 R3, RZ, RZ, -0x80 ;  /* 0xffffff80ff037424 */ /* 0x000fe200078e00ff */
[----:B------:R-:W-:Y:S01]  /*25c0*/  UISETP.NE.AND UP0, UPT, UR43, URZ, UPT ;  /* 0x0000003f2b00728c */ /* 0x000fe2000bf05270 */
[C---:B------:R-:W-:Y:S01]  /*25d0*/  LEA R6, R90.reuse, 0xffffff80, 0x7 ;  /* 0xffffff805a067811 */ /* 0x040fe200078e38ff */
[----:B------:R-:W-:Y:S01]  /*25e0*/  ULDC UR59, c[0x0][0x9dc] ;  /* 0x00027700003b7ab9 */ /* 0x000fe20000000800 */
[----:B------:R-:W-:Y:S01]  /*25f0*/  PLOP3.LUT P1, PT, PT, PT, UP1, 0x80, 0x0 ;  /* 0x000000000000781c */ /* 0x000fe20003f2f018 */
[----:B------:R-:W-:Y:S01]  /*2600*/  IMAD R7, R90, R3, 0x80 ;  /* 0x000000805a077424 */ /* 0x000fe200078e0203 */
[----:B------:R-:W-:Y:S01]  /*2610*/  PLOP3.LUT P2, PT, PT, PT, UP1, 0x80, 0x0 ;  /* 0x000000000000781c */ /* 0x000fe20003f4f018 */
[----:B------:R-:W-:Y:S01]  /*2620*/  IMAD.U32 R3, RZ, RZ, UR42 ;  /* 0x0000002aff037e24 */ /* 0x000fe2000f8e00ff */
[----:B------:R-:W-:Y:S01]  /*2630*/  @UP1 ULDC UR7, c[0x0][0x44c] ;  /* 0x0001130000071ab9 */ /* 0x000fe20000000800 */
[----:B------:R-:W-:Y:S01]  /*2640*/  ULDC UR14, c[0x0][0x9e0] ;  /* 0x00027800000e7ab9 */ /* 0x000fe20000000800 */
[----:B------:R-:W-:-:S02]  /*2650*/  IADD3 R8, -R16, UR41, R7 ;  /* 0x0000002910087c10 */ /* 0x000fc4000fffe107 */
[----:B------:R-:W-:-:S04]  /*2660*/  UIADD3 UR6, UR6, 0x28840, URZ ;  /* 0x0002884006067890 */ /* 0x000fc8000fffe03f */
[----:B------:R-:W-:Y:S01]  /*2670*/  UPRMT UR6, UR53, 0x654, UR6 ;  /* 0x0000065435067896 */ /* 0x000fe20008000006 */
[----:B------:R-:W-:Y:S01]  /*2680*/  @P1 IMAD.HI.U32 R2, R0, UR7, RZ ;  /* 0x0000000700021c27 */ /* 0x000fe2000f8e00ff */
[----:B------:R-:W-:Y:S01]  /*2690*/  @UP1 ULDC UR7, c[0x0][0x450] ;  /* 0x0001140000071ab9 */ /* 0x000fe20000000800 */
[----:B------:R-:W-:-:S03]  /*26a0*/  PLOP3.LUT P1, PT, PT, PT, UP0, 0x40, 0x0 ;  /* 0x000000000000781c */ /* 0x000fc60003f2e808 */
[----:B------:R-:W-:Y:S02]  /*26b0*/  @P2 SHF.R.U32.HI R0, RZ, UR7, R2 ;  /* 0x00000007ff002c19 */ /* 0x000fe40008011602 */
[----:B------:R-:W-:Y:S01]  /*26c0*/  IADD3 R2, -R16, 0x1, R7 ;  /* 0x0000000110027810 */ /* 0x000fe20007ffe107 */
[----:B------:R-:W-:Y:S01]  /*26d0*/  SYNCS.ARRIVE.TRANS64.RED.A1T0 RZ, [UR6], RZ ;  /* 0x000000ffffff79a7 */ /* 0x000fe20008100406 */
[----:B------:R-:W-:Y:S01]  /*26e0*/  ULOP3.LUT UR6, URZ, UR59, URZ, 0x33, !UPT ;  /* 0x0000003b3f067292 */ /* 0x000fe2000f8e333f */
[----:B------:R-:W0:Y:S01]  /*26f0*/  SHFL.IDX PT, R5, R0, RZ, 0x1c1f ;  /* 0x001c1fff00057589 */ /* 0x000e2200000e0000 */
[----:B------:R-:W-:-:S05]  /*2700*/  IADD3 R2, -R3, UR41, R2 ;  /* 0x0000002903027c10 */ /* 0x000fca000fffe102 */
[C---:B------:R-:W-:Y:S02]  /*2710*/  VIADD R9, R2.reuse, UR14 ;  /* 0x0000000e02097c36 */ /* 0x040fe40008000000 */
[----:B------:R-:W-:-:S03]  /*2720*/  VIADD R10, R2, UR6 ;  /* 0x00000006020a7c36 */ /* 0x000fc60008000000 */
[----:B0-----:R-:W-:Y:S01]  /*2730*/  VIADDMNMX R2, R5, R9, R8, PT ;  /* 0x0000000905027246 */ /* 0x001fe20003800108 */
[----:B------:R-:W-:Y:S01]  /*2740*/  IMAD.IADD R3, R10, 0x1, R5 ;  /* 0x000000010a037824 */ /* 0x000fe200078e0205 */
[----:B------:R-:W-:Y:S06]  /*2750*/  @P1 BRA `(.L_x_1341) ;  /* 0x0000000000641947 */ /* 0x000fec0003800000 */
[----:B------:R-:W-:Y:S01]  /*2760*/  IMAD.U32 R4, RZ, RZ, UR42 ;  /* 0x0000002aff047e24 */ /* 0x000fe2000f8e00ff */
[----:B------:R-:W-:Y:S04]  /*2770*/  BSSY B0, `(.L_x_1342) ;  /* 0x0000013000007945 */ /* 0x000fe80003800000 */
[----:B------:R-:W-:-:S04]  /*2780*/  IADD3 R5, -R4, UR41, R5 ;  /* 0x0000002904057c10 */ /* 0x000fc8000fffe105 */
        /* <DEDUP_REMOVED lines=11> */
.L_x_1343:
[----:B------:R-:W-:Y:S02]  /*2840*/  ULDC UR6, c[0x0][0x9e4] ;  /* 0x0002790000067ab9 */ /* 0x000fe40000000800 */
[----:B------:R-:W-:-:S05]  /*2850*/  IMAD.U32 R11, RZ, RZ, UR6 ;  /* 0x00000006ff0b7e24 */ /* 0x000fca000f8e00ff */
[----:B------:R-:W-:-:S13]  /*2860*/  ISETP.NE.AND P1, PT, R11, 0x1, PT ;  /* 0x000000010b00780c */ /* 0x000fda0003f25270 */
[----:B------:R-:W0:Y:S02]  /*2870*/  @P1 LDC.64 R12, c[0x0][0x9e8] ;  /* 0x00027a00ff0c1b82 */ /* 0x000e240000000a00 */
[----:B0-----:R-:W-:-:S05]  /*2880*/  @P1 IMAD.HI.U32 R4, R5, R12, RZ ;  /* 0x0000000c05041227 */ /* 0x001fca00078e00ff */
[----:B------:R-:W-:-:S07]  /*2890*/  @P1 SHF.R.U32.HI R5, RZ, R13, R4 ;  /* 0x0000000dff051219 */ /* 0x000fce0000011604 */
.L_x_1344:
[----:B------:R-:W-:Y:S05]  /*28a0*/  BSYNC B0 ;  /* 0x0000000000007941 */ /* 0x000fea0003800000 */
.L_x_1342:
[----:B------:R-:W-:-:S04]  /*28b0*/  IMAD R5, R5, R11, -R6 ;  /* 0x0000000b05057224 */ /* 0x000fc800078e0a06 */
[----:B------:R-:W-:-:S05]  /*28c0*/  IMAD.IADD R5, R5, 0x1, -R16 ;  /* 0x0000000105057824 */ /* 0x000fca00078e0a10 */
[----:B------:R-:W-:Y:S02]  /*28d0*/  VIADDMNMX R2, R5, R11, R2, PT ;  /* 0x0000000b05027246 */ /* 0x000fe40003800102 */
[----:B------:R-:W-:-:S07]  /*28e0*/  VIMNMX R3, R3, R5, !PT ;  /* 0x0000000503037248 */ /* 0x000fce0007fe0100 */
.L_x_1341:
        /* <DEDUP_REMOVED lines=151> */
[----:B------:R-:W-:Y:S02]  /*3260*/  ISETP.GE.AND P6, PT, R7, 0x7a, PT ;  /* 0x0000007a0700780c */ /* 0x000fe40003fc6270 */
[----:B------:R-:W0:Y:S02]  /*3270*/  SHFL.IDX PT, R7, R0, 0x1, 0x1c1f ;  /* 0x003c1f0000077f89 */ /* 0x000e2400000e0000 */
[----:B------:R-:W-:Y:S02]  /*3280*/  P2R R24, PR, RZ, 0x40 ;  /* 0x00000040ff187803 */ /* 0x000fe40000000000 */
[----:B------:R-:W-:-:S04]  /*3290*/  ISETP.GT.AND P6, PT, R3, 0x79, !P6 ;  /* 0x000000790300780c */ /* 0x000fc800077c4270 */
[----:B------:R-:W-:-:S04]  /*32a0*/  ISETP.LT.OR P6, PT, R2, 0x7a, P6 ;  /* 0x0000007a0200780c */ /* 0x000fc800037c1670 */
[----:B------:R-:W-:Y:S02]  /*32b0*/  FSEL R85, R85, -INF , !P6 ;  /* 0xff80000055557808 */ /* 0x000fe40007000000 */
[----:B------:R-:W-:Y:S02]  /*32c0*/  PLOP3.LUT P6, PT, PT, PT, UP0, 0x40, 0x0 ;  /* 0x000000000000781c */ /* 0x000fe40003fce808 */
[----:B0-----:R-:W-:Y:S01]  /*32d0*/  VIADDMNMX R2, R7, R9, R8, PT ;  /* 0x0000000907027246 */ /* 0x001fe20003800108 */
[----:B------:R-:W-:-:S10]  /*32e0*/  IMAD.IADD R3, R10, 0x1, R7 ;  /* 0x000000010a037824 */ /* 0x000fd400078e0207 */
[----:B------:R-:W-:Y:S05]  /*32f0*/  @P6 BRA `(.L_x_1345) ;  /* 0x0000000000646947 */ /* 0x000fea0003800000 */
        /* <DEDUP_REMOVED lines=14> */
.L_x_1347:
[----:B------:R-:W-:Y:S02]  /*33e0*/  ULDC UR6, c[0x0][0x9e4] ;  /* 0x0002790000067ab9 */ /* 0x000fe40000000800 */
[----:B------:R-:W-:-:S05]  /*33f0*/  IMAD.U32 R0, RZ, RZ, UR6 ;  /* 0x00000006ff007e24 */ /* 0x000fca000f8e00ff */
[----:B------:R-:W-:-:S13]  /*3400*/  ISETP.NE.AND P6, PT, R0, 0x1, PT ;  /* 0x000000010000780c */ /* 0x000fda0003fc5270 */
[----:B------:R-:W0:Y:S02]  /*3410*/  @P6 LDC.64 R4, c[0x0][0x9e8] ;  /* 0x00027a00ff046b82 */ /* 0x000e240000000a00 */
[----:B0-----:R-:W-:-:S05]  /*3420*/  @P6 IMAD.HI.U32 R4, R7, R4, RZ ;  /* 0x0000000407046227 */ /* 0x001fca00078e00ff */
[----:B------:R-:W-:-:S07]  /*3430*/  @P6 SHF.R.U32.HI R7, RZ, R5, R4 ;  /* 0x00000005ff076219 */ /* 0x000fce0000011604 */
.L_x_1348:
[----:B------:R-:W-:Y:S05]  /*3440*/  BSYNC B0 ;  /* 0x0000000000007941 */ /* 0x000fea0003800000 */
.L_x_1346:
[----:B------:R-:W-:-:S04]  /*3450*/  IMAD R7, R7, R0, -R6 ;  /* 0x0000000007077224 */ /* 0x000fc800078e0a06 */
[----:B------:R-:W-:-:S05]  /*3460*/  IMAD.IADD R7, R7, 0x1, -R16 ;  /* 0x0000000107077824 */ /* 0x000fca00078e0a10 */
[----:B------:R-:W-:Y:S02]  /*3470*/  VIADDMNMX R2, R7, R0, R2, PT ;  /* 0x0000000007027246 */ /* 0x000fe40003800102 */
[----:B------:R-:W-:-:S07]  /*3480*/  VIMNMX R3, R3, R7, !PT ;  /* 0x0000000703037248 */ /* 0x000fce0007fe0100 */
.L_x_1345:
[----:B------:R-:W-:Y:S01]  /*3490*/  ISETP.GT.AND P1, PT, R3, 0x1, !P1 ;  /* 0x000000010300780c */ /* 0x000fe20004f24270 */
[----:B------:R-:W-:Y:S01]  /*34a0*/  ULDC UR6, c[0x0][0x988] ;  /* 0x0002620000067ab9 */ /* 0x000fe20000000800 */
[----:B------:R-:W-:Y:S01]  /*34b0*/  ISETP.NE.AND P6, PT, R15, RZ, PT ;  /* 0x000000ff0f00720c */ /* 0x000fe20003fc5270 */
[----:B------:R-:W-:Y:S01]  /*34c0*/  UISETP.NE.AND UP1, UPT, UR50, URZ, UPT ;  /* 0x0000003f3200728c */ /* 0x000fe2000bf25270 */
[----:B------:R-:W-:Y:S01]  /*34d0*/  ISETP.LT.OR P1, PT, R2, 0x2, P1 ;  /* 0x000000020200780c */ /* 0x000fe20000f21670 */
[----:B------:R-:W-:Y:S01]  /*34e0*/  UISETP.NE.AND UP0, UPT, UR43, URZ, UPT ;  /* 0x0000003f2b00728c */ /* 0x000fe2000bf05270 */
[----:B------:R-:W-:Y:S01]  /*34f0*/  FMNMX.FTZ R5, R11, R25, !PT ;  /* 0x000000190b057209 */ /* 0x000fe20007810000 */
[----:B------:R-:W-:Y:S01]  /*3500*/  UMOV UR7, UR46 ;  /* 0x0000002e00077c82 */ /* 0x000fe20008000000 */
[----:B------:R-:W-:Y:S02]  /*3510*/  FSEL R27, R27, -INF , !P1 ;  /* 0xff8000001b1b7808 */ /* 0x000fe40004800000 */
[----:B------:R-:W-:-:S02]  /*3520*/  ISETP.GT.AND P1, PT, R3, 0x9, !P6 ;  /* 0x000000090300780c */ /* 0x000fc40007724270 */
[----:B------:R-:W-:Y:S02]  /*3530*/  FMNMX.FTZ R0, R28, R5, !PT ;  /* 0x000000051c007209 */ /* 0x000fe40007810000 */
[----:B------:R-:W-:Y:S01]  /*3540*/  ISETP.LT.OR P1, PT, R2, 0xa, P1 ;  /* 0x0000000a0200780c */ /* 0x000fe20000f21670 */
[----:B------:R-:W-:Y:S01]  /*3550*/  @UP1 ULDC UR10, c[0x0][0x44c] ;  /* 0x00011300000a1ab9 */ /* 0x000fe20000000800 */
[----:B------:R-:W-:Y:S01]  /*3560*/  FMNMX.FTZ R5, R29, R0, !PT ;  /* 0x000000001d057209 */ /* 0x000fe20007810000 */
[----:B------:R-:W-:Y:S01]  /*3570*/  UIMAD.WIDE.U32 UR10, UR46, UR10, URZ ;  /* 0x0000000a2e0a72a5 */ /* 0x000fe2000f8e003f */
[----:B------:R-:W-:Y:S01]  /*3580*/  FSEL R31, R31, -INF , !P1 ;  /* 0xff8000001f1f7808 */ /* 0x000fe20004800000 */
[----:B------:R-:W-:Y:S01]  /*3590*/  @UP1 ULDC UR15, c[0x0][0x450] ;  /* 0x00011400000f1ab9 */ /* 0x000fe20000000800 */
[----:B------:R-:W-:Y:S01]  /*35a0*/  ISETP.NE.AND P1, PT, R20, RZ, PT ;  /* 0x000000ff1400720c */ /* 0x000fe20003f25270 */
[----:B------:R-:W-:Y:S01]  /*35b0*/  @UP1 USHF.R.U32.HI UR7, URZ, UR15, UR11 ;  /* 0x0000000f3f071299 */ /* 0x000fe2000801160b */
[----:B------:R-:W-:-:S02]  /*35c0*/  FMNMX.FTZ R0, R32, R5, !PT ;  /* 0x0000000520007209 */ /* 0x000fc40007810000 */
[----:B------:R-:W-:Y:S01]  /*35d0*/  ISETP.GT.AND P1, PT, R3, 0x10, !P1 ;  /* 0x000000100300780c */ /* 0x000fe20004f24270 */
[----:B------:R-:W-:Y:S01]  /*35e0*/  UIADD3 UR44, UR44, UR7, URZ ;  /* 0x000000072c2c7290 */ /* 0x000fe2000fffe03f */
[----:B------:R-:W-:Y:S02]  /*35f0*/  FMNMX.FTZ R5, R33, R0, !PT ;  /* 0x0000000021057209 */ /* 0x000fe40007810000 */
[----:B------:R-:W-:Y:S01]  /*3600*/  ISETP.LT.OR P1, PT, R2, 0x11, P1 ;  /* 0x000000110200780c */ /* 0x000fe20000f21670 */
[----:B------:R-:W-:Y:S01]  /*3610*/  UIADD3 UR7, UR44, UR14, URZ ;  /* 0x0000000e2c077290 */ /* 0x000fe2000fffe03f */
        /* <DEDUP_REMOVED lines=73> */
[----:B------:R-:W-:Y:S01]  /*3ab0*/  ISETP.NE.AND P2, PT, R107, RZ, PT ;  /* 0x000000ff6b00720c */ /* 0x000fe20003f45270 */
[----:B------:R-:W0:Y:S01]  /*3ac0*/  SHFL.BFLY PT, R5, R4, 0x2, 0x1f ;  /* 0x0c401f0004057f89 */ /* 0x000e2200000e0000 */
[----:B------:R-:W-:-:S02]  /*3ad0*/  FSEL R55, R55, -INF , !P1 ;  /* 0xff80000037377808 */ /* 0x000fc40004800000 */
[----:B------:R-:W-:Y:S02]  /*3ae0*/  ISETP.NE.AND P1, PT, R99, RZ, PT ;  /* 0x000000ff6300720c */ /* 0x000fe40003f25270 */
[----:B------:R-:W-:Y:S02]  /*3af0*/  ISETP.NE.AND P6, PT, R108, RZ, PT ;  /* 0x000000ff6c00720c */ /* 0x000fe40003fc5270 */
[C---:B------:R-:W-:Y:S02]  /*3b00*/  ISETP.GT.AND P1, PT, R3.reuse, 0x40, !P1 ;  /* 0x000000400300780c */ /* 0x040fe40004f24270 */
[C---:B------:R-:W-:Y:S02]  /*3b10*/  ISETP.GT.AND P3, PT, R3.reuse, 0x70, !P3 ;  /* 0x000000700300780c */ /* 0x040fe40005f64270 */
[----:B------:R-:W-:Y:S02]  /*3b20*/  ISETP.LT.OR P1, PT, R2, 0x41, P1 ;  /* 0x000000410200780c */ /* 0x000fe40000f21670 */
[----:B------:R-:W-:-:S02]  /*3b30*/  ISETP.GT.AND P4, PT, R3, 0x71, !P4 ;  /* 0x000000710300780c */ /* 0x000fc40006784270 */
[----:B------:R-:W-:Y:S02]  /*3b40*/  FSEL R58, R58, -INF , !P1 ;  /* 0xff8000003a3a7808 */ /* 0x000fe40004800000 */
[----:B------:R-:W-:Y:S02]  /*3b50*/  ISETP.NE.AND P1, PT, R100, RZ, PT ;  /* 0x000000ff6400720c */ /* 0x000fe40003f25270 */
[C---:B------:R-:W-:Y:S02]  /*3b60*/  ISETP.LT.OR P3, PT, R2.reuse, 0x71, P3 ;  /* 0x000000710200780c */ /* 0x040fe40001f61670 */
[C---:B------:R-:W-:Y:S02]  /*3b70*/  ISETP.GT.AND P1, PT, R3.reuse, 0x41, !P1 ;  /* 0x000000410300780c */ /* 0x040fe40004f24270 */
[----:B------:R-:W-:Y:S02]  /*3b80*/  ISETP.GT.AND P5, PT, R3, 0x78, !P5 ;  /* 0x000000780300780c */ /* 0x000fe40006fa4270 */
[----:B------:R-:W-:-:S02]  /*3b90*/  ISETP.LT.OR P1, PT, R2, 0x42, P1 ;  /* 0x000000420200780c */ /* 0x000fc40000f21670 */
[----:B0-----:R-:W-:Y:S02]  /*3ba0*/  FMNMX.FTZ R5, R4, R5, !PT ;  /* 0x0000000504057209 */ /* 0x001fe40007810000 */
[----:B------:R-:W-:Y:S02]  /*3bb0*/  FSEL R59, R59, -INF , !P1 ;  /* 0xff8000003b3b7808 */ /* 0x000fe40004800000 */
[----:B------:R-:W-:Y:S01]  /*3bc0*/  ISETP.NE.AND P1, PT, R101, RZ, PT ;  /* 0x000000ff6500720c */ /* 0x000fe20003f25270 */
[----:B------:R-:W0:Y:S01]  /*3bd0*/  SHFL.BFLY PT, R0, R5, 0x1, 0x1f ;  /* 0x0c201f0005007f89 */ /* 0x000e2200000e0000 */
[----:B------:R-:W-:Y:S02]  /*3be0*/  ISETP.LT.OR P4, PT, R2, 0x72, P4 ;  /* 0x000000720200780c */ /* 0x000fe40002781670 */
[----:B------:R-:W-:Y:S02]  /*3bf0*/  ISETP.GT.AND P1, PT, R3, 0x48, !P1 ;  /* 0x000000480300780c */ /* 0x000fe40004f24270 */
[----:B------:R-:W-:-:S02]  /*3c00*/  FSEL R82, R82, -INF , !P3 ;  /* 0xff80000052527808 */ /* 0x000fc40005800000 */
[C---:B------:R-:W-:Y:S02]  /*3c10*/  ISETP.LT.OR P1, PT, R2.reuse, 0x49, P1 ;  /* 0x000000490200780c */ /* 0x040fe40000f21670 */
[----:B------:R-:W-:Y:S02]  /*3c20*/  ISETP.LT.OR P5, PT, R2, 0x79, P5 ;  /* 0x000000790200780c */ /* 0x000fe40002fa1670 */
[----:B------:R-:W-:Y:S02]  /*3c30*/  FSEL R62, R62, -INF , !P1 ;  /* 0xff8000003e3e7808 */ /* 0x000fe40004800000 */
[----:B------:R-:W-:Y:S02]  /*3c40*/  ISETP.NE.AND P1, PT, R102, RZ, PT ;  /* 0x000000ff6600720c */ /* 0x000fe40003f25270 */
[----:B------:R-:W-:Y:S02]  /*3c50*/  FSEL R83, R83, -INF , !P4 ;  /* 0xff80000053537808 */ /* 0x000fe40006000000 */
[----:B------:R-:W-:-:S02]  /*3c60*/  ISETP.GT.AND P1, PT, R3, 0x49, !P1 ;  /* 0x000000490300780c */ /* 0x000fc40004f24270 */
[----:B------:R-:W-:Y:S02]  /*3c70*/  FSEL R86, R86, -INF , !P5 ;  /* 0xff80000056567808 */ /* 0x000fe40006800000 */
[----:B------:R-:W-:Y:S02]  /*3c80*/  ISETP.LT.OR P1, PT, R2, 0x4a, P1 ;  /* 0x0000004a0200780c */ /* 0x000fe40000f21670 */
[----:B0-----:R-:W-:Y:S02]  /*3c90*/  FMNMX.FTZ R0, R5, R0, !PT ;  /* 0x0000000005007209 */ /* 0x001fe40007810000 */
[----:B------:R-:W-:Y:S02]  /*3ca0*/  FSEL R63, R63, -INF , !P1 ;  /* 0xff8000003f3f7808 */ /* 0x000fe40004800000 */
[----:B------:R-:W-:Y:S01]  /*3cb0*/  ISETP.NE.AND P1, PT, R103, RZ, PT ;  /* 0x000000ff6700720c */ /* 0x000fe20003f25270 */
[----:B------:R-:W-:-:S03]  /*3cc0*/  FMUL.FTZ R6, R0, UR6 ;  /* 0x0000000600067c20 */ /* 0x000fc60008410000 */
        /* <DEDUP_REMOVED lines=30> */
[--C-:B------:R-:W-:Y:S01]  /*3eb0*/  FFMA.FTZ R180, R11, UR6, -R8.reuse ;  /* 0x000000060bb47c23 */ /* 0x100fe20008010808 */
[----:B------:R-:W-:Y:S01]  /*3ec0*/  ISETP.LT.OR P1, PT, R2, 0x1, P1 ;  /* 0x000000010200780c */ /* 0x000fe20000f21670 */
[--C-:B------:R-:W-:Y:S01]  /*3ed0*/  FFMA.FTZ R5, R25, UR6, -R8.reuse ;  /* 0x0000000619057c23 */ /* 0x100fe20008010808 */
[----:B------:R-:W-:Y:S01]  /*3ee0*/  ISETP.GT.AND P6, PT, R3, 0x79, !P6 ;  /* 0x000000790300780c */ /* 0x000fe200077c4270 */
[--C-:B------:R-:W-:Y:S01]  /*3ef0*/  FFMA.FTZ R7, R29, UR6, -R8.reuse ;  /* 0x000000061d077c23 */ /* 0x100fe20008010808 */
[----:B------:R-:W-:Y:S01]  /*3f00*/  FSEL R26, R26, -INF , !P1 ;  /* 0xff8000001a1a7808 */ /* 0x000fe20004800000 */
[--C-:B------:R-:W-:Y:S01]  /*3f10*/  FFMA.FTZ R41, R41, UR6, -R8.reuse ;  /* 0x0000000629297c23 */ /* 0x100fe20008010808 */
[----:B------:R-:W-:Y:S01]  /*3f20*/  ISETP.NE.AND P1, PT, R12, RZ, PT ;  /* 0x000000ff0c00720c */ /* 0x000fe20003f25270 */
[--C-:B------:R-:W-:Y:S01]  /*3f30*/  FFMA.FTZ R182, R28, UR6, -R8.reuse ;  /* 0x000000061cb67c23 */ /* 0x100fe20008010808 */
[----:B------:R-:W-:Y:S01]  /*3f40*/  FMNMX.FTZ R9, R26, R27, !PT ;  /* 0x0000001b1a097209 */ /* 0x000fe20007810000 */
[----:B------:R-:W-:Y:S01]  /*3f50*/  MUFU.EX2 R180, R180 ;  /* 0x000000b400b47308 */ /* 0x000fe20000000800 */
[----:B------:R-:W-:Y:S01]  /*3f60*/  ISETP.GT.AND P1, PT, R3, 0x68, !P1 ;  /* 0x000000680300780c */ /* 0x000fe20004f24270 */
[--C-:B------:R-:W-:Y:S01]  /*3f70*/  FFMA.FTZ R3, R53, UR6, -R8.reuse ;  /* 0x0000000635037c23 */ /* 0x100fe20008010808 */
[----:B------:R-:W-:Y:S01]  /*3f80*/  FMNMX.FTZ R4, R30, R9, !PT ;  /* 0x000000091e047209 */ /* 0x000fe20007810000 */
[--C-:B------:R-:W-:Y:S01]  /*3f90*/  FFMA.FTZ R176, R32, UR6, -R8.reuse ;  /* 0x0000000620b07c23 */ /* 0x100fe20008010808 */
[----:B------:R-:W-:Y:S01]  /*3fa0*/  ISETP.LT.OR P1, PT, R2, 0x69, P1 ;  /* 0x000000690200780c */ /* 0x000fe20000f21670 */
[--C-:B------:R-:W-:Y:S01]  /*3fb0*/  FFMA.FTZ R33, R33, UR6, -R8.reuse ;  /* 0x0000000621217c23 */ /* 0x100fe20008010808 */
[----:B------:R-:W-:Y:S01]  /*3fc0*/  FMNMX.FTZ R9, R31, R4, !PT ;  /* 0x000000041f097209 */ /* 0x000fe20007810000 */
[----:B------:R-:W0:Y:S01]  /*3fd0*/  MUFU.EX2 R5, R5 ;  /* 0x0000000500057308 */ /* 0x000e220000000800 */
[----:B------:R-:W-:Y:S01]  /*3fe0*/  FSEL R78, R78, -INF , !P1 ;  /* 0xff8000004e4e7808 */ /* 0x000fe20004800000 */
[--C-:B------:R-:W-:Y:S01]  /*3ff0*/  FFMA.FTZ R178, R36, UR6, -R8.reuse ;  /* 0x0000000624b27c23 */ /* 0x100fe20008010808 */
[----:B------:R-:W-:Y:S01]  /*4000*/  FMNMX.FTZ R4, R34, R9, !PT ;  /* 0x0000000922047209 */ /* 0x000fe20007810000 */
[--C-:B------:R-:W-:Y:S01]  /*4010*/  FFMA.FTZ R37, R37, UR6, -R8.reuse ;  /* 0x0000000625257c23 */ /* 0x100fe20008010808 */
[----:B------:R-:W-:Y:S01]  /*4020*/  ISETP.LT.OR P6, PT, R2, 0x7a, P6 ;  /* 0x0000007a0200780c */ /* 0x000fe200037c1670 */
[--C-:B------:R-:W-:Y:S01]  /*4030*/  FFMA.FTZ R172, R40, UR6, -R8.reuse ;  /* 0x0000000628ac7c23 */ /* 0x100fe20008010808 */
[----:B------:R-:W-:Y:S01]  /*4040*/  FMNMX.FTZ R11, R35, R4, !PT ;  /* 0x00000004230b7209 */ /* 0x000fe20007810000 */
[----:B------:R-:W1:Y:S01]  /*4050*/  MUFU.EX2 R182, R182 ;  /* 0x000000b600b67308 */ /* 0x000e620000000800 */
[----:B------:R-:W-:Y:S01]  /*4060*/  FSEL R87, R87, -INF , !P6 ;  /* 0xff80000057577808 */ /* 0x000fe20007000000 */
[--C-:B------:R-:W-:Y:S01]  /*4070*/  FFMA.FTZ R174, R44, UR6, -R8.reuse ;  /* 0x000000062cae7c23 */ /* 0x100fe20008010808 */
[----:B------:R-:W-:Y:S01]  /*4080*/  FMNMX.FTZ R4, R38, R11, !PT ;  /* 0x0000000b26047209 */ /* 0x000fe20007810000 */
[--C-:B------:R-:W-:Y:S01]  /*4090*/  FFMA.FTZ R45, R45, UR6, -R8.reuse ;  /* 0x000000062d2d7c23 */ /* 0x100fe20008010808 */
[--C-:B------:R-:W-:Y:S01]  /*40a0*/  FFMA.FTZ R168, R48, UR6, -R8.reuse ;  /* 0x0000000630a87c23 */ /* 0x100fe20008010808 */
[--C-:B------:R-:W-:Y:S01]  /*40b0*/  FFMA.FTZ R49, R49, UR6, -R8.reuse ;  /* 0x0000000631317c23 */ /* 0x100fe20008010808 */
[----:B------:R-:W-:Y:S01]  /*40c0*/  FMNMX.FTZ R11, R39, R4, !PT ;  /* 0x00000004270b7209 */ /* 0x000fe20007810000 */
[----:B------:R-:W2:Y:S01]  /*40d0*/  MUFU.EX2 R7, R7 ;  /* 0x0000000700077308 */ /* 0x000ea20000000800 */
[--C-:B------:R-:W-:Y:S01]  /*40e0*/  FFMA.FTZ R170, R52, UR6, -R8.reuse ;  /* 0x0000000634aa7c23 */ /* 0x100fe20008010808 */
[--C-:B------:R-:W-:Y:S01]  /*40f0*/  FFMA.FTZ R164, R56, UR6, -R8.reuse ;  /* 0x0000000638a47c23 */ /* 0x100fe20008010808 */
[----:B------:R-:W-:Y:S01]  /*4100*/  FMNMX.FTZ R4, R42, R11, !PT ;  /* 0x0000000b2a047209 */ /* 0x000fe20007810000 */
[--C-:B------:R-:W-:Y:S01]  /*4110*/  FFMA.FTZ R57, R57, UR6, -R8.reuse ;  /* 0x0000000639397c23 */ /* 0x100fe20008010808 */
[--C-:B------:R-:W-:Y:S01]  /*4120*/  FFMA.FTZ R166, R60, UR6, -R8.reuse ;  /* 0x000000063ca67c23 */ /* 0x100fe20008010808 */
[--C-:B------:R-:W-:Y:S01]  /*4130*/  FFMA.FTZ R160, R64, UR6, -R8.reuse ;  /* 0x0000000640a07c23 */ /* 0x100fe20008010808 */
[----:B------:R-:W-:Y:S01]  /*4140*/  FMNMX.FTZ R13, R43, R4, !PT ;  /* 0x000000042b0d7209 */ /* 0x000fe20007810000 */
[----:B------:R-:W3:Y:S01]  /*4150*/  MUFU.EX2 R176, R176 ;  /* 0x000000b000b07308 */ /* 0x000ee20000000800 */
[--C-:B------:R-:W-:Y:S01]  /*4160*/  FFMA.FTZ R162, R68, UR6, -R8.reuse ;  /* 0x0000000644a27c23 */ /* 0x100fe20008010808 */
[--C-:B------:R-:W-:Y:S01]  /*4170*/  FFMA.FTZ R156, R72, UR6, -R8.reuse ;  /* 0x00000006489c7c23 */ /* 0x100fe20008010808 */
[----:B------:R-:W-:Y:S01]  /*4180*/  FMNMX.FTZ R4, R46, R13, !PT ;  /* 0x0000000d2e047209 */ /* 0x000fe20007810000 */
[--C-:B------:R-:W-:Y:S01]  /*4190*/  FFMA.FTZ R158, R76, UR6, -R8.reuse ;  /* 0x000000064c9e7c23 */ /* 0x100fe20008010808 */
[--C-:B------:R-:W-:Y:S01]  /*41a0*/  FFMA.FTZ R152, R80, UR6, -R8.reuse ;  /* 0x0000000650987c23 */ /* 0x100fe20008010808 */
[----:B------:R-:W-:Y:S01]  /*41b0*/  FFMA.FTZ R154, R84, UR6, -R8 ;  /* 0x00000006549a7c23 */ /* 0x000fe20008010808 */
[----:B------:R-:W-:Y:S01]  /*41c0*/  FMNMX.FTZ R13, R47, R4, !PT ;  /* 0x000000042f0d7209 */ /* 0x000fe20007810000 */
[----:B------:R4:W5:Y:S03]  /*41d0*/  MUFU.EX2 R9, R33 ;  /* 0x0000002100097308 */ /* 0x0009660000000800 */
[----:B------:R-:W-:-:S04]  /*41e0*/  FMNMX.FTZ R4, R50, R13, !PT ;  /* 0x0000000d32047209 */ /* 0x000fc80007810000 */
[----:B------:R-:W-:Y:S01]  /*41f0*/  FMNMX.FTZ R15, R51, R4, !PT ;  /* 0x00000004330f7209 */ /* 0x000fe20007810000 */
[----:B------:R-:W-:Y:S01]  /*4200*/  MUFU.EX2 R13, R41 ;  /* 0x00000029000d7308 */ /* 0x000fe20000000800 */
[----:B----4-:R-:W-:Y:S02]  /*4210*/  FFMA.FTZ R33, R65, UR6, -R8 ;  /* 0x0000000641217c23 */ /* 0x010fe40008010808 */
[----:B------:R-:W-:-:S04]  /*4220*/  FMNMX.FTZ R4, R54, R15, !PT ;  /* 0x0000000f36047209 */ /* 0x000fc80007810000 */
[----:B------:R-:W-:Y:S01]  /*4230*/  FMNMX.FTZ R15, R55, R4, !PT ;  /* 0x00000004370f7209 */ /* 0x000fe20007810000 */
[----:B------:R-:W4:Y:S03]  /*4240*/  MUFU.EX2 R178, R178 ;  /* 0x000000b200b27308 */ /* 0x000f260000000800 */
[----:B------:R-:W-:-:S04]  /*4250*/  FMNMX.FTZ R4, R58, R15, !PT ;  /* 0x0000000f3a047209 */ /* 0x000fc80007810000 */
[----:B------:R-:W-:Y:S01]  /*4260*/  FMNMX.FTZ R21, R59, R4, !PT ;  /* 0x000000043b157209 */ /* 0x000fe20007810000 */
[----:B------:R0:W4:Y:S03]  /*4270*/  MUFU.EX2 R11, R37 ;  /* 0x00000025000b7308 */ /* 0x0001260000000800 */
[----:B------:R-:W-:-:S04]  /*4280*/  FMNMX.FTZ R4, R62, R21, !PT ;  /* 0x000000153e047209 */ /* 0x000fc80007810000 */
[----:B------:R-:W-:Y:S01]  /*4290*/  FMNMX.FTZ R21, R63, R4, !PT ;  /* 0x000000043f157209 */ /* 0x000fe20007810000 */
[----:B------:R-:W4:Y:S01]  /*42a0*/  MUFU.EX2 R172, R172 ;  /* 0x000000ac00ac7308 */ /* 0x000f220000000800 */
[----:B0-----:R-:W-:Y:S02]  /*42b0*/  FFMA.FTZ R37, R69, UR6, -R8 ;  /* 0x0000000645257c23 */ /* 0x001fe40008010808 */
[----:B------:R-:W-:-:S04]  /*42c0*/  FMNMX.FTZ R4, R66, R21, !PT ;  /* 0x0000001542047209 */ /* 0x000fc80007810000 */
[----:B------:R-:W-:Y:S01]  /*42d0*/  FMNMX.FTZ R25, R67, R4, !PT ;  /* 0x0000000443197209 */ /* 0x000fe20007810000 */
[----:B------:R-:W-:Y:S03]  /*42e0*/  MUFU.EX2 R174, R174 ;  /* 0x000000ae00ae7308 */ /* 0x000fe60000000800 */
[----:B------:R-:W-:-:S04]  /*42f0*/  FMNMX.FTZ R4, R70, R25, !PT ;  /* 0x0000001946047209 */ /* 0x000fc80007810000 */
[----:B------:R-:W-:Y:S01]  /*4300*/  FMNMX.FTZ R25, R71, R4, !PT ;  /* 0x0000000447197209 */ /* 0x000fe20007810000 */
[----:B------:R0:W-:Y:S03]  /*4310*/  MUFU.EX2 R15, R45 ;  /* 0x0000002d000f7308 */ /* 0x0001e60000000800 */
[----:B------:R-:W-:-:S04]  /*4320*/  FMNMX.FTZ R4, R74, R25, !PT ;  /* 0x000000194a047209 */ /* 0x000fc80007810000 */
[----:B------:R-:W-:Y:S01]  /*4330*/  FMNMX.FTZ R25, R75, R4, !PT ;  /* 0x000000044b197209 */ /* 0x000fe20007810000 */
[----:B------:R-:W-:Y:S01]  /*4340*/  MUFU.EX2 R168, R168 ;  /* 0x000000a800a87308 */ /* 0x000fe20000000800 */
[----:B0-----:R-:W-:Y:S02]  /*4350*/  FFMA.FTZ R45, R77, UR6, -R8 ;  /* 0x000000064d2d7c23 */ /* 0x001fe40008010808 */
[----:B------:R-:W-:-:S04]  /*4360*/  FMNMX.FTZ R4, R78, R25, !PT ;  /* 0x000000194e047209 */ /* 0x000fc80007810000 */
[----:B------:R-:W-:Y:S01]  /*4370*/  FMNMX.FTZ R25, R79, R4, !PT ;  /* 0x000000044f197209 */ /* 0x000fe20007810000 */
[----:B------:R0:W-:Y:S03]  /*4380*/  MUFU.EX2 R21, R49 ;  /* 0x0000003100157308 */ /* 0x0001e60000000800 */
[----:B------:R-:W-:-:S04]  /*4390*/  FMNMX.FTZ R4, R82, R25, !PT ;  /* 0x0000001952047209 */ /* 0x000fc80007810000 */
[----:B------:R-:W-:Y:S01]  /*43a0*/  FMNMX.FTZ R29, R83, R4, !PT ;  /* 0x00000004531d7209 */ /* 0x000fe20007810000 */
[----:B------:R-:W-:Y:S01]  /*43b0*/  MUFU.EX2 R170, R170 ;  /* 0x000000aa00aa7308 */ /* 0x000fe20000000800 */
[--C-:B0-----:R-:W-:Y:S02]  /*43c0*/  FFMA.FTZ R49, R81, UR6, -R8.reuse ;  /* 0x0000000651317c23 */ /* 0x101fe40008010808 */
[----:B------:R-:W-:Y:S01]  /*43d0*/  FMNMX.FTZ R2, R86, R29, !PT ;  /* 0x0000001d56027209 */ /* 0x000fe20007810000 */
[----:B------:R-:W-:-:S03]  /*43e0*/  FFMA.FTZ R29, R61, UR6, -R8 ;  /* 0x000000063d1d7c23 */ /* 0x000fc60008010808 */
[----:B------:R-:W-:Y:S01]  /*43f0*/  FMNMX.FTZ R2, R87, R2, !PT ;  /* 0x0000000257027209 */ /* 0x000fe20007810000 */
[----:B------:R-:W-:Y:S04]  /*4400*/  MUFU.EX2 R3, R3 ;  /* 0x0000000300037308 */ /* 0x000fe80000000800 */
[----:B------:R-:W0:Y:S04]  /*4410*/  SHFL.BFLY PT, R41, R2, 0x2, 0x1f ;  /* 0x0c401f0002297f89 */ /* 0x000e2800000e0000 */
        /* <DEDUP_REMOVED lines=10> */
[----:B0-----:R-:W-:Y:S01]  /*44c0*/  FMNMX.FTZ R4, R6, R53, !PT ;  /* 0x0000003506047209 */ /* 0x001fe20007810000 */
[----:B------:R-:W-:-:S03]  /*44d0*/  FFMA.FTZ R53, R85, UR6, -R8 ;  /* 0x0000000655357c23 */ /* 0x000fc60008010808 */
[C---:B------:R-:W-:Y:S01]  /*44e0*/  FSETP.NEU.FTZ.AND P1, PT, R4.reuse, -INF , PT ;  /* 0xff8000000400780b */ /* 0x040fe20003f3d000 */
[----:B------:R-:W-:Y:S02]  /*44f0*/  FMUL.FTZ R2, R4, UR6 ;  /* 0x0000000604027c20 */ /* 0x000fe40008410000 */
[----:B------:R-:W-:Y:S03]  /*4500*/  MUFU.EX2 R37, R37 ;  /* 0x0000002500257308 */ /* 0x000fe60000000800 */
[----:B------:R-:W-:Y:S02]  /*4510*/  FSEL R14, R2, RZ, P1 ;  /* 0x000000ff020e7208 */ /* 0x000fe40000800000 */
[----:B------:R-:W-:-:S03]  /*4520*/  PLOP3.LUT P1, PT, PT, PT, UP0, 0x40, 0x0 ;  /* 0x000000000000781c */ /* 0x000fc60003f2e808 */
        /* <DEDUP_REMOVED lines=17> */
[----:B-----5:R-:W-:Y:S01]  /*4640*/  FADD.FTZ R27, R9, R24 ;  /* 0x00000018091b7221 */ /* 0x020fe20000010000 */
[--C-:B------:R-:W-:Y:S01]  /*4650*/  FFMA.FTZ R47, R47, UR6, -R14.reuse ;  /* 0x000000062f2f7c23 */ /* 0x100fe2000801080e */
[--C-:B------:R-:W-:Y:S01]  /*4660*/  FFMA.FTZ R50, R50, UR6, -R14.reuse ;  /* 0x0000000632327c23 */ /* 0x100fe2000801080e */
[--C-:B------:R-:W-:Y:S01]  /*4670*/  FFMA.FTZ R51, R51, UR6, -R14.reuse ;  /* 0x0000000633337c23 */ /* 0x100fe2000801080e */
[----:B----4-:R-:W-:Y:S01]  /*4680*/  FADD.FTZ R24, R178, R27 ;  /* 0x0000001bb2187221 */ /* 0x010fe20000010000 */
[----:B------:R-:W1:Y:S01]  /*4690*/  MUFU.EX2 R183, R183 ;  /* 0x000000b700b77308 */ /* 0x000e620000000800 */
[--C-:B------:R-:W-:Y:S01]  /*46a0*/  FFMA.FTZ R54, R54, UR6, -R14.reuse ;  /* 0x0000000636367c23 */ /* 0x100fe2000801080e */
[----:B------:R-:W-:Y:S01]  /*46b0*/  FFMA.FTZ R55, R55, UR6, -R14 ;  /* 0x0000000637377c23 */ /* 0x000fe2000801080e */
[----:B------:R-:W-:Y:S01]  /*46c0*/  FADD.FTZ R27, R11, R24 ;  /* 0x000000180b1b7221 */ /* 0x000fe20000010000 */
[--C-:B------:R-:W-:Y:S01]  /*46d0*/  FFMA.FTZ R58, R58, UR6, -R14.reuse ;  /* 0x000000063a3a7c23 */ /* 0x100fe2000801080e */
[--C-:B------:R-:W-:Y:S01]  /*46e0*/  FFMA.FTZ R59, R59, UR6, -R14.reuse ;  /* 0x000000063b3b7c23 */ /* 0x100fe2000801080e */
[--C-:B------:R-:W-:Y:S01]  /*46f0*/  FFMA.FTZ R62, R62, UR6, -R14.reuse ;  /* 0x000000063e3e7c23 */ /* 0x100fe2000801080e */
[----:B------:R-:W-:Y:S01]  /*4700*/  FADD.FTZ R24, R172, R27 ;  /* 0x0000001bac187221 */ /* 0x000fe20000010000 */
[----:B------:R-:W2:Y:S01]  /*4710*/  MUFU.EX2 R6, R6 ;  /* 0x0000000600067308 */ /* 0x000ea20000000800 */
[----:B------:R-:W-:Y:S01]  /*4720*/  F2FP.F16.F32.PACK_AB R180, R5, R180 ;  /* 0x000000b405b4723e */ /* 0x000fe200000000ff */
[----:B------:R-:W-:Y:S01]  /*4730*/  FFMA.FTZ R63, R63, UR6, -R14 ;  /* 0x000000063f3f7c23 */ /* 0x000fe2000801080e */
[----:B------:R-:W-:Y:S01]  /*4740*/  FADD.FTZ R27, R13, R24 ;  /* 0x000000180d1b7221 */ /* 0x000fe20000010000 */
[----:B0-----:R-:W-:Y:S01]  /*4750*/  FADD.FTZ R24, R181, R2 ;  /* 0x00000002b5187221 */ /* 0x001fe20000010000 */
[----:B------:R-:W-:Y:S01]  /*4760*/  F2FP.F16.F32.PACK_AB R182, R7, R182 ;  /* 0x000000b607b6723e */ /* 0x000fe200000000ff */
[----:B------:R-:W-:Y:S01]  /*4770*/  FFMA.FTZ R66, R66, UR6, -R14 ;  /* 0x0000000642427c23 */ /* 0x000fe2000801080e */
[----:B------:R-:W-:Y:S01]  /*4780*/  FADD.FTZ R26, R174, R27 ;  /* 0x0000001bae1a7221 */ /* 0x000fe20000010000 */
[----:B------:R-:W0:Y:S01]  /*4790*/  MUFU.EX2 R177, R177 ;  /* 0x000000b100b17308 */ /* 0x000e220000000800 */
[----:B-1----:R-:W-:Y:S01]  /*47a0*/  FADD.FTZ R27, R183, R24 ;  /* 0x00000018b71b7221 */ /* 0x002fe20000010000 */
[----:B------:R-:W-:Y:S01]  /*47b0*/  FFMA.FTZ R67, R67, UR6, -R14 ;  /* 0x0000000643437c23 */ /* 0x000fe2000801080e */
[----:B------:R-:W-:Y:S01]  /*47c0*/  FADD.FTZ R31, R15, R26 ;  /* 0x0000001a0f1f7221 */ /* 0x000fe20000010000 */
[--C-:B------:R-:W-:Y:S01]  /*47d0*/  FFMA.FTZ R70, R70, UR6, -R14.reuse ;  /* 0x0000000646467c23 */ /* 0x100fe2000801080e */
[--C-:B------:R-:W-:Y:S01]  /*47e0*/  FFMA.FTZ R71, R71, UR6, -R14.reuse ;  /* 0x0000000647477c23 */ /* 0x100fe2000801080e */
[--C-:B------:R-:W-:Y:S01]  /*47f0*/  FFMA.FTZ R74, R74, UR6, -R14.reuse ;  /* 0x000000064a4a7c23 */ /* 0x100fe2000801080e */
[----:B------:R-:W-:Y:S01]  /*4800*/  FADD.FTZ R26, R168, R31 ;  /* 0x0000001fa81a7221 */ /* 0x000fe20000010000 */
[----:B------:R-:W1:Y:S01]  /*4810*/  MUFU.EX2 R8, R8 ;  /* 0x0000000800087308 */ /* 0x000e620000000800 */
[----:B--2---:R-:W-:Y:S01]  /*4820*/  FADD.FTZ R24, R6, R27 ;  /* 0x0000001b06187221 */ /* 0x004fe20000010000 */
[----:B------:R-:W-:Y:S01]  /*4830*/  FFMA.FTZ R75, R75, UR6, -R14 ;  /* 0x000000064b4b7c23 */ /* 0x000fe2000801080e */
[----:B------:R-:W-:Y:S01]  /*4840*/  FADD.FTZ R31, R21, R26 ;  /* 0x0000001a151f7221 */ /* 0x000fe20000010000 */
[--C-:B------:R-:W-:Y:S01]  /*4850*/  FFMA.FTZ R78, R78, UR6, -R14.reuse ;  /* 0x000000064e4e7c23 */ /* 0x100fe2000801080e */
[--C-:B------:R-:W-:Y:S01]  /*4860*/  FFMA.FTZ R79, R79, UR6, -R14.reuse ;  /* 0x000000064f4f7c23 */ /* 0x100fe2000801080e */
[----:B------:R-:W-:Y:S01]  /*4870*/  FFMA.FTZ R82, R82, UR6, -R14 ;  /* 0x0000000652527c23 */ /* 0x000fe2000801080e */
[----:B------:R-:W-:Y:S01]  /*4880*/  FADD.FTZ R26, R170, R31 ;  /* 0x0000001faa1a7221 */ /* 0x000fe20000010000 */
[----:B------:R-:W2:Y:S01]  /*4890*/  MUFU.EX2 R179, R179 ;  /* 0x000000b300b37308 */ /* 0x000ea20000000800 */
[----:B0-----:R-:W-:Y:S01]  /*48a0*/  FADD.FTZ R27, R177, R24 ;  /* 0x00000018b11b7221 */ /* 0x001fe20000010000 */
[C---:B------:R-:W-:Y:S01]  /*48b0*/  F2FP.F16.F32.PACK_AB R170, R3.reuse, R170 ;  /* 0x000000aa03aa723e */ /* 0x040fe200000000ff */
[----:B------:R-:W-:Y:S01]  /*48c0*/  FADD.FTZ R31, R3, R26 ;  /* 0x0000001a031f7221 */ /* 0x000fe20000010000 */
[--C-:B------:R-:W-:Y:S01]  /*48d0*/  FFMA.FTZ R83, R83, UR6, -R14.reuse ;  /* 0x0000000653537c23 */ /* 0x100fe2000801080e */
[----:B------:R-:W-:Y:S01]  /*48e0*/  F2FP.F16.F32.PACK_AB R181, R2, R181 ;  /* 0x000000b502b5723e */ /* 0x000fe200000000ff */
[--C-:B------:R-:W-:Y:S01]  /*48f0*/  FFMA.FTZ R86, R86, UR6, -R14.reuse ;  /* 0x0000000656567c23 */ /* 0x100fe2000801080e */
[----:B------:R-:W-:Y:S01]  /*4900*/  FADD.FTZ R26, R164, R31 ;  /* 0x0000001fa41a7221 */ /* 0x000fe20000010000 */
[----:B------:R-:W0:Y:S01]  /*4910*/  MUFU.EX2 R10, R10 ;  /* 0x0000000a000a7308 */ /* 0x000e220000000800 */
[C---:B-1----:R-:W-:Y:S01]  /*4920*/  FADD.FTZ R24, R8.reuse, R27 ;  /* 0x0000001b08187221 */ /* 0x042fe20000010000 */
[----:B------:R-:W-:Y:S01]  /*4930*/  FFMA.FTZ R14, R87, UR6, -R14 ;  /* 0x00000006570e7c23 */ /* 0x000fe2000801080e */
[----:B------:R-:W-:Y:S01]  /*4940*/  FADD.FTZ R31, R25, R26 ;  /* 0x0000001a191f7221 */ /* 0x000fe20000010000 */
[----:B------:R-:W-:Y:S01]  /*4950*/  F2FP.F16.F32.PACK_AB R177, R8, R177 ;  /* 0x000000b108b1723e */ /* 0x000fe200000000ff */
[----:B------:R-:W-:Y:S01]  /*4960*/  VIADD R8, R90, 0xfffffffe ;  /* 0xfffffffe5a087836 */ /* 0x000fe20000000000 */
[----:B------:R-:W-:Y:S01]  /*4970*/  F2FP.F16.F32.PACK_AB R176, R9, R176 ;  /* 0x000000b009b0723e */ /* 0x000fe200000000ff */
[----:B------:R-:W-:Y:S01]  /*4980*/  FADD.FTZ R26, R166, R31 ;  /* 0x0000001fa61a7221 */ /* 0x000fe20000010000 */
[----:B------:R-:W1:Y:S01]  /*4990*/  MUFU.EX2 R173, R173 ;  /* 0x000000ad00ad7308 */ /* 0x000e620000000800 */
[----:B--2---:R-:W-:Y:S01]  /*49a0*/  FADD.FTZ R27, R179, R24 ;  /* 0x00000018b31b7221 */ /* 0x004fe20000010000 */
[----:B------:R-:W-:Y:S01]  /*49b0*/  F2FP.F16.F32.PACK_AB R178, R11, R178 ;  /* 0x000000b20bb2723e */ /* 0x000fe200000000ff */
[----:B------:R-:W-:Y:S01]  /*49c0*/  FADD.FTZ R31, R29, R26 ;  /* 0x0000001a1d1f7221 */ /* 0x000fe20000010000 */
[----:B------:R-:W-:-:S02]  /*49d0*/  F2FP.F16.F32.PACK_AB R172, R13, R172 ;  /* 0x000000ac0dac723e */ /* 0x000fc400000000ff */
[----:B------:R-:W-:Y:S02]  /*49e0*/  F2FP.F16.F32.PACK_AB R174, R15, R174 ;  /* 0x000000ae0fae723e */ /* 0x000fe400000000ff */
[----:B------:R-:W2:Y:S01]  /*49f0*/  MUFU.EX2 R12, R12 ;  /* 0x0000000c000c7308 */ /* 0x000ea20000000800 */
[----:B0-----:R-:W-:Y:S01]  /*4a00*/  FADD.FTZ R24, R10, R27 ;  /* 0x0000001b0a187221 */ /* 0x001fe20000010000 */
[----:B------:R-:W-:Y:S02]  /*4a10*/  F2FP.F16.F32.PACK_AB R168, R21, R168 ;  /* 0x000000a815a8723e */ /* 0x000fe400000000ff */
[----:B------:R-:W-:Y:S02]  /*4a20*/  F2FP.F16.F32.PACK_AB R164, R25, R164 ;  /* 0x000000a419a4723e */ /* 0x000fe400000000ff */
[----:B------:R-:W-:Y:S02]  /*4a30*/  F2FP.F16.F32.PACK_AB R166, R29, R166 ;  /* 0x000000a61da6723e */ /* 0x000fe400000000ff */
[----:B------:R-:W0:Y:S01]  /*4a40*/  MUFU.EX2 R175, R175 ;  /* 0x000000af00af7308 */ /* 0x000e220000000800 */
[----:B-1----:R-:W-:Y:S01]  /*4a50*/  FADD.FTZ R27, R173, R24 ;  /* 0x00000018ad1b7221 */ /* 0x002fe20000010000 */
[----:B------:R-:W-:-:S02]  /*4a60*/  F2FP.F16.F32.PACK_AB R183, R6, R183 ;  /* 0x000000b706b7723e */ /* 0x000fc400000000ff */
[----:B------:R-:W-:-:S04]  /*4a70*/  F2FP.F16.F32.PACK_AB R179, R10, R179 ;  /* 0x000000b30ab3723e */ /* 0x000fc800000000ff */
        /* <DEDUP_REMOVED lines=9> */
[----:B-1----:R-:W-:Y:S01]  /*4b10*/  FADD.FTZ R27, R20, R27 ;  /* 0x0000001b141b7221 */ /* 0x002fe20000010000 */
[----:B------:R-:W-:Y:S01]  /*4b20*/  FADD.FTZ R26, R162, R31 ;  /* 0x0000001fa21a7221 */ /* 0x000fe20000010000 */
[C---:B------:R-:W-:Y:S02]  /*4b30*/  F2FP.F16.F32.PACK_AB R162, R37.reuse, R162 ;  /* 0x000000a225a2723e */ /* 0x040fe400000000ff */
[----:B------:R-:W-:Y:S01]  /*4b40*/  F2FP.F16.F32.PACK_AB R175, R20, R175 ;  /* 0x000000af14af723e */ /* 0x000fe200000000ff */
[----:B------:R-:W-:Y:S02]  /*4b50*/  FADD.FTZ R7, R37, R26 ;  /* 0x0000001a25077221 */ /* 0x000fe40000010000 */
        /* <DEDUP_REMOVED lines=63> */
[----:B0-----:R-:W-:-:S04]  /*4f50*/  FADD.FTZ R2, R86, R5 ;  /* 0x0000000556027221 */ /* 0x001fc80000010000 */
[C---:B-1----:R-:W-:Y:S01]  /*4f60*/  FADD.FTZ R2, R155.reuse, R2 ;  /* 0x000000029b027221 */ /* 0x042fe20000010000 */
[----:B------:R-:W-:Y:S01]  /*4f70*/  F2FP.F16.F32.PACK_AB R155, R155, R86 ;  /* 0x000000569b9b723e */ /* 0x000fe200000000ff */
[C---:B--2---:R-:W-:Y:S01]  /*4f80*/  FADD.FTZ R3, R53.reuse, R26 ;  /* 0x0000001a35037221 */ /* 0x044fe20000010000 */
        /* <DEDUP_REMOVED lines=13> */
.L_x_1350:
[----:B------:R-:W-:Y:S02]  /*5060*/  ULDC UR19, c[0x0][0x9e4] ;  /* 0x0002790000137ab9 */ /* 0x000fe40000000800 */
[----:B------:R-:W-:-:S11]  /*5070*/  UISETP.NE.AND UP0, UPT, UR19, 0x1, UPT ;  /* 0x000000011300788c */ /* 0x000fd6000bf05270 */
[----:B------:R-:W-:Y:S02]  /*5080*/  @UP0 ULDC.64 UR10, c[0x0][0x9e8] ;  /* 0x00027a00000a0ab9 */ /* 0x000fe40000000a00 */
[----:B------:R-:W-:-:S04]  /*5090*/  UIMAD.WIDE.U32 UR14, UR18, UR10, URZ ;  /* 0x0000000a120e72a5 */ /* 0x000fc8000f8e003f */
[----:B------:R-:W-:-:S12]  /*50a0*/  @UP0 USHF.R.U32.HI UR18, URZ, UR11, UR15 ;  /* 0x0000000b3f120299 */ /* 0x000fd8000801160f */
.L_x_1351:
[----:B------:R-:W-:-:S04]  /*50b0*/  UIMAD UR18, UR18, UR19, UR19 ;  /* 0x00000013121272a4 */ /* 0x000fc8000f8e0213 */
[----:B------:R-:W-:-:S04]  /*50c0*/  UISETP.LT.AND UP0, UPT, UR7, UR18, UPT ;  /* 0x000000120700728c */ /* 0x000fc8000bf01270 */
[----:B------:R-:W-:-:S12]  /*50d0*/  USEL UR7, UR7, UR18, UP0 ;  /* 0x0000001207077287 */ /* 0x000fd80008000000 */
.L_x_1349:
[----:B------:R-:W-:Y:S01]  /*50e0*/  USHF.R.S32.HI UR10, URZ, 0x1f, UR7 ;  /* 0x0000001f3f0a7899 */ /* 0x000fe20008011407 */
[----:B------:R-:W-:Y:S02]  /*50f0*/  CS2R R150, SRZ ;  /* 0x0000000000967805 */ /* 0x000fe4000001ff00 */
[----:B------:R-:W-:Y:S02]  /*5100*/  CS2R R148, SRZ ;  /* 0x0000000000947805 */ /* 0x000fe4000001ff00 */
[----:B------:R-:W-:Y:S01]  /*5110*/  CS2R R146, SRZ ;  /* 0x0000000000927805 */ /* 0x000fe2000001ff00 */
        /* <DEDUP_REMOVED lines=34> */
[----:B------:R-:W-:Y:S06]  /*5340*/  @!P1 BRA `(.L_x_1352) ;  /* 0x0000003000749947 */ /* 0x000fec0003800000 */
[----:B------:R-:W-:Y:S01]  /*5350*/  IMAD.MOV.U32 R7, RZ, RZ, R4 ;  /* 0x000000ffff077224 */ /* 0x000fe200078e0004 */
[----:B------:R-:W-:Y:S01]  /*5360*/  UMOV UR44, UR39 ;  /* 0x00000027002c7c82 */ /* 0x000fe20008000000 */
[----:B------:R-:W-:Y:S01]  /*5370*/  IMAD.MOV.U32 R6, RZ, RZ, R0 ;  /* 0x000000ffff067224 */ /* 0x000fe200078e0000 */
[----:B------:R-:W-:Y:S01]  /*5380*/  UMOV UR45, UR38 ;  /* 0x00000026002d7c82 */ /* 0x000fe20008000000 */
[----:B------:R-:W-:Y:S01]  /*5390*/  IMAD.MOV.U32 R151, RZ, RZ, RZ ;  /* 0x000000ffff977224 */ /* 0x000fe200078e00ff */
[----:B------:R-:W-:Y:S01]  /*53a0*/  ULDC UR51, c[0x0][0x9e4] ;  /* 0x0002790000337ab9 */ /* 0x000fe20000000800 */
[----:B------:R-:W-:Y:S01]  /*53b0*/  ULDC UR59, c[0x0][0x9dc] ;  /* 0x00027700003b7ab9 */ /* 0x000fe20000000800 */
[----:B------:R-:W-:Y:S01]  /*53c0*/  ULDC UR58, c[0x0][0x988] ;  /* 0x00026200003a7ab9 */ /* 0x000fe20000000800 */
[----:B------:R-:W-:-:S05]  /*53d0*/  ULDC UR60, c[0x0][0x9e0] ;  /* 0x00027800003c7ab9 */ /* 0x000fca0000000800 */
.L_x_1371:
[----:B------:R-:W-:Y:S01]  /*53e0*/  ISETP.NE.AND P2, PT, RZ, UR49, PT ;  /* 0x00000031ff007c0c */ /* 0x000fe2000bf45270 */
[----:B------:R-:W-:-:S04]  /*53f0*/  UISETP.NE.AND UP0, UPT, UR45, 0x1, UPT ;  /* 0x000000012d00788c */ /* 0x000fc8000bf05270 */
[----:B------:R-:W-:-:S04]  /*5400*/  USEL UR39, URZ, 0x1, UP0 ;  /* 0x000000013f277887 */ /* 0x000fc80008000000 */
[----:B------:R-:W-:-:S04]  /*5410*/  ULOP3.LUT UR39, UR44, UR39, URZ, 0x3c, !UPT ;  /* 0x000000272c277292 */ /* 0x000fc8000f8e3c3f */
[----:B------:R-:W-:Y:S08]  /*5420*/  @P2 BRA `(.L_x_1353) ;  /* 0x0000000000382947 */ /* 0x000ff00003800000 */
[----:B------:R-:W-:Y:S05]  /*5430*/  @!P0 BRA `(.L_x_1354) ;  /* 0x0000000000048947 */ /* 0x000fea0003800000 */
[----:B------:R-:W-:Y:S01]  /*5440*/  BPT.TRAP 0x1 ;  /* 0x000000040000795c */ /* 0x000fe20000300000 */
.L_x_1354:
        /* <DEDUP_REMOVED lines=9> */
.L_x_1355:
[----:B-1----:R-:W-:Y:S05]  /*54e0*/  @P1 BRA `(.L_x_1353) ;  /* 0x0000000000081947 */ /* 0x002fea0003800000 */
[----:B------:R-:W1:Y:S02]  /*54f0*/  SYNCS.PHASECHK.TRANS64.TRYWAIT P1, [UR6+0x28830], R0 ;  /* 0x02883000ff0075a7 */ /* 0x000e640008020146 */
[----:B-1----:R-:W-:Y:S05]  /*5500*/  @!P1 BRA `(.L_x_1356) ;  /* 0x00000124003c9947 */ /* 0x002fea0003800000 */
.L_x_1353:
[----:B------:R-:W2:Y:S01]  /*5510*/  S2R R4, SR_TID.X ;  /* 0x0000000000047919 */ /* 0x000ea20000002100 */
        /* <DEDUP_REMOVED lines=14> */
[----:B------:R-:W-:Y:S01]  /*5600*/  UMOV UR34, UR30 ;  /* 0x0000001e00227c82 */ /* 0x000fe20008000000 */
[----:B------:R-:W-:Y:S02]  /*5610*/  UIADD3 UR14, UR30, 0x6, URZ ;  /* 0x000000061e0e7890 */ /* 0x000fe4000fffe03f */
[----:B------:R-:W-:-:S02]  /*5620*/  UIADD3 UR18, UR30, 0x400, URZ ;  /* 0x000004001e127890 */ /* 0x000fc4000fffe03f */
[----:B------:R-:W-:Y:S02]  /*5630*/  UIADD3 UR22, UR30, 0x402, URZ ;  /* 0x000004021e167890 */ /* 0x000fe4000fffe03f */
[----:B------:R-:W-:Y:S02]  /*5640*/  UIADD3 UR26, UR30, 0x404, URZ ;  /* 0x000004041e1a7890 */ /* 0x000fe4000fffe03f */
[----:B------:R-:W-:Y:S01]  /*5650*/  UIADD3 UR30, UR30, 0x406, URZ ;  /* 0x000004061e1e7890 */ /* 0x000fe2000fffe03f */
[----:B--2---:R-:W-:-:S05]  /*5660*/  SHF.R.U32.HI R4, RZ, 0x7, R4 ;  /* 0x00000007ff047819 */ /* 0x004fca0000011604 */
[----:B01----:R-:W-:-:S05]  /*5670*/  VIADD R0, R4, 0x8 ;  /* 0x0000000804007836 */ /* 0x003fca0000000000 */
        /* <DEDUP_REMOVED lines=28> */
.L_x_1358:
[----:B------:R-:W-:Y:S01]  /*5840*/  ULEA UR6, UR45, UR40, 0x3 ;  /* 0x000000282d067291 */ /* 0x000fe2000f8e183f */
[----:B------:R-:W-:-:S05]  /*5850*/  IMAD.U32 R0, RZ, RZ, UR44 ;  /* 0x0000002cff007e24 */ /* 0x000fca000f8e00ff */
[----:B------:R-:W-:-:S04]  /*5860*/  SHF.L.U32 R0, R0, 0x1f, RZ ;  /* 0x0000001f00007819 */ /* 0x000fc800000006ff */
[----:B------:R0:W1:Y:S01]  /*5870*/  SYNCS.PHASECHK.TRANS64.TRYWAIT P1, [UR6+0x28850], R0 ;  /* 0x02885000ff0075a7 */ /* 0x0000620008020146 */
[----:B------:R-:W-:Y:S05]  /*5880*/  @!P0 BRA `(.L_x_1359) ;  /* 0x0000000000048947 */ /* 0x000fea0003800000 */
[----:B------:R-:W-:Y:S01]  /*5890*/  BPT.TRAP 0x1 ;  /* 0x000000040000795c */ /* 0x000fe20000300000 */
.L_x_1359:
[----:B-1----:R-:W-:Y:S05]  /*58a0*/  @P1 BRA `(.L_x_1357) ;  /* 0x0000000000081947 */ /* 0x002fea0003800000 */
[----:B------:R-:W1:Y:S02]  /*58b0*/  SYNCS.PHASECHK.TRANS64.TRYWAIT P1, [UR6+0x28850], R0 ;  /* 0x02885000ff0075a7 */ /* 0x000e640008020146 */
[----:B-1----:R-:W-:Y:S05]  /*58c0*/  @!P1 BRA `(.L_x_1360) ;  /* 0x0000012000649947 */ /* 0x002fea0003800000 */
.L_x_1357:
[----:B------:R-:W-:Y:S01]  /*58d0*/  UIADD3 UR6, UR40, 0x400, URZ ;  /* 0x0000040028067890 */ /* 0x000fe2000fffe03f */
[----:B------:R-:W-:Y:S01]  /*58e0*/  WARPGROUP.ARRIVE ;  /* 0x00000000000079c5 */ /* 0x000fe20000000000 */
[----:B------:R-:W-:-:S05]  /*58f0*/  UMOV UR7, 0x40000040 ;  /* 0x4000004000077882 */ /* 0x000fca0000000000 */
[----:B------:R-:W2:Y:S01]  /*5900*/  S2R R4, SR_TID.X ;  /* 0x0000000000047919 */ /* 0x000ea20000002100 */
        /* <DEDUP_REMOVED lines=8> */
[----:B--2---:R-:W-:-:S04]  /*5990*/  SHF.R.U32.HI R4, RZ, 0x7, R4 ;  /* 0x00000007ff047819 */ /* 0x004fc80000011604 */
[----:B01----:R-:W-:Y:S01]  /*59a0*/  IADD3 R0, -R4, 0xb, RZ ;  /* 0x0000000b04007810 */ /* 0x003fe20007ffe1ff */
[----:B------:R-:W-:Y:S02]  /*59b0*/  WARPGROUP.DEPBAR.LE gsb0, 0x0 ;  /* 0x00008000000079c5 */ /* 0x000fe40000010000 */
[----:B------:R-:W-:-:S06]  /*59c0*/  WARPGROUP.ARRIVE ;  /* 0x00000000000079c5 */ /* 0x000fcc0000000000 */
        /* <DEDUP_REMOVED lines=35> */
.L_x_1361:
[----:B------:R-:W-:Y:S01]  /*5c00*/  UISETP.NE.AND UP1, UPT, UR50, URZ, UPT ;  /* 0x0000003f3200728c */ /* 0x000fe2000bf25270 */
[----:B0-----:R-:W-:Y:S01]  /*5c10*/  VIADD R0, R17, UR46 ;  /* 0x0000002e11007c36 */ /* 0x001fe20008000000 */
[----:B------:R-:W-:Y:S01]  /*5c20*/  ULEA UR6, UR38, UR40, 0x3 ;  /* 0x0000002826067291 */ /* 0x000fe2000f8e183f */
[----:B------:R-:W-:Y:S01]  /*5c30*/  IMAD.SHL.U32 R9, R8, 0x80, RZ ;  /* 0x0000008008097824 */ /* 0x000fe200078e00ff */
[----:B------:R-:W-:Y:S01]  /*5c40*/  UISETP.NE.AND UP0, UPT, UR43, URZ, UPT ;  /* 0x0000003f2b00728c */ /* 0x000fe2000bf05270 */
[----:B------:R-:W-:Y:S01]  /*5c50*/  IMAD.U32 R11, RZ, RZ, UR42 ;  /* 0x0000002aff0b7e24 */ /* 0x000fe2000f8e00ff */
[----:B------:R-:W-:Y:S01]  /*5c60*/  PLOP3.LUT P1, PT, PT, PT, UP1, 0x80, 0x0 ;  /* 0x000000000000781c */ /* 0x000fe20003f2f018 */
[----:B------:R-:W-:Y:S01]  /*5c70*/  UIADD3 UR6, UR6, 0x28840, URZ ;  /* 0x0002884006067890 */ /* 0x000fe2000fffe03f */
[----:B------:R-:W-:-:S03]  /*5c80*/  PLOP3.LUT P2, PT, PT, PT, UP1, 0x80, 0x0 ;  /* 0x000000000000781c */ /* 0x000fc60003f4f018 */
[----:B------:R-:W-:Y:S01]  /*5c90*/  @UP1 ULDC UR7, c[0x0][0x44c] ;  /* 0x0001130000071ab9 */ /* 0x000fe20000000800 */
[----:B------:R-:W-:-:S07]  /*5ca0*/  UPRMT UR6, UR53, 0x654, UR6 ;  /* 0x0000065435067896 */ /* 0x000fce0008000006 */
[----:B------:R-:W-:Y:S01]  /*5cb0*/  @P1 IMAD.HI.U32 R4, R0, UR7, RZ ;  /* 0x0000000700041c27 */ /* 0x000fe2000f8e00ff */
[----:B------:R-:W-:Y:S01]  /*5cc0*/  @UP1 ULDC UR7, c[0x0][0x450] ;  /* 0x0001140000071ab9 */ /* 0x000fe20000000800 */
[----:B------:R-:W-:Y:S01]  /*5cd0*/  PLOP3.LUT P1, PT, PT, PT, UP0, 0x40, 0x0 ;  /* 0x000000000000781c */ /* 0x000fe20003f2e808 */
[----:B------:R-:W-:Y:S01]  /*5ce0*/  SYNCS.ARRIVE.TRANS64.RED.A1T0 RZ, [UR6], RZ ;  /* 0x000000ffffff79a7 */ /* 0x000fe20008100406 */
[----:B------:R-:W-:Y:S01]  /*5cf0*/  ULOP3.LUT UR6, URZ, UR59, URZ, 0x33, !UPT ;  /* 0x0000003b3f067292 */ /* 0x000fe2000f8e333f */
[----:B------:R-:W-:Y:S02]  /*5d00*/  @P2 SHF.R.U32.HI R0, RZ, UR7, R4 ;  /* 0x00000007ff002c19 */ /* 0x000fe40008011604 */
[----:B------:R-:W-:-:S03]  /*5d10*/  IADD3 R4, -R16, 0x1, -R9 ;  /* 0x0000000110047810 */ /* 0x000fc60007ffe909 */
[----:B------:R-:W0:Y:S01]  /*5d20*/  SHFL.IDX PT, R5, R0, RZ, 0x1c1f ;  /* 0x001c1fff00057589 */ /* 0x000e2200000e0000 */
[----:B------:R-:W-:-:S05]  /*5d30*/  IADD3 R4, -R11, UR41, R4 ;  /* 0x000000290b047c10 */ /* 0x000fca000fffe104 */
[C---:B------:R-:W-:Y:S02]  /*5d40*/  VIADD R14, R4.reuse, UR60 ;  /* 0x0000003c040e7c36 */ /* 0x040fe40008000000 */
[----:B------:R-:W-:Y:S02]  /*5d50*/  VIADD R20, R4, UR6 ;  /* 0x0000000604147c36 */ /* 0x000fe40008000000 */
[--C-:B0-----:R-:W-:Y:S02]  /*5d60*/  IMAD.IADD R10, R14, 0x1, R5.reuse ;  /* 0x000000010e0a7824 */ /* 0x101fe400078e0205 */
[----:B------:R-:W-:Y:S01]  /*5d70*/  IMAD.IADD R11, R20, 0x1, R5 ;  /* 0x00000001140b7824 */ /* 0x000fe200078e0205 */
[----:B------:R-:W-:Y:S06]  /*5d80*/  @P1 BRA `(.L_x_1362) ;  /* 0x00000000005c1947 */ /* 0x000fec0003800000 */
[----:B------:R-:W-:Y:S01]  /*5d90*/  IMAD.U32 R12, RZ, RZ, UR42 ;  /* 0x0000002aff0c7e24 */ /* 0x000fe2000f8e00ff */
[----:B------:R-:W-:Y:S04]  /*5da0*/  BSSY B0, `(.L_x_1363) ;  /* 0x0000011000007945 */ /* 0x000fe80003800000 */
[----:B------:R-:W-:-:S04]  /*5db0*/  IADD3 R12, -R12, UR41, R5 ;  /* 0x000000290c0c7c10 */ /* 0x000fc8000fffe105 */
        /* <DEDUP_REMOVED lines=10> */
.L_x_1364:
[----:B------:R-:W-:-:S05]  /*5e60*/  IMAD.U32 R15, RZ, RZ, UR51 ;  /* 0x00000033ff0f7e24 */ /* 0x000fca000f8e00ff */
[----:B------:R-:W-:-:S13]  /*5e70*/  ISETP.NE.AND P1, PT, R15, 0x1, PT ;  /* 0x000000010f00780c */ /* 0x000fda0003f25270 */
[----:B------:R-:W0:Y:S02]  /*5e80*/  @P1 LDC.64 R4, c[0x0][0x9e8] ;  /* 0x00027a00ff041b82 */ /* 0x000e240000000a00 */
[----:B0-----:R-:W-:-:S05]  /*5e90*/  @P1 IMAD.HI.U32 R4, R12, R4, RZ ;  /* 0x000000040c041227 */ /* 0x001fca00078e00ff */
[----:B------:R-:W-:-:S07]  /*5ea0*/  @P1 SHF.R.U32.HI R12, RZ, R5, R4 ;  /* 0x00000005ff0c1219 */ /* 0x000fce0000011604 */
.L_x_1365:
[----:B------:R-:W-:Y:S05]  /*5eb0*/  BSYNC B0 ;  /* 0x0000000000007941 */ /* 0x000fea0003800000 */
.L_x_1363:
[----:B------:R-:W-:-:S04]  /*5ec0*/  IMAD R5, R12, R15, -R9 ;  /* 0x0000000f0c057224 */ /* 0x000fc800078e0a09 */
[----:B------:R-:W-:-:S05]  /*5ed0*/  IMAD.IADD R5, R5, 0x1, -R16 ;  /* 0x0000000105057824 */ /* 0x000fca00078e0a10 */
[----:B------:R-:W-:Y:S02]  /*5ee0*/  VIADDMNMX R10, R5, R15, R10, PT ;  /* 0x0000000f050a7246 */ /* 0x000fe4000380010a */
[----:B------:R-:W-:-:S07]  /*5ef0*/  VIMNMX R11, R11, R5, !PT ;  /* 0x000000050b0b7248 */ /* 0x000fce0007fe0100 */
.L_x_1362:
[----:B------:R-:W-:Y:S01]  /*5f00*/  ISETP.GT.AND P1, PT, R8, -0x1, PT ;  /* 0xffffffff0800780c */ /* 0x000fe20003f24270 */
[----:B------:R-:W0:Y:S01]  /*5f10*/  SHFL.IDX PT, R5, R0, 0x1, 0x1c1f ;  /* 0x003c1f0000057f89 */ /* 0x000e2200000e0000 */
[----:B------:R-:W-:Y:S02]  /*5f20*/  UISETP.NE.AND UP0, UPT, UR43, URZ, UPT ;  /* 0x0000003f2b00728c */ /* 0x000fe4000bf05270 */
[C---:B------:R-:W-:Y:S02]  /*5f30*/  ISETP.GT.AND P3, PT, R11.reuse, 0x8, P1 ;  /* 0x000000080b00780c */ /* 0x040fe40000f64270 */
[C---:B------:R-:W-:Y:S02]  /*5f40*/  ISETP.GT.AND P6, PT, R11.reuse, RZ, P1 ;  /* 0x000000ff0b00720c */ /* 0x040fe40000fc4270 */
[----:B------:R-:W-:Y:S02]  /*5f50*/  ISETP.LT.OR P3, PT, R10, 0x9, P3 ;  /* 0x000000090a00780c */ /* 0x000fe40001f61670 */
[----:B------:R-:W-:-:S02]  /*5f60*/  ISETP.GT.AND P2, PT, R11, 0x1, P1 ;  /* 0x000000010b00780c */ /* 0x000fc40000f44270 */
[----:B------:R-:W-:Y:S02]  /*5f70*/  FSEL R21, R28, -INF , !P3 ;  /* 0xff8000001c157808 */ /* 0x000fe40005800000 */
[----:B------:R-:W-:Y:S02]  /*5f80*/  ISETP.GT.AND P3, PT, R11, 0x19, P1 ;  /* 0x000000190b00780c */ /* 0x000fe40000f64270 */
[C---:B------:R-:W-:Y:S02]  /*5f90*/  ISETP.LT.OR P6, PT, R10.reuse, 0x1, P6 ;  /* 0x000000010a00780c */ /* 0x040fe400037c1670 */
[C---:B------:R-:W-:Y:S02]  /*5fa0*/  ISETP.LT.OR P2, PT, R10.reuse, 0x2, P2 ;  /* 0x000000020a00780c */ /* 0x040fe40001741670 */
[----:B------:R-:W-:Y:S02]  /*5fb0*/  ISETP.LT.OR P3, PT, R10, 0x1a, P3 ;  /* 0x0000001a0a00780c */ /* 0x000fe40001f61670 */
        /* <DEDUP_REMOVED lines=80> */
[--C-:B0-----:R-:W-:Y:S01]  /*64c0*/  IMAD.IADD R11, R20, 0x1, R5.reuse ;  /* 0x00000001140b7824 */ /* 0x101fe200078e0205 */
[C---:B------:R-:W-:Y:S02]  /*64d0*/  ISETP.LT.OR P5, PT, R10.reuse, 0x71, P5 ;  /* 0x000000710a00780c */ /* 0x040fe40002fa1670 */
[C---:B------:R-:W-:Y:S02]  /*64e0*/  ISETP.LT.OR P4, PT, R10.reuse, 0x72, P4 ;  /* 0x000000720a00780c */ /* 0x040fe40002781670 */
[C---:B------:R-:W-:Y:S02]  /*64f0*/  ISETP.LT.OR P6, PT, R10.reuse, 0x79, P6 ;  /* 0x000000790a00780c */ /* 0x040fe400037c1670 */
[----:B------:R-:W-:Y:S01]  /*6500*/  ISETP.LT.OR P2, PT, R10, 0x7a, P2 ;  /* 0x0000007a0a00780c */ /* 0x000fe20001741670 */
[----:B------:R-:W-:Y:S01]  /*6510*/  IMAD.IADD R10, R14, 0x1, R5 ;  /* 0x000000010e0a7824 */ /* 0x000fe200078e0205 */
[----:B------:R-:W-:-:S02]  /*6520*/  FSEL R80, R80, -INF , !P5 ;  /* 0xff80000050507808 */ /* 0x000fc40006800000 */
[----:B------:R-:W-:Y:S02]  /*6530*/  FSEL R81, R81, -INF , !P4 ;  /* 0xff80000051517808 */ /* 0x000fe40006000000 */
[----:B------:R-:W-:Y:S02]  /*6540*/  FSEL R84, R84, -INF , !P6 ;  /* 0xff80000054547808 */ /* 0x000fe40007000000 */
[----:B------:R-:W-:Y:S01]  /*6550*/  FSEL R85, R85, -INF , !P2 ;  /* 0xff80000055557808 */ /* 0x000fe20005000000 */
        /* <DEDUP_REMOVED lines=14> */
.L_x_1368:
[----:B------:R-:W-:-:S05]  /*6640*/  IMAD.U32 R12, RZ, RZ, UR51 ;  /* 0x00000033ff0c7e24 */ /* 0x000fca000f8e00ff */
[----:B------:R-:W-:-:S13]  /*6650*/  ISETP.NE.AND P2, PT, R12, 0x1, PT ;  /* 0x000000010c00780c */ /* 0x000fda0003f45270 */
[----:B------:R-:W0:Y:S02]  /*6660*/  @P2 LDC.64 R4, c[0x0][0x9e8] ;  /* 0x00027a00ff042b82 */ /* 0x000e240000000a00 */
[----:B0-----:R-:W-:-:S05]  /*6670*/  @P2 IMAD.HI.U32 R4, R0, R4, RZ ;  /* 0x0000000400042227 */ /* 0x001fca00078e00ff */
[----:B------:R-:W-:-:S07]  /*6680*/  @P2 SHF.R.U32.HI R0, RZ, R5, R4 ;  /* 0x00000005ff002219 */ /* 0x000fce0000011604 */
.L_x_1369:
[----:B------:R-:W-:Y:S05]  /*6690*/  BSYNC B0 ;  /* 0x0000000000007941 */ /* 0x000fea0003800000 */
.L_x_1367:
[----:B------:R-:W-:-:S04]  /*66a0*/  IMAD R9, R0, R12, -R9 ;  /* 0x0000000c00097224 */ /* 0x000fc800078e0a09 */
[----:B------:R-:W-:-:S05]  /*66b0*/  IMAD.IADD R9, R9, 0x1, -R16 ;  /* 0x0000000109097824 */ /* 0x000fca00078e0a10 */
[----:B------:R-:W-:Y:S02]  /*66c0*/  VIADDMNMX R10, R9, R12, R10, PT ;  /* 0x0000000c090a7246 */ /* 0x000fe4000380010a */
[----:B------:R-:W-:-:S07]  /*66d0*/  VIMNMX R11, R11, R9, !PT ;  /* 0x000000090b0b7248 */ /* 0x000fce0007fe0100 */
.L_x_1366:
[----:B------:R-:W-:Y:S01]  /*66e0*/  FMNMX.FTZ R0, R153, R6, !PT ;  /* 0x0000000699007209 */ /* 0x000fe20007810000 */
[----:B------:R-:W-:Y:S01]  /*66f0*/  UMOV UR6, UR58 ;  /* 0x0000003a00067c82 */ /* 0x000fe20008000000 */
        /* <DEDUP_REMOVED lines=12> */
[----:B------:R-:W-:Y:S02]  /*67c0*/  ISETP.GT.AND P5, PT, R11, RZ, P1 ;  /* 0x000000ff0b00720c */ /* 0x000fe40000fa4270 */
        /* <DEDUP_REMOVED lines=17> */
[----:B------:R-:W-:Y:S02]  /*68e0*/  FMNMX.FTZ R12, R26, R7, !PT ;  /* 0x000000071a0c7209 */ /* 0x000fe40007810000 */
[----:B------:R-:W-:Y:S02]  /*68f0*/  FMNMX.FTZ R0, R56, R5, !PT ;  /* 0x0000000538007209 */ /* 0x000fe40007810000 */
[----:B------:R-:W-:Y:S02]  /*6900*/  ISETP.LT.OR P4, PT, R10, 0xa, P4 ;  /* 0x0000000a0a00780c */ /* 0x000fe40002781670 */
[----:B------:R-:W-:Y:S02]  /*6910*/  FMNMX.FTZ R5, R57, R0, !PT ;  /* 0x0000000039057209 */ /* 0x000fe40007810000 */
[----:B------:R-:W-:-:S02]  /*6920*/  FSEL R30, R30, -INF , !P3 ;  /* 0xff8000001e1e7808 */ /* 0x000fc40005800000 */
[----:B------:R-:W-:Y:S02]  /*6930*/  FMNMX.FTZ R0, R60, R5, !PT ;  /* 0x000000053c007209 */ /* 0x000fe40007810000 */
[----:B------:R-:W-:Y:S02]  /*6940*/  ISETP.GT.AND P2, PT, R11, 0x11, P1 ;  /* 0x000000110b00780c */ /* 0x000fe40000f44270 */
[----:B------:R-:W-:Y:S02]  /*6950*/  FMNMX.FTZ R5, R61, R0, !PT ;  /* 0x000000003d057209 */ /* 0x000fe40007810000 */
[----:B------:R-:W-:Y:S02]  /*6960*/  FSEL R31, R31, -INF , !P4 ;  /* 0xff8000001f1f7808 */ /* 0x000fe40006000000 */
[----:B------:R-:W-:Y:S02]  /*6970*/  FMNMX.FTZ R0, R64, R5, !PT ;  /* 0x0000000540007209 */ /* 0x000fe40007810000 */
[----:B------:R-:W-:-:S02]  /*6980*/  ISETP.GT.AND P3, PT, R11, 0x18, P1 ;  /* 0x000000180b00780c */ /* 0x000fc40000f64270 */
[----:B------:R-:W-:Y:S02]  /*6990*/  FMNMX.FTZ R5, R65, R0, !PT ;  /* 0x0000000041057209 */ /* 0x000fe40007810000 */
[----:B------:R-:W-:Y:S02]  /*69a0*/  ISETP.LT.OR P2, PT, R10, 0x12, P2 ;  /* 0x000000120a00780c */ /* 0x000fe40001741670 */
[----:B------:R-:W-:Y:S02]  /*69b0*/  FMNMX.FTZ R0, R68, R5, !PT ;  /* 0x0000000544007209 */ /* 0x000fe40007810000 */
[----:B------:R-:W-:Y:S02]  /*69c0*/  ISETP.GT.AND P4, PT, R11, 0x19, P1 ;  /* 0x000000190b00780c */ /* 0x000fe40000f84270 */
[----:B------:R-:W-:Y:S02]  /*69d0*/  FMNMX.FTZ R5, R69, R0, !PT ;  /* 0x0000000045057209 */ /* 0x000fe40007810000 */
[----:B------:R-:W-:-:S02]  /*69e0*/  ISETP.LT.OR P3, PT, R10, 0x19, P3 ;  /* 0x000000190a00780c */ /* 0x000fc40001f61670 */
[----:B------:R-:W-:Y:S02]  /*69f0*/  FMNMX.FTZ R0, R72, R5, !PT ;  /* 0x0000000548007209 */ /* 0x000fe40007810000 */
[----:B------:R-:W-:Y:S02]  /*6a00*/  FSEL R35, R35, -INF , !P2 ;  /* 0xff80000023237808 */ /* 0x000fe40005000000 */
        /* <DEDUP_REMOVED lines=11> */
[C---:B------:R-:W-:Y:S02]  /*6ac0*/  ISETP.LT.OR P2, PT, R10.reuse, 0x22, P2 ;  /* 0x000000220a00780c */ /* 0x040fe40001741670 */
[----:B------:R-:W-:Y:S02]  /*6ad0*/  FMNMX.FTZ R4, R85, R0, !PT ;  /* 0x0000000055047209 */ /* 0x000fe40007810000 */
[----:B------:R-:W-:Y:S02]  /*6ae0*/  ISETP.GT.AND P4, PT, R11, 0x29, P1 ;  /* 0x000000290b00780c */ /* 0x000fe40000f84270 */
[----:B------:R-:W-:Y:S01]  /*6af0*/  ISETP.LT.OR P3, PT, R10, 0x29, P3 ;  /* 0x000000290a00780c */ /* 0x000fe20001f61670 */
[----:B------:R-:W0:Y:S01]  /*6b00*/  SHFL.BFLY PT, R5, R4, 0x2, 0x1f ;  /* 0x0c401f0004057f89 */ /* 0x000e2200000e0000 */
[----:B------:R-:W-:-:S02]  /*6b10*/  FSEL R43, R43, -INF , !P2 ;  /* 0xff8000002b2b7808 */ /* 0x000fc40005000000 */
[C---:B------:R-:W-:Y:S02]  /*6b20*/  ISETP.GT.AND P2, PT, R11.reuse, 0x30, P1 ;  /* 0x000000300b00780c */ /* 0x040fe40000f44270 */
[----:B------:R-:W-:Y:S02]  /*6b30*/  FSEL R46, R46, -INF , !P3 ;  /* 0xff8000002e2e7808 */ /* 0x000fe40005800000 */
[C---:B------:R-:W-:Y:S02]  /*6b40*/  ISETP.LT.OR P4, PT, R10.reuse, 0x2a, P4 ;  /* 0x0000002a0a00780c */ /* 0x040fe40002781670 */
[----:B------:R-:W-:Y:S02]  /*6b50*/  ISETP.GT.AND P3, PT, R11, 0x31, P1 ;  /* 0x000000310b00780c */ /* 0x000fe40000f64270 */
[----:B------:R-:W-:Y:S02]  /*6b60*/  ISETP.LT.OR P2, PT, R10, 0x31, P2 ;  /* 0x000000310a00780c */ /* 0x000fe40001741670 */
[----:B------:R-:W-:-:S02]  /*6b70*/  FSEL R47, R47, -INF , !P4 ;  /* 0xff8000002f2f7808 */ /* 0x000fc40006000000 */
[C---:B------:R-:W-:Y:S02]  /*6b80*/  ISETP.GT.AND P5, PT, R11.reuse, 0x38, P1 ;  /* 0x000000380b00780c */ /* 0x040fe40000fa4270 */
[----:B------:R-:W-:Y:S02]  /*6b90*/  FSEL R50, R50, -INF , !P2 ;  /* 0xff80000032327808 */ /* 0x000fe40005000000 */
[C---:B------:R-:W-:Y:S02]  /*6ba0*/  ISETP.LT.OR P3, PT, R10.reuse, 0x32, P3 ;  /* 0x000000320a00780c */ /* 0x040fe40001f61670 */
[----:B------:R-:W-:Y:S02]  /*6bb0*/  ISETP.GT.AND P4, PT, R11, 0x39, P1 ;  /* 0x000000390b00780c */ /* 0x000fe40000f84270 */
[----:B------:R-:W-:Y:S02]  /*6bc0*/  ISETP.LT.OR P5, PT, R10, 0x39, P5 ;  /* 0x000000390a00780c */ /* 0x000fe40002fa1670 */
[----:B0-----:R-:W-:-:S02]  /*6bd0*/  FMNMX.FTZ R5, R4, R5, !PT ;  /* 0x0000000504057209 */ /* 0x001fc40007810000 */
[----:B------:R-:W-:Y:S02]  /*6be0*/  FSEL R51, R51, -INF , !P3 ;  /* 0xff80000033337808 */ /* 0x000fe40005800000 */
[C---:B------:R-:W-:Y:S01]  /*6bf0*/  ISETP.GT.AND P2, PT, R11.reuse, 0x40, P1 ;  /* 0x000000400b00780c */ /* 0x040fe20000f44270 */
[----:B------:R-:W0:Y:S01]  /*6c00*/  SHFL.BFLY PT, R0, R5, 0x1, 0x1f ;  /* 0x0c201f0005007f89 */ /* 0x000e2200000e0000 */
[----:B------:R-:W-:Y:S02]  /*6c10*/  FSEL R54, R54, -INF , !P5 ;  /* 0xff80000036367808 */ /* 0x000fe40006800000 */
[C---:B------:R-:W-:Y:S02]  /*6c20*/  ISETP.LT.OR P4, PT, R10.reuse, 0x3a, P4 ;  /* 0x0000003a0a00780c */ /* 0x040fe40002781670 */
[----:B------:R-:W-:Y:S02]  /*6c30*/  ISETP.GT.AND P3, PT, R11, 0x41, P1 ;  /* 0x000000410b00780c */ /* 0x000fe40000f64270 */
[----:B------:R-:W-:-:S02]  /*6c40*/  ISETP.LT.OR P2, PT, R10, 0x41, P2 ;  /* 0x000000410a00780c */ /* 0x000fc40001741670 */
[----:B------:R-:W-:Y:S02]  /*6c50*/  FSEL R55, R55, -INF , !P4 ;  /* 0xff80000037377808 */ /* 0x000fe40006000000 */
[C---:B------:R-:W-:Y:S02]  /*6c60*/  ISETP.GT.AND P5, PT, R11.reuse, 0x48, P1 ;  /* 0x000000480b00780c */ /* 0x040fe40000fa4270 */
[----:B------:R-:W-:Y:S02]  /*6c70*/  FSEL R58, R58, -INF , !P2 ;  /* 0xff8000003a3a7808 */ /* 0x000fe40005000000 */
[C---:B------:R-:W-:Y:S02]  /*6c80*/  ISETP.LT.OR P3, PT, R10.reuse, 0x42, P3 ;  /* 0x000000420a00780c */ /* 0x040fe40001f61670 */
[----:B------:R-:W-:Y:S02]  /*6c90*/  ISETP.GT.AND P4, PT, R11, 0x49, P1 ;  /* 0x000000490b00780c */ /* 0x000fe40000f84270 */
[----:B------:R-:W-:-:S02]  /*6ca0*/  ISETP.LT.OR P5, PT, R10, 0x49, P5 ;  /* 0x000000490a00780c */ /* 0x000fc40002fa1670 */
[----:B------:R-:W-:Y:S02]  /*6cb0*/  FSEL R59, R59, -INF , !P3 ;  /* 0xff8000003b3b7808 */ /* 0x000fe40005800000 */
[----:B------:R-:W-:Y:S02]  /*6cc0*/  ISETP.GT.AND P2, PT, R11, 0x50, P1 ;  /* 0x000000500b00780c */ /* 0x000fe40000f44270 */
[----:B0-----:R-:W-:Y:S02]  /*6cd0*/  FMNMX.FTZ R0, R5, R0, !PT ;  /* 0x0000000005007209 */ /* 0x001fe40007810000 */
[----:B------:R-:W-:Y:S02]  /*6ce0*/  FSEL R62, R62, -INF , !P5 ;  /* 0xff8000003e3e7808 */ /* 0x000fe40006800000 */
[C---:B------:R-:W-:Y:S01]  /*6cf0*/  FSETP.NEU.FTZ.AND P6, PT, R0.reuse, -INF , PT ;  /* 0xff8000000000780b */ /* 0x040fe20003fdd000 */
[----:B------:R-:W-:Y:S01]  /*6d00*/  FMUL.FTZ R9, R0, UR6 ;  /* 0x0000000600097c20 */ /* 0x000fe20008410000 */
[----:B------:R-:W-:-:S02]  /*6d10*/  ISETP.LT.OR P4, PT, R10, 0x4a, P4 ;  /* 0x0000004a0a00780c */ /* 0x000fc40002781670 */
[----:B------:R-:W-:Y:S02]  /*6d20*/  ISETP.GT.AND P3, PT, R11, 0x51, P1 ;  /* 0x000000510b00780c */ /* 0x000fe40000f64270 */
[----:B------:R-:W-:Y:S02]  /*6d30*/  FSEL R4, R9, RZ, P6 ;  /* 0x000000ff09047208 */ /* 0x000fe40003000000 */
[----:B------:R-:W-:Y:S02]  /*6d40*/  ISETP.LT.OR P2, PT, R10, 0x51, P2 ;  /* 0x000000510a00780c */ /* 0x000fe40001741670 */
[----:B------:R-:W-:Y:S01]  /*6d50*/  FSEL R63, R63, -INF , !P4 ;  /* 0xff8000003f3f7808 */ /* 0x000fe20006000000 */
[--C-:B------:R-:W-:Y:S01]  /*6d60*/  FFMA.FTZ R182, R21, UR6, -R4.reuse ;  /* 0x0000000615b67c23 */ /* 0x100fe20008010804 */
[----:B------:R-:W-:Y:S01]  /*6d70*/  FMNMX.FTZ R21, R27, R12, !PT ;  /* 0x0000000c1b157209 */ /* 0x000fe20007810000 */
[--C-:B------:R-:W-:Y:S01]  /*6d80*/  FFMA.FTZ R178, R15, UR6, -R4.reuse ;  /* 0x000000060fb27c23 */ /* 0x100fe20008010804 */
[--C-:B------:R-:W-:Y:S01]  /*6d90*/  FFMA.FTZ R5, R25, UR6, -R4.reuse ;  /* 0x0000000619057c23 */ /* 0x100fe20008010804 */
[--C-:B------:R-:W-:Y:S01]  /*6da0*/  FFMA.FTZ R9, R29, UR6, -R4.reuse ;  /* 0x000000061d097c23 */ /* 0x100fe20008010804 */
[----:B------:R-:W-:Y:S01]  /*6db0*/  FMNMX.FTZ R12, R30, R21, !PT ;  /* 0x000000151e0c7209 */ /* 0x000fe20007810000 */
[--C-:B------:R-:W-:Y:S01]  /*6dc0*/  FFMA.FTZ R176, R13, UR6, -R4.reuse ;  /* 0x000000060db07c23 */ /* 0x100fe20008010804 */
[--C-:B------:R-:W-:Y:S01]  /*6dd0*/  FFMA.FTZ R13, R33, UR6, -R4.reuse ;  /* 0x00000006210d7c23 */ /* 0x100fe20008010804 */
[----:B------:R-:W-:Y:S01]  /*6de0*/  ISETP.GT.AND P5, PT, R11, 0x58, P1 ;  /* 0x000000580b00780c */ /* 0x000fe20000fa4270 */
[--C-:B------:R-:W-:Y:S01]  /*6df0*/  FFMA.FTZ R180, R153, UR6, -R4.reuse ;  /* 0x0000000699b47c23 */ /* 0x100fe20008010804 */
[----:B------:R-:W-:Y:S01]  /*6e00*/  FMNMX.FTZ R15, R31, R12, !PT ;  /* 0x0000000c1f0f7209 */ /* 0x000fe20007810000 */
[--C-:B------:R-:W-:Y:S01]  /*6e10*/  FFMA.FTZ R172, R40, UR6, -R4.reuse ;  /* 0x0000000628ac7c23 */ /* 0x100fe20008010804 */
[----:B------:R-:W-:Y:S01]  /*6e20*/  FSEL R66, R66, -INF , !P2 ;  /* 0xff80000042427808 */ /* 0x000fe20005000000 */
[--C-:B------:R-:W-:Y:S01]  /*6e30*/  FFMA.FTZ R174, R44, UR6, -R4.reuse ;  /* 0x000000062cae7c23 */ /* 0x100fe20008010804 */
[----:B------:R-:W-:Y:S01]  /*6e40*/  FMNMX.FTZ R12, R34, R15, !PT ;  /* 0x0000000f220c7209 */ /* 0x000fe20007810000 */
[--C-:B------:R-:W-:Y:S01]  /*6e50*/  FFMA.FTZ R15, R37, UR6, -R4.reuse ;  /* 0x00000006250f7c23 */ /* 0x100fe20008010804 */
[----:B------:R-:W-:Y:S01]  /*6e60*/  ISETP.LT.OR P3, PT, R10, 0x52, P3 ;  /* 0x000000520a00780c */ /* 0x000fe20001f61670 */
[--C-:B------:R-:W-:Y:S01]  /*6e70*/  FFMA.FTZ R168, R48, UR6, -R4.reuse ;  /* 0x0000000630a87c23 */ /* 0x100fe20008010804 */
[----:B------:R-:W-:Y:S01]  /*6e80*/  FMNMX.FTZ R21, R35, R12, !PT ;  /* 0x0000000c23157209 */ /* 0x000fe20007810000 */
[--C-:B------:R-:W-:Y:S01]  /*6e90*/  FFMA.FTZ R170, R52, UR6, -R4.reuse ;  /* 0x0000000634aa7c23 */ /* 0x100fe20008010804 */
[----:B------:R-:W-:Y:S01]  /*6ea0*/  ISETP.GT.AND P4, PT, R11, 0x59, P1 ;  /* 0x000000590b00780c */ /* 0x000fe20000f84270 */
[--C-:B------:R-:W-:Y:S01]  /*6eb0*/  FFMA.FTZ R164, R56, UR6, -R4.reuse ;  /* 0x0000000638a47c23 */ /* 0x100fe20008010804 */
[----:B------:R-:W-:Y:S01]  /*6ec0*/  FMNMX.FTZ R12, R38, R21, !PT ;  /* 0x00000015260c7209 */ /* 0x000fe20007810000 */
[--C-:B------:R-:W-:Y:S01]  /*6ed0*/  FFMA.FTZ R166, R60, UR6, -R4.reuse ;  /* 0x000000063ca67c23 */ /* 0x100fe20008010804 */
[----:B------:R-:W-:Y:S01]  /*6ee0*/  ISETP.LT.OR P5, PT, R10, 0x59, P5 ;  /* 0x000000590a00780c */ /* 0x000fe20002fa1670 */
[--C-:B------:R-:W-:Y:S01]  /*6ef0*/  FFMA.FTZ R61, R61, UR6, -R4.reuse ;  /* 0x000000063d3d7c23 */ /* 0x100fe20008010804 */
[----:B------:R-:W-:Y:S01]  /*6f00*/  FMNMX.FTZ R21, R39, R12, !PT ;  /* 0x0000000c27157209 */ /* 0x000fe20007810000 */
[--C-:B------:R-:W-:Y:S01]  /*6f10*/  FFMA.FTZ R160, R64, UR6, -R4.reuse ;  /* 0x0000000640a07c23 */ /* 0x100fe20008010804 */
[----:B------:R-:W-:Y:S01]  /*6f20*/  FSEL R67, R67, -INF , !P3 ;  /* 0xff80000043437808 */ /* 0x000fe20005800000 */
[--C-:B------:R-:W-:Y:S01]  /*6f30*/  FFMA.FTZ R162, R68, UR6, -R4.reuse ;  /* 0x0000000644a27c23 */ /* 0x100fe20008010804 */
[----:B------:R-:W-:Y:S01]  /*6f40*/  FMNMX.FTZ R12, R42, R21, !PT ;  /* 0x000000152a0c7209 */ /* 0x000fe20007810000 */
        /* <DEDUP_REMOVED lines=14> */
[----:B------:R-:W-:Y:S01]  /*7030*/  MUFU.EX2 R180, R180 ;  /* 0x000000b400b47308 */ /* 0x000fe20000000800 */
[----:B------:R-:W-:Y:S01]  /*7040*/  FMNMX.FTZ R12, R50, R25, !PT ;  /* 0x00000019320c7209 */ /* 0x000fe20007810000 */
[--C-:B------:R-:W-:Y:S01]  /*7050*/  FFMA.FTZ R25, R45, UR6, -R4.reuse ;  /* 0x000000062d197c23 */ /* 0x100fe20008010804 */
[----:B------:R-:W-:Y:S01]  /*7060*/  ISETP.LT.OR P2, PT, R10, 0x61, P2 ;  /* 0x000000610a00780c */ /* 0x000fe20001741670 */
[----:B------:R-:W-:Y:S01]  /*7070*/  FFMA.FTZ R45, R77, UR6, -R4 ;  /* 0x000000064d2d7c23 */ /* 0x000fe20008010804 */
[----:B------:R-:W-:-:S02]  /*7080*/  FMNMX.FTZ R29, R51, R12, !PT ;  /* 0x0000000c331d7209 */ /* 0x000fc40007810000 */
[----:B------:R-:W-:Y:S01]  /*7090*/  FSEL R71, R71, -INF , !P4 ;  /* 0xff80000047477808 */ /* 0x000fe20006000000 */
[----:B------:R-:W-:Y:S01]  /*70a0*/  MUFU.EX2 R5, R5 ;  /* 0x0000000500057308 */ /* 0x000fe20000000800 */
[----:B------:R-:W-:Y:S02]  /*70b0*/  FMNMX.FTZ R12, R54, R29, !PT ;  /* 0x0000001d360c7209 */ /* 0x000fe40007810000 */
[----:B------:R-:W-:Y:S02]  /*70c0*/  ISETP.GT.AND P5, PT, R11, 0x68, P1 ;  /* 0x000000680b00780c */ /* 0x000fe40000fa4270 */
[----:B------:R-:W-:Y:S02]  /*70d0*/  FMNMX.FTZ R29, R55, R12, !PT ;  /* 0x0000000c371d7209 */ /* 0x000fe40007810000 */
[----:B------:R-:W-:Y:S01]  /*70e0*/  FSEL R74, R74, -INF , !P2 ;  /* 0xff8000004a4a7808 */ /* 0x000fe20005000000 */
[----:B------:R-:W-:Y:S01]  /*70f0*/  MUFU.EX2 R182, R182 ;  /* 0x000000b600b67308 */ /* 0x000fe20000000800 */
[----:B------:R-:W-:Y:S01]  /*7100*/  FMNMX.FTZ R12, R58, R29, !PT ;  /* 0x0000001d3a0c7209 */ /* 0x000fe20007810000 */
[--C-:B------:R-:W-:Y:S01]  /*7110*/  FFMA.FTZ R29, R49, UR6, -R4.reuse ;  /* 0x00000006311d7c23 */ /* 0x100fe20008010804 */
[----:B------:R-:W-:Y:S01]  /*7120*/  ISETP.LT.OR P3, PT, R10, 0x62, P3 ;  /* 0x000000620a00780c */ /* 0x000fe20001f61670 */
[----:B------:R-:W-:Y:S01]  /*7130*/  FFMA.FTZ R49, R73, UR6, -R4 ;  /* 0x0000000649317c23 */ /* 0x000fe20008010804 */
[----:B------:R-:W-:-:S02]  /*7140*/  FMNMX.FTZ R33, R59, R12, !PT ;  /* 0x0000000c3b217209 */ /* 0x000fc40007810000 */
[----:B------:R-:W-:Y:S01]  /*7150*/  ISETP.GT.AND P4, PT, R11, 0x69, P1 ;  /* 0x000000690b00780c */ /* 0x000fe20000f84270 */
[----:B------:R-:W-:Y:S01]  /*7160*/  MUFU.EX2 R9, R9 ;  /* 0x0000000900097308 */ /* 0x000fe20000000800 */
[----:B------:R-:W-:Y:S02]  /*7170*/  FMNMX.FTZ R12, R62, R33, !PT ;  /* 0x000000213e0c7209 */ /* 0x000fe40007810000 */
[----:B------:R-:W-:Y:S02]  /*7180*/  ISETP.LT.OR P5, PT, R10, 0x69, P5 ;  /* 0x000000690a00780c */ /* 0x000fe40002fa1670 */
[----:B------:R-:W-:Y:S02]  /*7190*/  FMNMX.FTZ R33, R63, R12, !PT ;  /* 0x0000000c3f217209 */ /* 0x000fe40007810000 */
[----:B------:R-:W-:Y:S01]  /*71a0*/  FSEL R75, R75, -INF , !P3 ;  /* 0xff8000004b4b7808 */ /* 0x000fe20005800000 */
[----:B------:R-:W-:Y:S01]  /*71b0*/  MUFU.EX2 R176, R176 ;  /* 0x000000b000b07308 */ /* 0x000fe20000000800 */
[----:B------:R-:W-:Y:S01]  /*71c0*/  FMNMX.FTZ R12, R66, R33, !PT ;  /* 0x00000021420c7209 */ /* 0x000fe20007810000 */
[--C-:B------:R-:W-:Y:S01]  /*71d0*/  FFMA.FTZ R33, R53, UR6, -R4.reuse ;  /* 0x0000000635217c23 */ /* 0x100fe20008010804 */
[----:B------:R-:W-:Y:S01]  /*71e0*/  ISETP.GT.AND P2, PT, R11, 0x70, P1 ;  /* 0x000000700b00780c */ /* 0x000fe20000f44270 */
[----:B------:R-:W-:Y:S01]  /*71f0*/  FFMA.FTZ R53, R69, UR6, -R4 ;  /* 0x0000000645357c23 */ /* 0x000fe20008010804 */
[----:B------:R-:W-:-:S02]  /*7200*/  FMNMX.FTZ R37, R67, R12, !PT ;  /* 0x0000000c43257209 */ /* 0x000fc40007810000 */
[----:B------:R-:W-:Y:S01]  /*7210*/  FSEL R78, R78, -INF , !P5 ;  /* 0xff8000004e4e7808 */ /* 0x000fe20006800000 */
[----:B------:R-:W-:Y:S01]  /*7220*/  MUFU.EX2 R13, R13 ;  /* 0x0000000d000d7308 */ /* 0x000fe20000000800 */
[----:B------:R-:W-:Y:S02]  /*7230*/  FMNMX.FTZ R12, R70, R37, !PT ;  /* 0x00000025460c7209 */ /* 0x000fe40007810000 */
[----:B------:R-:W-:Y:S02]  /*7240*/  ISETP.LT.OR P4, PT, R10, 0x6a, P4 ;  /* 0x0000006a0a00780c */ /* 0x000fe40002781670 */
[----:B------:R-:W-:Y:S02]  /*7250*/  FMNMX.FTZ R37, R71, R12, !PT ;  /* 0x0000000c47257209 */ /* 0x000fe40007810000 */
[----:B------:R-:W-:Y:S01]  /*7260*/  ISETP.GT.AND P3, PT, R11, 0x71, P1 ;  /* 0x000000710b00780c */ /* 0x000fe20000f64270 */
[----:B------:R-:W-:Y:S01]  /*7270*/  MUFU.EX2 R178, R178 ;  /* 0x000000b200b27308 */ /* 0x000fe20000000800 */
[----:B------:R-:W-:-:S02]  /*7280*/  FMNMX.FTZ R12, R74, R37, !PT ;  /* 0x000000254a0c7209 */ /* 0x000fc40007810000 */
[----:B------:R-:W-:Y:S02]  /*7290*/  ISETP.LT.OR P2, PT, R10, 0x71, P2 ;  /* 0x000000710a00780c */ /* 0x000fe40001741670 */
[----:B------:R-:W-:Y:S02]  /*72a0*/  FMNMX.FTZ R37, R75, R12, !PT ;  /* 0x0000000c4b257209 */ /* 0x000fe40007810000 */
[----:B------:R-:W-:Y:S01]  /*72b0*/  FSEL R79, R79, -INF , !P4 ;  /* 0xff8000004f4f7808 */ /* 0x000fe20006000000 */
[----:B------:R-:W-:Y:S01]  /*72c0*/  MUFU.EX2 R15, R15 ;  /* 0x0000000f000f7308 */ /* 0x000fe20000000800 */
[----:B------:R-:W-:Y:S02]  /*72d0*/  FMNMX.FTZ R12, R78, R37, !PT ;  /* 0x000000254e0c7209 */ /* 0x000fe40007810000 */
[----:B------:R-:W-:Y:S02]  /*72e0*/  ISETP.GT.AND P5, PT, R11, 0x78, P1 ;  /* 0x000000780b00780c */ /* 0x000fe40000fa4270 */
[----:B------:R-:W-:-:S02]  /*72f0*/  ISETP.LT.OR P3, PT, R10, 0x72, P3 ;  /* 0x000000720a00780c */ /* 0x000fc40001f61670 */
[----:B------:R-:W-:Y:S01]  /*7300*/  FSEL R82, R82, -INF , !P2 ;  /* 0xff80000052527808 */ /* 0x000fe20005000000 */
[----:B------:R-:W-:Y:S01]  /*7310*/  MUFU.EX2 R172, R172 ;  /* 0x000000ac00ac7308 */ /* 0x000fe20000000800 */
[----:B------:R-:W-:Y:S02]  /*7320*/  FMNMX.FTZ R37, R79, R12, !PT ;  /* 0x0000000c4f257209 */ /* 0x000fe40007810000 */
[----:B------:R-:W-:Y:S01]  /*7330*/  ISETP.GT.AND P1, PT, R11, 0x79, P1 ;  /* 0x000000790b00780c */ /* 0x000fe20000f24270 */
[--C-:B------:R-:W-:Y:S01]  /*7340*/  FFMA.FTZ R11, R57, UR6, -R4.reuse ;  /* 0x00000006390b7c23 */ /* 0x100fe20008010804 */
[----:B------:R-:W-:Y:S01]  /*7350*/  ISETP.LT.OR P5, PT, R10, 0x79, P5 ;  /* 0x000000790a00780c */ /* 0x000fe20002fa1670 */
[----:B------:R-:W-:Y:S01]  /*7360*/  FFMA.FTZ R57, R65, UR6, -R4 ;  /* 0x0000000641397c23 */ /* 0x000fe20008010804 */
[----:B------:R-:W-:Y:S01]  /*7370*/  FSEL R83, R83, -INF , !P3 ;  /* 0xff80000053537808 */ /* 0x000fe20005800000 */
[----:B------:R-:W-:Y:S01]  /*7380*/  MUFU.EX2 R21, R21 ;  /* 0x0000001500157308 */ /* 0x000fe20000000800 */
[----:B------:R-:W-:-:S02]  /*7390*/  FMNMX.FTZ R12, R82, R37, !PT ;  /* 0x00000025520c7209 */ /* 0x000fc40007810000 */
[----:B------:R-:W-:Y:S02]  /*73a0*/  ISETP.LT.OR P1, PT, R10, 0x7a, P1 ;  /* 0x0000007a0a00780c */ /* 0x000fe40000f21670 */
[----:B------:R-:W-:Y:S02]  /*73b0*/  FSEL R86, R86, -INF , !P5 ;  /* 0xff80000056567808 */ /* 0x000fe40006800000 */
[----:B------:R-:W-:Y:S01]  /*73c0*/  FMNMX.FTZ R37, R83, R12, !PT ;  /* 0x0000000c53257209 */ /* 0x000fe20007810000 */
[----:B------:R-:W-:Y:S01]  /*73d0*/  MUFU.EX2 R174, R174 ;  /* 0x000000ae00ae7308 */ /* 0x000fe20000000800 */
[----:B------:R-:W-:Y:S02]  /*73e0*/  FSEL R87, R87, -INF , !P1 ;  /* 0xff80000057577808 */ /* 0x000fe40004800000 */
[----:B------:R-:W-:Y:S02]  /*73f0*/  FMNMX.FTZ R10, R86, R37, !PT ;  /* 0x00000025560a7209 */ /* 0x000fe40007810000 */
[----:B------:R-:W-:-:S02]  /*7400*/  FSEL R65, R0, RZ, P6 ;  /* 0x000000ff00417208 */ /* 0x000fc40003000000 */
[----:B------:R-:W-:Y:S01]  /*7410*/  FMNMX.FTZ R10, R87, R10, !PT ;  /* 0x0000000a570a7209 */ /* 0x000fe20007810000 */
[----:B------:R-:W-:Y:S02]  /*7420*/  MUFU.EX2 R25, R25 ;  /* 0x0000001900197308 */ /* 0x000fe40000000800 */
[----:B------:R-:W-:Y:S02]  /*7430*/  FADD.FTZ R6, -R65, R6 ;  /* 0x0000000641067221 */ /* 0x000fe40000010100 */
[----:B------:R-:W0:Y:S04]  /*7440*/  SHFL.BFLY PT, R37, R10, 0x2, 0x1f ;  /* 0x0c401f000a257f89 */ /* 0x000e2800000e0000 */
[----:B------:R-:W-:Y:S08]  /*7450*/  MUFU.EX2 R168, R168 ;  /* 0x000000a800a87308 */ /* 0x000ff00000000800 */
        /* <DEDUP_REMOVED lines=8> */
[----:B0-----:R-:W-:Y:S01]  /*74e0*/  FMNMX.FTZ R4, R37, R10, !PT ;  /* 0x0000000a25047209 */ /* 0x001fe20007810000 */
[----:B------:R-:W-:-:S03]  /*74f0*/  FMUL.FTZ R37, R6, UR6 ;  /* 0x0000000606257c20 */ /* 0x000fc60008410000 */
[C---:B------:R-:W-:Y:S01]  /*7500*/  FSETP.NEU.FTZ.AND P1, PT, R4.reuse, -INF , PT ;  /* 0xff8000000400780b */ /* 0x040fe20003f3d000 */
[----:B------:R-:W-:Y:S02]  /*7510*/  FMUL.FTZ R10, R4, UR6 ;  /* 0x00000006040a7c20 */ /* 0x000fe40008410000 */
[----:B------:R-:W0:Y:S03]  /*7520*/  MUFU.EX2 R37, R37 ;  /* 0x0000002500257308 */ /* 0x000e260000000800 */
[----:B------:R-:W-:-:S05]  /*7530*/  FSEL R6, R10, RZ, P1 ;  /* 0x000000ff0a067208 */ /* 0x000fca0000800000 */
[--C-:B------:R-:W-:Y:S01]  /*7540*/  FFMA.FTZ R183, R30, UR6, -R6.reuse ;  /* 0x000000061eb77c23 */ /* 0x100fe20008010806 */
[----:B------:R-:W-:Y:S01]  /*7550*/  FSEL R30, R4, RZ, P1 ;  /* 0x000000ff041e7208 */ /* 0x000fe20000800000 */
[--C-:B------:R-:W-:Y:S01]  /*7560*/  FFMA.FTZ R10, R26, UR6, -R6.reuse ;  /* 0x000000061a0a7c23 */ /* 0x100fe20008010806 */
[--C-:B------:R-:W-:Y:S01]  /*7570*/  FFMA.FTZ R181, R27, UR6, -R6.reuse ;  /* 0x000000061bb57c23 */ /* 0x100fe20008010806 */
[--C-:B------:R-:W-:Y:S01]  /*7580*/  FFMA.FTZ R12, R31, UR6, -R6.reuse ;  /* 0x000000061f0c7c23 */ /* 0x100fe20008010806 */
[--C-:B------:R-:W-:Y:S01]  /*7590*/  FFMA.FTZ R177, R34, UR6, -R6.reuse ;  /* 0x0000000622b17c23 */ /* 0x100fe20008010806 */
[----:B------:R-:W-:Y:S01]  /*75a0*/  FADD.FTZ R30, -R30, R7 ;  /* 0x000000071e1e7221 */ /* 0x000fe20000010100 */
[----:B------:R-:W-:Y:S01]  /*75b0*/  MUFU.EX2 R183, R183 ;  /* 0x000000b700b77308 */ /* 0x000fe20000000800 */
[----:B------:R-:W-:Y:S01]  /*75c0*/  FFMA.FTZ R14, R35, UR6, -R6 ;  /* 0x00000006230e7c23 */ /* 0x000fe20008010806 */
[----:B0-----:R-:W-:Y:S01]  /*75d0*/  FFMA.FTZ R34, R37, R3, R180 ;  /* 0x0000000325227223 */ /* 0x001fe200000100b4 */
[----:B------:R-:W-:Y:S01]  /*75e0*/  FMUL.FTZ R7, R30, UR6 ;  /* 0x000000061e077c20 */ /* 0x000fe20008410000 */
[--C-:B------:R-:W-:Y:S01]  /*75f0*/  FFMA.FTZ R179, R38, UR6, -R6.reuse ;  /* 0x0000000626b37c23 */ /* 0x100fe20008010806 */
[----:B------:R-:W-:Y:S01]  /*7600*/  FFMA.FTZ R20, R39, UR6, -R6 ;  /* 0x0000000627147c23 */ /* 0x000fe20008010806 */
[----:B------:R-:W-:Y:S01]  /*7610*/  FADD.FTZ R3, R5, R34 ;  /* 0x0000002205037221 */ /* 0x000fe20000010000 */
[--C-:B------:R-:W-:Y:S01]  /*7620*/  FFMA.FTZ R173, R42, UR6, -R6.reuse ;  /* 0x000000062aad7c23 */ /* 0x100fe20008010806 */
[----:B------:R-:W-:Y:S01]  /*7630*/  MUFU.EX2 R10, R10 ;  /* 0x0000000a000a7308 */ /* 0x000fe20000000800 */
[--C-:B------:R-:W-:Y:S01]  /*7640*/  FFMA.FTZ R24, R43, UR6, -R6.reuse ;  /* 0x000000062b187c23 */ /* 0x100fe20008010806 */
[----:B------:R-:W-:Y:S01]  /*7650*/  FADD.FTZ R36, R182, R3 ;  /* 0x00000003b6247221 */ /* 0x000fe20000010000 */
[--C-:B------:R-:W-:Y:S01]  /*7660*/  FFMA.FTZ R175, R46, UR6, -R6.reuse ;  /* 0x000000062eaf7c23 */ /* 0x100fe20008010806 */
[--C-:B------:R-:W-:Y:S01]  /*7670*/  FFMA.FTZ R26, R47, UR6, -R6.reuse ;  /* 0x000000062f1a7c23 */ /* 0x100fe20008010806 */
[----:B------:R-:W-:Y:S01]  /*7680*/  FFMA.FTZ R169, R50, UR6, -R6 ;  /* 0x0000000632a97c23 */ /* 0x000fe20008010806 */
[----:B------:R-:W-:Y:S01]  /*7690*/  FADD.FTZ R27, R9, R36 ;  /* 0x00000024091b7221 */ /* 0x000fe20000010000 */
[--C-:B------:R-:W-:Y:S01]  /*76a0*/  FFMA.FTZ R28, R51, UR6, -R6.reuse ;  /* 0x00000006331c7c23 */ /* 0x100fe20008010806 */
[----:B------:R-:W0:Y:S01]  /*76b0*/  MUFU.EX2 R7, R7 ;  /* 0x0000000700077308 */ /* 0x000e220000000800 */
[--C-:B------:R-:W-:Y:S01]  /*76c0*/  FFMA.FTZ R171, R54, UR6, -R6.reuse ;  /* 0x0000000636ab7c23 */ /* 0x100fe20008010806 */
[----:B------:R-:W-:Y:S01]  /*76d0*/  FADD.FTZ R36, R176, R27 ;  /* 0x0000001bb0247221 */ /* 0x000fe20000010000 */
[--C-:B------:R-:W-:Y:S01]  /*76e0*/  FFMA.FTZ R30, R55, UR6, -R6.reuse ;  /* 0x00000006371e7c23 */ /* 0x100fe20008010806 */
[--C-:B------:R-:W-:Y:S01]  /*76f0*/  FFMA.FTZ R165, R58, UR6, -R6.reuse ;  /* 0x000000063aa57c23 */ /* 0x100fe20008010806 */
[----:B------:R-:W-:Y:S01]  /*7700*/  FFMA.FTZ R32, R59, UR6, -R6 ;  /* 0x000000063b207c23 */ /* 0x000fe20008010806 */
[----:B------:R-:W-:Y:S01]  /*7710*/  FADD.FTZ R27, R13, R36 ;  /* 0x000000240d1b7221 */ /* 0x000fe20000010000 */
[--C-:B------:R-:W-:Y:S01]  /*7720*/  FFMA.FTZ R167, R62, UR6, -R6.reuse ;  /* 0x000000063ea77c23 */ /* 0x100fe20008010806 */
[----:B------:R-:W1:Y:S01]  /*7730*/  MUFU.EX2 R181, R181 ;  /* 0x000000b500b57308 */ /* 0x000e620000000800 */
[--C-:B------:R-:W-:Y:S01]  /*7740*/  FFMA.FTZ R34, R63, UR6, -R6.reuse ;  /* 0x000000063f227c23 */ /* 0x100fe20008010806 */
[----:B------:R-:W-:Y:S01]  /*7750*/  FADD.FTZ R38, R178, R27 ;  /* 0x0000001bb2267221 */ /* 0x000fe20000010000 */
[--C-:B------:R-:W-:Y:S01]  /*7760*/  FFMA.FTZ R161, R66, UR6, -R6.reuse ;  /* 0x0000000642a17c23 */ /* 0x100fe20008010806 */
[--C-:B------:R-:W-:Y:S01]  /*7770*/  FFMA.FTZ R36, R67, UR6, -R6.reuse ;  /* 0x0000000643247c23 */ /* 0x100fe20008010806 */
[----:B------:R-:W-:Y:S01]  /*7780*/  FFMA.FTZ R163, R70, UR6, -R6 ;  /* 0x0000000646a37c23 */ /* 0x000fe20008010806 */
[----:B------:R-:W-:Y:S01]  /*7790*/  FADD.FTZ R27, R15, R38 ;  /* 0x000000260f1b7221 */ /* 0x000fe20000010000 */
[----:B------:R-:W-:Y:S01]  /*77a0*/  FFMA.FTZ R157, R74, UR6, -R6 ;  /* 0x000000064a9d7c23 */ /* 0x000fe20008010806 */
[----:B------:R-:W2:Y:S01]  /*77b0*/  MUFU.EX2 R12, R12 ;  /* 0x0000000c000c7308 */ /* 0x000ea20000000800 */
[----:B0-----:R-:W-:Y:S01]  /*77c0*/  FFMA.FTZ R2, R7, R2, R10 ;  /* 0x0000000207027223 */ /* 0x001fe2000001000a */
[----:B------:R-:W-:Y:S01]  /*77d0*/  FADD.FTZ R38, R172, R27 ;  /* 0x0000001bac267221 */ /* 0x000fe20000010000 */
[--C-:B------:R-:W-:Y:S01]  /*77e0*/  FFMA.FTZ R159, R78, UR6, -R6.reuse ;  /* 0x000000064e9f7c23 */ /* 0x100fe20008010806 */
[--C-:B------:R-:W-:Y:S01]  /*77f0*/  FFMA.FTZ R153, R82, UR6, -R6.reuse ;  /* 0x0000000652997c23 */ /* 0x100fe20008010806 */
[----:B------:R-:W-:Y:S01]  /*7800*/  FFMA.FTZ R155, R86, UR6, -R6 ;  /* 0x00000006569b7c23 */ /* 0x000fe20008010806 */
[----:B------:R-:W-:Y:S01]  /*7810*/  FADD.FTZ R27, R21, R38 ;  /* 0x00000026151b7221 */ /* 0x000fe20000010000 */
[----:B------:R-:W-:Y:S01]  /*7820*/  FFMA.FTZ R38, R71, UR6, -R6 ;  /* 0x0000000647267c23 */ /* 0x000fe20008010806 */
[----:B------:R-:W0:Y:S01]  /*7830*/  MUFU.EX2 R177, R177 ;  /* 0x000000b100b17308 */ /* 0x000e220000000800 */
[----:B-1----:R-:W-:Y:S01]  /*7840*/  FADD.FTZ R2, R181, R2 ;  /* 0x00000002b5027221 */ /* 0x002fe20000010000 */
[----:B------:R-:W-:-:S03]  /*7850*/  FADD.FTZ R40, R174, R27 ;  /* 0x0000001bae287221 */ /* 0x000fc60000010000 */
[----:B------:R-:W-:Y:S01]  /*7860*/  FADD.FTZ R3, R183, R2 ;  /* 0x00000002b7037221 */ /* 0x000fe20000010000 */
[----:B------:R-:W-:Y:S02]  /*7870*/  FADD.FTZ R27, R25, R40 ;  /* 0x00000028191b7221 */ /* 0x000fe40000010000 */
[----:B------:R-:W1:Y:S01]  /*7880*/  MUFU.EX2 R14, R14 ;  /* 0x0000000e000e7308 */ /* 0x000e620000000800 */
[----:B--2---:R-:W-:Y:S01]  /*7890*/  FADD.FTZ R2, R12, R3 ;  /* 0x000000030c027221 */ /* 0x004fe20000010000 */
[----:B------:R-:W-:-:S04]  /*78a0*/  FADD.FTZ R40, R168, R27 ;  /* 0x0000001ba8287221 */ /* 0x000fc80000010000 */
[----:B------:R-:W-:Y:S01]  /*78b0*/  FADD.FTZ R27, R29, R40 ;  /* 0x000000281d1b7221 */ /* 0x000fe20000010000 */
[----:B------:R-:W-:Y:S01]  /*78c0*/  FFMA.FTZ R40, R75, UR6, -R6 ;  /* 0x000000064b287c23 */ /* 0x000fe20008010806 */
[----:B------:R-:W2:Y:S01]  /*78d0*/  MUFU.EX2 R179, R179 ;  /* 0x000000b300b37308 */ /* 0x000ea20000000800 */
[----:B0-----:R-:W-:Y:S01]  /*78e0*/  FADD.FTZ R3, R177, R2 ;  /* 0x00000002b1037221 */ /* 0x001fe20000010000 */
[----:B------:R-:W-:-:S04]  /*78f0*/  FADD.FTZ R42, R170, R27 ;  /* 0x0000001baa2a7221 */ /* 0x000fc80000010000 */
[----:B------:R-:W-:Y:S02]  /*7900*/  FADD.FTZ R27, R33, R42 ;  /* 0x0000002a211b7221 */ /* 0x000fe40000010000 */
[----:B------:R-:W0:Y:S01]  /*7910*/  MUFU.EX2 R20, R20 ;  /* 0x0000001400147308 */ /* 0x000e220000000800 */
[----:B-1----:R-:W-:Y:S01]  /*7920*/  FADD.FTZ R2, R14, R3 ;  /* 0x000000030e027221 */ /* 0x002fe20000010000 */
[----:B------:R-:W-:-:S04]  /*7930*/  FADD.FTZ R42, R164, R27 ;  /* 0x0000001ba42a7221 */ /* 0x000fc80000010000 */
[----:B------:R-:W-:Y:S01]  /*7940*/  FADD.FTZ R27, R11, R42 ;  /* 0x0000002a0b1b7221 */ /* 0x000fe20000010000 */
[----:B------:R-:W-:Y:S01]  /*7950*/  FFMA.FTZ R42, R79, UR6, -R6 ;  /* 0x000000064f2a7c23 */ /* 0x000fe20008010806 */
[----:B------:R-:W1:Y:S01]  /*7960*/  MUFU.EX2 R173, R173 ;  /* 0x000000ad00ad7308 */ /* 0x000e620000000800 */
[----:B--2---:R-:W-:Y:S01]  /*7970*/  FADD.FTZ R3, R179, R2 ;  /* 0x00000002b3037221 */ /* 0x004fe20000010000 */
[----:B------:R-:W-:-:S06]  /*7980*/  FADD.FTZ R44, R166, R27 ;  /* 0x0000001ba62c7221 */ /* 0x000fcc0000010000 */
        /* <DEDUP_REMOVED lines=34> */
[--C-:B------:R-:W-:Y:S01]  /*7bb0*/  FFMA.FTZ R44, R83, UR6, -R6.reuse ;  /* 0x00000006532c7c23 */ /* 0x100fe20008010806 */
[----:B------:R-:W-:-:S05]  /*7bc0*/  FFMA.FTZ R6, R87, UR6, -R6 ;  /* 0x0000000657067c23 */ /* 0x000fca0008010806 */
        /* <DEDUP_REMOVED lines=42> */
.L_x_1370:
[----:B------:R-:W-:Y:S01]  /*7e70*/  ULEA UR7, UR45, UR40, 0x3 ;  /* 0x000000282d077291 */ /* 0x000fe2000f8e183f */
[----:B------:R-:W-:Y:S01]  /*7e80*/  ISETP.GT.AND P1, PT, R8, UR48, PT ;  /* 0x0000003008007c0c */ /* 0x000fe2000bf24270 */
[----:B------:R-:W-:Y:S01]  /*7e90*/  UMOV UR44, UR39 ;  /* 0x00000027002c7c82 */ /* 0x000fe20008000000 */
[----:B------:R-:W-:Y:S01]  /*7ea0*/  UMOV UR45, UR38 ;  /* 0x00000026002d7c82 */ /* 0x000fe20008000000 */
[----:B------:R-:W-:Y:S01]  /*7eb0*/  UIADD3 UR7, UR7, 0x28860, URZ ;  /* 0x0002886007077890 */ /* 0x000fe2000fffe03f */
[----:B------:R-:W-:Y:S01]  /*7ec0*/  F2FP.F16.F32.PACK_AB R155, R6, R155 ;  /* 0x0000009b069b723e */ /* 0x000fe200000000ff */
        /* <DEDUP_REMOVED lines=98> */
[----:B------:R-:W-:Y:S02]  /*84f0*/  IMAD.MOV.U32 R7, RZ, RZ, R4 ;  /* 0x000000ffff077224 */ /* 0x000fe400078e0004 */
[----:B------:R-:W-:Y:S01]  /*8500*/  IMAD.MOV.U32 R6, RZ, RZ, R0 ;  /* 0x000000ffff067224 */ /* 0x000fe200078e0000 */
[----:B------:R-:W-:Y:S06]  /*8510*/  @P1 BRA `(.L_x_1371) ;  /* 0xffffffcc00b01947 */ /* 0x000fec000383ffff */
.L_x_1352:
[----:B------:R-:W-:Y:S02]  /*8520*/  UISETP.NE.AND UP1, UPT, UR50, URZ, UPT ;  /* 0x0000003f3200728c */ /* 0x000fe4000bf25270 */
[----:B------:R-:W-:Y:S02]  /*8530*/  UISETP.NE.AND UP0, UPT, UR43, URZ, UPT ;  /* 0x0000003f2b00728c */ /* 0x000fe4000bf05270 */
[----:B------:R-:W-:Y:S02]  /*8540*/  UIADD3 UR7, UR46, 0x7f, URZ ;  /* 0x0000007f2e077890 */ /* 0x000fe4000fffe03f */
[----:B------:R-:W-:Y:S02]  /*8550*/  UIADD3 UR14, UR41, 0x1, -UR42 ;  /* 0x00000001290e7890 */ /* 0x000fe4000fffe82a */
[----:B------:R-:W-:-:S03]  /*8560*/  PLOP3.LUT P1, PT, PT, PT, UP0, 0x40, 0x0 ;  /* 0x000000000000781c */ /* 0x000fc60003f2e808 */
[----:B------:R-:W-:Y:S01]  /*8570*/  @UP1 ULDC UR10, c[0x0][0x44c] ;  /* 0x00011300000a1ab9 */ /* 0x000fe20000000800 */
[----:B------:R-:W-:Y:S01]  /*8580*/  @UP1 ULDC UR15, c[0x0][0x450] ;  /* 0x00011400000f1ab9 */ /* 0x000fe20000000800 */
[----:B------:R-:W-:-:S04]  /*8590*/  UIMAD.WIDE.U32 UR10, UR7, UR10, URZ ;  /* 0x0000000a070a72a5 */ /* 0x000fc8000f8e003f */
[----:B------:R-:W-:-:S04]  /*85a0*/  @UP1 USHF.R.U32.HI UR7, URZ, UR15, UR11 ;  /* 0x0000000f3f071299 */ /* 0x000fc8000801160b */
[----:B------:R-:W-:-:S04]  /*85b0*/  UIADD3 UR7, UR14, UR7, URZ ;  /* 0x000000070e077290 */ /* 0x000fc8000fffe03f */
        /* <DEDUP_REMOVED lines=13> */
.L_x_1373:
[----:B------:R-:W-:Y:S02]  /*8690*/  ULDC UR18, c[0x0][0x9e4] ;  /* 0x0002790000127ab9 */ /* 0x000fe40000000800 */
[----:B------:R-:W-:-:S11]  /*86a0*/  UISETP.NE.AND UP0, UPT, UR18, 0x1, UPT ;  /* 0x000000011200788c */ /* 0x000fd6000bf05270 */
[----:B------:R-:W-:Y:S02]  /*86b0*/  @UP0 ULDC.64 UR10, c[0x0][0x9e8] ;  /* 0x00027a00000a0ab9 */ /* 0x000fe40000000a00 */
[----:B------:R-:W-:-:S04]  /*86c0*/  UIMAD.WIDE.U32 UR14, UR7, UR10, URZ ;  /* 0x0000000a070e72a5 */ /* 0x000fc8000f8e003f */
[----:B------:R-:W-:-:S12]  /*86d0*/  @UP0 USHF.R.U32.HI UR7, URZ, UR11, UR15 ;  /* 0x0000000b3f070299 */ /* 0x000fd8000801160f */
.L_x_1374:
[----:B------:R-:W-:-:S04]  /*86e0*/  UIMAD UR7, UR7, UR18, URZ ;  /* 0x00000012070772a4 */ /* 0x000fc8000f8e023f */
[----:B------:R-:W-:-:S04]  /*86f0*/  UISETP.LT.AND UP0, UPT, UR59, UR7, UPT ;  /* 0x000000073b00728c */ /* 0x000fc8000bf01270 */
[----:B------:R-:W-:-:S12]  /*8700*/  USEL UR59, UR59, UR7, !UP0 ;  /* 0x000000073b3b7287 */ /* 0x000fd8000c000000 */
.L_x_1372:
        /* <DEDUP_REMOVED lines=12> */
[----:B------:R-:W-:-:S05]  /*87d0*/  ULDC UR51, c[0x0][0x988] ;  /* 0x0002620000337ab9 */ /* 0x000fca0000000800 */
.L_x_1386:
[----:B------:R-:W-:Y:S01]  /*87e0*/  ISETP.NE.AND P2, PT, RZ, UR49, PT ;  /* 0x00000031ff007c0c */ /* 0x000fe2000bf45270 */
[----:B------:R-:W-:-:S04]  /*87f0*/  UISETP.NE.AND UP0, UPT, UR45, 0x1, UPT ;  /* 0x000000012d00788c */ /* 0x000fc8000bf05270 */
[----:B------:R-:W-:-:S04]  /*8800*/  USEL UR39, URZ, 0x1, UP0 ;  /* 0x000000013f277887 */ /* 0x000fc80008000000 */
[----:B------:R-:W-:-:S04]  /*8810*/  ULOP3.LUT UR39, UR44, UR39, URZ, 0x3c, !UPT ;  /* 0x000000272c277292 */ /* 0x000fc8000f8e3c3f */
[----:B------:R-:W-:Y:S08]  /*8820*/  @P2 BRA `(.L_x_1376) ;  /* 0x0000000000382947 */ /* 0x000ff00003800000 */
[----:B------:R-:W-:Y:S05]  /*8830*/  @!P0 BRA `(.L_x_1377) ;  /* 0x0000000000048947 */ /* 0x000fea0003800000 */
[----:B------:R-:W-:Y:S01]  /*8840*/  BPT.TRAP 0x1 ;  /* 0x000000040000795c */ /* 0x000fe20000300000 */
.L_x_1377:
        /* <DEDUP_REMOVED lines=9> */
.L_x_1378:
[----:B-1----:R-:W-:Y:S05]  /*88e0*/  @P1 BRA `(.L_x_1376) ;  /* 0x0000000000081947 */ /* 0x002fea0003800000 */
[----:B------:R-:W1:Y:S02]  /*88f0*/  SYNCS.PHASECHK.TRANS64.TRYWAIT P1, [UR6+0x28830], R0 ;  /* 0x02883000ff0075a7 */ /* 0x000e640008020146 */
[----:B-1----:R-:W-:Y:S05]  /*8900*/  @!P1 BRA `(.L_x_1379) ;  /* 0x000000f0006c9947 */ /* 0x002fea0003800000 */
.L_x_1376:
        /* <DEDUP_REMOVED lines=51> */
.L_x_1381:
[----:B------:R-:W-:Y:S01]  /*8c40*/  ULEA UR6, UR45, UR40, 0x3 ;  /* 0x000000282d067291 */ /* 0x000fe2000f8e183f */
[----:B------:R-:W-:-:S05]  /*8c50*/  IMAD.U32 R0, RZ, RZ, UR44 ;  /* 0x0000002cff007e24 */ /* 0x000fca000f8e00ff */
[----:B------:R-:W-:-:S04]  /*8c60*/  SHF.L.U32 R0, R0, 0x1f, RZ ;  /* 0x0000001f00007819 */ /* 0x000fc800000006ff */
[----:B------:R0:W1:Y:S01]  /*8c70*/  SYNCS.PHASECHK.TRANS64.TRYWAIT P1, [UR6+0x28850], R0 ;  /* 0x02885000ff0075a7 */ /* 0x0000620008020146 */
[----:B------:R-:W-:Y:S05]  /*8c80*/  @!P0 BRA `(.L_x_1382) ;  /* 0x0000000000048947 */ /* 0x000fea0003800000 */
[----:B------:R-:W-:Y:S01]  /*8c90*/  BPT.TRAP 0x1 ;  /* 0x000000040000795c */ /* 0x000fe20000300000 */
.L_x_1382:
[----:B-1----:R-:W-:Y:S05]  /*8ca0*/  @P1 BRA `(.L_x_1380) ;  /* 0x0000000000081947 */ /* 0x002fea0003800000 */
[----:B------:R-:W1:Y:S02]  /*8cb0*/  SYNCS.PHASECHK.TRANS64.TRYWAIT P1, [UR6+0x28850], R0 ;  /* 0x02885000ff0075a7 */ /* 0x000e640008020146 */
[----:B-1----:R-:W-:Y:S05]  /*8cc0*/  @!P1 BRA `(.L_x_1383) ;  /* 0x000000ec00949947 */ /* 0x002fea0003800000 */
.L_x_1380:
        /* <DEDUP_REMOVED lines=51> */
.L_x_1384:
[----:B0-----:R-:W-:Y:S01]  /*9000*/  FMNMX.FTZ R0, R24, R5, !PT ;  /* 0x0000000518007209 */ /* 0x001fe20007810000 */
[----:B------:R-:W-:Y:S01]  /*9010*/  UMOV UR6, UR51 ;  /* 0x0000003300067c82 */ /* 0x000fe20008000000 */
[----:B------:R-:W-:Y:S01]  /*9020*/  FMNMX.FTZ R4, R26, R7, !PT ;  /* 0x000000071a047209 */ /* 0x000fe20007810000 */
        /* <DEDUP_REMOVED lines=74> */
[C---:B------:R-:W-:Y:S01]  /*94d0*/  FADD.FTZ R5, -R0.reuse, R5 ;  /* 0x0000000500057221 */ /* 0x040fe20000010100 */
[----:B------:R-:W-:-:S03]  /*94e0*/  FMUL.FTZ R10, R0, UR6 ;  /* 0x00000006000a7c20 */ /* 0x000fc60008410000 */
[----:B------:R-:W-:Y:S01]  /*94f0*/  FMUL.FTZ R13, R5, UR6 ;  /* 0x00000006050d7c20 */ /* 0x000fe20008410000 */
[--C-:B------:R-:W-:Y:S01]  /*9500*/  FFMA.FTZ R153, R41, UR6, -R10.reuse ;  /* 0x0000000629997c23 */ /* 0x100fe2000801080a */
[----:B------:R-:W-:Y:S01]  /*9510*/  FADD.FTZ R5, -R4, R7 ;  /* 0x0000000704057221 */ /* 0x000fe20000010100 */
[--C-:B------:R-:W-:Y:S01]  /*9520*/  FFMA.FTZ R180, R25, UR6, -R10.reuse ;  /* 0x0000000619b47c23 */ /* 0x100fe2000801080a */
[----:B------:R0:W-:Y:S01]  /*9530*/  MUFU.EX2 R6, R13 ;  /* 0x0000000d00067308 */ /* 0x0001e20000000800 */
[--C-:B------:R-:W-:Y:S01]  /*9540*/  FFMA.FTZ R159, R29, UR6, -R10.reuse ;  /* 0x000000061d9f7c23 */ /* 0x100fe2000801080a */
        /* <DEDUP_REMOVED lines=22> */
[--C-:B0-----:R-:W-:Y:S01]  /*96b0*/  FFMA.FTZ R13, R73, UR6, -R10.reuse ;  /* 0x00000006490d7c23 */ /* 0x101fe2000801080a */
[--C-:B------:R-:W-:Y:S01]  /*96c0*/  FFMA.FTZ R158, R76, UR6, -R10.reuse ;  /* 0x000000064c9e7c23 */ /* 0x100fe2000801080a */
[--C-:B------:R-:W-:Y:S01]  /*96d0*/  FFMA.FTZ R11, R77, UR6, -R10.reuse ;  /* 0x000000064d0b7c23 */ /* 0x100fe2000801080a */
[--C-:B------:R-:W-:Y:S01]  /*96e0*/  FFMA.FTZ R152, R80, UR6, -R10.reuse ;  /* 0x0000000650987c23 */ /* 0x100fe2000801080a */
[--C-:B------:R-:W-:Y:S01]  /*96f0*/  FFMA.FTZ R9, R81, UR6, -R10.reuse ;  /* 0x0000000651097c23 */ /* 0x100fe2000801080a */
[--C-:B------:R-:W-:Y:S01]  /*9700*/  FFMA.FTZ R154, R84, UR6, -R10.reuse ;  /* 0x00000006549a7c23 */ /* 0x100fe2000801080a */
[----:B------:R-:W-:Y:S01]  /*9710*/  FFMA.FTZ R45, R85, UR6, -R10 ;  /* 0x00000006552d7c23 */ /* 0x000fe2000801080a */
[----:B------:R-:W-:Y:S01]  /*9720*/  FMUL.FTZ R10, R4, UR6 ;  /* 0x00000006040a7c20 */ /* 0x000fe20008410000 */
[----:B------:R-:W-:Y:S01]  /*9730*/  FMUL.FTZ R5, R5, UR6 ;  /* 0x0000000605057c20 */ /* 0x000fe20008410000 */
[----:B------:R-:W0:Y:S02]  /*9740*/  MUFU.EX2 R7, R7 ;  /* 0x0000000700077308 */ /* 0x000e240000000800 */
[--C-:B------:R-:W-:Y:S01]  /*9750*/  FFMA.FTZ R12, R26, UR6, -R10.reuse ;  /* 0x000000061a0c7c23 */ /* 0x100fe2000801080a */
[--C-:B------:R-:W-:Y:S01]  /*9760*/  FFMA.FTZ R181, R27, UR6, -R10.reuse ;  /* 0x000000061bb57c23 */ /* 0x100fe2000801080a */
[--C-:B------:R-:W-:Y:S01]  /*9770*/  FFMA.FTZ R183, R30, UR6, -R10.reuse ;  /* 0x000000061eb77c23 */ /* 0x100fe2000801080a */
[--C-:B------:R-:W-:Y:S01]  /*9780*/  FFMA.FTZ R14, R31, UR6, -R10.reuse ;  /* 0x000000061f0e7c23 */ /* 0x100fe2000801080a */
[--C-:B------:R-:W-:Y:S01]  /*9790*/  FFMA.FTZ R177, R34, UR6, -R10.reuse ;  /* 0x0000000622b17c23 */ /* 0x100fe2000801080a */
[--C-:B------:R-:W-:Y:S01]  /*97a0*/  FFMA.FTZ R20, R35, UR6, -R10.reuse ;  /* 0x0000000623147c23 */ /* 0x100fe2000801080a */
[----:B------:R-:W-:Y:S01]  /*97b0*/  MUFU.EX2 R5, R5 ;  /* 0x0000000500057308 */ /* 0x000fe20000000800 */
[--C-:B------:R-:W-:Y:S01]  /*97c0*/  FFMA.FTZ R179, R38, UR6, -R10.reuse ;  /* 0x0000000626b37c23 */ /* 0x100fe2000801080a */
[--C-:B------:R-:W-:Y:S01]  /*97d0*/  FFMA.FTZ R24, R39, UR6, -R10.reuse ;  /* 0x0000000627187c23 */ /* 0x100fe2000801080a */
[--C-:B------:R-:W-:Y:S01]  /*97e0*/  FFMA.FTZ R173, R42, UR6, -R10.reuse ;  /* 0x000000062aad7c23 */ /* 0x100fe2000801080a */
[--C-:B------:R-:W-:Y:S01]  /*97f0*/  FFMA.FTZ R26, R43, UR6, -R10.reuse ;  /* 0x000000062b1a7c23 */ /* 0x100fe2000801080a */
[--C-:B------:R-:W-:Y:S01]  /*9800*/  FFMA.FTZ R175, R46, UR6, -R10.reuse ;  /* 0x000000062eaf7c23 */ /* 0x100fe2000801080a */
[--C-:B------:R-:W-:Y:S01]  /*9810*/  FFMA.FTZ R28, R47, UR6, -R10.reuse ;  /* 0x000000062f1c7c23 */ /* 0x100fe2000801080a */
[--C-:B------:R-:W-:Y:S01]  /*9820*/  FFMA.FTZ R169, R50, UR6, -R10.reuse ;  /* 0x0000000632a97c23 */ /* 0x100fe2000801080a */
[----:B------:R-:W1:Y:S01]  /*9830*/  MUFU.EX2 R12, R12 ;  /* 0x0000000c000c7308 */ /* 0x000e620000000800 */
[----:B0-----:R-:W-:Y:S01]  /*9840*/  FFMA.FTZ R3, R6, R3, R7 ;  /* 0x0000000306037223 */ /* 0x001fe20000010007 */
[--C-:B------:R-:W-:Y:S01]  /*9850*/  FFMA.FTZ R30, R51, UR6, -R10.reuse ;  /* 0x00000006331e7c23 */ /* 0x100fe2000801080a */
[--C-:B------:R-:W-:Y:S01]  /*9860*/  FFMA.FTZ R171, R54, UR6, -R10.reuse ;  /* 0x0000000636ab7c23 */ /* 0x100fe2000801080a */
[--C-:B------:R-:W-:Y:S01]  /*9870*/  FFMA.FTZ R32, R55, UR6, -R10.reuse ;  /* 0x0000000637207c23 */ /* 0x100fe2000801080a */
[--C-:B------:R-:W-:Y:S01]  /*9880*/  FFMA.FTZ R165, R58, UR6, -R10.reuse ;  /* 0x000000063aa57c23 */ /* 0x100fe2000801080a */
[--C-:B------:R-:W-:Y:S01]  /*9890*/  FFMA.FTZ R34, R59, UR6, -R10.reuse ;  /* 0x000000063b227c23 */ /* 0x100fe2000801080a */
[--C-:B------:R-:W-:Y:S01]  /*98a0*/  FFMA.FTZ R167, R62, UR6, -R10.reuse ;  /* 0x000000063ea77c23 */ /* 0x100fe2000801080a */
[----:B------:R-:W0:Y:S01]  /*98b0*/  MUFU.EX2 R180, R180 ;  /* 0x000000b400b47308 */ /* 0x000e220000000800 */
[--C-:B------:R-:W-:Y:S01]  /*98c0*/  FFMA.FTZ R36, R63, UR6, -R10.reuse ;  /* 0x000000063f247c23 */ /* 0x100fe2000801080a */
[--C-:B------:R-:W-:Y:S01]  /*98d0*/  FFMA.FTZ R161, R66, UR6, -R10.reuse ;  /* 0x0000000642a17c23 */ /* 0x100fe2000801080a */
[----:B------:R-:W-:-:S05]  /*98e0*/  FFMA.FTZ R163, R70, UR6, -R10 ;  /* 0x0000000646a37c23 */ /* 0x000fca000801080a */
        /* <DEDUP_REMOVED lines=20> */
[----:B------:R-:W-:-:S06]  /*9a30*/  FFMA.FTZ R38, R67, UR6, -R10 ;  /* 0x0000000643267c23 */ /* 0x000fcc000801080a */
        /* <DEDUP_REMOVED lines=20> */
[----:B0-----:R-:W-:Y:S01]  /*9b80*/  FADD.FTZ R42, R174, R27 ;  /* 0x0000001bae2a7221 */ /* 0x001fe20000010000 */
[----:B------:R-:W-:-:S06]  /*9b90*/  FFMA.FTZ R27, R74, UR6, -R10 ;  /* 0x000000064a1b7c23 */ /* 0x000fcc000801080a */
        /* <DEDUP_REMOVED lines=53> */
[--C-:B------:R-:W-:Y:S01]  /*9ef0*/  FFMA.FTZ R39, R86, UR6, -R10.reuse ;  /* 0x0000000656277c23 */ /* 0x100fe2000801080a */
[----:B------:R-:W-:-:S05]  /*9f00*/  FFMA.FTZ R10, R87, UR6, -R10 ;  /* 0x00000006570a7c23 */ /* 0x000fca000801080a */
        /* <DEDUP_REMOVED lines=38> */
.L_x_1385:
[----:B------:R-:W-:Y:S01]  /*a170*/  ULEA UR7, UR45, UR40, 0x3 ;  /* 0x000000282d077291 */ /* 0x000fe2000f8e183f */
[----:B------:R-:W-:Y:S01]  /*a180*/  ISETP.GT.AND P1, PT, R8, UR48, PT ;  /* 0x0000003008007c0c */ /* 0x000fe2000bf24270 */
[----:B------:R-:W-:Y:S01]  /*a190*/  UMOV UR44, UR39 ;  /* 0x00000027002c7c82 */ /* 0x000fe20008000000 */
[----:B------:R-:W-:Y:S01]  /*a1a0*/  UMOV UR45, UR38 ;  /* 0x00000026002d7c82 */ /* 0x000fe20008000000 */
[----:B------:R-:W-:Y:S01]  /*a1b0*/  UIADD3 UR7, UR7, 0x28860, URZ ;  /* 0x0002886007077890 */ /* 0x000fe2000fffe03f */
[----:B------:R-:W-:Y:S01]  /*a1c0*/  F2FP.F16.F32.PACK_AB R180, R180, R7 ;  /* 0x00000007b4b4723e */ /* 0x000fe200000000ff */
[-C--:B------:R-:W-:Y:S01]  /*a1d0*/  FMUL.FTZ R90, R90, R5.reuse ;  /* 0x000000055a5a7220 */ /* 0x080fe20000410000 */
[----:B------:R-:W-:Y:S01]  /*a1e0*/  F2FP.F16.F32.PACK_AB R182, R159, R182 ;  /* 0x000000b69fb6723e */ /* 0x000fe200000000ff */
[----:B------:R-:W-:Y:S01]  /*a1f0*/  UPRMT UR7, UR53, 0x654, UR7 ;  /* 0x0000065435077896 */ /* 0x000fe20008000007 */
[----:B------:R-:W-:Y:S01]  /*a200*/  F2FP.F16.F32.PACK_AB R176, R157, R176 ;  /* 0x000000b09db0723e */ /* 0x000fe200000000ff */
[-C--:B------:R-:W-:Y:S01]  /*a210*/  FMUL.FTZ R91, R91, R5.reuse ;  /* 0x000000055b5b7220 */ /* 0x080fe20000410000 */
[----:B------:R-:W-:Y:S01]  /*a220*/  F2FP.F16.F32.PACK_AB R178, R155, R178 ;  /* 0x000000b29bb2723e */ /* 0x000fe200000000ff */
[-C--:B------:R-:W-:Y:S01]  /*a230*/  FMUL.FTZ R94, R94, R5.reuse ;  /* 0x000000055e5e7220 */ /* 0x080fe20000410000 */
        /* <DEDUP_REMOVED lines=89> */
[----:B------:R-:W-:Y:S01]  /*a7d0*/  FMUL.FTZ R149, R149, R6 ;  /* 0x0000000695957220 */ /* 0x000fe20000410000 */
[----:B------:R-:W-:-:S02]  /*a7e0*/  VIADD R8, R8, 0xffffffff ;  /* 0xffffffff08087836 */ /* 0x000fc40000000000 */
[----:B------:R-:W-:Y:S02]  /*a7f0*/  IMAD.MOV.U32 R7, RZ, RZ, R4 ;  /* 0x000000ffff077224 */ /* 0x000fe400078e0004 */
[----:B------:R-:W-:Y:S01]  /*a800*/  IMAD.MOV.U32 R5, RZ, RZ, R0 ;  /* 0x000000ffff057224 */ /* 0x000fe200078e0000 */
[----:B------:R-:W-:Y:S06]  /*a810*/  @P1 BRA `(.L_x_1386) ;  /* 0xffffffdc00f01947 */ /* 0x000fec000383ffff */
.L_x_1375:
[----:B------:R-:W-:-:S13]  /*a820*/  ISETP.GE.AND P1, PT, R8, UR52, PT ;  /* 0x0000003408007c0c */ /* 0x000fda000bf26270 */
[----:B------:R-:W-:Y:S05]  /*a830*/  @!P1 BRA `(.L_x_1387) ;  /* 0x0000003000609947 */ /* 0x000fea0003800000 */
        /* <DEDUP_REMOVED lines=8> */
.L_x_1406:
[----:B------:R-:W-:Y:S01]  /*a8c0*/  UIADD3 UR38, UR45, 0x1, URZ ;  /* 0x000000012d267890 */ /* 0x000fe2000fffe03f */
[----:B------:R-:W-:-:S03]  /*a8d0*/  ISETP.NE.AND P2, PT, RZ, UR49, PT ;  /* 0x00000031ff007c0c */ /* 0x000fc6000bf45270 */
[----:B------:R-:W-:-:S04]  /*a8e0*/  UISETP.NE.AND UP0, UPT, UR38, 0x2, UPT ;  /* 0x000000022600788c */ /* 0x000fc8000bf05270 */
[----:B------:R-:W-:Y:S02]  /*a8f0*/  USEL UR39, URZ, 0x1, UP0 ;  /* 0x000000013f277887 */ /* 0x000fe40008000000 */
[----:B------:R-:W-:Y:S02]  /*a900*/  USEL UR38, UR38, URZ, UP0 ;  /* 0x0000003f26267287 */ /* 0x000fe40008000000 */
[----:B------:R-:W-:Y:S02]  /*a910*/  ULOP3.LUT UR39, UR44, UR39, URZ, 0x3c, !UPT ;  /* 0x000000272c277292 */ /* 0x000fe4000f8e3c3f */
[----:B------:R-:W-:Y:S10]  /*a920*/  @P2 BRA `(.L_x_1388) ;  /* 0x00000000002c2947 */ /* 0x000ff40003800000 */
[----:B------:R-:W-:Y:S05]  /*a930*/  @!P0 BRA `(.L_x_1389) ;  /* 0x0000000000048947 */ /* 0x000fea0003800000 */
[----:B------:R-:W-:Y:S01]  /*a940*/  BPT.TRAP 0x1 ;  /* 0x000000040000795c */ /* 0x000fe20000300000 */
.L_x_1389:
[----:B------:R-:W-:Y:S01]  /*a950*/  ULEA UR6, UR38, UR40, 0x3 ;  /* 0x0000002826067291 */ /* 0x000fe2000f8e183f */
[----:B------:R-:W-:-:S05]  /*a960*/  IMAD.U32 R0, RZ, RZ, UR39 ;  /* 0x00000027ff007e24 */ /* 0x000fca000f8e00ff */
[----:B------:R-:W-:-:S04]  /*a970*/  SHF.L.U32 R0, R0, 0x1f, RZ ;  /* 0x0000001f00007819 */ /* 0x000fc800000006ff */
[----:B------:R0:W1:Y:S01]  /*a980*/  SYNCS.PHASECHK.TRANS64.TRYWAIT P1, [UR6+0x28830], R0 ;  /* 0x02883000ff0075a7 */ /* 0x0000620008020146 */
[----:B------:R-:W-:Y:S05]  /*a990*/  @!P0 BRA `(.L_x_1390) ;  /* 0x0000000000048947 */ /* 0x000fea0003800000 */
[----:B------:R-:W-:Y:S01]  /*a9a0*/  BPT.TRAP 0x1 ;  /* 0x000000040000795c */ /* 0x000fe20000300000 */
.L_x_1390:
[----:B-1----:R-:W-:Y:S05]  /*a9b0*/  @P1 BRA `(.L_x_1388) ;  /* 0x0000000000081947 */ /* 0x002fea0003800000 */
[----:B------:R-:W1:Y:S02]  /*a9c0*/  SYNCS.PHASECHK.TRANS64.TRYWAIT P1, [UR6+0x28830], R0 ;  /* 0x02883000ff0075a7 */ /* 0x000e640008020146 */
[----:B-1----:R-:W-:Y:S05]  /*a9d0*/  @!P1 BRA `(.L_x_1391) ;  /* 0x000000d000689947 */ /* 0x002fea0003800000 */
.L_x_1388:
[----:B------:R-:W2:Y:S01]  /*a9e0*/  S2R R4, SR_TID.X ;  /* 0x0000000000047919 */ /* 0x000ea20000002100 */
[----:B------:R-:W-:Y:S01]  /*a9f0*/  ULEA UR30, UR38, UR47, 0xb ;  /* 0x0000002f261e7291 */ /* 0x000fe2000f8e583f */
[----:B------:R-:W-:Y:S01]  /*aa00*/  UMOV UR35, 0x40000040 ;  /* 0x4000004000237882 */ /* 0x000fe20000000000 */
[----:B------:R-:W-:Y:S02]  /*aa10*/  UMOV UR7, 0x40000040 ;  /* 0x4000004000077882 */ /* 0x000fe40000000000 */
[----:B------:R-:W-:Y:S02]  /*aa20*/  UIADD3 UR6, UR30, 0x2, URZ ;  /* 0x000000021e067890 */ /* 0x000fe4000fffe03f */
[----:B------:R-:W-:Y:S02]  /*aa30*/  UIADD3 UR10, UR30, 0x4, URZ ;  /* 0x000000041e0a7890 */ /* 0x000fe4000fffe03f */
[----:B------:R-:W-:Y:S01]  /*aa40*/  UMOV UR34, UR30 ;  /* 0x0000001e00227c82 */ /* 0x000fe20008000000 */
        /* <DEDUP_REMOVED lines=41> */
.L_x_1393:
[----:B------:R-:W-:Y:S01]  /*ace0*/  ULEA UR6, UR45, UR40, 0x3 ;  /* 0x000000282d067291 */ /* 0x000fe2000f8e183f */
[----:B------:R-:W-:-:S05]  /*acf0*/  IMAD.U32 R0, RZ, RZ, UR44 ;  /* 0x0000002cff007e24 */ /* 0x000fca000f8e00ff */
[----:B------:R-:W-:-:S04]  /*ad00*/  SHF.L.U32 R0, R0, 0x1f, RZ ;  /* 0x0000001f00007819 */ /* 0x000fc800000006ff */
[----:B------:R0:W1:Y:S01]  /*ad10*/  SYNCS.PHASECHK.TRANS64.TRYWAIT P1, [UR6+0x28850], R0 ;  /* 0x02885000ff0075a7 */ /* 0x0000620008020146 */
[----:B------:R-:W-:Y:S05]  /*ad20*/  @!P0 BRA `(.L_x_1394) ;  /* 0x0000000000048947 */ /* 0x000fea0003800000 */
[----:B------:R-:W-:Y:S01]  /*ad30*/  BPT.TRAP 0x1 ;  /* 0x000000040000795c */ /* 0x000fe20000300000 */
.L_x_1394:
[----:B-1----:R-:W-:Y:S05]  /*ad40*/  @P1 BRA `(.L_x_1392) ;  /* 0x0000000000081947 */ /* 0x002fea0003800000 */
[----:B------:R-:W1:Y:S02]  /*ad50*/  SYNCS.PHASECHK.TRANS64.TRYWAIT P1, [UR6+0x28850], R0 ;  /* 0x02885000ff0075a7 */ /* 0x000e640008020146 */
[----:B-1----:R-:W-:Y:S05]  /*ad60*/  @!P1 BRA `(.L_x_1395) ;  /* 0x000000cc009c9947 */ /* 0x002fea0003800000 */
.L_x_1392:
        /* <DEDUP_REMOVED lines=51> */
.L_x_1396:
        /* <DEDUP_REMOVED lines=38> */
.L_x_1399:
[----:B------:R-:W-:-:S05]  /*b300*/  IMAD.U32 R15, RZ, RZ, UR48 ;  /* 0x00000030ff0f7e24 */ /* 0x000fca000f8e00ff */
[----:B------:R-:W-:-:S13]  /*b310*/  ISETP.NE.AND P1, PT, R15, 0x1, PT ;  /* 0x000000010f00780c */ /* 0x000fda0003f25270 */
[----:B------:R-:W0:Y:S02]  /*b320*/  @P1 LDC.64 R4, c[0x0][0x9e8] ;  /* 0x00027a00ff041b82 */ /* 0x000e240000000a00 */
[----:B0-----:R-:W-:-:S05]  /*b330*/  @P1 IMAD.HI.U32 R4, R12, R4, RZ ;  /* 0x000000040c041227 */ /* 0x001fca00078e00ff */
[----:B------:R-:W-:-:S07]  /*b340*/  @P1 SHF.R.U32.HI R12, RZ, R5, R4 ;  /* 0x00000005ff0c1219 */ /* 0x000fce0000011604 */
.L_x_1400:
[----:B------:R-:W-:Y:S05]  /*b350*/  BSYNC B0 ;  /* 0x0000000000007941 */ /* 0x000fea0003800000 */
.L_x_1398:
[----:B------:R-:W-:-:S04]  /*b360*/  IMAD R5, R12, R15, -R9 ;  /* 0x0000000f0c057224 */ /* 0x000fc800078e0a09 */
[----:B------:R-:W-:-:S05]  /*b370*/  IMAD.IADD R5, R5, 0x1, -R16 ;  /* 0x0000000105057824 */ /* 0x000fca00078e0a10 */
[----:B------:R-:W-:Y:S02]  /*b380*/  VIADDMNMX R10, R5, R15, R10, PT ;  /* 0x0000000f050a7246 */ /* 0x000fe4000380010a */
[----:B------:R-:W-:-:S07]  /*b390*/  VIMNMX R11, R11, R5, !PT ;  /* 0x000000050b0b7248 */ /* 0x000fce0007fe0100 */
.L_x_1397:
        /* <DEDUP_REMOVED lines=116> */
.L_x_1403:
[----:B------:R-:W-:-:S05]  /*bae0*/  IMAD.U32 R12, RZ, RZ, UR48 ;  /* 0x00000030ff0c7e24 */ /* 0x000fca000f8e00ff */
[----:B------:R-:W-:-:S13]  /*baf0*/  ISETP.NE.AND P2, PT, R12, 0x1, PT ;  /* 0x000000010c00780c */ /* 0x000fda0003f45270 */
[----:B------:R-:W0:Y:S02]  /*bb00*/  @P2 LDC.64 R4, c[0x0][0x9e8] ;  /* 0x00027a00ff042b82 */ /* 0x000e240000000a00 */
[----:B0-----:R-:W-:-:S05]  /*bb10*/  @P2 IMAD.HI.U32 R4, R0, R4, RZ ;  /* 0x0000000400042227 */ /* 0x001fca00078e00ff */
[----:B------:R-:W-:-:S07]  /*bb20*/  @P2 SHF.R.U32.HI R0, RZ, R5, R4 ;  /* 0x00000005ff002219 */ /* 0x000fce0000011604 */
.L_x_1404:
[----:B------:R-:W-:Y:S05]  /*bb30*/  BSYNC B0 ;  /* 0x0000000000007941 */ /* 0x000fea0003800000 */
.L_x_1402:
[----:B------:R-:W-:-:S04]  /*bb40*/  IMAD R9, R0, R12, -R9 ;  /* 0x0000000c00097224 */ /* 0x000fc800078e0a09 */
[----:B------:R-:W-:-:S05]  /*bb50*/  IMAD.IADD R9, R9, 0x1, -R16 ;  /* 0x0000000109097824 */ /* 0x000fca00078e0a10 */
[----:B------:R-:W-:Y:S02]  /*bb60*/  VIADDMNMX R10, R9, R12, R10, PT ;  /* 0x0000000c090a7246 */ /* 0x000fe4000380010a */
[----:B------:R-:W-:-:S07]  /*bb70*/  VIMNMX R11, R11, R9, !PT ;  /* 0x000000090b0b7248 */ /* 0x000fce0007fe0100 */
.L_x_1401:
        /* <DEDUP_REMOVED lines=377> */
.L_x_1405:
        /* <DEDUP_REMOVED lines=107> */
.L_x_1387:
[----:B------:R-:W-:Y:S06]  /*d9c0*/  BAR.ARV 0x8, 0x180 ;  /* 0x0206000000007b1d */ /* 0x000fec0000002000 */
[----:B------:R-:W-:Y:S05]  /*d9d0*/  @!P0 BRA `(.L_x_1407) ;  /* 0x0000000000048947 */ /* 0x000fea0003800000 */
[----:B------:R-:W-:Y:S01]  /*d9e0*/  BPT.TRAP 0x1 ;  /* 0x000000040000795c */ /* 0x000fe20000300000 */
.L_x_1407:
[----:B------:R-:W-:Y:S01]  /*d9f0*/  ULEA UR5, UR38, UR40, 0x3 ;  /* 0x0000002826057291 */ /* 0x000fe2000f8e183f */
[----:B------:R-:W-:-:S05]  /*da00*/  IMAD.U32 R5, RZ, RZ, UR39 ;  /* 0x00000027ff057e24 */ /* 0x000fca000f8e00ff */
[----:B------:R-:W-:-:S04]  /*da10*/  SHF.L.U32 R5, R5, 0x1f, RZ ;  /* 0x0000001f05057819 */ /* 0x000fc800000006ff */
[----:B------:R0:W1:Y:S01]  /*da20*/  SYNCS.PHASECHK.TRANS64.TRYWAIT P1, [UR5+0x28850], R5 ;  /* 0x02885005ff0075a7 */ /* 0x0000620008020145 */
[----:B------:R-:W-:Y:S05]  /*da30*/  @!P0 BRA `(.L_x_1408) ;  /* 0x0000000000048947 */ /* 0x000fea0003800000 */
[----:B------:R-:W-:Y:S01]  /*da40*/  BPT.TRAP 0x1 ;  /* 0x000000040000795c */ /* 0x000fe20000300000 */
.L_x_1408:
[----:B-1----:R-:W-:Y:S05]  /*da50*/  @P1 BRA `(.L_x_1409) ;  /* 0x0000000000081947 */ /* 0x002fea0003800000 */
[----:B------:R-:W1:Y:S02]  /*da60*/  SYNCS.PHASECHK.TRANS64.TRYWAIT P1, [UR5+0x28850], R5 ;  /* 0x02885005ff0075a7 */ /* 0x000e640008020145 */
[----:B-1----:R-:W-:Y:S05]  /*da70*/  @!P1 BRA `(.L_x_1410) ;  /* 0x000000a000709947 */ /* 0x002fea0003800000 */
.L_x_1409:
[----:B------:R-:W-:Y:S01]  /*da80*/  UIADD3 UR40, UR40, 0x400, URZ ;  /* 0x0000040028287890 */ /* 0x000fe2000fffe03f */
[----:B------:R-:W-:Y:S01]  /*da90*/  WARPGROUP.ARRIVE ;  /* 0x00000000000079c5 */ /* 0x000fe20000000000 */
[----:B------:R-:W-:Y:S01]  /*daa0*/  UMOV UR11, 0x40000040 ;  /* 0x40000040000b7882 */ /* 0x000fe20000000000 */
[----:B-1----:R-:W1:Y:S01]  /*dab0*/  SHFL.BFLY PT, R6, R3, 0x2, 0x1f ;  /* 0x0c401f0003067f89 */ /* 0x002e6200000e0000 */
[----:B------:R-:W-:Y:S01]  /*dac0*/  USHF.R.U32.HI UR40, URZ, 0x4, UR40 ;  /* 0x000000043f287899 */ /* 0x000fe20008011628 */
[----:B------:R-:W-:Y:S02]  /*dad0*/  IMAD.U32 R12, RZ, RZ, UR6 ;  /* 0x00000006ff0c7e24 */ /* 0x000fe4000f8e00ff */
[----:B0-----:R-:W0:Y:S01]  /*dae0*/  SHFL.BFLY PT, R5, R2, 0x2, 0x1f ;  /* 0x0c401f0002057f89 */ /* 0x001e2200000e0000 */
[----:B------:R-:W-:Y:S01]  /*daf0*/  ULOP3.LUT UR40, UR40, 0x3fff, URZ, 0xc0, !UPT ;  /* 0x00003fff28287892 */ /* 0x000fe2000f8ec03f */
[----:B------:R-:W-:Y:S02]  /*db00*/  IMAD.MOV.U32 R21, RZ, RZ, -0x800000 ;  /* 0xff800000ff157424 */ /* 0x000fe400078e00ff */
[----:B------:R-:W-:Y:S01]  /*db10*/  IMAD.MOV.U32 R20, RZ, RZ, -0x800000 ;  /* 0xff800000ff147424 */ /* 0x000fe200078e00ff */
[----:B------:R-:W-:-:S04]  /*db20*/  ULOP3.LUT UR4, UR40, 0x4000000, URZ, 0xfc, !UPT ;  /* 0x0400000028047892 */ /* 0x000fc8000f8efc3f */
[----:B------:R-:W-:-:S07]  /*db30*/  ULEA UR4, UR38, UR4, 0xb ;  /* 0x0000000426047291 */ /* 0x000fce000f8e583f */
[----:B------:R-:W-:Y:S02]  /*db40*/  UMOV UR10, UR4 ;  /* 0x00000004000a7c82 */ /* 0x000fe40008000000 */
[----:B------:R-:W-:Y:S01]  /*db50*/  HGMMA.64x128x16.F32 R88, R180, gdesc[UR8].tnspB, R88, gsb0 ;  /* 0x41e00008b4587df0 */ /* 0x000fe20008000858 */
[----:B------:R-:W-:Y:S01]  /*db60*/  UIADD3 UR10, UR4, 0x80, URZ ;  /* 0x00000080040a7890 */ /* 0x000fe2000fffe03f */
[----:B-1----:R-:W-:Y:S01]  /*db70*/  FADD.FTZ R6, R6, R3 ;  /* 0x0000000306067221 */ /* 0x002fe20000010000 */
[----:B------:R-:W-:Y:S01]  /*db80*/  UMOV UR11, 0x40000040 ;  /* 0x40000040000b7882 */ /* 0x000fe20000000000 */
[----:B------:R-:W-:Y:S02]  /*db90*/  IMAD.U32 R3, RZ, RZ, UR6 ;  /* 0x00000006ff037e24 */ /* 0x000fe4000f8e00ff */
[----:B0-----:R-:W-:Y:S01]  /*dba0*/  FADD.FTZ R7, R5, R2 ;  /* 0x0000000205077221 */ /* 0x001fe20000010000 */
[----:B------:R-:W-:Y:S01]  /*dbb0*/  IMAD.MOV.U32 R2, RZ, RZ, RZ ;  /* 0x000000ffff027224 */ /* 0x000fe200078e00ff */
[----:B------:R-:W0:Y:S04]  /*dbc0*/  SHFL.BFLY PT, R5, R6, 0x1, 0x1f ;  /* 0x0c201f0006057f89 */ /* 0x000e2800000e0000 */
[----:B------:R-:W1:Y:S01]  /*dbd0*/  SHFL.BFLY PT, R8, R7, 0x1, 0x1f ;  /* 0x0c201f0007087f89 */ /* 0x000e6200000e0000 */
[----:B0-----:R-:W-:Y:S01]  /*dbe0*/  FADD.FTZ R10, R6, R5 ;  /* 0x00000005060a7221 */ /* 0x001fe20000010000 */
[----:B-1----:R-:W-:-:S04]  /*dbf0*/  FADD.FTZ R11, R7, R8 ;  /* 0x00000008070b7221 */ /* 0x002fc80000010000 */
[----:B------:R-:W-:Y:S01]  /*dc00*/  FSETP.NE.FTZ.AND P1, PT, R10, RZ, PT ;  /* 0x000000ff0a00720b */ /* 0x000fe20003f35000 */
[----:B------:R-:W-:Y:S01]  /*dc10*/  IMAD.MOV.U32 R8, RZ, RZ, RZ ;  /* 0x000000ffff087224 */ /* 0x000fe200078e00ff */
[----:B------:R-:W-:-:S11]  /*dc20*/  FSETP.NE.FTZ.AND P2, PT, R11, RZ, PT ;  /* 0x000000ff0b00720b */ /* 0x000fd60003f55000 */
[----:B------:R-:W0:Y:S01]  /*dc30*/  @P1 MUFU.LG2 R5, R10 ;  /* 0x0000000a00051308 */ /* 0x000e220000000c00 */
[----:B------:R-:W-:Y:S01]  /*dc40*/  @P1 FMUL.FTZ R3, R3, 0.69314718246459960938 ;  /* 0x3f31721803031820 */ /* 0x000fe20000410000 */
        /* <DEDUP_REMOVED lines=45> */
.L_x_1411:
        /* <DEDUP_REMOVED lines=37> */
[----:B------:R-:W-:Y:S01]  /*e170*/  USEL UR4, URZ, 0x1, UP0 ;  /* 0x000000013f047887 */ /* 0x000fe20008000000 */
        /* <DEDUP_REMOVED lines=33> */
[----:B------:R-:W-:-:S02]  /*e390*/  UIADD3 UR61, UR61, 0x1, URZ ;  /* 0x000000013d3d7890 */ /* 0x000fc4000fffe03f */
[----:B------:R-:W-:Y:S02]  /*e3a0*/  USEL UR38, UR38, URZ, UP0 ;  /* 0x0000003f26267287 */ /* 0x000fe40008000000 */
[----:B------:R-:W-:-:S12]  /*e3b0*/  ULOP3.LUT UR39, UR39, UR4, URZ, 0x3c, !UPT ;  /* 0x0000000427277292 */ /* 0x000fd8000f8e3c3f */
.L_x_1333:
[----:B------:R-:W0:Y:S01]  /*e3c0*/  S2R R5, SR_CgaCtaId ;  /* 0x0000000000057919 */ /* 0x000e220000008800 */
[----:B------:R-:W-:Y:S01]  /*e3d0*/  MOV R0, 0x400 ;  /* 0x0000040000007802 */ /* 0x000fe20000000f00 */
[----:B------:R-:W-:Y:S01]  /*e3e0*/  BSSY B0, `(.L_x_1412) ;  /* 0x00002e8000007945 */ /* 0x000fe20003800000 */
[----:B------:R-:W-:Y:S02]  /*e3f0*/  BAR.SYNC.DEFER_BLOCKING 0x5, 0x180 ;  /* 0x0146000000007b1d */ /* 0x000fe40000010000 */
[----:B0-----:R-:W-:-:S05]  /*e400*/  LEA R0, R5, R0, 0x18 ;  /* 0x0000000005007211 */ /* 0x001fca00078ec0ff */
[----:B------:R-:W0:Y:S02]  /*e410*/  LDS.128 R4, [R0+0x288d0] ;  /* 0x0288d00000047984 */ /* 0x000e240000000c00 */
[----:B0-----:R-:W-:Y:S02]  /*e420*/  R2UR UR6, R5 ;  /* 0x00000000050672ca */ /* 0x001fe400000e0000 */
[----:B------:R-:W-:Y:S02]  /*e430*/  R2UR UR5, R6 ;  /* 0x00000000060572ca */ /* 0x000fe400000e0000 */
[----:B------:R-:W-:Y:S01]  /*e440*/  R2UR UR7, R7 ;  /* 0x00000000070772ca */ /* 0x000fe200000e0000 */
[----:B------:R-:W-:Y:S06]  /*e450*/  BAR.ARV 0x4, 0x180 ;  /* 0x0106000000007b1d */ /* 0x000fec0000002000 */
[----:B------:R-:W-:Y:S08]  /*e460*/  @P0 BRA `(.L_x_1413) ;  /* 0x0000002000640947 */ /* 0x000ff00003800000 */
[----:B------:R-:W0:Y:S01]  /*e470*/  S2R R5, SR_SWINHI ;  /* 0x0000000000057919 */ /* 0x000e220000002f00 */
[----:B------:R-:W-:Y:S01]  /*e480*/  ULDC.64 UR10, c[0x0][0xc00] ;  /* 0x00030000000a7ab9 */ /* 0x000fe20000000a00 */
[----:B------:R-:W-:Y:S01]  /*e490*/  ULDC.64 UR8, c[0x0][0xc00] ;  /* 0x0003000000087ab9 */ /* 0x000fe20000000a00 */
[----:B------:R-:W1:Y:S01]  /*e4a0*/  LDC R45, c[0x0][0xbe8] ;  /* 0x0002fa00ff2d7b82 */ /* 0x000e620000000800 */
[----:B------:R-:W-:Y:S01]  /*e4b0*/  UIMAD.WIDE UR8, UR57, 0x4, UR8 ;  /* 0x00000004390878a5 */ /* 0x000fe2000f8e0208 */
[----:B------:R-:W-:Y:S02]  /*e4c0*/  MOV R32, R0 ;  /* 0x0000000000207202 */ /* 0x000fe40000000f00 */
[----:B0-----:R-:W-:-:S03]  /*e4d0*/  MOV R33, R5 ;  /* 0x0000000500217202 */ /* 0x001fc60000000f00 */
[----:B------:R-:W-:-:S03]  /*e4e0*/  IMAD.WIDE R4, R218, 0x2, R32 ;  /* 0x00000002da047825 */ /* 0x000fc600078e0220 */
[C---:B------:R-:W-:Y:S02]  /*e4f0*/  LOP3.LUT R7, R4.reuse, 0x380, RZ, 0xc0, !PT ;  /* 0x0000038004077812 */ /* 0x040fe400078ec0ff */
[C---:B------:R-:W-:Y:S02]  /*e500*/  IADD3 R8, P5, R4.reuse, 0x40, RZ ;  /* 0x0000004004087810 */ /* 0x040fe40007fbe0ff */
[----:B------:R-:W-:Y:S02]  /*e510*/  SHF.R.U64 R7, R7, 0x3, RZ ;  /* 0x0000000307077819 */ /* 0x000fe400000012ff */
[C---:B------:R-:W-:Y:S01]  /*e520*/  IADD3 R31, P6, R4.reuse, 0x20, RZ ;  /* 0x00000020041f7810 */ /* 0x040fe20007fde0ff */
[--C-:B------:R-:W-:Y:S01]  /*e530*/  IMAD.X R27, RZ, RZ, R5.reuse, P5 ;  /* 0x000000ffff1b7224 */ /* 0x100fe200028e0605 */
[C---:B------:R-:W-:Y:S02]  /*e540*/  IADD3 R35, P4, R4.reuse, 0x60, RZ ;  /* 0x0000006004237810 */ /* 0x040fe40007f9e0ff */
[C---:B------:R-:W-:Y:S01]  /*e550*/  IADD3 R37, P3, R4.reuse, 0x4000, RZ ;  /* 0x0000400004257810 */ /* 0x040fe20007f7e0ff */
[--C-:B------:R-:W-:Y:S01]  /*e560*/  IMAD.X R29, RZ, RZ, R5.reuse, P6 ;  /* 0x000000ffff1d7224 */ /* 0x100fe200030e0605 */
[C---:B------:R-:W-:Y:S01]  /*e570*/  IADD3 R39, P2, R4.reuse, 0x4020, RZ ;  /* 0x0000402004277810 */ /* 0x040fe20007f5e0ff */
        /* <DEDUP_REMOVED lines=11> */
[----:B------:R-:W-:Y:S02]  /*e630*/  LOP3.LUT R10, R35, 0x380, RZ, 0xc0, !PT ;  /* 0x00000380230a7812 */ /* 0x000fe400078ec0ff */
[----:B------:R-:W-:Y:S02]  /*e640*/  LOP3.LUT R12, R37, 0x380, RZ, 0xc0, !PT ;  /* 0x00000380250c7812 */ /* 0x000fe400078ec0ff */
[----:B------:R-:W-:Y:S02]  /*e650*/  LOP3.LUT R26, R7, R8, RZ, 0x3c, !PT ;  /* 0x00000008071a7212 */ /* 0x000fe400078e3cff */
[----:B------:R-:W-:Y:S02]  /*e660*/  SHF.R.U64 R6, R6, 0x3, RZ ;  /* 0x0000000306067819 */ /* 0x000fe400000012ff */
[----:B------:R-:W-:-:S02]  /*e670*/  SHF.R.U64 R10, R10, 0x3, RZ ;  /* 0x000000030a0a7819 */ /* 0x000fc400000012ff */
[----:B------:R-:W-:Y:S02]  /*e680*/  LOP3.LUT R8, R39, 0x380, RZ, 0xc0, !PT ;  /* 0x0000038027087812 */ /* 0x000fe400078ec0ff */
[----:B------:R-:W-:Y:S02]  /*e690*/  SHF.R.U64 R12, R12, 0x3, RZ ;  /* 0x000000030c0c7819 */ /* 0x000fe400000012ff */
[----:B------:R-:W-:Y:S02]  /*e6a0*/  LOP3.LUT R28, R6, R31, RZ, 0x3c, !PT ;  /* 0x0000001f061c7212 */ /* 0x000fe400078e3cff */
[----:B------:R-:W-:Y:S02]  /*e6b0*/  LOP3.LUT R24, R10, R35, RZ, 0x3c, !PT ;  /* 0x000000230a187212 */ /* 0x000fe400078e3cff */
[----:B------:R-:W-:Y:S02]  /*e6c0*/  SHF.R.U64 R8, R8, 0x3, RZ ;  /* 0x0000000308087819 */ /* 0x000fe400000012ff */
[----:B------:R-:W-:-:S02]  /*e6d0*/  LOP3.LUT R10, R41, 0x380, RZ, 0xc0, !PT ;  /* 0x00000380290a7812 */ /* 0x000fc400078ec0ff */
[----:B------:R-:W-:Y:S02]  /*e6e0*/  LOP3.LUT R31, R34, 0x380, RZ, 0xc0, !PT ;  /* 0x00000380221f7812 */ /* 0x000fe400078ec0ff */
[----:B------:R-:W-:Y:S02]  /*e6f0*/  LOP3.LUT R14, R12, R37, RZ, 0x3c, !PT ;  /* 0x000000250c0e7212 */ /* 0x000fe400078e3cff */
[----:B------:R-:W-:Y:S02]  /*e700*/  LOP3.LUT R12, R8, R39, RZ, 0x3c, !PT ;  /* 0x00000027080c7212 */ /* 0x000fe400078e3cff */
[----:B------:R-:W-:Y:S02]  /*e710*/  MOV R30, R4 ;  /* 0x00000004001e7202 */ /* 0x000fe40000000f00 */
[----:B------:R-:W-:Y:S02]  /*e720*/  SHF.R.U64 R10, R10, 0x3, RZ ;  /* 0x000000030a0a7819 */ /* 0x000fe400000012ff */
[----:B------:R-:W-:-:S02]  /*e730*/  SHF.R.U64 R31, R31, 0x3, RZ ;  /* 0x000000031f1f7819 */ /* 0x000fc400000012ff */
[----:B------:R-:W-:Y:S02]  /*e740*/  F2FP.F16.F32.PACK_AB R4, R89, R88 ;  /* 0x000000585904723e */ /* 0x000fe400000000ff */
[----:B------:R-:W-:Y:S02]  /*e750*/  F2FP.F16.F32.PACK_AB R5, R3, R2 ;  /* 0x000000020305723e */ /* 0x000fe400000000ff */
[----:B------:R-:W-:Y:S02]  /*e760*/  F2FP.F16.F32.PACK_AB R6, R93, R92 ;  /* 0x0000005c5d06723e */ /* 0x000fe400000000ff */
[----:B------:R-:W-:Y:S01]  /*e770*/  F2FP.F16.F32.PACK_AB R7, R95, R94 ;  /* 0x0000005e5f07723e */ /* 0x000fe200000000ff */
[----:B------:R-:W-:Y:S01]  /*e780*/  BAR.SYNC.DEFER_BLOCKING 0x1, 0x100 ;  /* 0x0044000000007b1d */ /* 0x000fe20000010000 */
[----:B------:R-:W-:Y:S02]  /*e790*/  MOV R37, R14 ;  /* 0x0000000e00257202 */ /* 0x000fe40000000f00 */
[----:B------:R-:W-:-:S02]  /*e7a0*/  MOV R36, R12 ;  /* 0x0000000c00247202 */ /* 0x000fc40000000f00 */
[----:B------:R-:W-:Y:S02]  /*e7b0*/  LOP3.LUT R10, R10, R41, RZ, 0x3c, !PT ;  /* 0x000000290a0a7212 */ /* 0x000fe400078e3cff */
[----:B------:R-:W-:Y:S02]  /*e7c0*/  LOP3.LUT R8, R31, R34, RZ, 0x3c, !PT ;  /* 0x000000221f087212 */ /* 0x000fe400078e3cff */
[----:B------:R-:W-:Y:S02]  /*e7d0*/  MOV R40, R28 ;  /* 0x0000001c00287202 */ /* 0x000fe40000000f00 */
[----:B------:R-:W-:Y:S02]  /*e7e0*/  MOV R39, R26 ;  /* 0x0000001a00277202 */ /* 0x000fe40000000f00 */
[----:B------:R-:W-:Y:S02]  /*e7f0*/  MOV R38, R24 ;  /* 0x0000001800267202 */ /* 0x000fe40000000f00 */
[----:B------:R-:W-:-:S02]  /*e800*/  F2FP.F16.F32.PACK_AB R12, R97, R96 ;  /* 0x00000060610c723e */ /* 0x000fc400000000ff */
[----:B------:R-:W-:Y:S02]  /*e810*/  F2FP.F16.F32.PACK_AB R13, R99, R98 ;  /* 0x00000062630d723e */ /* 0x000fe400000000ff */
[----:B------:R-:W-:Y:S02]  /*e820*/  F2FP.F16.F32.PACK_AB R14, R101, R100 ;  /* 0x00000064650e723e */ /* 0x000fe400000000ff */
[----:B------:R-:W-:Y:S02]  /*e830*/  F2FP.F16.F32.PACK_AB R15, R103, R102 ;  /* 0x00000066670f723e */ /* 0x000fe400000000ff */
[----:B------:R-:W-:Y:S01]  /*e840*/  F2FP.F16.F32.PACK_AB R24, R105, R104 ;  /* 0x000000686918723e */ /* 0x000fe200000000ff */
[----:B------:R0:W-:Y:S01]  /*e850*/  STSM.16.M88.4 [R30], R4 ;  /* 0x000000041e007844 */ /* 0x0001e20000000200 */
[----:B------:R-:W-:Y:S02]  /*e860*/  F2FP.F16.F32.PACK_AB R25, R107, R106 ;  /* 0x0000006a6b19723e */ /* 0x000fe400000000ff */
[----:B------:R-:W-:Y:S01]  /*e870*/  F2FP.F16.F32.PACK_AB R26, R109, R108 ;  /* 0x0000006c6d1a723e */ /* 0x000fe200000000ff */
[----:B------:R2:W-:Y:S01]  /*e880*/  STSM.16.M88.4 [R40], R12 ;  /* 0x0000000c28007844 */ /* 0x0005e20000000200 */
[----:B------:R-:W-:-:S02]  /*e890*/  F2FP.F16.F32.PACK_AB R27, R111, R110 ;  /* 0x0000006e6f1b723e */ /* 0x000fc400000000ff */
[----:B------:R-:W-:Y:S02]  /*e8a0*/  F2FP.F16.F32.PACK_AB R28, R113, R112 ;  /* 0x00000070711c723e */ /* 0x000fe400000000ff */
[----:B------:R-:W-:Y:S01]  /*e8b0*/  F2FP.F16.F32.PACK_AB R29, R115, R114 ;  /* 0x00000072731d723e */ /* 0x000fe200000000ff */
[----:B------:R-:W-:Y:S01]  /*e8c0*/  STSM.16.M88.4 [R39], R24 ;  /* 0x0000001827007844 */ /* 0x000fe20000000200 */
[----:B------:R-:W-:Y:S02]  /*e8d0*/  F2FP.F16.F32.PACK_AB R31, R119, R118 ;  /* 0x00000076771f723e */ /* 0x000fe400000000ff */
[----:B------:R-:W-:Y:S02]  /*e8e0*/  MOV R35, R10 ;  /* 0x0000000a00237202 */ /* 0x000fe40000000f00 */
[----:B------:R-:W-:Y:S02]  /*e8f0*/  MOV R34, R8 ;  /* 0x0000000800227202 */ /* 0x000fe40000000f00 */
[----:B0-----:R-:W-:-:S02]  /*e900*/  F2FP.F16.F32.PACK_AB R30, R117, R116 ;  /* 0x00000074751e723e */ /* 0x001fc400000000ff */
[----:B------:R-:W-:Y:S02]  /*e910*/  F2FP.F16.F32.PACK_AB R4, R121, R120 ;  /* 0x000000787904723e */ /* 0x000fe400000000ff */
[----:B------:R-:W-:Y:S01]  /*e920*/  F2FP.F16.F32.PACK_AB R5, R123, R122 ;  /* 0x0000007a7b05723e */ /* 0x000fe200000000ff */
[----:B------:R0:W-:Y:S01]  /*e930*/  STSM.16.M88.4 [R38], R28 ;  /* 0x0000001c26007844 */ /* 0x0001e20000000200 */
[----:B------:R-:W-:Y:S02]  /*e940*/  F2FP.F16.F32.PACK_AB R6, R125, R124 ;  /* 0x0000007c7d06723e */ /* 0x000fe400000000ff */
[----:B------:R-:W-:Y:S02]  /*e950*/  F2FP.F16.F32.PACK_AB R7, R127, R126 ;  /* 0x0000007e7f07723e */ /* 0x000fe400000000ff */
[----:B------:R-:W-:Y:S02]  /*e960*/  F2FP.F16.F32.PACK_AB R8, R129, R128 ;  /* 0x000000808108723e */ /* 0x000fe400000000ff */
[----:B------:R-:W-:Y:S01]  /*e970*/  F2FP.F16.F32.PACK_AB R9, R131, R130 ;  /* 0x000000828309723e */ /* 0x000fe200000000ff */
[----:B------:R3:W-:Y:S01]  /*e980*/  STSM.16.M88.4 [R37], R4 ;  /* 0x0000000425007844 */ /* 0x0007e20000000200 */
[----:B------:R-:W-:-:S02]  /*e990*/  F2FP.F16.F32.PACK_AB R10, R133, R132 ;  /* 0x00000084850a723e */ /* 0x000fc400000000ff */
[----:B------:R-:W-:Y:S02]  /*e9a0*/  F2FP.F16.F32.PACK_AB R11, R135, R134 ;  /* 0x00000086870b723e */ /* 0x000fe400000000ff */
[----:B--2---:R-:W-:Y:S02]  /*e9b0*/  F2FP.F16.F32.PACK_AB R12, R137, R136 ;  /* 0x00000088890c723e */ /* 0x004fe400000000ff */
[----:B------:R-:W-:Y:S01]  /*e9c0*/  F2FP.F16.F32.PACK_AB R13, R139, R138 ;  /* 0x0000008a8b0d723e */ /* 0x000fe200000000ff */
[----:B------:R2:W-:Y:S01]  /*e9d0*/  STSM.16.M88.4 [R36], R8 ;  /* 0x0000000824007844 */ /* 0x0005e20000000200 */
[----:B------:R-:W-:Y:S01]  /*e9e0*/  F2FP.F16.F32.PACK_AB R14, R141, R140 ;  /* 0x0000008c8d0e723e */ /* 0x000fe200000000ff */
[----:B0-----:R-:W-:Y:S01]  /*e9f0*/  IMAD.U32 R28, RZ, RZ, UR8 ;  /* 0x00000008ff1c7e24 */ /* 0x001fe2000f8e00ff */
[----:B------:R-:W-:Y:S01]  /*ea00*/  F2FP.F16.F32.PACK_AB R15, R143, R142 ;  /* 0x0000008e8f0f723e */ /* 0x000fe200000000ff */
[----:B------:R-:W-:Y:S01]  /*ea10*/  IMAD.U32 R29, RZ, RZ, UR9 ;  /* 0x00000009ff1d7e24 */ /* 0x000fe2000f8e00ff */
[----:B------:R-:W-:Y:S01]  /*ea20*/  F2FP.F16.F32.PACK_AB R24, R145, R144 ;  /* 0x000000909118723e */ /* 0x000fe200000000ff */
[----:B------:R-:W-:Y:S01]  /*ea30*/  ULDC.64 UR8, c[0x0][0xc08] ;  /* 0x0003020000087ab9 */ /* 0x000fe20000000a00 */
[----:B------:R-:W-:Y:S01]  /*ea40*/  F2FP.F16.F32.PACK_AB R25, R147, R146 ;  /* 0x000000929319723e */ /* 0x000fe200000000ff */
[----:B------:R0:W-:Y:S01]  /*ea50*/  STSM.16.M88.4 [R35], R12 ;  /* 0x0000000c23007844 */ /* 0x0001e20000000200 */
[----:B------:R-:W-:-:S02]  /*ea60*/  F2FP.F16.F32.PACK_AB R26, R149, R148 ;  /* 0x00000094951a723e */ /* 0x000fc400000000ff */
[----:B------:R-:W-:Y:S02]  /*ea70*/  F2FP.F16.F32.PACK_AB R27, R151, R150 ;  /* 0x00000096971b723e */ /* 0x000fe400000000ff */
[----:B------:R-:W-:-:S03]  /*ea80*/  ISETP.NE.U32.AND P0, PT, RZ, UR10, PT ;  /* 0x0000000aff007c0c */ /* 0x000fc6000bf05070 */
[----:B------:R4:W-:Y:S01]  /*ea90*/  STSM.16.M88.4 [R34], R24 ;  /* 0x0000001822007844 */ /* 0x0009e20000000200 */
[----:B------:R-:W-:Y:S01]  /*eaa0*/  BAR.SYNC.DEFER_BLOCKING 0x1, 0x100 ;  /* 0x0044000000007b1d */ /* 0x000fe20000010000 */
[----:B------:R-:W-:-:S13]  /*eab0*/  ISETP.NE.AND.EX P0, PT, RZ, UR11, PT, P0 ;  /* 0x0000000bff007c0c */ /* 0x000fda000bf05300 */
[----:B------:R-:W4:Y:S01]  /*eac0*/  @P0 LDG.E R30, desc[UR36][R28.64] ;  /* 0x000000241c1e0981 */ /* 0x000f22000c1e1900 */
[----:B------:R-:W-:Y:S01]  /*ead0*/  UISETP.NE.U32.AND UP0, UPT, UR8, URZ, UPT ;  /* 0x0000003f0800728c */ /* 0x000fe2000bf05070 */
[----:B-1----:R-:W-:Y:S01]  /*eae0*/  ISETP.NE.AND P1, PT, R45, 0x1, PT ;  /* 0x000000012d00780c */ /* 0x002fe20003f25270 */
[----:B------:R-:W-:Y:S02]  /*eaf0*/  ULDC UR4, c[0x0][0xa88] ;  /* 0x0002a20000047ab9 */ /* 0x000fe40000000800 */
[----:B------:R-:W-:Y:S01]  /*eb00*/  UISETP.NE.AND.EX UP0, UPT, UR9, URZ, UPT, UP0 ;  /* 0x0000003f0900728c */ /* 0x000fe2000bf05300 */
[----:B------:R-:W-:Y:S01]  /*eb10*/  IMAD.U32 R44, RZ, RZ, UR4 ;  /* 0x00000004ff2c7e24 */ /* 0x000fe2000f8e00ff */
[----:B------:R-:W-:-:S04]  /*eb20*/  ULDC UR4, c[0x0][0xad4] ;  /* 0x0002b50000047ab9 */ /* 0x000fc80000000800 */
[----:B------:R-:W-:-:S04]  /*eb30*/  PLOP3.LUT P4, PT, PT, PT, UP0, 0x80, 0x0 ;  /* 0x000000000000781c */ /* 0x000fc80003f8f008 */
[----:B---3--:R-:W1:Y:S01]  /*eb40*/  @P1 LDC R6, c[0x0][0xbec] ;  /* 0x0002fb00ff061b82 */ /* 0x008e620000000800 */
[----:B------:R-:W-:Y:S02]  /*eb50*/  @UP0 ULDC.64 UR8, c[0x0][0xc08] ;  /* 0x0003020000080ab9 */ /* 0x000fe40000000a00 */
[----:B------:R-:W-:Y:S02]  /*eb60*/  @UP0 UIMAD.WIDE UR8, UR57, 0x4, UR8 ;  /* 0x00000004390808a5 */ /* 0x000fe4000f8e0208 */
[----:B------:R-:W-:-:S03]  /*eb70*/  UISETP.NE.AND UP0, UPT, UR54, URZ, UPT ;  /* 0x0000003f3600728c */ /* 0x000fc6000bf05270 */
[----:B--2---:R-:W2:Y:S01]  /*eb80*/  @P1 LDC R9, c[0x0][0xbf0] ;  /* 0x0002fc00ff091b82 */ /* 0x004ea20000000800 */
[----:B------:R-:W-:Y:S01]  /*eb90*/  USEL UR4, UR54, UR4, UP0 ;  /* 0x0000000436047287 */ /* 0x000fe20008000000 */
[----:B------:R-:W-:Y:S01]  /*eba0*/  IMAD.U32 R4, RZ, RZ, UR8 ;  /* 0x00000008ff047e24 */ /* 0x000fe2000f8e00ff */
[----:B------:R-:W-:Y:S01]  /*ebb0*/  UMOV UR19, 0x9b8 ;  /* 0x000009b800137882 */ /* 0x000fe20000000000 */
[----:B------:R-:W-:Y:S01]  /*ebc0*/  IMAD.U32 R5, RZ, RZ, UR9 ;  /* 0x00000009ff057e24 */ /* 0x000fe2000f8e00ff */
[----:B------:R-:W-:Y:S02]  /*ebd0*/  UISETP.GT.AND UP1, UPT, UR4, 0x1, UPT ;  /* 0x000000010400788c */ /* 0x000fe4000bf24270 */
[----:B------:R-:W-:Y:S02]  /*ebe0*/  UISETP.NE.U32.AND UP0, UPT, UR10, URZ, UPT ;  /* 0x0000003f0a00728c */ /* 0x000fe4000bf05070 */
[----:B------:R-:W-:Y:S01]  /*ebf0*/  USEL UR19, UR19, 0x978, UP1 ;  /* 0x0000097813137887 */ /* 0x000fe20008800000 */
[----:B0-----:R-:W-:Y:S01]  /*ec00*/  VIADD R13, R17, UR46 ;  /* 0x0000002e110d7c36 */ /* 0x001fe20008000000 */
[----:B------:R-:W-:Y:S01]  /*ec10*/  UISETP.NE.AND.EX UP0, UPT, UR11, URZ, UPT, UP0 ;  /* 0x0000003f0b00728c */ /* 0x000fe2000bf05300 */
[----:B------:R1:W5:Y:S01]  /*ec20*/  @P4 LDG.E R44, desc[UR36][R4.64] ;  /* 0x00000024042c4981 */ /* 0x000362000c1e1900 */
[----:B------:R-:W-:Y:S01]  /*ec30*/  UMOV UR4, URZ ;  /* 0x0000003f00047c82 */ /* 0x000fe20008000000 */
[----:B------:R-:W-:Y:S01]  /*ec40*/  USHF.R.S32.HI UR10, URZ, 0x1f, UR57 ;  /* 0x0000001f3f0a7899 */ /* 0x000fe20008011439 */
[----:B------:R-:W-:Y:S01]  /*ec50*/  IMAD.MOV.U32 R7, RZ, RZ, R13 ;  /* 0x000000ffff077224 */ /* 0x000fe200078e000d */
[----:B------:R-:W-:-:S02]  /*ec60*/  USEL UR8, UR57, URZ, !UP0 ;  /* 0x0000003f39087287 */ /* 0x000fc4000c000000 */
[----:B------:R-:W-:Y:S02]  /*ec70*/  USEL UR9, UR56, URZ, UP1 ;  /* 0x0000003f38097287 */ /* 0x000fe40008800000 */
[----:B------:R-:W-:Y:S01]  /*ec80*/  USEL UR18, UR10, URZ, !UP0 ;  /* 0x0000003f0a127287 */ /* 0x000fe2000c000000 */
[----:B------:R-:W-:Y:S02]  /*ec90*/  ULDC.64 UR12, c[0x0][UR19+0x220] ;  /* 0x00008800130c7abb */ /* 0x000fe40008000a00 */
[----:B------:R-:W-:Y:S01]  /*eca0*/  ULDC.64 UR10, c[0x0][UR19+0x218] ;  /* 0x00008600130a7abb */ /* 0x000fe20008000a00 */
[----:B-1----:R-:W-:Y:S01]  /*ecb0*/  @P1 IMAD.HI.U32 R4, R13, R6, RZ ;  /* 0x000000060d041227 */ /* 0x002fe200078e00ff */
[----:B------:R-:W-:Y:S01]  /*ecc0*/  ULDC.64 UR14, c[0x0][UR19+0x228] ;  /* 0x00008a00130e7abb */ /* 0x000fe20008000a00 */
[----:B------:R-:W-:Y:S02]  /*ecd0*/  UIMAD UR13, UR13, UR8, URZ ;  /* 0x000000080d0d72a4 */ /* 0x000fe4000f8e023f */
[----:B------:R-:W-:Y:S01]  /*ece0*/  UIMAD.WIDE.U32 UR16, UR10, UR55, URZ ;  /* 0x000000370a1072a5 */ /* 0x000fe2000f8e003f */
[----:B--2---:R-:W-:Y:S01]  /*ecf0*/  @P1 SHF.R.U32.HI R7, RZ, R9, R4 ;  /* 0x00000009ff071219 */ /* 0x004fe20000011604 */
[----:B------:R-:W-:-:S02]  /*ed00*/  UIMAD UR20, UR11, UR55, URZ ;  /* 0x000000370b1472a4 */ /* 0x000fc4000f8e023f */
[----:B------:R-:W-:Y:S02]  /*ed10*/  UIMAD.WIDE.U32 UR10, UR12, UR8, URZ ;  /* 0x000000080c0a72a5 */ /* 0x000fe4000f8e003f */
[----:B------:R-:W-:Y:S01]  /*ed20*/  UIMAD.WIDE.U32 UR22, UR14, UR9, URZ ;  /* 0x000000090e1672a5 */ /* 0x000fe2000f8e003f */
[----:B------:R-:W-:Y:S01]  /*ed30*/  IMAD.MOV R6, RZ, RZ, -R7 ;  /* 0x000000ffff067224 */ /* 0x000fe200078e0a07 */
[----:B------:R-:W-:Y:S02]  /*ed40*/  UIMAD UR9, UR15, UR9, URZ ;  /* 0x000000090f0972a4 */ /* 0x000fe4000f8e023f */
[----:B------:R-:W-:Y:S01]  /*ed50*/  UIMAD UR13, UR12, UR18, UR13 ;  /* 0x000000120c0d72a4 */ /* 0x000fe2000f8e020d */
[----:B------:R-:W-:Y:S01]  /*ed60*/  IMAD R9, R45, R6, R13 ;  /* 0x000000062d097224 */ /* 0x000fe200078e020d */
[----:B------:R-:W-:Y:S01]  /*ed70*/  UIADD3 UR20, UR17, UR20, URZ ;  /* 0x0000001411147290 */ /* 0x000fe2000fffe03f */
[----:B------:R-:W-:Y:S02]  /*ed80*/  IMAD.U32 R4, RZ, RZ, UR22 ;  /* 0x00000016ff047e24 */ /* 0x000fe4000f8e00ff */
[----:B------:R-:W-:Y:S01]  /*ed90*/  IMAD.U32 R5, RZ, RZ, UR23 ;  /* 0x00000017ff057e24 */ /* 0x000fe2000f8e00ff */
[----:B------:R-:W-:-:S02]  /*eda0*/  SHF.R.S32.HI R5, RZ, 0x1f, R7 ;  /* 0x0000001fff057819 */ /* 0x000fc40000011407 */
[----:B------:R-:W-:Y:S02]  /*edb0*/  SHF.R.S32.HI R6, RZ, 0x1f, R9 ;  /* 0x0000001fff067819 */ /* 0x000fe40000011409 */
[----:B----4-:R-:W-:-:S13]  /*edc0*/  @P0 R2UR UR4, R30 ;  /* 0x000000001e0402ca */ /* 0x010fda00000e0000 */
[----:B------:R-:W-:Y:S02]  /*edd0*/  UIADD3 UR16, UP0, UP2, UR10, UR16, UR4 ;  /* 0x000000100a107290 */ /* 0x000fe4000fa1e004 */
[----:B------:R-:W-:Y:S02]  /*ede0*/  UIADD3 UR10, UR23, UR9, URZ ;  /* 0x00000009170a7290 */ /* 0x000fe4000fffe03f */
[----:B------:R-:W-:Y:S02]  /*edf0*/  UIADD3 UR9, UR11, UR13, URZ ;  /* 0x0000000d0b097290 */ /* 0x000fe4000fffe03f */
[----:B------:R-:W-:Y:S01]  /*ee00*/  USHF.R.S32.HI UR14, URZ, 0x1f, UR4 ;  /* 0x0000001f3f0e7899 */ /* 0x000fe20008011404 */
[----:B------:R-:W-:Y:S01]  /*ee10*/  IADD3 R4, P2, P3, R7, UR16, R4 ;  /* 0x0000001007047c10 */ /* 0x000fe2000fb5e004 */
[----:B------:R-:W-:Y:S01]  /*ee20*/  IMAD.U32 R8, RZ, RZ, UR10 ;  /* 0x0000000aff087e24 */ /* 0x000fe2000f8e00ff */
[----:B------:R-:W-:Y:S01]  /*ee30*/  ULDC.64 UR10, c[0x0][UR19+0x210] ;  /* 0x00008400130a7abb */ /* 0x000fe20008000a00 */
[----:B------:R-:W-:Y:S01]  /*ee40*/  UIADD3.X UR9, UR9, UR20, UR14, UP0, UP2 ;  /* 0x0000001409097290 */ /* 0x000fe200087e440e */
[----:B------:R-:W-:Y:S01]  /*ee50*/  IMAD R7, R9, UR11, RZ ;  /* 0x0000000b09077c24 */ /* 0x000fe2000f8e02ff */
[----:B------:R-:W-:Y:S01]  /*ee60*/  ULDC.64 UR12, c[0x0][0xba8] ;  /* 0x0002ea00000c7ab9 */ /* 0x000fe20000000a00 */
[----:B------:R-:W-:Y:S01]  /*ee70*/  @!UP1 ULDC UR12, c[0x0][0xb50] ;  /* 0x0002d400000c9ab9 */ /* 0x000fe20000000800 */
[----:B------:R-:W-:Y:S01]  /*ee80*/  @!UP1 ULDC UR13, c[0x0][0xb54] ;  /* 0x0002d500000d9ab9 */ /* 0x000fe20000000800 */
[----:B------:R-:W-:Y:S01]  /*ee90*/  IMAD R7, R6, UR10, R7 ;  /* 0x0000000a06077c24 */ /* 0x000fe2000f8e0207 */
[----:B------:R-:W-:-:S03]  /*eea0*/  IADD3.X R5, R5, UR9, R8, P2, P3 ;  /* 0x0000000905057c10 */ /* 0x000fc600097e6408 */
[----:B------:R-:W-:-:S04]  /*eeb0*/  IMAD.WIDE.U32 R4, R9, UR10, R4 ;  /* 0x0000000a09047c25 */ /* 0x000fc8000f8e0004 */
[----:B------:R-:W-:Y:S01]  /*eec0*/  IMAD.IADD R5, R5, 0x1, R7 ;  /* 0x0000000105057824 */ /* 0x000fe200078e0207 */
[----:B------:R-:W-:-:S04]  /*eed0*/  LEA R8, P2, R4, UR12, 0x2 ;  /* 0x0000000c04087c11 */ /* 0x000fc8000f8410ff */
[----:B------:R-:W-:Y:S01]  /*eee0*/  LEA.HI.X R10, R4, UR13, R5, 0x2, P2 ;  /* 0x0000000d040a7c11 */ /* 0x000fe200090f1405 */
[----:B------:R-:W-:Y:S08]  /*eef0*/  @P4 BRA `(.L_x_1414) ;  /* 0x0000000000104947 */ /* 0x000ff00003800000 */
[----:B------:R-:W-:Y:S05]  /*ef00*/  @!P0 BRA `(.L_x_1414) ;  /* 0x00000000000c8947 */ /* 0x000fea0003800000 */
[----:B------:R-:W2:Y:S04]  /*ef10*/  LDG.E R5, desc[UR36][R28.64] ;  /* 0x000000241c057981 */ /* 0x000ea8000c1e1900 */
[----:B-----5:R-:W2:Y:S02]  /*ef20*/  LDG.E R44, desc[UR36][R28.64+0x4] ;  /* 0x000004241c2c7981 */ /* 0x020ea4000c1e1900 */
[----:B--2---:R-:W-:-:S07]  /*ef30*/  IMAD.IADD R44, R44, 0x1, -R5 ;  /* 0x000000012c2c7824 */ /* 0x004fce00078e0a05 */
.L_x_1414:
[----:B------:R-:W-:Y:S01]  /*ef40*/  SHFL.IDX PT, R4, R8, RZ, 0x1c1f ;  /* 0x001c1fff08047589 */ /* 0x000fe200000e0000 */
[----:B------:R-:W-:Y:S01]  /*ef50*/  VIADD R11, R217, UR46 ;  /* 0x0000002ed90b7c36 */ /* 0x000fe20008000000 */
[----:B------:R-:W-:Y:S01]  /*ef60*/  LOP3.LUT P0, RZ, R199, 0x3, RZ, 0xc0, !PT ;  /* 0x00000003c7ff7812 */ /* 0x000fe2000780c0ff */
[----:B-----5:R-:W-:Y:S01]  /*ef70*/  IMAD R44, R44, R45, RZ ;  /* 0x0000002d2c2c7224 */ /* 0x020fe200078e02ff */
[----:B------:R-:W0:Y:S01]  /*ef80*/  SHFL.IDX PT, R5, R10, RZ, 0x1c1f ;  /* 0x001c1fff0a057589 */ /* 0x000e2200000e0000 */
[C---:B------:R-:W-:Y:S01]  /*ef90*/  VIADD R9, R11.reuse, 0x8 ;  /* 0x000000080b097836 */ /* 0x040fe20000000000 */
[----:B------:R-:W-:Y:S02]  /*efa0*/  PLOP3.LUT P3, PT, PT, PT, UP1, 0x80, 0x0 ;  /* 0x000000000000781c */ /* 0x000fe40003f6f018 */
[----:B------:R-:W-:Y:S01]  /*efb0*/  SHFL.IDX PT, R6, R8, 0x1, 0x1c1f ;  /* 0x003c1f0008067f89 */ /* 0x000fe200000e0000 */
[-C--:B------:R-:W-:Y:S02]  /*efc0*/  ISETP.GE.OR P2, PT, R11, R44.reuse, P0 ;  /* 0x0000002c0b00720c */ /* 0x080fe40000746670 */
[-C--:B------:R-:W-:Y:S01]  /*efd0*/  ISETP.GE.OR P0, PT, R9, R44.reuse, P0 ;  /* 0x0000002c0900720c */ /* 0x080fe20000706670 */
[----:B------:R-:W1:Y:S10]  /*efe0*/  SHFL.IDX PT, R7, R10, 0x1, 0x1c1f ;  /* 0x003c1f000a077f89 */ /* 0x000e7400000e0000 */
[----:B0-----:R0:W-:Y:S01]  /*eff0*/  @!P2 ST.E desc[UR36][R4.64], R21 ;  /* 0x000000150400a985 */ /* 0x0011e2000c101924 */
[----:B------:R-:W-:-:S03]  /*f000*/  ISETP.GE.AND P2, PT, R11, R44, PT ;  /* 0x0000002c0b00720c */ /* 0x000fc60003f46270 */
[----:B-1----:R0:W-:Y:S01]  /*f010*/  @!P0 ST.E desc[UR36][R6.64], R20 ;  /* 0x0000001406008985 */ /* 0x0021e2000c101924 */
[----:B------:R-:W-:Y:S01]  /*f020*/  ISETP.GE.AND P0, PT, R9, R44, PT ;  /* 0x0000002c0900720c */ /* 0x000fe20003f06270 */
[----:B------:R-:W-:-:S12]  /*f030*/  @P3 BRA `(.L_x_1415) ;  /* 0x00000008008c3947 */ /* 0x000fd80003800000 */
[----:B------:R-:W-:Y:S01]  /*f040*/  IMAD R3, R198, 0x40, R18 ;  /* 0x00000040c6037824 */ /* 0x000fe200078e0212 */
[----:B0-----:R-:W0:Y:S01]  /*f050*/  @P1 LDC R20, c[0x0][0xbec] ;  /* 0x0002fb00ff141b82 */ /* 0x001e220000000800 */
[----:B------:R-:W-:Y:S02]  /*f060*/  ULDC.64 UR12, c[0x0][0xaa0] ;  /* 0x0002a800000c7ab9 */ /* 0x000fe40000000a00 */
[----:B------:R-:W-:-:S03]  /*f070*/  IMAD.WIDE R32, R3, 0x2, R32 ;  /* 0x0000000203207825 */ /* 0x000fc600078e0220 */
[C---:B------:R-:W-:Y:S01]  /*f080*/  IADD3 R9, P6, R32.reuse, 0x1000, RZ ;  /* 0x0000100020097810 */ /* 0x040fe20007fde0ff */
[----:B------:R-:W-:Y:S01]  /*f090*/  UIMAD UR9, UR14, UR12, URZ ;  /* 0x0000000c0e0972a4 */ /* 0x000fe2000f8e023f */
[C---:B------:R-:W-:Y:S02]  /*f0a0*/  IADD3 R13, P5, R32.reuse, 0x2000, RZ ;  /* 0x00002000200d7810 */ /* 0x040fe40007fbe0ff */
[----:B------:R-:W-:Y:S01]  /*f0b0*/  LOP3.LUT R8, R9, 0x380, RZ, 0xc0, !PT ;  /* 0x0000038009087812 */ /* 0x000fe200078ec0ff */
[----:B------:R-:W-:Y:S01]  /*f0c0*/  UIMAD.WIDE.U32 UR10, UR4, UR12, URZ ;  /* 0x0000000c040a72a5 */ /* 0x000fe2000f8e003f */
[----:B------:R-:W-:Y:S02]  /*f0d0*/  IADD3 R25, P4, R32, 0x3000, RZ ;  /* 0x0000300020197810 */ /* 0x000fe40007f9e0ff */
[----:B------:R-:W-:Y:S01]  /*f0e0*/  SHF.R.U64 R8, R8, 0x3, RZ ;  /* 0x0000000308087819 */ /* 0x000fe200000012ff */
[----:B------:R-:W-:Y:S01]  /*f0f0*/  UIMAD UR9, UR4, UR13, UR9 ;  /* 0x0000000d040972a4 */ /* 0x000fe2000f8e0209 */
[----:B------:R-:W-:-:S02]  /*f100*/  IADD3 R29, P3, R32, 0x4000, RZ ;  /* 0x00004000201d7810 */ /* 0x000fc40007f7e0ff */
[----:B------:R-:W-:Y:S01]  /*f110*/  LOP3.LUT R8, R8, R9, RZ, 0x3c, !PT ;  /* 0x0000000908087212 */ /* 0x000fe200078e3cff */
[--C-:B------:R-:W-:Y:S01]  /*f120*/  IMAD.X R9, RZ, RZ, R33.reuse, P6 ;  /* 0x000000ffff097224 */ /* 0x100fe200030e0621 */
[C---:B------:R-:W-:Y:S01]  /*f130*/  IADD3 R3, P6, R32.reuse, 0x7000, RZ ;  /* 0x0000700020037810 */ /* 0x040fe20007fde0ff */
[----:B------:R-:W-:Y:S01]  /*f140*/  UIADD3 UR11, UR11, UR9, URZ ;  /* 0x000000090b0b7290 */ /* 0x000fe2000fffe03f */
[C---:B------:R-:W-:Y:S01]  /*f150*/  IADD3 R35, P2, R32.reuse, 0x5000, RZ ;  /* 0x0000500020237810 */ /* 0x040fe20007f5e0ff */
[----:B------:R-:W-:Y:S01]  /*f160*/  ULDC.64 UR12, c[0x0][0xae8] ;  /* 0x0002ba00000c7ab9 */ /* 0x000fe20000000a00 */
[----:B------:R-:W-:Y:S01]  /*f170*/  LOP3.LUT R2, R3, 0x380, RZ, 0xc0, !PT ;  /* 0x0000038003027812 */ /* 0x000fe200078ec0ff */
[----:B------:R-:W-:Y:S01]  /*f180*/  USHF.R.S32.HI UR4, URZ, 0x1f, UR8 ;  /* 0x0000001f3f047899 */ /* 0x000fe20008011408 */
[----:B------:R-:W-:Y:S01]  /*f190*/  IADD3 R37, P0, R32, 0x6000, RZ ;  /* 0x0000600020257810 */ /* 0x000fe20007f1e0ff */
[----:B------:R-:W-:Y:S01]  /*f1a0*/  IMAD.X R41, RZ, RZ, R33, P6 ;  /* 0x000000ffff297224 */ /* 0x000fe200030e0621 */
[----:B------:R-:W-:Y:S01]  /*f1b0*/  SHF.R.U64 R2, R2, 0x3, RZ ;  /* 0x0000000302027819 */ /* 0x000fe200000012ff */
[----:B------:R-:W-:Y:S01]  /*f1c0*/  UIMAD.WIDE.U32 UR10, UR55, UR12, UR10 ;  /* 0x0000000c370a72a5 */ /* 0x000fe2000f8e000a */
[----:B------:R-:W-:Y:S01]  /*f1d0*/  LOP3.LUT R12, R13, 0x380, RZ, 0xc0, !PT ;  /* 0x000003800d0c7812 */ /* 0x000fe200078ec0ff */
[----:B------:R-:W5:Y:S01]  /*f1e0*/  LD.E.128 R8, desc[UR36][R8.64] ;  /* 0x0000002408087980 */ /* 0x000f62000c101d00 */
[----:B------:R-:W-:-:S02]  /*f1f0*/  LOP3.LUT R40, R2, R3, RZ, 0x3c, !PT ;  /* 0x0000000302287212 */ /* 0x000fc400078e3cff */
[----:B------:R-:W1:Y:S01]  /*f200*/  @P1 LDC R3, c[0x0][0xbf0] ;  /* 0x0002fc00ff031b82 */ /* 0x000e620000000800 */
[----:B------:R-:W-:Y:S01]  /*f210*/  IMAD R2, R22, 0x20, R198 ;  /* 0x0000002016027824 */ /* 0x000fe200078e02c6 */
[----:B------:R-:W-:Y:S01]  /*f220*/  UIMAD UR11, UR55, UR13, UR11 ;  /* 0x0000000d370b72a4 */ /* 0x000fe2000f8e020b */
[----:B------:R-:W-:Y:S01]  /*f230*/  LOP3.LUT R24, R25, 0x380, RZ, 0xc0, !PT ;  /* 0x0000038019187812 */ /* 0x000fe200078ec0ff */
[----:B------:R-:W5:Y:S01]  /*f240*/  LD.E.128 R40, desc[UR36][R40.64] ;  /* 0x0000002428287980 */ /* 0x000f62000c101d00 */
[----:B------:R-:W-:Y:S01]  /*f250*/  VIADD R47, R2, UR46 ;  /* 0x0000002e022f7c36 */ /* 0x000fe20008000000 */
[----:B------:R-:W-:Y:S01]  /*f260*/  ULDC.64 UR12, c[0x0][0xaf0] ;  /* 0x0002bc00000c7ab9 */ /* 0x000fe20000000a00 */
[----:B------:R-:W-:Y:S01]  /*f270*/  LOP3.LUT R28, R29, 0x380, RZ, 0xc0, !PT ;  /* 0x000003801d1c7812 */ /* 0x000fe200078ec0ff */
[----:B------:R-:W-:Y:S01]  /*f280*/  UIMAD UR4, UR4, UR12, URZ ;  /* 0x0000000c040472a4 */ /* 0x000fe2000f8e023f */
[----:B0-----:R-:W-:Y:S01]  /*f290*/  @P1 IMAD.HI.U32 R2, R47, R20, RZ ;  /* 0x000000142f021227 */ /* 0x001fe200078e00ff */
[----:B------:R-:W-:-:S02]  /*f2a0*/  LOP3.LUT R34, R35, 0x380, RZ, 0xc0, !PT ;  /* 0x0000038023227812 */ /* 0x000fc400078ec0ff */
[----:B------:R-:W-:Y:S02]  /*f2b0*/  LOP3.LUT R36, R37, 0x380, RZ, 0xc0, !PT ;  /* 0x0000038025247812 */ /* 0x000fe400078ec0ff */
[----:B------:R-:W-:Y:S01]  /*f2c0*/  LOP3.LUT R5, R32, 0x380, RZ, 0xc0, !PT ;  /* 0x0000038020057812 */ /* 0x000fe200078ec0ff */
[----:B------:R-:W-:Y:S01]  /*f2d0*/  IMAD.MOV.U32 R21, RZ, RZ, R47 ;  /* 0x000000ffff157224 */ /* 0x000fe200078e002f */
[----:B------:R-:W-:Y:S01]  /*f2e0*/  SHF.R.U64 R12, R12, 0x3, RZ ;  /* 0x000000030c0c7819 */ /* 0x000fe200000012ff */
[----:B------:R-:W-:Y:S01]  /*f2f0*/  UIMAD UR4, UR8, UR13, UR4 ;  /* 0x0000000d080472a4 */ /* 0x000fe2000f8e0204 */
[----:B------:R-:W-:Y:S01]  /*f300*/  SHF.R.U64 R24, R24, 0x3, RZ ;  /* 0x0000000318187819 */ /* 0x000fe200000012ff */
[----:B------:R-:W-:Y:S01]  /*f310*/  UIMAD.WIDE.U32 UR8, UR8, UR12, UR10 ;  /* 0x0000000c080872a5 */ /* 0x000fe2000f8e000a */
[----:B------:R-:W-:Y:S02]  /*f320*/  SHF.R.U64 R28, R28, 0x3, RZ ;  /* 0x000000031c1c7819 */ /* 0x000fe400000012ff */
[----:B------:R-:W-:-:S02]  /*f330*/  SHF.R.U64 R34, R34, 0x3, RZ ;  /* 0x0000000322227819 */ /* 0x000fc400000012ff */
[----:B------:R-:W-:Y:S02]  /*f340*/  SHF.R.U64 R36, R36, 0x3, RZ ;  /* 0x0000000324247819 */ /* 0x000fe400000012ff */
[----:B------:R-:W-:Y:S02]  /*f350*/  SHF.R.U64 R5, R5, 0x3, RZ ;  /* 0x0000000305057819 */ /* 0x000fe400000012ff */
[----:B-1----:R-:W-:Y:S01]  /*f360*/  @P1 SHF.R.U32.HI R21, RZ, R3, R2 ;  /* 0x00000003ff151219 */ /* 0x002fe20000011602 */
[----:B------:R-:W-:Y:S01]  /*f370*/  UIADD3 UR4, UR9, UR4, URZ ;  /* 0x0000000409047290 */ /* 0x000fe2000fffe03f */
[----:B------:R-:W-:Y:S01]  /*f380*/  LOP3.LUT R12, R12, R13, RZ, 0x3c, !PT ;  /* 0x0000000d0c0c7212 */ /* 0x000fe200078e3cff */
[--C-:B------:R-:W-:Y:S01]  /*f390*/  IMAD.X R13, RZ, RZ, R33.reuse, P5 ;  /* 0x000000ffff0d7224 */ /* 0x100fe200028e0621 */
        /* <DEDUP_REMOVED lines=9> */
[----:B------:R-:W-:Y:S01]  /*f430*/  IMAD.MOV.U32 R5, RZ, RZ, R33 ;  /* 0x000000ffff057224 */ /* 0x000fe200078e0021 */
[--C-:B------:R-:W-:Y:S01]  /*f440*/  SHF.R.S32.HI R20, RZ, 0x1f, R21.reuse ;  /* 0x0000001fff147819 */ /* 0x100fe20000011415 */
[----:B------:R-:W-:Y:S01]  /*f450*/  IMAD.MOV R46, RZ, RZ, -R21 ;  /* 0x000000ffff2e7224 */ /* 0x000fe200078e0a15 */
[----:B------:R-:W-:Y:S01]  /*f460*/  ULDC.64 UR10, c[0x0][0xae0] ;  /* 0x0002b800000a7ab9 */ /* 0x000fe20000000a00 */
[----:B------:R-:W-:Y:S01]  /*f470*/  IMAD.U32 R3, RZ, RZ, UR9 ;  /* 0x00000009ff037e24 */ /* 0x000fe2000f8e00ff */
[----:B------:R-:W5:Y:S01]  /*f480*/  LD.E.128 R12, desc[UR36][R12.64] ;  /* 0x000000240c0c7980 */ /* 0x000f62000c101d00 */
[----:B------:R-:W-:-:S02]  /*f490*/  IMAD R20, R20, UR10, RZ ;  /* 0x0000000a14147c24 */ /* 0x000fc4000f8e02ff */
[----:B------:R-:W-:Y:S01]  /*f4a0*/  IMAD R45, R45, R46, R47 ;  /* 0x0000002e2d2d7224 */ /* 0x000fe200078e022f */
[----:B------:R-:W5:Y:S01]  /*f4b0*/  LD.E.128 R4, desc[UR36][R4.64] ;  /* 0x0000002404047980 */ /* 0x000f62000c101d00 */
[----:B------:R-:W-:Y:S01]  /*f4c0*/  IMAD.U32 R2, RZ, RZ, UR8 ;  /* 0x00000008ff027e24 */ /* 0x000fe2000f8e00ff */
[----:B------:R-:W-:Y:S01]  /*f4d0*/  ULDC.64 UR8, c[0x0][0xad8] ;  /* 0x0002b60000087ab9 */ /* 0x000fe20000000a00 */
[----:B------:R-:W-:Y:S01]  /*f4e0*/  IMAD.U32 R3, RZ, RZ, UR4 ;  /* 0x00000004ff037e24 */ /* 0x000fe2000f8e00ff */
[----:B------:R-:W5:Y:S01]  /*f4f0*/  LD.E.128 R24, desc[UR36][R24.64] ;  /* 0x0000002418187980 */ /* 0x000f62000c101d00 */
[----:B------:R-:W-:-:S03]  /*f500*/  IMAD R47, R21, UR11, R20 ;  /* 0x0000000b152f7c24 */ /* 0x000fc6000f8e0214 */
[----:B------:R-:W5:Y:S01]  /*f510*/  LD.E.128 R28, desc[UR36][R28.64] ;  /* 0x000000241c1c7980 */ /* 0x000f62000c101d00 */
[----:B------:R-:W-:-:S03]  /*f520*/  SHF.R.S32.HI R20, RZ, 0x1f, R45 ;  /* 0x0000001fff147819 */ /* 0x000fc6000001142d */
[----:B------:R-:W5:Y:S04]  /*f530*/  LD.E.128 R32, desc[UR36][R34.64] ;  /* 0x0000002422207980 */ /* 0x000f68000c101d00 */
[----:B------:R-:W5:Y:S01]  /*f540*/  LD.E.128 R36, desc[UR36][R36.64] ;  /* 0x0000002424247980 */ /* 0x000f62000c101d00 */
[----:B------:R-:W-:Y:S01]  /*f550*/  IMAD.WIDE.U32 R2, R21, UR10, R2 ;  /* 0x0000000a15027c25 */ /* 0x000fe2000f8e0002 */
[----:B------:R-:W-:Y:S01]  /*f560*/  @!PT LDS RZ, [RZ] ;  /* 0x00000000fffff984 */ /* 0x000fe20000000800 */
[----:B------:R-:W-:Y:S01]  /*f570*/  @!PT LDS RZ, [RZ] ;  /* 0x00000000fffff984 */ /* 0x000fe20000000800 */
[----:B------:R-:W-:Y:S01]  /*f580*/  @!PT LDS RZ, [RZ] ;  /* 0x00000000fffff984 */ /* 0x000fe20000000800 */
[----:B------:R-:W-:Y:S01]  /*f590*/  @!PT LDS RZ, [RZ] ;  /* 0x00000000fffff984 */ /* 0x000fe20000000800 */
[----:B------:R0:W-:Y:S06]  /*f5a0*/  MEMBAR.ALL.CTA ;  /* 0x0000000000007992 */ /* 0x0001ec0000008000 */
[----:B0-----:R-:W0:Y:S01]  /*f5b0*/  FENCE.VIEW.ASYNC.S ;  /* 0x00000000000073c6 */ /* 0x001e220000000000 */
[----:B------:R-:W-:-:S02]  /*f5c0*/  IMAD.IADD R3, R3, 0x1, R47 ;  /* 0x0000000103037824 */ /* 0x000fc400078e022f */
[----:B------:R-:W-:Y:S02]  /*f5d0*/  IMAD R20, R20, UR8, RZ ;  /* 0x0000000814147c24 */ /* 0x000fe4000f8e02ff */
[----:B------:R-:W-:Y:S02]  /*f5e0*/  VIADD R49, R198, UR46 ;  /* 0x0000002ec6317c36 */ /* 0x000fe40008000000 */
[C---:B------:R-:W-:Y:S02]  /*f5f0*/  IMAD R47, R45.reuse, UR9, R20 ;  /* 0x000000092d2f7c24 */ /* 0x040fe4000f8e0214 */
[----:B------:R-:W-:Y:S01]  /*f600*/  IMAD.WIDE.U32 R2, R45, UR8, R2 ;  /* 0x000000082d027c25 */ /* 0x000fe2000f8e0002 */
[----:B------:R-:W-:Y:S01]  /*f610*/  ISETP.GE.AND P2, PT, R49, R44, PT ;  /* 0x0000002c3100720c */ /* 0x000fe20003f46270 */
[----:B------:R-:W-:Y:S02]  /*f620*/  ULDC.64 UR8, c[0x0][0xa80] ;  /* 0x0002a00000087ab9 */ /* 0x000fe40000000a00 */
[----:B------:R-:W-:Y:S01]  /*f630*/  VIADD R0, R0, 0x28820 ;  /* 0x0002882000007836 */ /* 0x000fe20000000000 */
[----:B------:R-:W-:Y:S01]  /*f640*/  LEA R45, P3, R2, UR8, 0x1 ;  /* 0x00000008022d7c11 */ /* 0x000fe2000f8608ff */
[----:B------:R-:W-:-:S02]  /*f650*/  IMAD.IADD R3, R3, 0x1, R47 ;  /* 0x0000000103037824 */ /* 0x000fc400078e022f */
[----:B------:R-:W-:Y:S01]  /*f660*/  VIADD R21, R49, 0x20 ;  /* 0x0000002031157836 */ /* 0x000fe20000000000 */
[----:B------:R-:W-:Y:S02]  /*f670*/  PRMT R0, RZ, 0x654, R0 ;  /* 0x00000654ff007816 */ /* 0x000fe40000000000 */
[----:B------:R-:W-:Y:S02]  /*f680*/  LEA.HI.X R46, R2, UR9, R3, 0x1, P3 ;  /* 0x00000009022e7c11 */ /* 0x000fe400098f0c03 */
[-C--:B------:R-:W-:Y:S01]  /*f690*/  ISETP.GE.AND P0, PT, R21, R44.reuse, PT ;  /* 0x0000002c1500720c */ /* 0x080fe20003f06270 */
[----:B------:R-:W-:Y:S01]  /*f6a0*/  VIADD R21, R49, 0x40 ;  /* 0x0000004031157836 */ /* 0x000fe20000000000 */
[----:B0-----:R0:W-:Y:S01]  /*f6b0*/  SYNCS.ARRIVE.TRANS64.RED.A1T0 RZ, [R0+URZ], RZ ;  /* 0x000000ff00ff79a7 */ /* 0x0011e2000810043f */
[----:B------:R1:W2:Y:S01]  /*f6c0*/  SHFL.IDX PT, R20, R45, RZ, 0x181f ;  /* 0x00181fff2d147589 */ /* 0x0002a200000e0000 */
[----:B------:R-:W-:Y:S02]  /*f6d0*/  BSSY B1, `(.L_x_1416) ;  /* 0x000000d000017945 */ /* 0x000fe40003800000 */
[----:B------:R-:W-:Y:S01]  /*f6e0*/  ISETP.GE.AND P1, PT, R21, R44, PT ;  /* 0x0000002c1500720c */ /* 0x000fe20003f26270 */
[----:B0-----:R1:W0:Y:S01]  /*f6f0*/  SHFL.IDX PT, R0, R46, RZ, 0x181f ;  /* 0x00181fff2e007589 */ /* 0x00122200000e0000 */
[----:B------:R-:W-:Y:S11]  /*f700*/  @P2 BRA `(.L_x_1417) ;  /* 0x0000000000242947 */ /* 0x000ff60003800000 */
[----:B------:R-:W-:Y:S02]  /*f710*/  ULDC UR4, c[0x0][0xac8] ;  /* 0x0002b20000047ab9 */ /* 0x000fe40000000800 */
[----:B------:R-:W-:Y:S02]  /*f720*/  ISETP.GE.AND P2, PT, R18, UR4, PT ;  /* 0x0000000412007c0c */ /* 0x000fe4000bf46270 */
[----:B------:R-:W-:-:S11]  /*f730*/  ISETP.GE.AND P3, PT, R19, UR4, PT ;  /* 0x0000000413007c0c */ /* 0x000fd6000bf66270 */
[CC--:B--2---:R-:W-:Y:S02]  /*f740*/  @!P2 LEA R2, P4, R18.reuse, R20.reuse, 0x1 ;  /* 0x000000141202a211 */ /* 0x0c4fe400078808ff */
[C---:B------:R-:W-:Y:S02]  /*f750*/  @!P3 LEA R20, P5, R19.reuse, R20, 0x1 ;  /* 0x000000141314b211 */ /* 0x040fe400078a08ff */
[-C--:B0-----:R-:W-:Y:S02]  /*f760*/  @!P2 LEA.HI.X R3, R18, R0.reuse, R221, 0x1, P4 ;  /* 0x000000001203a211 */ /* 0x081fe400020f0cdd */
[----:B------:R-:W-:-:S03]  /*f770*/  @!P3 LEA.HI.X R21, R19, R0, R220, 0x1, P5 ;  /* 0x000000001315b211 */ /* 0x000fc600028f0cdc */
[----:B-----5:R3:W-:Y:S04]  /*f780*/  @!P2 ST.E.128 desc[UR36][R2.64], R4 ;  /* 0x000000040200a985 */ /* 0x0207e8000c101d24 */
[----:B------:R3:W-:Y:S02]  /*f790*/  @!P3 ST.E.128 desc[UR36][R20.64], R28 ;  /* 0x0000001c1400b985 */ /* 0x0007e4000c101d24 */
.L_x_1417:
[----:B------:R-:W-:Y:S05]  /*f7a0*/  BSYNC B1 ;  /* 0x0000000000017941 */ /* 0x000fea0003800000 */
.L_x_1416:
[----:B0-----:R0:W4:Y:S01]  /*f7b0*/  SHFL.IDX PT, R0, R46, 0x1, 0x181f ;  /* 0x00381f002e007f89 */ /* 0x00112200000e0000 */
[----:B------:R-:W-:Y:S03]  /*f7c0*/  BSSY B1, `(.L_x_1418) ;  /* 0x000000c000017945 */ /* 0x000fe60003800000 */
[----:B---3-5:R0:W3:Y:S01]  /*f7d0*/  SHFL.IDX PT, R4, R45, 0x1, 0x181f ;  /* 0x00381f002d047f89 */ /* 0x0280e200000e0000 */
[----:B------:R-:W-:Y:S05]  /*f7e0*/  @P0 BRA `(.L_x_1419) ;  /* 0x0000000000240947 */ /* 0x000fea0003800000 */
[----:B------:R-:W-:Y:S02]  /*f7f0*/  ULDC UR4, c[0x0][0xac8] ;  /* 0x0002b20000047ab9 */ /* 0x000fe40000000800 */
[----:B------:R-:W-:Y:S02]  /*f800*/  ISETP.GE.AND P3, PT, R18, UR4, PT ;  /* 0x0000000412007c0c */ /* 0x000fe4000bf66270 */
[----:B------:R-:W-:-:S11]  /*f810*/  ISETP.GE.AND P4, PT, R19, UR4, PT ;  /* 0x0000000413007c0c */ /* 0x000fd6000bf86270 */
[CC--:B---3--:R-:W-:Y:S02]  /*f820*/  @!P3 LEA R2, P0, R18.reuse, R4.reuse, 0x1 ;  /* 0x000000041202b211 */ /* 0x0c8fe400078008ff */
[C---:B------:R-:W-:Y:S02]  /*f830*/  @!P4 LEA R4, P2, R19.reuse, R4, 0x1 ;  /* 0x000000041304c211 */ /* 0x040fe400078408ff */
[-C--:B----4-:R-:W-:Y:S02]  /*f840*/  @!P3 LEA.HI.X R3, R18, R0.reuse, R221, 0x1, P0 ;  /* 0x000000001203b211 */ /* 0x090fe400000f0cdd */
[----:B------:R-:W-:-:S03]  /*f850*/  @!P4 LEA.HI.X R5, R19, R0, R220, 0x1, P2 ;  /* 0x000000001305c211 */ /* 0x000fc600010f0cdc */
[----:B------:R3:W-:Y:S04]  /*f860*/  @!P3 ST.E.128 desc[UR36][R2.64], R8 ;  /* 0x000000080200b985 */ /* 0x0007e8000c101d24 */
[----:B------:R3:W-:Y:S02]  /*f870*/  @!P4 ST.E.128 desc[UR36][R4.64], R32 ;  /* 0x000000200400c985 */ /* 0x0007e4000c101d24 */
.L_x_1419:
[----:B------:R-:W-:Y:S05]  /*f880*/  BSYNC B1 ;  /* 0x0000000000017941 */ /* 0x000fea0003800000 */
.L_x_1418:
[----:B----4-:R4:W0:Y:S01]  /*f890*/  SHFL.IDX PT, R0, R46, 0x2, 0x181f ;  /* 0x00581f002e007f89 */ /* 0x01082200000e0000 */
[----:B------:R-:W-:Y:S03]  /*f8a0*/  BSSY B1, `(.L_x_1420) ;  /* 0x000000c000017945 */ /* 0x000fe60003800000 */
[----:B---3--:R4:W3:Y:S01]  /*f8b0*/  SHFL.IDX PT, R4, R45, 0x2, 0x181f ;  /* 0x00581f002d047f89 */ /* 0x0088e200000e0000 */
[----:B------:R-:W-:Y:S05]  /*f8c0*/  @P1 BRA `(.L_x_1421) ;  /* 0x0000000000241947 */ /* 0x000fea0003800000 */
[----:B------:R-:W-:Y:S02]  /*f8d0*/  ULDC UR4, c[0x0][0xac8] ;  /* 0x0002b20000047ab9 */ /* 0x000fe40000000800 */
[----:B------:R-:W-:Y:S02]  /*f8e0*/  ISETP.GE.AND P2, PT, R18, UR4, PT ;  /* 0x0000000412007c0c */ /* 0x000fe4000bf46270 */
[----:B------:R-:W-:-:S11]  /*f8f0*/  ISETP.GE.AND P3, PT, R19, UR4, PT ;  /* 0x0000000413007c0c */ /* 0x000fd6000bf66270 */
[CC--:B---3--:R-:W-:Y:S02]  /*f900*/  @!P2 LEA R2, P0, R18.reuse, R4.reuse, 0x1 ;  /* 0x000000041202a211 */ /* 0x0c8fe400078008ff */
[C---:B------:R-:W-:Y:S02]  /*f910*/  @!P3 LEA R4, P1, R19.reuse, R4, 0x1 ;  /* 0x000000041304b211 */ /* 0x040fe400078208ff */
[-C--:B0-----:R-:W-:Y:S02]  /*f920*/  @!P2 LEA.HI.X R3, R18, R0.reuse, R221, 0x1, P0 ;  /* 0x000000001203a211 */ /* 0x081fe400000f0cdd */
[----:B------:R-:W-:-:S03]  /*f930*/  @!P3 LEA.HI.X R5, R19, R0, R220, 0x1, P1 ;  /* 0x000000001305b211 */ /* 0x000fc600008f0cdc */
[----:B------:R0:W-:Y:S04]  /*f940*/  @!P2 ST.E.128 desc[UR36][R2.64], R12 ;  /* 0x0000000c0200a985 */ /* 0x0001e8000c101d24 */
[----:B------:R0:W-:Y:S02]  /*f950*/  @!P3 ST.E.128 desc[UR36][R4.64], R36 ;  /* 0x000000240400b985 */ /* 0x0001e4000c101d24 */
.L_x_1421:
[----:B------:R-:W-:Y:S05]  /*f960*/  BSYNC B1 ;  /* 0x0000000000017941 */ /* 0x000fea0003800000 */
.L_x_1420:
        /* <DEDUP_REMOVED lines=12> */
[----:B----4-:R-:W-:-:S04]  /*fa30*/  LEA R2, P0, R19, R45, 0x1 ;  /* 0x0000002d13027211 */ /* 0x010fc800078008ff */
[----:B------:R-:W-:-:S05]  /*fa40*/  LEA.HI.X R3, R19, R46, R220, 0x1, P0 ;  /* 0x0000002e13037211 */ /* 0x000fca00000f0cdc */
[----:B------:R0:W-:Y:S01]  /*fa50*/  ST.E.128 desc[UR36][R2.64], R40 ;  /* 0x0000002802007985 */ /* 0x0001e2000c101d24 */
[----:B------:R-:W-:Y:S05]  /*fa60*/  BRA `(.L_x_1422) ;  /* 0x0000001400fc7947 */ /* 0x000fea0003800000 */
.L_x_1415:
[----:B------:R-:W-:Y:S01]  /*fa70*/  ULDC.64 UR12, c[0x0][0xb08] ;  /* 0x0002c200000c7ab9 */ /* 0x000fe20000000a00 */
[----:B0-----:R-:W0:Y:S01]  /*fa80*/  @P1 LDC R4, c[0x0][0xbec] ;  /* 0x0002fb00ff041b82 */ /* 0x001e220000000800 */
[----:B------:R-:W-:Y:S01]  /*fa90*/  UIMAD UR9, UR14, UR12, URZ ;  /* 0x0000000c0e0972a4 */ /* 0x000fe2000f8e023f */
[----:B------:R-:W-:Y:S01]  /*faa0*/  IMAD.MOV.U32 R7, RZ, RZ, R13 ;  /* 0x000000ffff077224 */ /* 0x000fe200078e000d */
[----:B------:R-:W-:Y:S01]  /*fab0*/  UIMAD.WIDE.U32 UR10, UR4, UR12, URZ ;  /* 0x0000000c040a72a5 */ /* 0x000fe2000f8e003f */
[----:B------:R-:W-:Y:S01]  /*fac0*/  BSSY B1, `(.L_x_1423) ;  /* 0x000006d000017945 */ /* 0x000fe20003800000 */
[----:B------:R-:W-:Y:S02]  /*fad0*/  UIMAD UR9, UR4, UR13, UR9 ;  /* 0x0000000d040972a4 */ /* 0x000fe4000f8e0209 */
[----:B------:R-:W-:Y:S01]  /*fae0*/  USHF.R.S32.HI UR4, URZ, 0x1f, UR8 ;  /* 0x0000001f3f047899 */ /* 0x000fe20008011408 */
[----:B------:R-:W1:Y:S01]  /*faf0*/  @P1 LDC R5, c[0x0][0xbf0] ;  /* 0x0002fc00ff051b82 */ /* 0x000e620000000800 */
[----:B------:R-:W-:Y:S01]  /*fb00*/  UIADD3 UR11, UR11, UR9, URZ ;  /* 0x000000090b0b7290 */ /* 0x000fe2000fffe03f */
[----:B------:R-:W-:-:S03]  /*fb10*/  ULDC.64 UR12, c[0x0][0xb38] ;  /* 0x0002ce00000c7ab9 */ /* 0x000fc60000000a00 */
[----:B------:R-:W-:-:S04]  /*fb20*/  UIMAD.WIDE.U32 UR10, UR55, UR12, UR10 ;  /* 0x0000000c370a72a5 */ /* 0x000fc8000f8e000a */
[----:B------:R-:W-:-:S03]  /*fb30*/  UIMAD UR11, UR55, UR13, UR11 ;  /* 0x0000000d370b72a4 */ /* 0x000fc6000f8e020b */
[----:B------:R-:W-:Y:S02]  /*fb40*/  ULDC.64 UR12, c[0x0][0xb40] ;  /* 0x0002d000000c7ab9 */ /* 0x000fe40000000a00 */
[----:B------:R-:W-:Y:S01]  /*fb50*/  UIMAD UR4, UR4, UR12, URZ ;  /* 0x0000000c040472a4 */ /* 0x000fe2000f8e023f */
[----:B0-----:R-:W-:-:S03]  /*fb60*/  @P1 IMAD.HI.U32 R4, R13, R4, RZ ;  /* 0x000000040d041227 */ /* 0x001fc600078e00ff */
[----:B------:R-:W-:Y:S02]  /*fb70*/  UIMAD UR4, UR8, UR13, UR4 ;  /* 0x0000000d080472a4 */ /* 0x000fe4000f8e0204 */
[----:B------:R-:W-:-:S03]  /*fb80*/  UIMAD.WIDE.U32 UR8, UR8, UR12, UR10 ;  /* 0x0000000c080872a5 */ /* 0x000fc6000f8e000a */
[----:B------:R-:W-:Y:S01]  /*fb90*/  ULDC.64 UR10, c[0x0][0xb48] ;  /* 0x0002d200000a7ab9 */ /* 0x000fe20000000a00 */
[----:B------:R-:W-:Y:S01]  /*fba0*/  UIADD3 UR9, UR9, UR4, URZ ;  /* 0x0000000409097290 */ /* 0x000fe2000fffe03f */
[----:B-1----:R-:W-:-:S03]  /*fbb0*/  @P1 SHF.R.U32.HI R7, RZ, R5, R4 ;  /* 0x00000005ff071219 */ /* 0x002fc60000011604 */
[----:B------:R-:W-:Y:S01]  /*fbc0*/  UIMAD.WIDE.U32 UR8, UR56, UR10, UR8 ;  /* 0x0000000a380872a5 */ /* 0x000fe2000f8e0008 */
[--C-:B------:R-:W-:Y:S01]  /*fbd0*/  SHF.R.S32.HI R4, RZ, 0x1f, R7.reuse ;  /* 0x0000001fff047819 */ /* 0x100fe20000011407 */
[----:B------:R-:W-:Y:S02]  /*fbe0*/  IMAD.MOV R6, RZ, RZ, -R7 ;  /* 0x000000ffff067224 */ /* 0x000fe400078e0a07 */
[----:B------:R-:W-:Y:S02]  /*fbf0*/  UIMAD UR56, UR56, UR11, UR9 ;  /* 0x0000000b383872a4 */ /* 0x000fe4000f8e0209 */
[----:B------:R-:W-:Y:S01]  /*fc00*/  IMAD R45, R45, R6, R13 ;  /* 0x000000062d2d7224 */ /* 0x000fe200078e020d */
[----:B------:R-:W-:Y:S01]  /*fc10*/  ULDC.64 UR10, c[0x0][0xb30] ;  /* 0x0002cc00000a7ab9 */ /* 0x000fe20000000a00 */
[----:B------:R-:W-:Y:S02]  /*fc20*/  IMAD.U32 R5, RZ, RZ, UR9 ;  /* 0x00000009ff057e24 */ /* 0x000fe4000f8e00ff */
[----:B------:R-:W-:-:S02]  /*fc30*/  IMAD R6, R4, UR10, RZ ;  /* 0x0000000a04067c24 */ /* 0x000fc4000f8e02ff */
[----:B------:R-:W-:Y:S01]  /*fc40*/  IMAD.U32 R4, RZ, RZ, UR8 ;  /* 0x00000008ff047e24 */ /* 0x000fe2000f8e00ff */
[----:B------:R-:W-:Y:S01]  /*fc50*/  ULDC.64 UR8, c[0x0][0xb28] ;  /* 0x0002ca0000087ab9 */ /* 0x000fe20000000a00 */
[----:B------:R-:W-:Y:S02]  /*fc60*/  IMAD.U32 R5, RZ, RZ, UR56 ;  /* 0x00000038ff057e24 */ /* 0x000fe4000f8e00ff */
[C---:B------:R-:W-:Y:S01]  /*fc70*/  IMAD R9, R7.reuse, UR11, R6 ;  /* 0x0000000b07097c24 */ /* 0x040fe2000f8e0206 */
[----:B------:R-:W-:Y:S01]  /*fc80*/  SHF.R.S32.HI R6, RZ, 0x1f, R45 ;  /* 0x0000001fff067819 */ /* 0x000fe2000001142d */
        /* <DEDUP_REMOVED lines=9> */
[----:B------:R-:W-:Y:S01]  /*fd20*/  PRMT R6, RZ, 0x654, R6 ;  /* 0x00000654ff067816 */ /* 0x000fe20000000006 */
[----:B------:R0:W1:Y:S01]  /*fd30*/  SHFL.IDX PT, R14, R0, RZ, 0x1c1f ;  /* 0x001c1fff000e7589 */ /* 0x00006200000e0000 */
[----:B------:R-:W-:Y:S02]  /*fd40*/  LEA.HI.X R20, R4, UR9, R5, 0x2, P1 ;  /* 0x0000000904147c11 */ /* 0x000fe400088f1405 */
[----:B------:R0:W-:Y:S03]  /*fd50*/  SYNCS.ARRIVE.TRANS64.RED.A1T0 RZ, [R6+URZ], RZ ;  /* 0x000000ff06ff79a7 */ /* 0x0001e6000810043f */
[----:B------:R0:W2:Y:S01]  /*fd60*/  SHFL.IDX PT, R15, R20, RZ, 0x1c1f ;  /* 0x001c1fff140f7589 */ /* 0x0000a200000e0000 */
[----:B------:R-:W-:Y:S05]  /*fd70*/  @P2 BRA `(.L_x_1424) ;  /* 0x0000000400042947 */ /* 0x000fea0003800000 */
[----:B------:R-:W-:Y:S02]  /*fd80*/  ULDC UR4, c[0x0][0xac8] ;  /* 0x0002b20000047ab9 */ /* 0x000fe40000000800 */
[----:B------:R-:W-:Y:S02]  /*fd90*/  ISETP.GE.AND P1, PT, R16, UR4, PT ;  /* 0x0000000410007c0c */ /* 0x000fe4000bf26270 */
[----:B------:R-:W-:Y:S02]  /*fda0*/  ISETP.GE.AND P3, PT, R197, UR4, PT ;  /* 0x00000004c5007c0c */ /* 0x000fe4000bf66270 */
[----:B------:R-:W-:Y:S02]  /*fdb0*/  ISETP.GE.AND P4, PT, R196, UR4, PT ;  /* 0x00000004c4007c0c */ /* 0x000fe4000bf86270 */
[----:B------:R-:W-:-:S07]  /*fdc0*/  ISETP.GE.AND P2, PT, R195, UR4, PT ;  /* 0x00000004c3007c0c */ /* 0x000fce000bf46270 */
[CC--:B-1----:R-:W-:Y:S02]  /*fdd0*/  @!P1 LEA R4, P5, R16.reuse, R14.reuse, 0x2 ;  /* 0x0000000e10049211 */ /* 0x0c2fe400078a10ff */
[CC--:B0-----:R-:W-:Y:S02]  /*fde0*/  @!P3 LEA R6, P6, R197.reuse, R14.reuse, 0x2 ;  /* 0x0000000ec506b211 */ /* 0x0c1fe400078c10ff */
[-C--:B--2---:R-:W-:Y:S02]  /*fdf0*/  @!P1 LEA.HI.X R5, R16, R15.reuse, R215, 0x2, P5 ;  /* 0x0000000f10059211 */ /* 0x084fe400028f14d7 */
[----:B------:R-:W-:Y:S02]  /*fe00*/  @!P3 LEA.HI.X R7, R197, R15, R214, 0x2, P6 ;  /* 0x0000000fc507b211 */ /* 0x000fe400030f14d6 */
[----:B------:R-:W-:Y:S01]  /*fe10*/  @!P4 LEA R8, P5, R196, R14, 0x2 ;  /* 0x0000000ec408c211 */ /* 0x000fe200078a10ff */
[----:B------:R0:W-:Y:S01]  /*fe20*/  @!P1 ST.E.64 desc[UR36][R4.64], R88 ;  /* 0x0000005804009985 */ /* 0x0001e2000c101b24 */
[----:B------:R-:W-:-:S02]  /*fe30*/  ISETP.GE.AND P1, PT, R194, UR4, PT ;  /* 0x00000004c2007c0c */ /* 0x000fc4000bf26270 */
[-C--:B------:R-:W-:Y:S01]  /*fe40*/  @!P2 LEA R10, P6, R195, R14.reuse, 0x2 ;  /* 0x0000000ec30aa211 */ /* 0x080fe200078c10ff */
[----:B------:R1:W-:Y:S01]  /*fe50*/  @!P3 ST.E.64 desc[UR36][R6.64], R92 ;  /* 0x0000005c0600b985 */ /* 0x0003e2000c101b24 */
[----:B------:R-:W-:Y:S02]  /*fe60*/  ISETP.GE.AND P3, PT, R193, UR4, PT ;  /* 0x00000004c1007c0c */ /* 0x000fe4000bf66270 */
[-C--:B------:R-:W-:Y:S02]  /*fe70*/  @!P4 LEA.HI.X R9, R196, R15.reuse, R213, 0x2, P5 ;  /* 0x0000000fc409c211 */ /* 0x080fe400028f14d5 */
[----:B------:R-:W-:Y:S02]  /*fe80*/  @!P2 LEA.HI.X R11, R195, R15, R212, 0x2, P6 ;  /* 0x0000000fc30ba211 */ /* 0x000fe400030f14d4 */
[----:B------:R-:W-:Y:S01]  /*fe90*/  ISETP.GE.AND P5, PT, R192, UR4, PT ;  /* 0x00000004c0007c0c */ /* 0x000fe2000bfa6270 */
[----:B------:R2:W-:Y:S02]  /*fea0*/  @!P4 ST.E.64 desc[UR36][R8.64], R96 ;  /* 0x000000600800c985 */ /* 0x0005e4000c101b24 */
[----:B------:R-:W-:-:S02]  /*feb0*/  @!P1 LEA R12, P4, R194, R14, 0x2 ;  /* 0x0000000ec20c9211 */ /* 0x000fc400078810ff */
[----:B------:R3:W-:Y:S01]  /*fec0*/  @!P2 ST.E.64 desc[UR36][R10.64], R100 ;  /* 0x000000640a00a985 */ /* 0x0007e2000c101b24 */
[----:B------:R-:W-:Y:S02]  /*fed0*/  ISETP.GE.AND P2, PT, R191, UR4, PT ;  /* 0x00000004bf007c0c */ /* 0x000fe4000bf46270 */
[CC--:B0-----:R-:W-:Y:S02]  /*fee0*/  @!P3 LEA R4, P6, R193.reuse, R14.reuse, 0x2 ;  /* 0x0000000ec104b211 */ /* 0x0c1fe400078c10ff */
[-C--:B------:R-:W-:Y:S02]  /*fef0*/  @!P1 LEA.HI.X R13, R194, R15.reuse, R211, 0x2, P4 ;  /* 0x0000000fc20d9211 */ /* 0x080fe400020f14d3 */
[----:B------:R-:W-:Y:S02]  /*ff00*/  @!P3 LEA.HI.X R5, R193, R15, R210, 0x2, P6 ;  /* 0x0000000fc105b211 */ /* 0x000fe400030f14d2 */
[----:B------:R-:W-:Y:S01]  /*ff10*/  ISETP.GE.AND P4, PT, R190, UR4, PT ;  /* 0x00000004be007c0c */ /* 0x000fe2000bf86270 */
[----:B------:R0:W-:Y:S01]  /*ff20*/  @!P1 ST.E.64 desc[UR36][R12.64], R104 ;  /* 0x000000680c009985 */ /* 0x0001e2000c101b24 */
[----:B-1----:R-:W-:-:S03]  /*ff30*/  @!P5 LEA R6, P1, R192, R14, 0x2 ;  /* 0x0000000ec006d211 */ /* 0x002fc600078210ff */
[----:B------:R1:W-:Y:S01]  /*ff40*/  @!P3 ST.E.64 desc[UR36][R4.64], R108 ;  /* 0x0000006c0400b985 */ /* 0x0003e2000c101b24 */
[-C--:B--2---:R-:W-:Y:S02]  /*ff50*/  @!P2 LEA R8, P6, R191, R14.reuse, 0x2 ;  /* 0x0000000ebf08a211 */ /* 0x084fe400078c10ff */
[----:B------:R-:W-:Y:S02]  /*ff60*/  ISETP.GE.AND P3, PT, R189, UR4, PT ;  /* 0x00000004bd007c0c */ /* 0x000fe4000bf66270 */
[-C--:B------:R-:W-:Y:S02]  /*ff70*/  @!P5 LEA.HI.X R7, R192, R15.reuse, R209, 0x2, P1 ;  /* 0x0000000fc007d211 */ /* 0x080fe400008f14d1 */
[----:B------:R-:W-:Y:S02]  /*ff80*/  ISETP.GE.AND P1, PT, R188, UR4, PT ;  /* 0x00000004bc007c0c */ /* 0x000fe4000bf26270 */
[----:B------:R-:W-:Y:S01]  /*ff90*/  @!P2 LEA.HI.X R9, R191, R15, R208, 0x2, P6 ;  /* 0x0000000fbf09a211 */ /* 0x000fe200030f14d0 */
[----:B------:R2:W-:Y:S01]  /*ffa0*/  @!P5 ST.E.64 desc[UR36][R6.64], R112 ;  /* 0x000000700600d985 */ /* 0x0005e2000c101b24 */
[----:B---3--:R-:W-:-:S03]  /*ffb0*/  @!P4 LEA R10, P6, R190, R14, 0x2 ;  /* 0x0000000ebe0ac211 */ /* 0x008fc600078c10ff */
[----:B------:R3:W-:Y:S01]  /*ffc0*/  @!P2 ST.E.64 desc[UR36][R8.64], R116 ;  /* 0x000000740800a985 */ /* 0x0007e2000c101b24 */
[----:B------:R-:W-:Y:S02]  /*ffd0*/  ISETP.GE.AND P2, PT, R187, UR4, PT ;  /* 0x00000004bb007c0c */ /* 0x000fe4000bf46270 */
[-C--:B------:R-:W-:Y:S02]  /*ffe0*/  @!P4 LEA.HI.X R11, R190, R15.reuse, R207, 0x2, P6 ;  /* 0x0000000fbe0bc211 */ /* 0x080fe400030f14cf */
[CC--:B0-----:R-:W-:Y:S02]  /*fff0*/  @!P3 LEA R12, P5, R189.reuse, R14.reuse, 0x2 ;  /* 0x0000000ebd0cb211 */ /* 0x0c1fe400078a10ff */
        /* <DEDUP_REMOVED lines=14> */
[CC--:B0-----:R-:W-:Y:S02]  /*100e0*/  @!P5 LEA R10, P2, R185.reuse, R14.reuse, 0x2 ;  /* 0x0000000eb90ad211 */ /* 0x0c1fe400078410ff */
[-C--:B------:R-:W-:Y:S02]  /*100f0*/  @!P4 LEA.HI.X R9, R186, R15.reuse, R203, 0x2, P6 ;  /* 0x0000000fba09c211 */ /* 0x080fe400030f14cb */
[CC--:B-1----:R-:W-:Y:S02]  /*10100*/  @!P3 LEA R12, P6, R184.reuse, R14.reuse, 0x2 ;  /* 0x0000000eb80cb211 */ /* 0x0c2fe400078c10ff */
        /* <DEDUP_REMOVED lines=8> */
.L_x_1424:
[----:B------:R-:W-:Y:S05]  /*10190*/  BSYNC B1 ;  /* 0x0000000000017941 */ /* 0x000fea0003800000 */
.L_x_1423:
[----:B0-----:R-:W0:Y:S04]  /*101a0*/  SHFL.IDX PT, R20, R20, 0x1, 0x1c1f ;  /* 0x003c1f0014147f89 */ /* 0x001e2800000e0000 */
[----:B------:R-:W3:Y:S01]  /*101b0*/  SHFL.IDX PT, R0, R0, 0x1, 0x1c1f ;  /* 0x003c1f0000007f89 */ /* 0x000ee200000e0000 */
[----:B------:R-:W-:Y:S05]  /*101c0*/  @P0 BRA `(.L_x_1422) ;  /* 0x0000001000240947 */ /* 0x000fea0003800000 */
[----:B------:R-:W-:Y:S02]  /*101d0*/  ULDC UR4, c[0x0][0xac8] ;  /* 0x0002b20000047ab9 */ /* 0x000fe40000000800 */
[----:B------:R-:W-:Y:S02]  /*101e0*/  ISETP.GE.AND P2, PT, R16, UR4, PT ;  /* 0x0000000410007c0c */ /* 0x000fe4000bf46270 */
[----:B------:R-:W-:Y:S02]  /*101f0*/  ISETP.GE.AND P1, PT, R197, UR4, PT ;  /* 0x00000004c5007c0c */ /* 0x000fe4000bf26270 */
[----:B------:R-:W-:Y:S02]  /*10200*/  ISETP.GE.AND P0, PT, R196, UR4, PT ;  /* 0x00000004c4007c0c */ /* 0x000fe4000bf06270 */
[----:B------:R-:W-:Y:S02]  /*10210*/  ISETP.GE.AND P4, PT, R194, UR4, PT ;  /* 0x00000004c2007c0c */ /* 0x000fe4000bf86270 */
[----:B------:R-:W-:-:S05]  /*10220*/  ISETP.GE.AND P3, PT, R195, UR4, PT ;  /* 0x00000004c3007c0c */ /* 0x000fca000bf66270 */
[CC--:B---34-:R-:W-:Y:S02]  /*10230*/  @!P2 LEA R4, P6, R16.reuse, R0.reuse, 0x2 ;  /* 0x000000001004a211 */ /* 0x0d8fe400078c10ff */
[C---:B------:R-:W-:Y:S02]  /*10240*/  @!P1 LEA R6, P5, R197.reuse, R0, 0x2 ;  /* 0x00000000c5069211 */ /* 0x040fe400078a10ff */
[----:B0-----:R-:W-:Y:S02]  /*10250*/  @!P2 LEA.HI.X R5, R16, R20, R215, 0x2, P6 ;  /* 0x000000141005a211 */ /* 0x001fe400030f14d7 */
[----:B------:R-:W-:Y:S02]  /*10260*/  @!P0 LEA R8, P6, R196, R0, 0x2 ;  /* 0x00000000c4088211 */ /* 0x000fe400078c10ff */
[----:B------:R-:W-:Y:S01]  /*10270*/  @!P1 LEA.HI.X R7, R197, R20, R214, 0x2, P5 ;  /* 0x00000014c5079211 */ /* 0x000fe200028f14d6 */
[----:B------:R0:W-:Y:S01]  /*10280*/  @!P2 ST.E.64 desc[UR36][R4.64], R2 ;  /* 0x000000020400a985 */ /* 0x0001e2000c101b24 */
[----:B------:R-:W-:-:S02]  /*10290*/  ISETP.GE.AND P5, PT, R193, UR4, PT ;  /* 0x00000004c1007c0c */ /* 0x000fc4000bfa6270 */
[----:B------:R-:W-:Y:S01]  /*102a0*/  @!P0 LEA.HI.X R9, R196, R20, R213, 0x2, P6 ;  /* 0x00000014c4098211 */ /* 0x000fe200030f14d5 */
[----:B------:R3:W-:Y:S01]  /*102b0*/  @!P1 ST.E.64 desc[UR36][R6.64], R94 ;  /* 0x0000005e06009985 */ /* 0x0007e2000c101b24 */
[----:B------:R-:W-:Y:S02]  /*102c0*/  ISETP.GE.AND P2, PT, R192, UR4, PT ;  /* 0x00000004c0007c0c */ /* 0x000fe4000bf46270 */
[-C--:B------:R-:W-:Y:S01]  /*102d0*/  @!P3 LEA R10, P6, R195, R0.reuse, 0x2 ;  /* 0x00000000c30ab211 */ /* 0x080fe200078c10ff */
[----:B------:R4:W-:Y:S01]  /*102e0*/  @!P0 ST.E.64 desc[UR36][R8.64], R98 ;  /* 0x0000006208008985 */ /* 0x0009e2000c101b24 */
[C---:B------:R-:W-:Y:S02]  /*102f0*/  @!P4 LEA R12, P0, R194.reuse, R0, 0x2 ;  /* 0x00000000c20cc211 */ /* 0x040fe400078010ff */
[----:B------:R-:W-:Y:S02]  /*10300*/  ISETP.GE.AND P1, PT, R191, UR4, PT ;  /* 0x00000004bf007c0c */ /* 0x000fe4000bf26270 */
[----:B------:R-:W-:-:S02]  /*10310*/  @!P4 LEA.HI.X R13, R194, R20, R211, 0x2, P0 ;  /* 0x00000014c20dc211 */ /* 0x000fc400000f14d3 */
[----:B------:R-:W-:Y:S02]  /*10320*/  @!P3 LEA.HI.X R11, R195, R20, R212, 0x2, P6 ;  /* 0x00000014c30bb211 */ /* 0x000fe400030f14d4 */
[----:B------:R-:W-:Y:S02]  /*10330*/  ISETP.GE.AND P0, PT, R190, UR4, PT ;  /* 0x00000004be007c0c */ /* 0x000fe4000bf06270 */
[----:B-1----:R-:W-:Y:S01]  /*10340*/  @!P5 LEA R14, P6, R193, R0, 0x2 ;  /* 0x00000000c10ed211 */ /* 0x002fe200078c10ff */
[----:B------:R1:W-:Y:S01]  /*10350*/  @!P3 ST.E.64 desc[UR36][R10.64], R102 ;  /* 0x000000660a00b985 */ /* 0x0003e2000c101b24 */
[----:B------:R-:W-:Y:S02]  /*10360*/  ISETP.GE.AND P3, PT, R189, UR4, PT ;  /* 0x00000004bd007c0c */ /* 0x000fe4000bf66270 */
[----:B--2---:R-:W-:Y:S01]  /*10370*/  @!P5 LEA.HI.X R15, R193, R20, R210, 0x2, P6 ;  /* 0x00000014c10fd211 */ /* 0x004fe200030f14d2 */
[----:B------:R-:W-:Y:S01]  /*10380*/  @!P4 ST.E.64 desc[UR36][R12.64], R106 ;  /* 0x0000006a0c00c985 */ /* 0x000fe2000c101b24 */
[----:B0-----:R-:W-:-:S03]  /*10390*/  @!P2 LEA R2, P4, R192, R0, 0x2 ;  /* 0x00000000c002a211 */ /* 0x001fc600078810ff */
[----:B------:R-:W-:Y:S01]  /*103a0*/  @!P5 ST.E.64 desc[UR36][R14.64], R110 ;  /* 0x0000006e0e00d985 */ /* 0x000fe2000c101b24 */
[C---:B------:R-:W-:Y:S02]  /*103b0*/  @!P1 LEA R4, P5, R191.reuse, R0, 0x2 ;  /* 0x00000000bf049211 */ /* 0x040fe400078a10ff */
[----:B------:R-:W-:Y:S02]  /*103c0*/  @!P2 LEA.HI.X R3, R192, R20, R209, 0x2, P4 ;  /* 0x00000014c003a211 */ /* 0x000fe400020f14d1 */
[----:B---3--:R-:W-:Y:S02]  /*103d0*/  @!P0 LEA R6, P6, R190, R0, 0x2 ;  /* 0x00000000be068211 */ /* 0x008fe400078c10ff */
[----:B------:R-:W-:Y:S01]  /*103e0*/  ISETP.GE.AND P4, PT, R188, UR4, PT ;  /* 0x00000004bc007c0c */ /* 0x000fe2000bf86270 */
[----:B------:R0:W-:Y:S01]  /*103f0*/  @!P2 ST.E.64 desc[UR36][R2.64], R114 ;  /* 0x000000720200a985 */ /* 0x0001e2000c101b24 */
[-C--:B------:R-:W-:Y:S02]  /*10400*/  @!P1 LEA.HI.X R5, R191, R20.reuse, R208, 0x2, P5 ;  /* 0x00000014bf059211 */ /* 0x080fe400028f14d0 */
[----:B------:R-:W-:-:S02]  /*10410*/  @!P0 LEA.HI.X R7, R190, R20, R207, 0x2, P6 ;  /* 0x00000014be078211 */ /* 0x000fc400030f14cf */
[----:B------:R-:W-:Y:S01]  /*10420*/  ISETP.GE.AND P2, PT, R187, UR4, PT ;  /* 0x00000004bb007c0c */ /* 0x000fe2000bf46270 */
[----:B------:R2:W-:Y:S01]  /*10430*/  @!P1 ST.E.64 desc[UR36][R4.64], R118 ;  /* 0x0000007604009985 */ /* 0x0005e2000c101b24 */
[----:B----4-:R-:W-:Y:S02]  /*10440*/  @!P3 LEA R8, P5, R189, R0, 0x2 ;  /* 0x00000000bd08b211 */ /* 0x010fe400078a10ff */
[----:B------:R-:W-:Y:S01]  /*10450*/  ISETP.GE.AND P1, PT, R186, UR4, PT ;  /* 0x00000004ba007c0c */ /* 0x000fe2000bf26270 */
[----:B------:R3:W-:Y:S01]  /*10460*/  @!P0 ST.E.64 desc[UR36][R6.64], R122 ;  /* 0x0000007a06008985 */ /* 0x0007e2000c101b24 */
[----:B------:R-:W-:Y:S02]  /*10470*/  ISETP.GE.AND P0, PT, R185, UR4, PT ;  /* 0x00000004b9007c0c */ /* 0x000fe4000bf06270 */
[----:B------:R-:W-:Y:S02]  /*10480*/  @!P3 LEA.HI.X R9, R189, R20, R206, 0x2, P5 ;  /* 0x00000014bd09b211 */ /* 0x000fe400028f14ce */
[----:B------:R-:W-:-:S02]  /*10490*/  ISETP.GE.AND P5, PT, R184, UR4, PT ;  /* 0x00000004b8007c0c */ /* 0x000fc4000bfa6270 */
[CC--:B-1----:R-:W-:Y:S01]  /*104a0*/  @!P4 LEA R10, P6, R188.reuse, R0.reuse, 0x2 ;  /* 0x00000000bc0ac211 */ /* 0x0c2fe200078c10ff */
[----:B------:R1:W-:Y:S01]  /*104b0*/  @!P3 ST.E.64 desc[UR36][R8.64], R126 ;  /* 0x0000007e0800b985 */ /* 0x0003e2000c101b24 */
[C---:B0-----:R-:W-:Y:S02]  /*104c0*/  @!P2 LEA R2, P3, R187.reuse, R0, 0x2 ;  /* 0x00000000bb02a211 */ /* 0x041fe400078610ff */
[----:B------:R-:W-:Y:S02]  /*104d0*/  @!P4 LEA.HI.X R11, R188, R20, R205, 0x2, P6 ;  /* 0x00000014bc0bc211 */ /* 0x000fe400030f14cd */
[----:B--2---:R-:W-:Y:S02]  /*104e0*/  @!P1 LEA R4, P6, R186, R0, 0x2 ;  /* 0x00000000ba049211 */ /* 0x004fe400078c10ff */
[----:B------:R-:W-:Y:S01]  /*104f0*/  @!P2 LEA.HI.X R3, R187, R20, R204, 0x2, P3 ;  /* 0x00000014bb03a211 */ /* 0x000fe200018f14cc */
[----:B------:R1:W-:Y:S01]  /*10500*/  @!P4 ST.E.64 desc[UR36][R10.64], R130 ;  /* 0x000000820a00c985 */ /* 0x0003e2000c101b24 */
[----:B---3--:R-:W-:-:S02]  /*10510*/  @!P0 LEA R6, P4, R185, R0, 0x2 ;  /* 0x00000000b9068211 */ /* 0x008fc400078810ff */
[----:B------:R-:W-:Y:S01]  /*10520*/  @!P5 LEA R12, P3, R184, R0, 0x2 ;  /* 0x00000000b80cd211 */ /* 0x000fe200078610ff */
[----:B------:R1:W-:Y:S01]  /*10530*/  @!P2 ST.E.64 desc[UR36][R2.64], R134 ;  /* 0x000000860200a985 */ /* 0x0003e2000c101b24 */
[-C--:B------:R-:W-:Y:S02]  /*10540*/  @!P1 LEA.HI.X R5, R186, R20.reuse, R203, 0x2, P6 ;  /* 0x00000014ba059211 */ /* 0x080fe400030f14cb */
[-C--:B------:R-:W-:Y:S02]  /*10550*/  @!P0 LEA.HI.X R7, R185, R20.reuse, R202, 0x2, P4 ;  /* 0x00000014b9078211 */ /* 0x080fe400020f14ca */
[----:B------:R-:W-:Y:S01]  /*10560*/  @!P5 LEA.HI.X R13, R184, R20, R201, 0x2, P3 ;  /* 0x00000014b80dd211 */ /* 0x000fe200018f14c9 */
[----:B------:R1:W-:Y:S04]  /*10570*/  @!P1 ST.E.64 desc[UR36][R4.64], R138 ;  /* 0x0000008a04009985 */ /* 0x0003e8000c101b24 */
[----:B------:R1:W-:Y:S01]  /*10580*/  @!P0 ST.E.64 desc[UR36][R6.64], R142 ;  /* 0x0000008e06008985 */ /* 0x0003e2000c101b24 */
[----:B------:R-:W-:-:S03]  /*10590*/  ISETP.GE.AND P0, PT, R23, UR4, PT ;  /* 0x0000000417007c0c */ /* 0x000fc6000bf06270 */
[----:B------:R1:W-:Y:S10]  /*105a0*/  @!P5 ST.E.64 desc[UR36][R12.64], R146 ;  /* 0x000000920c00d985 */ /* 0x0003f4000c101b24 */
[----:B------:R-:W-:Y:S05]  /*105b0*/  @P0 BRA `(.L_x_1422) ;  /* 0x0000000c00280947 */ /* 0x000fea0003800000 */
[----:B-1----:R-:W-:-:S04]  /*105c0*/  LEA R2, P0, R23, R0, 0x2 ;  /* 0x0000000017027211 */ /* 0x002fc800078010ff */
[----:B------:R-:W-:-:S05]  /*105d0*/  LEA.HI.X R3, R23, R20, R200, 0x2, P0 ;  /* 0x0000001417037211 */ /* 0x000fca00000f14c8 */
[----:B------:R0:W-:Y:S01]  /*105e0*/  ST.E.64 desc[UR36][R2.64], R150 ;  /* 0x0000009602007985 */ /* 0x0001e2000c101b24 */
[----:B------:R-:W-:Y:S05]  /*105f0*/  BRA `(.L_x_1422) ;  /* 0x0000000c00187947 */ /* 0x000fea0003800000 */
.L_x_1413:
[----:B------:R-:W-:Y:S02]  /*10600*/  ULDC.64 UR8, c[0x0][0xc00] ;  /* 0x0003000000087ab9 */ /* 0x000fe40000000a00 */
[----:B------:R-:W-:-:S04]  /*10610*/  UISETP.NE.U32.AND UP0, UPT, UR8, URZ, UPT ;  /* 0x0000003f0800728c */ /* 0x000fc8000bf05070 */
[----:B------:R-:W-:-:S03]  /*10620*/  UISETP.NE.AND.EX UP0, UPT, UR9, URZ, UPT, UP0 ;  /* 0x0000003f0900728c */ /* 0x000fc6000bf05300 */
[----:B------:R-:W-:Y:S02]  /*10630*/  ULDC.64 UR8, c[0x0][0xc00] ;  /* 0x0003000000087ab9 */ /* 0x000fe40000000a00 */
[----:B------:R-:W-:Y:S01]  /*10640*/  UIMAD.WIDE UR8, UR57, 0x4, UR8 ;  /* 0x00000004390878a5 */ /* 0x000fe2000f8e0208 */
[----:B------:R-:W-:-:S05]  /*10650*/  PLOP3.LUT P1, PT, PT, PT, UP0, 0x80, 0x0 ;  /* 0x000000000000781c */ /* 0x000fca0003f2f008 */
[----:B------:R-:W-:Y:S02]  /*10660*/  IMAD.U32 R2, RZ, RZ, UR8 ;  /* 0x00000008ff027e24 */ /* 0x000fe4000f8e00ff */
[----:B------:R-:W-:Y:S01]  /*10670*/  IMAD.U32 R3, RZ, RZ, UR9 ;  /* 0x00000009ff037e24 */ /* 0x000fe2000f8e00ff */
[----:B------:R-:W-:Y:S02]  /*10680*/  ULDC.64 UR8, c[0x0][0xc08] ;  /* 0x0003020000087ab9 */ /* 0x000fe40000000a00 */
[----:B------:R-:W-:Y:S01]  /*10690*/  UISETP.NE.U32.AND UP1, UPT, UR8, URZ, UPT ;  /* 0x0000003f0800728c */ /* 0x000fe2000bf25070 */
[----:B------:R-:W-:Y:S02]  /*106a0*/  ULDC UR4, c[0x0][0xa88] ;  /* 0x0002a20000047ab9 */ /* 0x000fe40000000800 */
[----:B------:R-:W2:Y:S01]  /*106b0*/  @P1 LDG.E R6, desc[UR36][R2.64] ;  /* 0x0000002402061981 */ /* 0x000ea2000c1e1900 */
[----:B------:R-:W-:Y:S01]  /*106c0*/  UISETP.NE.AND.EX UP1, UPT, UR9, URZ, UPT, UP1 ;  /* 0x0000003f0900728c */ /* 0x000fe2000bf25310 */
[----:B------:R-:W-:-:S05]  /*106d0*/  IMAD.U32 R0, RZ, RZ, UR4 ;  /* 0x00000004ff007e24 */ /* 0x000fca000f8e00ff */
[----:B------:R-:W-:-:S05]  /*106e0*/  PLOP3.LUT P2, PT, PT, PT, UP1, 0x80, 0x0 ;  /* 0x000000000000781c */ /* 0x000fca0003f4f018 */
[----:B------:R-:W-:Y:S02]  /*106f0*/  @UP1 ULDC.64 UR8, c[0x0][0xc08] ;  /* 0x0003020000081ab9 */ /* 0x000fe40000000a00 */
[----:B------:R-:W-:-:S06]  /*10700*/  @UP1 UIMAD.WIDE UR8, UR57, 0x4, UR8 ;  /* 0x00000004390818a5 */ /* 0x000fcc000f8e0208 */
[----:B------:R-:W-:Y:S02]  /*10710*/  IMAD.U32 R4, RZ, RZ, UR8 ;  /* 0x00000008ff047e24 */ /* 0x000fe4000f8e00ff */
[----:B------:R-:W-:-:S05]  /*10720*/  IMAD.U32 R5, RZ, RZ, UR9 ;  /* 0x00000009ff057e24 */ /* 0x000fca000f8e00ff */
[----:B------:R0:W5:Y:S01]  /*10730*/  @P2 LDG.E R0, desc[UR36][R4.64] ;  /* 0x0000002404002981 */ /* 0x000162000c1e1900 */
[----:B------:R-:W-:Y:S01]  /*10740*/  UISETP.NE.AND UP1, UPT, UR54, URZ, UPT ;  /* 0x0000003f3600728c */ /* 0x000fe2000bf25270 */
[----:B------:R-:W-:Y:S01]  /*10750*/  ISETP.GT.AND P0, PT, R222, 0x7f, PT ;  /* 0x0000007fde00780c */ /* 0x000fe20003f04270 */
[----:B------:R-:W-:-:S09]  /*10760*/  UMOV UR4, URZ ;  /* 0x0000003f00047c82 */ /* 0x000fd20008000000 */
[----:B------:R-:W-:Y:S01]  /*10770*/  @!UP1 ULDC UR54, c[0x0][0xad4] ;  /* 0x0002b50000369ab9 */ /* 0x000fe20000000800 */
[----:B--2---:R-:W-:Y:S01]  /*10780*/  @P1 R2UR UR4, R6 ;  /* 0x00000000060412ca */ /* 0x004fe200000e0000 */
[----:B0-----:R-:W-:-:S14]  /*10790*/  @P2 BRA `(.L_x_1425) ;  /* 0x0000000000102947 */ /* 0x001fdc0003800000 */
[----:B------:R-:W-:Y:S05]  /*107a0*/  @!P1 BRA `(.L_x_1425) ;  /* 0x00000000000c9947 */ /* 0x000fea0003800000 */
[----:B------:R-:W2:Y:S04]  /*107b0*/  LDG.E R5, desc[UR36][R2.64] ;  /* 0x0000002402057981 */ /* 0x000ea8000c1e1900 */
[----:B-----5:R-:W2:Y:S02]  /*107c0*/  LDG.E R0, desc[UR36][R2.64+0x4] ;  /* 0x0000042402007981 */ /* 0x020ea4000c1e1900 */
[----:B--2---:R-:W-:-:S07]  /*107d0*/  IMAD.IADD R0, R0, 0x1, -R5 ;  /* 0x0000000100007824 */ /* 0x004fce00078e0a05 */
.L_x_1425:
[----:B------:R-:W-:Y:S01]  /*107e0*/  USHF.R.S32.HI UR13, URZ, 0x1f, UR57 ;  /* 0x0000001f3f0d7899 */ /* 0x000fe20008011439 */
[----:B------:R-:W-:Y:S01]  /*107f0*/  BSSY B1, `(.L_x_1426) ;  /* 0x000003a000017945 */ /* 0x000fe20003800000 */
[----:B------:R-:W-:Y:S02]  /*10800*/  USHF.R.S32.HI UR21, URZ, 0x1f, UR4 ;  /* 0x0000001f3f157899 */ /* 0x000fe40008011404 */
[----:B------:R-:W-:Y:S02]  /*10810*/  USEL UR12, UR57, URZ, !UP0 ;  /* 0x0000003f390c7287 */ /* 0x000fe4000c000000 */
[----:B------:R-:W-:Y:S01]  /*10820*/  USEL UR13, UR13, URZ, !UP0 ;  /* 0x0000003f0d0d7287 */ /* 0x000fe2000c000000 */
[----:B------:R-:W-:Y:S11]  /*10830*/  @P0 BRA `(.L_x_1427) ;  /* 0x0000000000d40947 */ /* 0x000ff60003800000 */
[----:B------:R-:W0:Y:S01]  /*10840*/  S2R R4, SR_TID.X ;  /* 0x0000000000047919 */ /* 0x000e220000002100 */
[----:B------:R-:W1:Y:S01]  /*10850*/  LDC R9, c[0x0][0xbe8] ;  /* 0x0002fa00ff097b82 */ /* 0x000e620000000800 */
[----:B------:R-:W-:Y:S02]  /*10860*/  IMAD.U32 R3, RZ, RZ, UR46 ;  /* 0x0000002eff037e24 */ /* 0x000fe4000f8e00ff */
[----:B-1---5:R-:W-:-:S03]  /*10870*/  IMAD R2, R0, R9, RZ ;  /* 0x0000000900027224 */ /* 0x022fc600078e02ff */
[----:B0-----:R-:W-:-:S04]  /*10880*/  IADD3 R4, R3, -0x80, R4 ;  /* 0xffffff8003047810 */ /* 0x001fc80007ffe004 */
[----:B------:R-:W-:-:S13]  /*10890*/  ISETP.GE.AND P0, PT, R4, R2, PT ;  /* 0x000000020400720c */ /* 0x000fda0003f06270 */
[----:B------:R-:W-:Y:S05]  /*108a0*/  @P0 BRA `(.L_x_1427) ;  /* 0x0000000000b80947 */ /* 0x000fea0003800000 */
[----:B------:R-:W-:Y:S01]  /*108b0*/  ISETP.NE.AND P0, PT, R9, 0x1, PT ;  /* 0x000000010900780c */ /* 0x000fe20003f05270 */
[----:B------:R-:W-:Y:S01]  /*108c0*/  UISETP.GT.AND UP0, UPT, UR54, 0x1, UPT ;  /* 0x000000013600788c */ /* 0x000fe2000bf04270 */
[----:B------:R-:W-:Y:S01]  /*108d0*/  IMAD.MOV.U32 R5, RZ, RZ, R4 ;  /* 0x000000ffff057224 */ /* 0x000fe200078e0004 */
[----:B------:R-:W-:Y:S02]  /*108e0*/  UMOV UR19, 0x9b8 ;  /* 0x000009b800137882 */ /* 0x000fe40000000000 */
[----:B------:R-:W-:Y:S02]  /*108f0*/  USEL UR19, UR19, 0x978, UP0 ;  /* 0x0000097813137887 */ /* 0x000fe40008000000 */
[----:B------:R-:W-:-:S06]  /*10900*/  USEL UR18, UR56, URZ, UP0 ;  /* 0x0000003f38127287 */ /* 0x000fcc0008000000 */
[----:B------:R-:W0:Y:S04]  /*10910*/  @P0 LDC R3, c[0x0][0xbec] ;  /* 0x0002fb00ff030b82 */ /* 0x000e280000000800 */
[----:B------:R-:W-:Y:S01]  /*10920*/  ULDC.64 UR8, c[0x0][UR19+0x218] ;  /* 0x0000860013087abb */ /* 0x000fe20008000a00 */
[----:B------:R-:W-:Y:S01]  /*10930*/  ULDC.64 UR14, c[0x0][UR19+0x220] ;  /* 0x00008800130e7abb */ /* 0x000fe20008000a00 */
[----:B------:R-:W-:Y:S01]  /*10940*/  ULDC.64 UR16, c[0x0][UR19+0x228] ;  /* 0x00008a0013107abb */ /* 0x000fe20008000a00 */
[----:B------:R-:W-:Y:S01]  /*10950*/  UIMAD.WIDE.U32 UR10, UR8, UR55, URZ ;  /* 0x00000037080a72a5 */ /* 0x000fe2000f8e003f */
[----:B------:R-:W1:Y:S01]  /*10960*/  @P0 LDC R7, c[0x0][0xbf0] ;  /* 0x0002fc00ff070b82 */ /* 0x000e620000000800 */
[----:B------:R-:W-:Y:S02]  /*10970*/  UIMAD UR20, UR9, UR55, URZ ;  /* 0x00000037091472a4 */ /* 0x000fe4000f8e023f */
[----:B------:R-:W-:-:S02]  /*10980*/  UIMAD UR15, UR15, UR12, URZ ;  /* 0x0000000c0f0f72a4 */ /* 0x000fc4000f8e023f */
[----:B------:R-:W-:Y:S02]  /*10990*/  UIMAD.WIDE.U32 UR22, UR16, UR18, URZ ;  /* 0x00000012101672a5 */ /* 0x000fe4000f8e003f */
[----:B------:R-:W-:Y:S02]  /*109a0*/  UIMAD.WIDE.U32 UR8, UR14, UR12, URZ ;  /* 0x0000000c0e0872a5 */ /* 0x000fe4000f8e003f */
[----:B------:R-:W-:Y:S02]  /*109b0*/  UIMAD UR16, UR17, UR18, URZ ;  /* 0x00000012111072a4 */ /* 0x000fe4000f8e023f */
[----:B------:R-:W-:Y:S02]  /*109c0*/  UIMAD UR15, UR14, UR13, UR15 ;  /* 0x0000000d0e0f72a4 */ /* 0x000fe4000f8e020f */
[----:B------:R-:W-:Y:S02]  /*109d0*/  UIADD3 UR10, UP1, UP2, UR8, UR10, UR4 ;  /* 0x0000000a080a7290 */ /* 0x000fe4000fa3e004 */
[----:B------:R-:W-:Y:S01]  /*109e0*/  UIADD3 UR16, UR23, UR16, URZ ;  /* 0x0000001017107290 */ /* 0x000fe2000fffe03f */
[----:B0-----:R-:W-:Y:S01]  /*109f0*/  @P0 IMAD.HI.U32 R2, R4, R3, RZ ;  /* 0x0000000304020227 */ /* 0x001fe200078e00ff */
[----:B------:R-:W-:-:S02]  /*10a00*/  UIADD3 UR20, UR11, UR20, URZ ;  /* 0x000000140b147290 */ /* 0x000fc4000fffe03f */
[----:B------:R-:W-:Y:S01]  /*10a10*/  UIADD3 UR15, UR9, UR15, URZ ;  /* 0x0000000f090f7290 */ /* 0x000fe2000fffe03f */
[----:B------:R-:W-:Y:S02]  /*10a20*/  IMAD.U32 R3, RZ, RZ, UR23 ;  /* 0x00000017ff037e24 */ /* 0x000fe4000f8e00ff */
[----:B------:R-:W-:Y:S01]  /*10a30*/  IMAD.U32 R6, RZ, RZ, UR16 ;  /* 0x00000010ff067e24 */ /* 0x000fe2000f8e00ff */
[----:B------:R-:W-:Y:S01]  /*10a40*/  ULDC.64 UR8, c[0x0][UR19+0x210] ;  /* 0x0000840013087abb */ /* 0x000fe20008000a00 */
[----:B-1----:R-:W-:Y:S01]  /*10a50*/  @P0 SHF.R.U32.HI R5, RZ, R7, R2 ;  /* 0x00000007ff050219 */ /* 0x002fe20000011602 */
[----:B------:R-:W-:-:S04]  /*10a60*/  IMAD.U32 R2, RZ, RZ, UR22 ;  /* 0x00000016ff027e24 */ /* 0x000fc8000f8e00ff */
[--C-:B------:R-:W-:Y:S01]  /*10a70*/  IMAD.MOV R7, RZ, RZ, -R5.reuse ;  /* 0x000000ffff077224 */ /* 0x100fe200078e0a05 */
[----:B------:R-:W-:Y:S01]  /*10a80*/  IADD3 R2, P0, P1, R5, UR10, R2 ;  /* 0x0000000a05027c10 */ /* 0x000fe2000f91e002 */
[----:B------:R-:W-:Y:S01]  /*10a90*/  UIADD3.X UR10, UR15, UR20, UR21, UP1, UP2 ;  /* 0x000000140f0a7290 */ /* 0x000fe20008fe4415 */
[----:B------:R-:W-:Y:S01]  /*10aa0*/  SHF.R.S32.HI R5, RZ, 0x1f, R5 ;  /* 0x0000001fff057819 */ /* 0x000fe20000011405 */
[----:B------:R-:W-:-:S04]  /*10ab0*/  IMAD R7, R9, R7, R4 ;  /* 0x0000000709077224 */ /* 0x000fc800078e0204 */
[----:B------:R-:W-:Y:S01]  /*10ac0*/  IADD3.X R3, R5, UR10, R6, P0, P1 ;  /* 0x0000000a05037c10 */ /* 0x000fe200087e2406 */
[C---:B------:R-:W-:Y:S01]  /*10ad0*/  IMAD R9, R7.reuse, UR9, RZ ;  /* 0x0000000907097c24 */ /* 0x040fe2000f8e02ff */
[----:B------:R-:W-:Y:S01]  /*10ae0*/  SHF.R.S32.HI R4, RZ, 0x1f, R7 ;  /* 0x0000001fff047819 */ /* 0x000fe20000011407 */
[----:B------:R-:W-:Y:S01]  /*10af0*/  ULDC.64 UR10, c[0x0][0xba8] ;  /* 0x0002ea00000a7ab9 */ /* 0x000fe20000000a00 */
[----:B------:R-:W-:Y:S01]  /*10b00*/  @!UP0 ULDC UR10, c[0x0][0xb50] ;  /* 0x0002d400000a8ab9 */ /* 0x000fe20000000800 */
[----:B------:R-:W-:Y:S01]  /*10b10*/  IMAD.WIDE.U32 R2, R7, UR8, R2 ;  /* 0x0000000807027c25 */ /* 0x000fe2000f8e0002 */
[----:B------:R-:W-:-:S03]  /*10b20*/  @!UP0 ULDC UR11, c[0x0][0xb54] ;  /* 0x0002d500000b8ab9 */ /* 0x000fc60000000800 */
[----:B------:R-:W-:Y:S01]  /*10b30*/  IMAD R9, R4, UR8, R9 ;  /* 0x0000000804097c24 */ /* 0x000fe2000f8e0209 */
[----:B------:R-:W-:-:S03]  /*10b40*/  LEA R4, P0, R2, UR10, 0x2 ;  /* 0x0000000a02047c11 */ /* 0x000fc6000f8010ff */
[----:B------:R-:W-:-:S05]  /*10b50*/  IMAD.IADD R3, R3, 0x1, R9 ;  /* 0x0000000103037824 */ /* 0x000fca00078e0209 */
[----:B------:R-:W-:Y:S01]  /*10b60*/  LEA.HI.X R5, R2, UR11, R3, 0x2, P0 ;  /* 0x0000000b02057c11 */ /* 0x000fe200080f1403 */
[----:B------:R-:W-:-:S05]  /*10b70*/  IMAD.MOV.U32 R3, RZ, RZ, -0x800000 ;  /* 0xff800000ff037424 */ /* 0x000fca00078e00ff */
[----:B------:R0:W-:Y:S02]  /*10b80*/  STG.E desc[UR36][R4.64], R3 ;  /* 0x0000000304007986 */ /* 0x0001e4000c101924 */
.L_x_1427:
[----:B------:R-:W-:Y:S05]  /*10b90*/  BSYNC B1 ;  /* 0x0000000000017941 */ /* 0x000fea0003800000 */
.L_x_1426:
[----:B------:R-:W-:-:S06]  /*10ba0*/  UISETP.GT.AND UP0, UPT, UR54, 0x1, UPT ;  /* 0x000000013600788c */ /* 0x000fcc000bf04270 */
[----:B------:R-:W-:-:S13]  /*10bb0*/  PLOP3.LUT P0, PT, PT, PT, UP0, 0x80, 0x0 ;  /* 0x000000000000781c */ /* 0x000fda0003f0f008 */
[----:B------:R-:W-:Y:S05]  /*10bc0*/  @P0 BRA `(.L_x_1422) ;  /* 0x0000000400a40947 */ /* 0x000fea0003800000 */
[----:B------:R-:W1:Y:S01]  /*10bd0*/  LDC R11, c[0x0][0xbe8] ;  /* 0x0002fa00ff0b7b82 */ /* 0x000e620000000800 */
[----:B------:R-:W-:Y:S01]  /*10be0*/  ULDC.64 UR14, c[0x0][0xaa0] ;  /* 0x0002a800000e7ab9 */ /* 0x000fe20000000a00 */
[----:B------:R-:W-:Y:S01]  /*10bf0*/  IMAD R2, R22, 0x20, R198 ;  /* 0x0000002016027824 */ /* 0x000fe200078e02c6 */
[----:B------:R-:W-:Y:S01]  /*10c00*/  UIMAD UR10, UR21, UR14, URZ ;  /* 0x0000000e150a72a4 */ /* 0x000fe2000f8e023f */
[----:B------:R-:W-:Y:S01]  /*10c10*/  BSSY B1, `(.L_x_1428) ;  /* 0x000003a000017945 */ /* 0x000fe20003800000 */
[----:B------:R-:W-:Y:S01]  /*10c20*/  UIMAD.WIDE.U32 UR8, UR4, UR14, URZ ;  /* 0x0000000e040872a5 */ /* 0x000fe2000f8e003f */
[----:B------:R-:W-:Y:S01]  /*10c30*/  VIADD R6, R2, UR46 ;  /* 0x0000002e02067c36 */ /* 0x000fe20008000000 */
[----:B------:R-:W-:-:S03]  /*10c40*/  UIMAD UR10, UR4, UR15, UR10 ;  /* 0x0000000f040a72a4 */ /* 0x000fc6000f8e020a */
[----:B0-----:R-:W-:Y:S01]  /*10c50*/  IMAD.MOV.U32 R5, RZ, RZ, R6 ;  /* 0x000000ffff057224 */ /* 0x001fe200078e0006 */
[----:B------:R-:W-:-:S03]  /*10c60*/  UIADD3 UR9, UR9, UR10, URZ ;  /* 0x0000000a09097290 */ /* 0x000fc6000fffe03f */
[----:B------:R-:W-:Y:S02]  /*10c70*/  ULDC.64 UR10, c[0x0][0xae8] ;  /* 0x0002ba00000a7ab9 */ /* 0x000fe40000000a00 */
[----:B------:R-:W-:-:S04]  /*10c80*/  UIMAD.WIDE.U32 UR8, UR55, UR10, UR8 ;  /* 0x0000000a370872a5 */ /* 0x000fc8000f8e0008 */
[----:B------:R-:W-:-:S03]  /*10c90*/  UIMAD UR9, UR55, UR11, UR9 ;  /* 0x0000000b370972a4 */ /* 0x000fc6000f8e0209 */
[----:B------:R-:W-:Y:S01]  /*10ca0*/  ULDC.64 UR10, c[0x0][0xaf0] ;  /* 0x0002bc00000a7ab9 */ /* 0x000fe20000000a00 */
[----:B-1----:R-:W-:Y:S01]  /*10cb0*/  ISETP.NE.AND P0, PT, R11, 0x1, PT ;  /* 0x000000010b00780c */ /* 0x002fe20003f05270 */
[----:B------:R-:W-:-:S04]  /*10cc0*/  UIMAD UR13, UR13, UR10, URZ ;  /* 0x0000000a0d0d72a4 */ /* 0x000fc8000f8e023f */
[----:B------:R-:W-:Y:S02]  /*10cd0*/  UIMAD UR4, UR12, UR11, UR13 ;  /* 0x0000000b0c0472a4 */ /* 0x000fe4000f8e020d */
[----:B------:R-:W-:-:S03]  /*10ce0*/  UIMAD.WIDE.U32 UR12, UR12, UR10, UR8 ;  /* 0x0000000a0c0c72a5 */ /* 0x000fc6000f8e0008 */
[----:B------:R-:W-:Y:S01]  /*10cf0*/  ULDC.64 UR8, c[0x0][0xae0] ;  /* 0x0002b80000087ab9 */ /* 0x000fe20000000a00 */
[----:B------:R-:W-:Y:S02]  /*10d00*/  UIADD3 UR4, UR13, UR4, URZ ;  /* 0x000000040d047290 */ /* 0x000fe4000fffe03f */
[----:B------:R-:W0:Y:S08]  /*10d10*/  @P0 LDC R3, c[0x0][0xbec] ;  /* 0x0002fb00ff030b82 */ /* 0x000e300000000800 */
[----:B------:R-:W1:Y:S01]  /*10d20*/  @P0 LDC R7, c[0x0][0xbf0] ;  /* 0x0002fc00ff070b82 */ /* 0x000e620000000800 */
[----:B0-----:R-:W-:-:S04]  /*10d30*/  @P0 IMAD.HI.U32 R2, R6, R3, RZ ;  /* 0x0000000306020227 */ /* 0x001fc800078e00ff */
[----:B------:R-:W-:Y:S02]  /*10d40*/  IMAD.U32 R3, RZ, RZ, UR13 ;  /* 0x0000000dff037e24 */ /* 0x000fe4000f8e00ff */
[----:B------:R-:W-:Y:S01]  /*10d50*/  IMAD.U32 R3, RZ, RZ, UR4 ;  /* 0x00000004ff037e24 */ /* 0x000fe2000f8e00ff */
[----:B-1----:R-:W-:-:S04]  /*10d60*/  @P0 SHF.R.U32.HI R5, RZ, R7, R2 ;  /* 0x00000007ff050219 */ /* 0x002fc80000011602 */
[--C-:B------:R-:W-:Y:S01]  /*10d70*/  SHF.R.S32.HI R2, RZ, 0x1f, R5.reuse ;  /* 0x0000001fff027819 */ /* 0x100fe20000011405 */
[----:B------:R-:W-:-:S04]  /*10d80*/  IMAD.MOV R7, RZ, RZ, -R5 ;  /* 0x000000ffff077224 */ /* 0x000fc800078e0a05 */
[----:B------:R-:W-:Y:S02]  /*10d90*/  IMAD R4, R2, UR8, RZ ;  /* 0x0000000802047c24 */ /* 0x000fe4000f8e02ff */
[----:B------:R-:W-:Y:S02]  /*10da0*/  IMAD R7, R11, R7, R6 ;  /* 0x000000070b077224 */ /* 0x000fe400078e0206 */
[----:B------:R-:W-:Y:S02]  /*10db0*/  IMAD.U32 R2, RZ, RZ, UR12 ;  /* 0x0000000cff027e24 */ /* 0x000fe4000f8e00ff */
[C---:B------:R-:W-:Y:S01]  /*10dc0*/  IMAD R9, R5.reuse, UR9, R4 ;  /* 0x0000000905097c24 */ /* 0x040fe2000f8e0204 */
[----:B------:R-:W-:Y:S01]  /*10dd0*/  SHF.R.S32.HI R4, RZ, 0x1f, R7 ;  /* 0x0000001fff047819 */ /* 0x000fe20000011407 */
[----:B------:R-:W-:Y:S01]  /*10de0*/  IMAD.WIDE.U32 R2, R5, UR8, R2 ;  /* 0x0000000805027c25 */ /* 0x000fe2000f8e0002 */
[----:B------:R-:W-:-:S03]  /*10df0*/  ULDC.64 UR8, c[0x0][0xad8] ;  /* 0x0002b60000087ab9 */ /* 0x000fc60000000a00 */
[----:B------:R-:W-:Y:S02]  /*10e00*/  IMAD.IADD R3, R3, 0x1, R9 ;  /* 0x0000000103037824 */ /* 0x000fe400078e0209 */
[----:B------:R-:W-:Y:S02]  /*10e10*/  IMAD R4, R4, UR8, RZ ;  /* 0x0000000804047c24 */ /* 0x000fe4000f8e02ff */
[----:B------:R-:W-:Y:S02]  /*10e20*/  VIADD R6, R198, UR46 ;  /* 0x0000002ec6067c36 */ /* 0x000fe40008000000 */
[----:B-----5:R-:W-:Y:S02]  /*10e30*/  IMAD R11, R0, R11, RZ ;  /* 0x0000000b000b7224 */ /* 0x020fe400078e02ff */
        /* <DEDUP_REMOVED lines=17> */
[CC--:B-1----:R-:W-:Y:S02]  /*10f50*/  @!P4 LEA R8, P2, R18.reuse, R2.reuse, 0x1 ;  /* 0x000000021208c211 */ /* 0x0c2fe400078408ff */
[C---:B------:R-:W-:Y:S02]  /*10f60*/  @!P5 LEA R2, P3, R19.reuse, R2, 0x1 ;  /* 0x000000021302d211 */ /* 0x040fe400078608ff */
[-C--:B--2---:R-:W-:Y:S02]  /*10f70*/  @!P4 LEA.HI.X R9, R18, R0.reuse, R221, 0x1, P2 ;  /* 0x000000001209c211 */ /* 0x084fe400010f0cdd */
[----:B------:R-:W-:-:S03]  /*10f80*/  @!P5 LEA.HI.X R3, R19, R0, R220, 0x1, P3 ;  /* 0x000000001303d211 */ /* 0x000fc600018f0cdc */
[----:B------:R3:W-:Y:S04]  /*10f90*/  @!P4 ST.E.128 desc[UR36][R8.64], RZ ;  /* 0x000000ff0800c985 */ /* 0x0007e8000c101d24 */
[----:B------:R3:W-:Y:S02]  /*10fa0*/  @!P5 ST.E.128 desc[UR36][R2.64], RZ ;  /* 0x000000ff0200d985 */ /* 0x0007e4000c101d24 */
.L_x_1429:
[----:B------:R-:W-:Y:S05]  /*10fb0*/  BSYNC B1 ;  /* 0x0000000000017941 */ /* 0x000fea0003800000 */
.L_x_1428:
[----:B--2---:R2:W4:Y:S01]  /*10fc0*/  SHFL.IDX PT, R0, R5, 0x1, 0x181f ;  /* 0x00381f0005007f89 */ /* 0x00452200000e0000 */
[----:B------:R-:W-:Y:S03]  /*10fd0*/  BSSY B1, `(.L_x_1430) ;  /* 0x000000c000017945 */ /* 0x000fe60003800000 */
[----:B-1-3--:R2:W1:Y:S01]  /*10fe0*/  SHFL.IDX PT, R2, R4, 0x1, 0x181f ;  /* 0x00381f0004027f89 */ /* 0x00a46200000e0000 */
[----:B------:R-:W-:Y:S05]  /*10ff0*/  @P1 BRA `(.L_x_1431) ;  /* 0x0000000000241947 */ /* 0x000fea0003800000 */
[----:B------:R-:W-:Y:S02]  /*11000*/  ULDC UR4, c[0x0][0xac8] ;  /* 0x0002b20000047ab9 */ /* 0x000fe40000000800 */
[----:B------:R-:W-:Y:S02]  /*11010*/  ISETP.GE.AND P3, PT, R18, UR4, PT ;  /* 0x0000000412007c0c */ /* 0x000fe4000bf66270 */
[----:B------:R-:W-:-:S11]  /*11020*/  ISETP.GE.AND P4, PT, R19, UR4, PT ;  /* 0x0000000413007c0c */ /* 0x000fd6000bf86270 */
[CC--:B-1----:R-:W-:Y:S02]  /*11030*/  @!P3 LEA R8, P1, R18.reuse, R2.reuse, 0x1 ;  /* 0x000000021208b211 */ /* 0x0c2fe400078208ff */
[C---:B------:R-:W-:Y:S02]  /*11040*/  @!P4 LEA R2, P2, R19.reuse, R2, 0x1 ;  /* 0x000000021302c211 */ /* 0x040fe400078408ff */
[-C--:B----4-:R-:W-:Y:S02]  /*11050*/  @!P3 LEA.HI.X R9, R18, R0.reuse, R221, 0x1, P1 ;  /* 0x000000001209b211 */ /* 0x090fe400008f0cdd */
[----:B------:R-:W-:-:S03]  /*11060*/  @!P4 LEA.HI.X R3, R19, R0, R220, 0x1, P2 ;  /* 0x000000001303c211 */ /* 0x000fc600010f0cdc */
[----:B------:R3:W-:Y:S04]  /*11070*/  @!P3 ST.E.128 desc[UR36][R8.64], RZ ;  /* 0x000000ff0800b985 */ /* 0x0007e8000c101d24 */
[----:B------:R3:W-:Y:S02]  /*11080*/  @!P4 ST.E.128 desc[UR36][R2.64], RZ ;  /* 0x000000ff0200c985 */ /* 0x0007e4000c101d24 */
.L_x_1431:
[----:B------:R-:W-:Y:S05]  /*11090*/  BSYNC B1 ;  /* 0x0000000000017941 */ /* 0x000fea0003800000 */
.L_x_1430:
[----:B----4-:R4:W0:Y:S01]  /*110a0*/  SHFL.IDX PT, R0, R5, 0x2, 0x181f ;  /* 0x00581f0005007f89 */ /* 0x01082200000e0000 */
        /* <DEDUP_REMOVED lines=8> */
[-C--:B0-----:R-:W-:Y:S02]  /*11130*/  @!P2 LEA.HI.X R9, R18, R0.reuse, R221, 0x1, P0 ;  /* 0x000000001209a211 */ /* 0x081fe400000f0cdd */
[----:B------:R-:W-:-:S03]  /*11140*/  @!P3 LEA.HI.X R3, R19, R0, R220, 0x1, P1 ;  /* 0x000000001303b211 */ /* 0x000fc600008f0cdc */
[----:B------:R3:W-:Y:S04]  /*11150*/  @!P2 ST.E.128 desc[UR36][R8.64], RZ ;  /* 0x000000ff0800a985 */ /* 0x0007e8000c101d24 */
[----:B------:R3:W-:Y:S02]  /*11160*/  @!P3 ST.E.128 desc[UR36][R2.64], RZ ;  /* 0x000000ff0200b985 */ /* 0x0007e4000c101d24 */
.L_x_1433:
[----:B------:R-:W-:Y:S05]  /*11170*/  BSYNC B1 ;  /* 0x0000000000017941 */ /* 0x000fea0003800000 */
.L_x_1432:
        /* <DEDUP_REMOVED lines=8> */
[CC--:B--2---:R-:W-:Y:S02]  /*11200*/  @!P2 LEA R6, P0, R18.reuse, R2.reuse, 0x1 ;  /* 0x000000021206a211 */ /* 0x0c4fe400078008ff */
[C---:B------:R-:W-:Y:S02]  /*11210*/  @!P3 LEA R2, P1, R19.reuse, R2, 0x1 ;  /* 0x000000021302b211 */ /* 0x040fe400078208ff */
[-C--:B0-----:R-:W-:Y:S02]  /*11220*/  @!P2 LEA.HI.X R7, R18, R5.reuse, R221, 0x1, P0 ;  /* 0x000000051207a211 */ /* 0x081fe400000f0cdd */
[----:B------:R-:W-:-:S03]  /*11230*/  @!P3 LEA.HI.X R3, R19, R5, R220, 0x1, P1 ;  /* 0x000000051303b211 */ /* 0x000fc600008f0cdc */
[----:B------:R0:W-:Y:S04]  /*11240*/  @!P2 ST.E.128 desc[UR36][R6.64], RZ ;  /* 0x000000ff0600a985 */ /* 0x0001e8000c101d24 */
[----:B------:R0:W-:Y:S02]  /*11250*/  @!P3 ST.E.128 desc[UR36][R2.64], RZ ;  /* 0x000000ff0200b985 */ /* 0x0001e4000c101d24 */
.L_x_1422:
[----:B------:R-:W-:Y:S05]  /*11260*/  BSYNC B0 ;  /* 0x0000000000007941 */ /* 0x000fea0003800000 */
.L_x_1412:
[----:B------:R-:W-:Y:S02]  /*11270*/  ULDC UR4, c[0x0][0xc3c] ;  /* 0x00030f0000047ab9 */ /* 0x000fe40000000800 */
[----:B------:R-:W-:-:S06]  /*11280*/  UISETP.GE.AND UP0, UPT, UR7, UR4, UPT ;  /* 0x000000040700728c */ /* 0x000fcc000bf06270 */
[----:B------:R-:W-:-:S13]  /*11290*/  PLOP3.LUT P0, PT, PT, PT, UP0, 0x80, 0x0 ;  /* 0x000000000000781c */ /* 0x000fda0003f0f008 */
[----:B------:R-:W-:Y:S05]  /*112a0*/  @!P0 BRA `(.L_x_1434) ;  /* 0xfffffefc00348947 */ /* 0x000fea000383ffff */
[----:B------:R-:W-:Y:S05]  /*112b0*/  EXIT ;  /* 0x000000000000794d */ /* 0x000fea0003800000 */
.L_x_1321:
[----:B------:R-:W-:-:S08]  /*112c0*/  NOP ;  /* 0x0000000000007918 */ /* 0x000fd00000000000 */
[----:B0-----:R-:W0:-:S00]  /*112d0*/  USETMAXREG.DEALLOC.CTAPOOL 0x28 ;  /* 0x00000028000079c8 */ /* 0x001e0000080e0500 */
[----:B0-----:R-:W-:Y:S01]  /*112e0*/  LOP3.LUT R2, R2, 0x3, RZ, 0xc0, !PT ;  /* 0x0000000302027812 */ /* 0x001fe200078ec0ff */
[----:B------:R-:W-:Y:S01]  /*112f0*/  IMAD.MOV.U32 R6, RZ, RZ, RZ ;  /* 0x000000ffff067224 */ /* 0x000fe200078e00ff */
[----:B------:R-:W-:-:S04]  /*11300*/  LOP3.LUT R23, R23, 0xffffffbf, RZ, 0xc0, !PT ;  /* 0xffffffbf17177812 */ /* 0x000fc800078ec0ff */
        /* <DEDUP_REMOVED lines=8> */
[----:B------:R-:W0:Y:S01]  /*11390*/  LDS.128 R16, [UR4+0x288d0] ;  /* 0x0288d004ff107984 */ /* 0x000e220008000c00 */
[----:B------:R-:W-:Y:S06]  /*113a0*/  BAR.ARV 0x4, 0x180 ;  /* 0x0106000000007b1d */ /* 0x000fec0000002000 */
[----:B------:R-:W-:Y:S05]  /*113b0*/  BRA `(.L_x_1436) ;  /* 0x0000000c00907947 */ /* 0x000fea0003800000 */
.L_x_1435:
        /* <DEDUP_REMOVED lines=40> */
[----:B------:R-:W-:Y:S01]  /*11640*/  IMAD.MOV.U32 R8, RZ, RZ, R3 ;  /* 0x000000ffff087224 */ /* 0x000fe200078e0003 */
[----:B------:R-:W-:Y:S01]  /*11650*/  UMOV UR4, URZ ;  /* 0x0000003f00047c82 */ /* 0x000fe20008000000 */
[----:B------:R-:W-:-:S05]  /*11660*/  ULDC UR5, c[0x0][0xc38] ;  /* 0x00030e0000057ab9 */ /* 0x000fca0000000800 */
.L_x_1439:
[----:B------:R-:W0:Y:S01]  /*11670*/  LDC R2, c[0x0][0xc3c] ;  /* 0x00030f00ff027b82 */ /* 0x000e220000000800 */
[----:B------:R-:W-:-:S06]  /*11680*/  UIADD3 UR4, UR4, 0x1f, URZ ;  /* 0x0000001f04047890 */ /* 0x000fcc000fffe03f */
        /* <DEDUP_REMOVED lines=33> */
.L_x_1437:
        /* <DEDUP_REMOVED lines=9> */
[----:B0-----:R-:W-:-:S07]  /*11930*/  ISETP.NE.AND P1, PT, R9, 0x1, PT ;  /* 0x000000010900780c */ /* 0x001fce0003f25270 */
[----:B-1----:R-:W-:Y:S06]  /*11940*/  @!P0 BRA `(.L_x_1440) ;  /* 0x0000000000088947 */ /* 0x002fec0003800000 */
[----:B------:R-:W-:-:S06]  /*11950*/  VIADD R16, R19, 0xffffffff ;  /* 0xffffffff13107836 */ /* 0x000fcc0000000000 */
[----:B------:R0:W1:Y:S02]  /*11960*/  SHFL.IDX PT, R16, R5, R16, 0x1f ;  /* 0x00001f1005107589 */ /* 0x00006400000e0000 */
.L_x_1440:
[----:B-1----:R-:W-:Y:S02]  /*11970*/  IMAD R16, R16, UR5, R3 ;  /* 0x0000000510107c24 */ /* 0x002fe4000f8e0203 */
[----:B------:R-:W-:-:S03]  /*11980*/  VIADD R19, R19, UR4 ;  /* 0x0000000413137c36 */ /* 0x000fc60008000000 */
[----:B0-----:R-:W-:Y:S01]  /*11990*/  IADD3 R5, -R16, UR6, RZ ;  /* 0x0000000610057c10 */ /* 0x001fe2000fffe1ff */
[----:B------:R-:W-:Y:S06]  /*119a0*/  @!P1 BRA `(.L_x_1441) ;  /* 0x0000000000e89947 */ /* 0x000fec0003800000 */
[-C--:B--2---:R-:W-:Y:S02]  /*119b0*/  IABS R12, R6.reuse ;  /* 0x00000006000c7213 */ /* 0x084fe40000000000 */
[----:B------:R-:W-:Y:S02]  /*119c0*/  IABS R4, R9 ;  /* 0x0000000900047213 */ /* 0x000fe40000000000 */
[----:B------:R-:W0:Y:S01]  /*119d0*/  I2F.RP R8, R12 ;  /* 0x0000000c00087306 */ /* 0x000e220000209400 */
[----:B------:R-:W-:-:S07]  /*119e0*/  IABS R13, R6 ;  /* 0x00000006000d7213 */ /* 0x000fce0000000000 */
[----:B------:R-:W1:Y:S08]  /*119f0*/  I2F.RP R10, R4 ;  /* 0x00000004000a7306 */ /* 0x000e700000209400 */
[----:B0-----:R-:W0:Y:S08]  /*11a00*/  MUFU.RCP R8, R8 ;  /* 0x0000000800087308 */ /* 0x001e300000001000 */
[----:B-1----:R-:W-:Y:S01]  /*11a10*/  MUFU.RCP R10, R10 ;  /* 0x0000000a000a7308 */ /* 0x002fe20000001000 */
[----:B0-----:R-:W-:Y:S01]  /*11a20*/  VIADD R2, R8, 0xffffffe ;  /* 0x0ffffffe08027836 */ /* 0x001fe20000000000 */
[----:B------:R-:W-:-:S06]  /*11a30*/  IABS R8, R5 ;  /* 0x0000000500087213 */ /* 0x000fcc0000000000 */
[----:B------:R0:W1:Y:S02]  /*11a40*/  F2I.FTZ.U32.TRUNC.NTZ R3, R2 ;  /* 0x0000000200037305 */ /* 0x000064000021f000 */
[----:B0-----:R-:W-:Y:S02]  /*11a50*/  IMAD.MOV.U32 R2, RZ, RZ, RZ ;  /* 0x000000ffff027224 */ /* 0x001fe400078e00ff */
[----:B-1----:R-:W-:-:S04]  /*11a60*/  IMAD.MOV R11, RZ, RZ, -R3 ;  /* 0x000000ffff0b7224 */ /* 0x002fc800078e0a03 */
[----:B------:R-:W-:-:S04]  /*11a70*/  IMAD R11, R11, R12, RZ ;  /* 0x0000000c0b0b7224 */ /* 0x000fc800078e02ff */
[----:B------:R-:W-:-:S04]  /*11a80*/  IMAD.HI.U32 R3, R3, R11, R2 ;  /* 0x0000000b03037227 */ /* 0x000fc800078e0002 */
[----:B------:R-:W-:Y:S02]  /*11a90*/  IMAD.MOV R11, RZ, RZ, -R13 ;  /* 0x000000ffff0b7224 */ /* 0x000fe400078e0a0d */
[----:B------:R-:W-:-:S04]  /*11aa0*/  IMAD.HI.U32 R2, R3, R8, RZ ;  /* 0x0000000803027227 */ /* 0x000fc800078e00ff */
[----:B------:R-:W-:Y:S01]  /*11ab0*/  IMAD R3, R2, R11, R8 ;  /* 0x0000000b02037224 */ /* 0x000fe200078e0208 */
[----:B------:R-:W-:Y:S01]  /*11ac0*/  LOP3.LUT R8, R5, R6, RZ, 0x3c, !PT ;  /* 0x0000000605087212 */ /* 0x000fe200078e3cff */
[----:B------:R-:W-:-:S03]  /*11ad0*/  VIADD R11, R10, 0xffffffe ;  /* 0x0ffffffe0a0b7836 */ /* 0x000fc60000000000 */
[----:B------:R-:W-:Y:S02]  /*11ae0*/  ISETP.GT.U32.AND P1, PT, R12, R3, PT ;  /* 0x000000030c00720c */ /* 0x000fe40003f24070 */
[----:B------:R-:W-:-:S11]  /*11af0*/  ISETP.GE.AND P2, PT, R8, RZ, PT ;  /* 0x000000ff0800720c */ /* 0x000fd60003f46270 */
[----:B------:R-:W-:Y:S02]  /*11b00*/  @!P1 IMAD.IADD R3, R3, 0x1, -R12 ;  /* 0x0000000103039824 */ /* 0x000fe400078e0a0c */
[----:B------:R-:W-:Y:S01]  /*11b10*/  @!P1 VIADD R2, R2, 0x1 ;  /* 0x0000000102029836 */ /* 0x000fe20000000000 */
[----:B------:R-:W-:Y:S02]  /*11b20*/  ISETP.NE.AND P1, PT, R6, RZ, PT ;  /* 0x000000ff0600720c */ /* 0x000fe40003f25270 */
[----:B------:R-:W-:Y:S02]  /*11b30*/  ISETP.GE.U32.AND P0, PT, R3, R12, PT ;  /* 0x0000000c0300720c */ /* 0x000fe40003f06070 */
[----:B------:R-:W0:Y:S11]  /*11b40*/  F2I.FTZ.U32.TRUNC.NTZ R3, R11 ;  /* 0x0000000b00037305 */ /* 0x000e36000021f000 */
[----:B------:R-:W-:-:S04]  /*11b50*/  @P0 VIADD R2, R2, 0x1 ;  /* 0x0000000102020836 */ /* 0x000fc80000000000 */
[----:B------:R-:W-:Y:S01]  /*11b60*/  IMAD.MOV.U32 R10, RZ, RZ, R2 ;  /* 0x000000ffff0a7224 */ /* 0x000fe200078e0002 */
[----:B------:R-:W-:Y:S01]  /*11b70*/  IABS R2, R9 ;  /* 0x0000000900027213 */ /* 0x000fe20000000000 */
[----:B0-----:R-:W-:Y:S02]  /*11b80*/  IMAD.MOV R13, RZ, RZ, -R3 ;  /* 0x000000ffff0d7224 */ /* 0x001fe400078e0a03 */
[----:B------:R-:W-:Y:S01]  /*11b90*/  @!P2 IMAD.MOV R10, RZ, RZ, -R10 ;  /* 0x000000ffff0aa224 */ /* 0x000fe200078e0a0a */
[----:B------:R-:W-:Y:S01]  /*11ba0*/  @!P1 LOP3.LUT R10, RZ, R6, RZ, 0x33, !PT ;  /* 0x00000006ff0a9212 */ /* 0x000fe200078e33ff */
[----:B------:R-:W-:Y:S02]  /*11bb0*/  IMAD.MOV R12, RZ, RZ, -R2 ;  /* 0x000000ffff0c7224 */ /* 0x000fe400078e0a02 */
[----:B------:R-:W-:Y:S01]  /*11bc0*/  IMAD R11, R13, R4, RZ ;  /* 0x000000040d0b7224 */ /* 0x000fe200078e02ff */
[----:B------:R-:W-:Y:S01]  /*11bd0*/  IABS R8, R10 ;  /* 0x0000000a00087213 */ /* 0x000fe20000000000 */
[----:B------:R-:W-:-:S04]  /*11be0*/  IMAD.MOV.U32 R2, RZ, RZ, RZ ;  /* 0x000000ffff027224 */ /* 0x000fc800078e00ff */
[----:B------:R-:W-:-:S04]  /*11bf0*/  IMAD.HI.U32 R2, R3, R11, R2 ;  /* 0x0000000b03027227 */ /* 0x000fc800078e0002 */
[----:B------:R-:W-:Y:S02]  /*11c00*/  IMAD.MOV.U32 R3, RZ, RZ, R8 ;  /* 0x000000ffff037224 */ /* 0x000fe400078e0008 */
[----:B------:R-:W-:Y:S02]  /*11c10*/  IMAD.MOV.U32 R8, RZ, RZ, R12 ;  /* 0x000000ffff087224 */ /* 0x000fe400078e000c */
[----:B------:R-:W-:-:S04]  /*11c20*/  IMAD.HI.U32 R2, R2, R3, RZ ;  /* 0x0000000302027227 */ /* 0x000fc800078e00ff */
[----:B------:R-:W-:-:S05]  /*11c30*/  IMAD R3, R2, R8, R3 ;  /* 0x0000000802037224 */ /* 0x000fca00078e0203 */
[----:B------:R-:W-:-:S13]  /*11c40*/  ISETP.GT.U32.AND P1, PT, R4, R3, PT ;  /* 0x000000030400720c */ /* 0x000fda0003f24070 */
[----:B------:R-:W-:Y:S02]  /*11c50*/  @!P1 IMAD.IADD R3, R3, 0x1, -R4 ;  /* 0x0000000103039824 */ /* 0x000fe400078e0a04 */
[----:B------:R-:W-:Y:S01]  /*11c60*/  @!P1 VIADD R2, R2, 0x1 ;  /* 0x0000000102029836 */ /* 0x000fe20000000000 */
[----:B------:R-:W-:Y:S02]  /*11c70*/  ISETP.NE.AND P1, PT, R9, RZ, PT ;  /* 0x000000ff0900720c */ /* 0x000fe40003f25270 */
[----:B------:R-:W-:Y:S02]  /*11c80*/  ISETP.GE.U32.AND P0, PT, R3, R4, PT ;  /* 0x000000040300720c */ /* 0x000fe40003f06070 */
[----:B------:R-:W-:-:S04]  /*11c90*/  LOP3.LUT R3, R10, R9, RZ, 0x3c, !PT ;  /* 0x000000090a037212 */ /* 0x000fc800078e3cff */
[----:B------:R-:W-:Y:S01]  /*11ca0*/  ISETP.GE.AND P2, PT, R3, RZ, PT ;  /* 0x000000ff0300720c */ /* 0x000fe20003f46270 */
[----:B------:R-:W-:-:S06]  /*11cb0*/  IMAD.MOV R3, RZ, RZ, -R10 ;  /* 0x000000ffff037224 */ /* 0x000fcc00078e0a0a */
[----:B------:R-:W-:-:S06]  /*11cc0*/  @P0 VIADD R2, R2, 0x1 ;  /* 0x0000000102020836 */ /* 0x000fcc0000000000 */
[----:B------:R-:W-:Y:S01]  /*11cd0*/  @!P2 IMAD.MOV R2, RZ, RZ, -R2 ;  /* 0x000000ffff02a224 */ /* 0x000fe200078e0a02 */
[----:B------:R-:W-:-:S05]  /*11ce0*/  @!P1 LOP3.LUT R2, RZ, R9, RZ, 0x33, !PT ;  /* 0x00000009ff029212 */ /* 0x000fca00078e33ff */
[----:B------:R-:W-:-:S04]  /*11cf0*/  IMAD.MOV R18, RZ, RZ, -R2 ;  /* 0x000000ffff127224 */ /* 0x000fc800078e0a02 */
[C---:B------:R-:W-:Y:S02]  /*11d00*/  IMAD R18, R9.reuse, R18, R10 ;  /* 0x0000001209127224 */ /* 0x040fe400078e020a */
[----:B------:R-:W-:Y:S02]  /*11d10*/  IMAD R9, R9, 0x1000000, R2 ;  /* 0x0100000009097824 */ /* 0x000fe400078e0202 */
[----:B------:R-:W-:Y:S02]  /*11d20*/  IMAD R2, R6, R3, R5 ;  /* 0x0000000306027224 */ /* 0x000fe400078e0205 */
[----:B------:R-:W-:Y:S01]  /*11d30*/  IMAD R18, R18, 0x10000, R9 ;  /* 0x0001000012127824 */ /* 0x000fe200078e0209 */
[----:B------:R-:W-:Y:S06]  /*11d40*/  BRA `(.L_x_1442) ;  /* 0x0000000000f47947 */ /* 0x000fec0003800000 */
.L_x_1441:
[----:B------:R-:W0:Y:S02]  /*11d50*/  LDC.64 R2, c[0x0][0xc90] ;  /* 0x00032400ff027b82 */ /* 0x000e240000000a00 */
[----:B0-----:R-:W-:-:S05]  /*11d60*/  IMAD.WIDE R2, R19, 0x4, R2 ;  /* 0x0000000413027825 */ /* 0x001fca00078e0202 */
[----:B------:R0:W2:Y:S01]  /*11d70*/  LDG.E R13, desc[UR36][R2.64] ;  /* 0x00000024020d7981 */ /* 0x0000a2000c1e1900 */
[----:B------:R-:W-:Y:S01]  /*11d80*/  IABS R15, R5 ;  /* 0x00000005000f7213 */ /* 0x000fe20000000000 */
[----:B0-----:R-:W-:Y:S02]  /*11d90*/  IMAD.MOV.U32 R2, RZ, RZ, RZ ;  /* 0x000000ffff027224 */ /* 0x001fe400078e00ff */
[----:B--2---:R-:W-:-:S05]  /*11da0*/  IMAD R4, R6, R13, RZ ;  /* 0x0000000d06047224 */ /* 0x004fca00078e02ff */
[-C--:B------:R-:W-:Y:S02]  /*11db0*/  IABS R10, R4.reuse ;  /* 0x00000004000a7213 */ /* 0x080fe40000000000 */
[----:B------:R-:W-:Y:S02]  /*11dc0*/  IABS R12, R4 ;  /* 0x00000004000c7213 */ /* 0x000fe40000000000 */
[----:B------:R-:W0:Y:S08]  /*11dd0*/  I2F.RP R8, R10 ;  /* 0x0000000a00087306 */ /* 0x000e300000209400 */
[----:B0-----:R-:W0:Y:S02]  /*11de0*/  MUFU.RCP R8, R8 ;  /* 0x0000000800087308 */ /* 0x001e240000001000 */
[----:B0-----:R-:W-:-:S06]  /*11df0*/  VIADD R9, R8, 0xffffffe ;  /* 0x0ffffffe08097836 */ /* 0x001fcc0000000000 */
[----:B------:R-:W0:Y:S02]  /*11e00*/  F2I.FTZ.U32.TRUNC.NTZ R3, R9 ;  /* 0x0000000900037305 */ /* 0x000e24000021f000 */
[----:B0-----:R-:W-:-:S04]  /*11e10*/  IMAD.MOV R11, RZ, RZ, -R3 ;  /* 0x000000ffff0b7224 */ /* 0x001fc800078e0a03 */
[----:B------:R-:W-:-:S04]  /*11e20*/  IMAD R11, R11, R10, RZ ;  /* 0x0000000a0b0b7224 */ /* 0x000fc800078e02ff */
[----:B------:R-:W-:-:S04]  /*11e30*/  IMAD.HI.U32 R2, R3, R11, R2 ;  /* 0x0000000b03027227 */ /* 0x000fc800078e0002 */
[----:B------:R-:W-:Y:S02]  /*11e40*/  IMAD.MOV R3, RZ, RZ, -R12 ;  /* 0x000000ffff037224 */ /* 0x000fe400078e0a0c */
        /* <DEDUP_REMOVED lines=11> */
[----:B------:R-:W-:-:S05]  /*11f00*/  @!P1 LOP3.LUT R2, RZ, R4, RZ, 0x33, !PT ;  /* 0x00000004ff029212 */ /* 0x000fca00078e33ff */
[----:B------:R-:W-:Y:S02]  /*11f10*/  IMAD R11, R13, R2, RZ ;  /* 0x000000020d0b7224 */ /* 0x000fe400078e02ff */
[----:B------:R-:W-:Y:S02]  /*11f20*/  IMAD.MOV R2, RZ, RZ, -R2 ;  /* 0x000000ffff027224 */ /* 0x000fe400078e0a02 */
[----:B------:R-:W-:Y:S02]  /*11f30*/  IMAD.MOV R3, RZ, RZ, -R11 ;  /* 0x000000ffff037224 */ /* 0x000fe400078e0a0b */
[----:B------:R-:W-:Y:S02]  /*11f40*/  IMAD R4, R4, R2, R5 ;  /* 0x0000000204047224 */ /* 0x000fe400078e0205 */
[----:B------:R-:W-:Y:S01]  /*11f50*/  IMAD.MOV.U32 R2, RZ, RZ, RZ ;  /* 0x000000ffff027224 */ /* 0x000fe200078e00ff */
[----:B------:R-:W-:-:S04]  /*11f60*/  VIADDMNMX R13, R3, UR5, R13, PT ;  /* 0x00000005030d7c46 */ /* 0x000fc8000b80010d */
[-C--:B------:R-:W-:Y:S01]  /*11f70*/  IABS R10, R13.reuse ;  /* 0x0000000d000a7213 */ /* 0x080fe20000000000 */
[----:B------:R-:W-:Y:S01]  /*11f80*/  IMAD.MOV R18, RZ, RZ, -R13 ;  /* 0x000000ffff127224 */ /* 0x000fe200078e0a0d */
[----:B------:R-:W-:Y:S02]  /*11f90*/  IABS R12, R13 ;  /* 0x0000000d000c7213 */ /* 0x000fe40000000000 */
[----:B------:R-:W0:Y:S08]  /*11fa0*/  I2F.RP R8, R10 ;  /* 0x0000000a00087306 */ /* 0x000e300000209400 */
[----:B0-----:R-:W0:Y:S02]  /*11fb0*/  MUFU.RCP R8, R8 ;  /* 0x0000000800087308 */ /* 0x001e240000001000 */
[----:B0-----:R-:W-:-:S06]  /*11fc0*/  VIADD R3, R8, 0xffffffe ;  /* 0x0ffffffe08037836 */ /* 0x001fcc0000000000 */
[----:B------:R-:W0:Y:S02]  /*11fd0*/  F2I.FTZ.U32.TRUNC.NTZ R3, R3 ;  /* 0x0000000300037305 */ /* 0x000e24000021f000 */
[----:B0-----:R-:W-:-:S04]  /*11fe0*/  IMAD.MOV R9, RZ, RZ, -R3 ;  /* 0x000000ffff097224 */ /* 0x001fc800078e0a03 */
[----:B------:R-:W-:Y:S01]  /*11ff0*/  IMAD.MOV.U32 R5, RZ, RZ, R9 ;  /* 0x000000ffff057224 */ /* 0x000fe200078e0009 */
[----:B------:R-:W-:-:S03]  /*12000*/  IABS R9, R4 ;  /* 0x0000000400097213 */ /* 0x000fc60000000000 */
        /* <DEDUP_REMOVED lines=11> */
[----:B------:R-:W-:Y:S02]  /*120c0*/  ISETP.GE.AND P2, PT, R3, RZ, PT ;  /* 0x000000ff0300720c */ /* 0x000fe40003f46270 */
[----:B------:R-:W-:-:S05]  /*120d0*/  IADD3 R3, R11, 0x1000000, R4 ;  /* 0x010000000b037810 */ /* 0x000fca0007ffe004 */
[----:B------:R-:W-:-:S06]  /*120e0*/  @P0 VIADD R2, R2, 0x1 ;  /* 0x0000000102020836 */ /* 0x000fcc0000000000 */
[----:B------:R-:W-:Y:S01]  /*120f0*/  @!P2 IMAD.MOV R2, RZ, RZ, -R2 ;  /* 0x000000ffff02a224 */ /* 0x000fe200078e0a02 */
[----:B------:R-:W-:-:S05]  /*12100*/  @!P1 LOP3.LUT R2, RZ, R13, RZ, 0x33, !PT ;  /* 0x0000000dff029212 */ /* 0x000fca00078e33ff */
[----:B------:R-:W-:-:S07]  /*12110*/  IMAD R18, R2, R18, R3 ;  /* 0x0000001202127224 */ /* 0x000fce00078e0203 */
.L_x_1442:
[----:B------:R-:W-:-:S05]  /*12120*/  LOP3.LUT R17, RZ, R2, RZ, 0x33, !PT ;  /* 0x00000002ff117212 */ /* 0x000fca00078e33ff */
[----:B------:R-:W-:Y:S01]  /*12130*/  IMAD.IADD R17, R6, 0x1, R17 ;  /* 0x0000000106117824 */ /* 0x000fe200078e0211 */
[----:B------:R-:W-:Y:S06]  /*12140*/  BRA `(.L_x_1443) ;  /* 0x0000000000147947 */ /* 0x000fec0003800000 */
.L_x_1438:
[----:B------:R-:W-:Y:S01]  /*12150*/  ULDC UR4, c[0x0][0xc3c] ;  /* 0x00030f0000047ab9 */ /* 0x000fe20000000800 */
[----:B------:R-:W-:Y:S02]  /*12160*/  IMAD.MOV.U32 R17, RZ, RZ, RZ ;  /* 0x000000ffff117224 */ /* 0x000fe400078e00ff */
[----:B------:R-:W-:Y:S02]  /*12170*/  IMAD.U32 R16, RZ, RZ, UR6 ;  /* 0x00000006ff107e24 */ /* 0x000fe4000f8e00ff */
[----:B------:R-:W-:Y:S02]  /*12180*/  IMAD.MOV.U32 R18, RZ, RZ, RZ ;  /* 0x000000ffff127224 */ /* 0x000fe400078e00ff */
[----:B------:R-:W-:-:S07]  /*12190*/  IMAD.U32 R19, RZ, RZ, UR4 ;  /* 0x00000004ff137e24 */ /* 0x000fce000f8e00ff */
.L_x_1443:
[----:B------:R-:W-:-:S13]  /*121a0*/  ISETP.NE.AND P0, PT, R7, RZ, PT ;  /* 0x000000ff0700720c */ /* 0x000fda0003f05270 */
[----:B------:R-:W0:Y:S01]  /*121b0*/  @!P0 S2R R3, SR_CgaCtaId ;  /* 0x0000000000038919 */ /* 0x000e220000008800 */
[----:B------:R-:W-:-:S04]  /*121c0*/  @!P0 MOV R2, 0x400 ;  /* 0x0000040000028802 */ /* 0x000fc80000000f00 */
[----:B0-----:R-:W-:-:S05]  /*121d0*/  @!P0 LEA R2, R3, R2, 0x18 ;  /* 0x0000000203028211 */ /* 0x001fca00078ec0ff */
[----:B------:R1:W-:Y:S01]  /*121e0*/  @!P0 STS.128 [R2+0x288d0], R16 ;  /* 0x0288d01002008388 */ /* 0x0003e20000000c00 */
[----:B------:R-:W-:Y:S06]  /*121f0*/  BAR.ARV 0x5, 0x180 ;  /* 0x0146000000007b1d */ /* 0x000fec0000002000 */
.L_x_1436:
[----:B------:R2:W-:Y:S01]  /*12200*/  STL [R1+0x14], RZ ;  /* 0x000014ff01007387 */ /* 0x0005e20000100800 */
[----:B------:R-:W-:Y:S01]  /*12210*/  ULDC UR4, c[0x0][0xc3c] ;  /* 0x00030f0000047ab9 */ /* 0x000fe20000000800 */
[----:B------:R-:W-:Y:S01]  /*12220*/  IMAD.MOV.U32 R28, RZ, RZ, 0x1 ;  /* 0x00000001ff1c7424 */ /* 0x000fe200078e00ff */
[----:B0-----:R-:W-:Y:S01]  /*12230*/  ISETP.GE.AND P0, PT, R19, UR4, PT ;  /* 0x0000000413007c0c */ /* 0x001fe2000bf06270 */
[----:B------:R-:W-:-:S12]  /*12240*/  IMAD.MOV.U32 R25, RZ, RZ, RZ ;  /* 0x000000ffff197224 */ /* 0x000fd800078e00ff */
[----:B--2---:R-:W-:Y:S05]  /*12250*/  @P0 BRA `(.L_x_1444) ;  /* 0x0000005000cc0947 */ /* 0x004fea0003800000 */
[----:B-1----:R-:W2:Y:S01]  /*12260*/  LDL R2, [R1+0x18] ;  /* 0x0000180001027983 */ /* 0x002ea20000100800 */
[----:B------:R-:W0:Y:S01]  /*12270*/  S2UR UR5, SR_CgaCtaId ;  /* 0x00000000000579c3 */ /* 0x000e220000008800 */
[----:B------:R-:W-:Y:S01]  /*12280*/  IMAD.SHL.U32 R30, R0, 0x8, RZ ;  /* 0x00000008001e7824 */ /* 0x000fe200078e00ff */
[----:B------:R-:W-:Y:S01]  /*12290*/  BSSY B8, `(.L_x_1444) ;  /* 0x000052f000087945 */ /* 0x000fe20003800000 */
[----:B------:R1:W-:Y:S01]  /*122a0*/  STL [R1+0x14], RZ ;  /* 0x000014ff01007387 */ /* 0x0003e20000100800 */
[----:B------:R-:W-:Y:S01]  /*122b0*/  IMAD.MOV.U32 R28, RZ, RZ, 0x1 ;  /* 0x00000001ff1c7424 */ /* 0x000fe200078e00ff */
[----:B------:R-:W-:Y:S01]  /*122c0*/  ULDC UR39, c[0x0][0xc] ;  /* 0x0000030000277ab9 */ /* 0x000fe20000000800 */
[----:B------:R-:W-:Y:S01]  /*122d0*/  LOP3.LUT R3, R30, 0x1f8, RZ, 0xc0, !PT ;  /* 0x000001f81e037812 */ /* 0x000fe200078ec0ff */
[----:B------:R-:W-:-:S03]  /*122e0*/  IMAD.MOV.U32 R25, RZ, RZ, RZ ;  /* 0x000000ffff197224 */ /* 0x000fc600078e00ff */
[----:B------:R-:W-:-:S04]  /*122f0*/  LOP3.LUT R3, R3, 0x38, R0, 0x78, !PT ;  /* 0x0000003803037812 */ /* 0x000fc800078e7800 */
[----:B------:R-:W-:Y:S02]  /*12300*/  LOP3.LUT R33, R3, 0x200, R30, 0xf8, !PT ;  /* 0x0000020003217812 */ /* 0x000fe400078ef81e */
[----:B------:R-:W-:-:S04]  /*12310*/  LOP3.LUT R30, R30, 0x38, RZ, 0xc0, !PT ;  /* 0x000000381e1e7812 */ /* 0x000fc800078ec0ff */
[----:B------:R-:W-:Y:S02]  /*12320*/  LOP3.LUT R29, R30, 0x40, RZ, 0xfc, !PT ;  /* 0x000000401e1d7812 */ /* 0x000fe400078efcff */
[----:B--2---:R-:W-:Y:S02]  /*12330*/  R2UR UR4, R2 ;  /* 0x00000000020472ca */ /* 0x004fe400000e0000 */
[C---:B------:R-:W-:Y:S01]  /*12340*/  LOP3.LUT R2, R0.reuse, 0x7f, RZ, 0xc0, !PT ;  /* 0x0000007f00027812 */ /* 0x040fe200078ec0ff */
[----:B------:R-:W-:-:S03]  /*12350*/  IMAD.SHL.U32 R0, R0, 0x10, RZ ;  /* 0x0000001000007824 */ /* 0x000fc600078e00ff */
[----:B------:R-:W-:Y:S02]  /*12360*/  SHF.R.U32.HI R2, RZ, 0x3, R2 ;  /* 0x00000003ff027819 */ /* 0x000fe40000011602 */
[----:B------:R-:W-:-:S04]  /*12370*/  LOP3.LUT R0, R0, 0x70, RZ, 0xc0, !PT ;  /* 0x0000007000007812 */ /* 0x000fc800078ec0ff */
[----:B------:R-:W-:Y:S01]  /*12380*/  LOP3.LUT R2, R2, R0, RZ, 0xfc, !PT ;  /* 0x0000000002027212 */ /* 0x000fe200078efcff */
[----:B------:R-:W-:-:S03]  /*12390*/  ULOP3.LUT UR38, UR4, 0x2, URZ, 0xfc, !UPT ;  /* 0x0000000204267892 */ /* 0x000fc6000f8efc3f */
[----:B------:R-:W-:Y:S02]  /*123a0*/  UMOV UR4, 0x400 ;  /* 0x0000040000047882 */ /* 0x000fe40000000000 */
[----:B0-----:R-:W-:-:S06]  /*123b0*/  ULEA UR4, UR5, UR4, 0x18 ;  /* 0x0000000405047291 */ /* 0x001fcc000f8ec03f */
[----:B------:R-:W-:-:S04]  /*123c0*/  IMAD.U32 R22, RZ, RZ, UR4 ;  /* 0x00000004ff167e24 */ /* 0x000fc8000f8e00ff */
[----:B------:R-:W-:-:S05]  /*123d0*/  IMAD R0, R33, 0x2, R22 ;  /* 0x0000000221007824 */ /* 0x000fca00078e0216 */
[----:B------:R1:W-:Y:S02]  /*123e0*/  STL [R1], R0 ;  /* 0x0000000001007387 */ /* 0x0003e40000100800 */
.L_x_1517:
[----:B------:R-:W-:Y:S05]  /*123f0*/  YIELD ;  /* 0x0000000000007946 */ /* 0x000fea0003800000 */
[----:B------:R-:W-:Y:S01]  /*12400*/  ULDC.64 UR4, c[0x0][0xa28] ;  /* 0x00028a0000047ab9 */ /* 0x000fe20000000a00 */
[----:B------:R-:W-:Y:S01]  /*12410*/  IMAD.MOV.U32 R36, RZ, RZ, RZ ;  /* 0x000000ffff247224 */ /* 0x000fe200078e00ff */
[----:B------:R-:W-:-:S04]  /*12420*/  ISETP.NE.U32.AND P0, PT, RZ, UR4, PT ;  /* 0x00000004ff007c0c */ /* 0x000fc8000bf05070 */
[----:B------:R-:W-:Y:S01]  /*12430*/  ISETP.NE.AND.EX P0, PT, RZ, UR5, PT, P0 ;  /* 0x00000005ff007c0c */ /* 0x000fe2000bf05300 */
[----:B------:R-:W-:-:S12]  /*12440*/  ULDC.64 UR4, c[0x0][0xa18] ;  /* 0x0002860000047ab9 */ /* 0x000fd80000000a00 */
[----:B0-----:R-:W0:Y:S02]  /*12450*/  @P0 LDC.64 R2, c[0x0][0xa28] ;  /* 0x00028a00ff020b82 */ /* 0x001e240000000a00 */
[----:B0-----:R-:W-:-:S05]  /*12460*/  @P0 IMAD.WIDE R2, R19, 0x4, R2 ;  /* 0x0000000413020825 */ /* 0x001fca00078e0202 */
[----:B------:R0:W5:Y:S01]  /*12470*/  @P0 LDG.E R36, desc[UR36][R2.64] ;  /* 0x0000002402240981 */ /* 0x000162000c1e1900 */
[----:B------:R-:W-:Y:S01]  /*12480*/  ISETP.NE.U32.AND P0, PT, RZ, UR4, PT ;  /* 0x00000004ff007c0c */ /* 0x000fe2000bf05070 */
[----:B-1----:R-:W-:Y:S01]  /*12490*/  IMAD.MOV.U32 R0, RZ, RZ, RZ ;  /* 0x000000ffff007224 */ /* 0x002fe200078e00ff */
[----:B------:R-:W-:Y:S02]  /*124a0*/  LOP3.LUT R23, R23, 0xffffffdf, RZ, 0xc0, !PT ;  /* 0xffffffdf17177812 */ /* 0x000fe400078ec0ff */
[----:B------:R-:W-:Y:S01]  /*124b0*/  ISETP.NE.AND.EX P1, PT, RZ, UR5, PT, P0 ;  /* 0x00000005ff007c0c */ /* 0x000fe2000bf25300 */
[----:B------:R-:W-:Y:S02]  /*124c0*/  ULDC.64 UR4, c[0x0][0xa00] ;  /* 0x0002800000047ab9 */ /* 0x000fe40000000a00 */
[----:B------:R-:W-:Y:S01]  /*124d0*/  ISETP.NE.U32.AND P0, PT, RZ, UR4, PT ;  /* 0x00000004ff007c0c */ /* 0x000fe2000bf05070 */
[----:B0-----:R-:W0:Y:S03]  /*124e0*/  LDC.64 R2, c[0x0][0xa00] ;  /* 0x00028000ff027b82 */ /* 0x001e260000000a00 */
[----:B------:R-:W-:Y:S01]  /*124f0*/  ISETP.NE.AND.EX P2, PT, RZ, UR5, PT, P0 ;  /* 0x00000005ff007c0c */ /* 0x000fe2000bf45300 */
[----:B------:R-:W-:-:S05]  /*12500*/  ULDC.64 UR4, c[0x0][0x418] ;  /* 0x0001060000047ab9 */ /* 0x000fca0000000a00 */
[----:B------:R-:W1:Y:S07]  /*12510*/  @P1 LDC.64 R4, c[0x0][0xa18] ;  /* 0x00028600ff041b82 */ /* 0x000e6e0000000a00 */
[----:B------:R-:W-:Y:S01]  /*12520*/  @P2 LOP3.LUT R23, R23, 0x20, RZ, 0xfc, !PT ;  /* 0x0000002017172812 */ /* 0x000fe200078efcff */
[----:B0-----:R-:W-:-:S05]  /*12530*/  IMAD.WIDE R2, R19, 0x4, R2 ;  /* 0x0000000413027825 */ /* 0x001fca00078e0202 */
[----:B--2---:R-:W2:Y:S01]  /*12540*/  @P2 LDG.E R0, desc[UR36][R2.64] ;  /* 0x0000002402002981 */ /* 0x004ea2000c1e1900 */
[----:B-1----:R-:W-:-:S05]  /*12550*/  @P1 IMAD.WIDE R4, R19, 0x4, R4 ;  /* 0x0000000413041825 */ /* 0x002fca00078e0204 */
[----:B------:R0:W5:Y:S01]  /*12560*/  @P1 LDG.E R31, desc[UR36][R4.64] ;  /* 0x00000024041f1981 */ /* 0x000162000c1e1900 */
[----:B------:R-:W-:-:S03]  /*12570*/  UISETP.NE.U32.AND UP0, UPT, UR4, URZ, UPT ;  /* 0x0000003f0400728c */ /* 0x000fc6000bf05070 */
[----:B------:R-:W-:Y:S01]  /*12580*/  ULDC UR4, c[0x0][0x424] ;  /* 0x0001090000047ab9 */ /* 0x000fe20000000800 */
[----:B------:R-:W-:-:S03]  /*12590*/  UISETP.NE.AND.EX UP0, UPT, UR5, URZ, UPT, UP0 ;  /* 0x0000003f0500728c */ /* 0x000fc6000bf05300 */
[----:B------:R-:W-:Y:S01]  /*125a0*/  ULDC UR5, c[0x0][0x2f0] ;  /* 0x0000bc0000057ab9 */ /* 0x000fe20000000800 */
[----:B------:R-:W-:-:S04]  /*125b0*/  USEL UR4, UR4, 0x1, UP0 ;  /* 0x0000000104047887 */ /* 0x000fc80008000000 */
[----:B------:R-:W-:-:S06]  /*125c0*/  UIMAD UR4, UR4, UR5, URZ ;  /* 0x00000005040472a4 */ /* 0x000fcc000f8e023f */
[----:B------:R-:W-:Y:S01]  /*125d0*/  IMAD.U32 R7, RZ, RZ, UR4 ;  /* 0x00000004ff077e24 */ /* 0x000fe2000f8e00ff */
[----:B--2---:R0:W-:Y:S01]  /*125e0*/  STL [R1+0x4], R0 ;  /* 0x0000040001007387 */ /* 0x0041e20000100800 */
[----:B------:R-:W-:Y:S05]  /*125f0*/  @P1 BRA `(.L_x_1445) ;  /* 0x0000000000181947 */ /* 0x000fea0003800000 */
[----:B------:R-:W-:Y:S02]  /*12600*/  ULDC UR4, c[0x0][0x288] ;  /* 0x0000a20000047ab9 */ /* 0x000fe40000000800 */
[----:B-----5:R-:W-:Y:S01]  /*12610*/  IMAD.U32 R31, RZ, RZ, UR4 ;  /* 0x00000004ff1f7e24 */ /* 0x020fe2000f8e00ff */
[----:B------:R-:W-:Y:S06]  /*12620*/  @!P2 BRA `(.L_x_1445) ;  /* 0x00000000000ca947 */ /* 0x000fec0003800000 */
[----:B0-----:R-:W2:Y:S04]  /*12630*/  LDG.E R0, desc[UR36][R2.64] ;  /* 0x0000002402007981 */ /* 0x001ea8000c1e1900 */
[----:B------:R-:W2:Y:S02]  /*12640*/  LDG.E R31, desc[UR36][R2.64+0x4] ;  /* 0x00000424021f7981 */ /* 0x000ea4000c1e1900 */
[----:B--2---:R-:W-:-:S07]  /*12650*/  IMAD.IADD R31, R31, 0x1, -R0 ;  /* 0x000000011f1f7824 */ /* 0x004fce00078e0a00 */
.L_x_1445:
[----:B------:R-:W-:Y:S02]  /*12660*/  ULDC.64 UR4, c[0x0][0xa20] ;  /* 0x0002880000047ab9 */ /* 0x000fe40000000a00 */
[----:B------:R-:W-:-:S04]  /*12670*/  ISETP.NE.U32.AND P0, PT, RZ, UR4, PT ;  /* 0x00000004ff007c0c */ /* 0x000fc8000bf05070 */
[----:B------:R-:W-:-:S13]  /*12680*/  ISETP.NE.AND.EX P0, PT, RZ, UR5, PT, P0 ;  /* 0x00000005ff007c0c */ /* 0x000fda000bf05300 */
[----:B------:R-:W-:Y:S05]  /*12690*/  @!P0 BRA `(.L_x_1446) ;  /* 0x0000000000108947 */ /* 0x000fea0003800000 */
[----:B------:R-:W1:Y:S02]  /*126a0*/  LDC.64 R2, c[0x0][0xa20] ;  /* 0x00028800ff027b82 */ /* 0x000e640000000a00 */
[----:B-1----:R-:W-:-:S05]  /*126b0*/  IMAD.WIDE R2, R19, 0x4, R2 ;  /* 0x0000000413027825 */ /* 0x002fca00078e0202 */
[----:B------:R1:W5:Y:S01]  /*126c0*/  LDG.E R7, desc[UR36][R2.64] ;  /* 0x0000002402077981 */ /* 0x000362000c1e1900 */
[----:B------:R-:W-:Y:S05]  /*126d0*/  BRA `(.L_x_1447) ;  /* 0x0000000000247947 */ /* 0x000fea0003800000 */
.L_x_1446:
[----:B------:R-:W-:Y:S02]  /*126e0*/  ULDC.64 UR4, c[0x0][0xa08] ;  /* 0x0002820000047ab9 */ /* 0x000fe40000000a00 */
[----:B------:R-:W-:-:S04]  /*126f0*/  ISETP.NE.U32.AND P0, PT, RZ, UR4, PT ;  /* 0x00000004ff007c0c */ /* 0x000fc8000bf05070 */
[----:B------:R-:W-:-:S13]  /*12700*/  ISETP.NE.AND.EX P0, PT, RZ, UR5, PT, P0 ;  /* 0x00000005ff007c0c */ /* 0x000fda000bf05300 */
[----:B------:R-:W-:Y:S05]  /*12710*/  @!P0 BRA `(.L_x_1447) ;  /* 0x0000000000148947 */ /* 0x000fea0003800000 */
[----:B------:R-:W1:Y:S02]  /*12720*/  LDC.64 R2, c[0x0][0xa08] ;  /* 0x00028200ff027b82 */ /* 0x000e640000000a00 */
[----:B-1----:R-:W-:-:S05]  /*12730*/  IMAD.WIDE R2, R19, 0x4, R2 ;  /* 0x0000000413027825 */ /* 0x002fca00078e0202 */
[----:B------:R-:W2:Y:S04]  /*12740*/  LDG.E R7, desc[UR36][R2.64] ;  /* 0x0000002402077981 */ /* 0x000ea8000c1e1900 */
[----:B0-----:R-:W2:Y:S02]  /*12750*/  LDG.E R0, desc[UR36][R2.64+0x4] ;  /* 0x0000042402007981 */ /* 0x001ea4000c1e1900 */
[----:B--2---:R-:W-:-:S07]  /*12760*/  IMAD.IADD R7, R0, 0x1, -R7 ;  /* 0x0000000100077824 */ /* 0x004fce00078e0a07 */
.L_x_1447:
[----:B0-----:R-:W0:Y:S01]  /*12770*/  LDC R0, c[0x0][0x448] ;  /* 0x00011200ff007b82 */ /* 0x001e220000000800 */
[----:B------:R-:W-:Y:S01]  /*12780*/  IMAD.SHL.U32 R27, R17, 0x80, RZ ;  /* 0x00000080111b7824 */ /* 0x000fe200078e00ff */
[----:B------:R-:W-:Y:S01]  /*12790*/  LOP3.LUT R23, R23, 0xffffffef, RZ, 0xc0, !PT ;  /* 0xffffffef17177812 */ /* 0x000fe200078ec0ff */
[----:B-----5:R-:W-:-:S05]  /*127a0*/  IMAD.IADD R34, R7, 0x1, -R36 ;  /* 0x0000000107227824 */ /* 0x020fca00078e0a24 */
[----:B-1----:R-:W1:Y:S01]  /*127b0*/  LDC.64 R2, c[0x0][0x9e0] ;  /* 0x00027800ff027b82 */ /* 0x002e620000000a00 */
[----:B0-----:R-:W-:Y:S01]  /*127c0*/  ISETP.NE.AND P2, PT, R0, 0x1, PT ;  /* 0x000000010000780c */ /* 0x001fe20003f45270 */
[----:B------:R-:W-:Y:S01]  /*127d0*/  VIADD R0, R27, 0x7f ;  /* 0x0000007f1b007836 */ /* 0x000fe20000000000 */
[----:B-1----:R-:W-:-:S11]  /*127e0*/  ISETP.GE.AND P1, PT, R3, 0x1, PT ;  /* 0x000000010300780c */ /* 0x002fd60003f26270 */
[----:B------:R-:W0:Y:S01]  /*127f0*/  @P2 LDC R5, c[0x0][0x44c] ;  /* 0x00011300ff052b82 */ /* 0x000e220000000800 */
[----:B------:R-:W-:-:S07]  /*12800*/  @P2 LOP3.LUT R23, R23, 0x10, RZ, 0xfc, !PT ;  /* 0x0000001017172812 */ /* 0x000fce00078efcff */
[----:B------:R-:W1:Y:S01]  /*12810*/  @P2 LDC R9, c[0x0][0x450] ;  /* 0x00011400ff092b82 */ /* 0x000e620000000800 */
[----:B0-----:R-:W-:Y:S01]  /*12820*/  @P2 IMAD.HI.U32 R4, R0, R5, RZ ;  /* 0x0000000500042227 */ /* 0x001fe200078e00ff */
[----:B------:R-:W-:-:S04]  /*12830*/  IADD3 R5, R34, 0x1, -R31 ;  /* 0x0000000122057810 */ /* 0x000fc80007ffe81f */
[----:B-1----:R-:W-:-:S05]  /*12840*/  @P2 SHF.R.U32.HI R0, RZ, R9, R4 ;  /* 0x00000009ff002219 */ /* 0x002fca0000011604 */
[----:B------:R-:W-:-:S04]  /*12850*/  IMAD.IADD R7, R5, 0x1, R0 ;  /* 0x0000000105077824 */ /* 0x000fc800078e0200 */
[----:B------:R-:W-:Y:S01]  /*12860*/  IMAD.IADD R2, R7, 0x1, R2 ;  /* 0x0000000107027824 */ /* 0x000fe200078e0202 */
[----:B------:R-:W-:Y:S06]  /*12870*/  @!P1 BRA `(.L_x_1448) ;  /* 0x0000000000489947 */ /* 0x000fec0003800000 */
[C---:B------:R-:W-:Y:S01]  /*12880*/  ISETP.GT.AND P0, PT, R7.reuse, RZ, PT ;  /* 0x000000ff0700720c */ /* 0x040fe20003f04270 */
[----:B------:R-:W-:Y:S01]  /*12890*/  BSSY B0, `(.L_x_1449) ;  /* 0x000000e000007945 */ /* 0x000fe20003800000 */
[----:B------:R-:W-:-:S11]  /*128a0*/  VIADD R0, R7, 0xffffffff ;  /* 0xffffffff07007836 */ /* 0x000fd60000000000 */
[----:B------:R-:W-:Y:S05]  /*128b0*/  @P0 BRA `(.L_x_1450) ;  /* 0x00000000001c0947 */ /* 0x000fea0003800000 */
[----:B------:R-:W-:Y:S01]  /*128c0*/  ISETP.NE.AND P0, PT, R3, 0x1, PT ;  /* 0x000000010300780c */ /* 0x000fe20003f05270 */
[----:B------:R-:W-:-:S12]  /*128d0*/  IMAD.MOV R7, RZ, RZ, -R7 ;  /* 0x000000ffff077224 */ /* 0x000fd800078e0a07 */
[----:B------:R-:W0:Y:S02]  /*128e0*/  @P0 LDC.64 R4, c[0x0][0x9e8] ;  /* 0x00027a00ff040b82 */ /* 0x000e240000000a00 */
[----:B0-----:R-:W-:-:S05]  /*128f0*/  @P0 IMAD.HI.U32 R4, R7, R4, RZ ;  /* 0x0000000407040227 */ /* 0x001fca00078e00ff */
[----:B------:R-:W-:-:S04]  /*12900*/  @P0 SHF.R.U32.HI R7, RZ, R5, R4 ;  /* 0x00000005ff070219 */ /* 0x000fc80000011604 */
[----:B------:R-:W-:Y:S01]  /*12910*/  LOP3.LUT R0, RZ, R7, RZ, 0x33, !PT ;  /* 0x00000007ff007212 */ /* 0x000fe200078e33ff */
[----:B------:R-:W-:Y:S06]  /*12920*/  BRA `(.L_x_1451) ;  /* 0x0000000000107947 */ /* 0x000fec0003800000 */
.L_x_1450:
[----:B------:R-:W-:-:S13]  /*12930*/  ISETP.NE.AND P0, PT, R3, 0x1, PT ;  /* 0x000000010300780c */ /* 0x000fda0003f05270 */
[----:B------:R-:W0:Y:S02]  /*12940*/  @P0 LDC.64 R4, c[0x0][0x9e8] ;  /* 0x00027a00ff040b82 */ /* 0x000e240000000a00 */
[----:B0-----:R-:W-:-:S05]  /*12950*/  @P0 IMAD.HI.U32 R4, R0, R4, RZ ;  /* 0x0000000400040227 */ /* 0x001fca00078e00ff */
[----:B------:R-:W-:-:S07]  /*12960*/  @P0 SHF.R.U32.HI R0, RZ, R5, R4 ;  /* 0x00000005ff000219 */ /* 0x000fce0000011604 */
.L_x_1451:
[----:B------:R-:W-:Y:S05]  /*12970*/  BSYNC B0 ;  /* 0x0000000000007941 */ /* 0x000fea0003800000 */
.L_x_1449:
[----:B------:R-:W-:-:S05]  /*12980*/  IMAD R5, R0, R3, R3 ;  /* 0x0000000300057224 */ /* 0x000fca00078e0203 */
[----:B------:R-:W-:-:S07]  /*12990*/  VIMNMX R2, R2, R5, PT ;  /* 0x0000000502027248 */ /* 0x000fce0003fe0100 */
.L_x_1448:
[----:B------:R-:W0:Y:S01]  /*129a0*/  @P2 LDC R0, c[0x0][0x44c] ;  /* 0x00011300ff002b82 */ /* 0x000e220000000800 */
[----:B------:R-:W-:Y:S01]  /*129b0*/  VIADD R2, R2, 0x7f ;  /* 0x0000007f02027836 */ /* 0x000fe20000000000 */
[----:B------:R-:W-:Y:S01]  /*129c0*/  ULDC UR4, c[0x0][0x9dc] ;  /* 0x0002770000047ab9 */ /* 0x000fe20000000800 */
[----:B------:R-:W-:-:S05]  /*129d0*/  IMAD.MOV.U32 R4, RZ, RZ, R27 ;  /* 0x000000ffff047224 */ /* 0x000fca00078e001b */
[----:B------:R-:W1:Y:S01]  /*129e0*/  @P2 LDC R5, c[0x0][0x450] ;  /* 0x00011400ff052b82 */ /* 0x000e620000000800 */
[----:B0-----:R-:W-:-:S05]  /*129f0*/  @P2 IMAD.HI.U32 R0, R27, R0, RZ ;  /* 0x000000001b002227 */ /* 0x001fca00078e00ff */
[----:B-1----:R-:W-:Y:S01]  /*12a00*/  @P2 SHF.R.U32.HI R4, RZ, R5, R0 ;  /* 0x00000005ff042219 */ /* 0x002fe20000011600 */
[----:B------:R-:W-:Y:S01]  /*12a10*/  VIADD R0, R34, 0x7f ;  /* 0x0000007f22007836 */ /* 0x000fe20000000000 */
[----:B------:R-:W-:Y:S02]  /*12a20*/  SHF.R.S32.HI R5, RZ, 0x1f, R2 ;  /* 0x0000001fff057819 */ /* 0x000fe40000011402 */
[----:B------:R-:W-:Y:S02]  /*12a30*/  IADD3 R4, R4, R34, -R31 ;  /* 0x0000002204047210 */ /* 0x000fe40007ffe81f */
[----:B------:R-:W-:Y:S02]  /*12a40*/  LEA.HI R2, R5, R2, RZ, 0x7 ;  /* 0x0000000205027211 */ /* 0x000fe400078f38ff */
[----:B------:R-:W-:Y:S02]  /*12a50*/  SHF.R.S32.HI R5, RZ, 0x1f, R0 ;  /* 0x0000001fff057819 */ /* 0x000fe40000011400 */
[----:B------:R-:W-:Y:S01]  /*12a60*/  SHF.R.S32.HI R7, RZ, 0x7, R2 ;  /* 0x00000007ff077819 */ /* 0x000fe20000011402 */
[----:B------:R-:W-:Y:S01]  /*12a70*/  VIADD R2, R4, -UR4 ;  /* 0x8000000404027c36 */ /* 0x000fe20008000000 */
[----:B------:R-:W-:-:S04]  /*12a80*/  LEA.HI R5, R5, R0, RZ, 0x7 ;  /* 0x0000000005057211 */ /* 0x000fc800078f38ff */
[----:B------:R-:W-:-:S04]  /*12a90*/  SHF.R.S32.HI R0, RZ, 0x7, R5 ;  /* 0x00000007ff007819 */ /* 0x000fc80000011405 */
[----:B------:R-:W-:Y:S01]  /*12aa0*/  VIMNMX R0, R0, R7, PT ;  /* 0x0000000700007248 */ /* 0x000fe20003fe0100 */
[----:B------:R-:W-:Y:S06]  /*12ab0*/  @!P1 BRA `(.L_x_1452) ;  /* 0x0000000000489947 */ /* 0x000fec0003800000 */
[----:B------:R-:W-:Y:S01]  /*12ac0*/  IMAD.MOV.U32 R6, RZ, RZ, R4 ;  /* 0x000000ffff067224 */ /* 0x000fe200078e0004 */
[----:B------:R-:W-:Y:S04]  /*12ad0*/  BSSY B0, `(.L_x_1453) ;  /* 0x000000e000007945 */ /* 0x000fe80003800000 */
[----:B------:R-:W-:-:S13]  /*12ae0*/  ISETP.GT.AND P0, PT, R6, -0x1, PT ;  /* 0xffffffff0600780c */ /* 0x000fda0003f04270 */
[----:B------:R-:W-:Y:S05]  /*12af0*/  @P0 BRA `(.L_x_1454) ;  /* 0x00000000001c0947 */ /* 0x000fea0003800000 */
[----:B------:R-:W-:Y:S02]  /*12b00*/  ISETP.NE.AND P0, PT, R3, 0x1, PT ;  /* 0x000000010300780c */ /* 0x000fe40003f05270 */
[----:B------:R-:W-:-:S11]  /*12b10*/  LOP3.LUT R7, RZ, R6, RZ, 0x33, !PT ;  /* 0x00000006ff077212 */ /* 0x000fd600078e33ff */
[----:B------:R-:W0:Y:S02]  /*12b20*/  @P0 LDC.64 R4, c[0x0][0x9e8] ;  /* 0x00027a00ff040b82 */ /* 0x000e240000000a00 */
[----:B0-----:R-:W-:-:S05]  /*12b30*/  @P0 IMAD.HI.U32 R4, R7, R4, RZ ;  /* 0x0000000407040227 */ /* 0x001fca00078e00ff */
[----:B------:R-:W-:-:S04]  /*12b40*/  @P0 SHF.R.U32.HI R7, RZ, R5, R4 ;  /* 0x00000005ff070219 */ /* 0x000fc80000011604 */
[----:B------:R-:W-:Y:S01]  /*12b50*/  LOP3.LUT R6, RZ, R7, RZ, 0x33, !PT ;  /* 0x00000007ff067212 */ /* 0x000fe200078e33ff */
[----:B------:R-:W-:Y:S06]  /*12b60*/  BRA `(.L_x_1455) ;  /* 0x0000000000107947 */ /* 0x000fec0003800000 */
.L_x_1454:
[----:B------:R-:W-:-:S13]  /*12b70*/  ISETP.NE.AND P0, PT, R3, 0x1, PT ;  /* 0x000000010300780c */ /* 0x000fda0003f05270 */
[----:B------:R-:W0:Y:S02]  /*12b80*/  @P0 LDC.64 R4, c[0x0][0x9e8] ;  /* 0x00027a00ff040b82 */ /* 0x000e240000000a00 */
[----:B0-----:R-:W-:-:S05]  /*12b90*/  @P0 IMAD.HI.U32 R4, R6, R4, RZ ;  /* 0x0000000406040227 */ /* 0x001fca00078e00ff */
[----:B------:R-:W-:-:S07]  /*12ba0*/  @P0 SHF.R.U32.HI R6, RZ, R5, R4 ;  /* 0x00000005ff060219 */ /* 0x000fce0000011604 */
.L_x_1455:
[----:B------:R-:W-:Y:S05]  /*12bb0*/  BSYNC B0 ;  /* 0x0000000000007941 */ /* 0x000fea0003800000 */
.L_x_1453:
[----:B------:R-:W-:-:S05]  /*12bc0*/  IMAD R3, R6, R3, RZ ;  /* 0x0000000306037224 */ /* 0x000fca00078e02ff */
[----:B------:R-:W-:-:S07]  /*12bd0*/  VIMNMX R2, R2, R3, !PT ;  /* 0x0000000302027248 */ /* 0x000fce0007fe0100 */
.L_x_1452:
[----:B------:R-:W-:Y:S01]  /*12be0*/  SHF.R.S32.HI R3, RZ, 0x1f, R2 ;  /* 0x0000001fff037819 */ /* 0x000fe20000011402 */
[----:B------:R-:W-:Y:S03]  /*12bf0*/  BSSY B0, `(.L_x_1456) ;  /* 0x000002a000007945 */ /* 0x000fe60003800000 */
[----:B------:R-:W-:Y:S02]  /*12c00*/  LEA.HI R3, R3, R2, RZ, 0x7 ;  /* 0x0000000203037211 */ /* 0x000fe400078f38ff */
[----:B------:R-:W-:Y:S02]  /*12c10*/  LOP3.LUT R2, R18, 0xff000000, RZ, 0xc0, !PT ;  /* 0xff00000012027812 */ /* 0x000fe400078ec0ff */
[----:B------:R-:W-:-:S04]  /*12c20*/  SHF.R.S32.HI R3, RZ, 0x7, R3 ;  /* 0x00000007ff037819 */ /* 0x000fc80000011403 */
[----:B------:R-:W-:Y:S02]  /*12c30*/  VIMNMX R35, RZ, R3, !PT ;  /* 0x00000003ff237248 */ /* 0x000fe40007fe0100 */
[----:B------:R-:W-:Y:S02]  /*12c40*/  SHF.R.U32.HI R3, RZ, 0x8, R2 ;  /* 0x00000008ff037819 */ /* 0x000fe40000011602 */
[----:B------:R-:W-:Y:S02]  /*12c50*/  ISETP.GT.AND P0, PT, R0, R35, PT ;  /* 0x000000230000720c */ /* 0x000fe40003f04270 */
[----:B------:R-:W-:-:S04]  /*12c60*/  LOP3.LUT R2, R18, 0xff0000, RZ, 0xc0, !PT ;  /* 0x00ff000012027812 */ /* 0x000fc800078ec0ff */
[----:B------:R-:W-:Y:S01]  /*12c70*/  LEA.HI R3, R2, R3, RZ, 0x10 ;  /* 0x0000000302037211 */ /* 0x000fe200078f80ff */
[----:B------:R-:W-:-:S03]  /*12c80*/  IMAD.MOV.U32 R2, RZ, RZ, RZ ;  /* 0x000000ffff027224 */ /* 0x000fc600078e00ff */
[----:B------:R-:W-:-:S03]  /*12c90*/  LOP3.LUT R4, R3, 0xff, RZ, 0xc0, !PT ;  /* 0x000000ff03047812 */ /* 0x000fc600078ec0ff */
[----:B------:R-:W-:Y:S05]  /*12ca0*/  @!P0 BRA `(.L_x_1457) ;  /* 0x0000000000788947 */ /* 0x000fea0003800000 */
[----:B------:R-:W-:Y:S01]  /*12cb0*/  SHF.R.U32.HI R5, RZ, 0x10, R3 ;  /* 0x00000010ff057819 */ /* 0x000fe20000011603 */
[----:B------:R-:W-:-:S03]  /*12cc0*/  IMAD.MOV.U32 R2, RZ, RZ, RZ ;  /* 0x000000ffff027224 */ /* 0x000fc600078e00ff */
[----:B------:R-:W-:-:S13]  /*12cd0*/  ISETP.NE.AND P0, PT, R5, RZ, PT ;  /* 0x000000ff0500720c */ /* 0x000fda0003f05270 */
[----:B------:R-:W0:Y:S02]  /*12ce0*/  @!P0 LDC R5, c[0x0][0x9f0] ;  /* 0x00027c00ff058b82 */ /* 0x000e240000000800 */
[----:B0-----:R-:W-:-:S04]  /*12cf0*/  IABS R6, R5 ;  /* 0x0000000500067213 */ /* 0x001fc80000000000 */
[----:B------:R-:W0:Y:S08]  /*12d00*/  I2F.RP R7, R6 ;  /* 0x0000000600077306 */ /* 0x000e300000209400 */
[----:B0-----:R-:W0:Y:S02]  /*12d10*/  MUFU.RCP R7, R7 ;  /* 0x0000000700077308 */ /* 0x001e240000001000 */
[----:B0-----:R-:W-:-:S06]  /*12d20*/  VIADD R8, R7, 0xffffffe ;  /* 0x0ffffffe07087836 */ /* 0x001fcc0000000000 */
[----:B------:R-:W0:Y:S02]  /*12d30*/  F2I.FTZ.U32.TRUNC.NTZ R3, R8 ;  /* 0x0000000800037305 */ /* 0x000e24000021f000 */
[----:B0-----:R-:W-:-:S04]  /*12d40*/  IMAD.MOV R9, RZ, RZ, -R3 ;  /* 0x000000ffff097224 */ /* 0x001fc800078e0a03 */
[----:B------:R-:W-:-:S04]  /*12d50*/  IMAD R9, R9, R6, RZ ;  /* 0x0000000609097224 */ /* 0x000fc800078e02ff */
[----:B------:R-:W-:Y:S01]  /*12d60*/  IMAD.HI.U32 R3, R3, R9, R2 ;  /* 0x0000000903037227 */ /* 0x000fe200078e0002 */
[----:B------:R-:W-:Y:S02]  /*12d70*/  IADD3 R2, R5, -0x1, R0 ;  /* 0xffffffff05027810 */ /* 0x000fe40007ffe000 */
[----:B------:R-:W-:-:S03]  /*12d80*/  IABS R9, R5 ;  /* 0x0000000500097213 */ /* 0x000fc60000000000 */
[----:B------:R-:W-:Y:S02]  /*12d90*/  IMAD.IADD R2, R2, 0x1, -R35 ;  /* 0x0000000102027824 */ /* 0x000fe400078e0a23 */
[----:B------:R-:W-:-:S03]  /*12da0*/  IMAD.MOV R7, RZ, RZ, -R9 ;  /* 0x000000ffff077224 */ /* 0x000fc600078e0a09 */
[----:B------:R-:W-:Y:S02]  /*12db0*/  IABS R8, R2 ;  /* 0x0000000200087213 */ /* 0x000fe40000000000 */
[----:B------:R-:W-:-:S03]  /*12dc0*/  LOP3.LUT R2, R2, R5, RZ, 0x3c, !PT ;  /* 0x0000000502027212 */ /* 0x000fc600078e3cff */
        /* <DEDUP_REMOVED lines=8> */
[----:B------:R-:W-:-:S04]  /*12e50*/  @P0 VIADD R3, R3, 0x1 ;  /* 0x0000000103030836 */ /* 0x000fc80000000000 */
[----:B------:R-:W-:-:S04]  /*12e60*/  IMAD.MOV.U32 R2, RZ, RZ, R3 ;  /* 0x000000ffff027224 */ /* 0x000fc800078e0003 */
[----:B------:R-:W-:Y:S01]  /*12e70*/  @!P2 IMAD.MOV R2, RZ, RZ, -R2 ;  /* 0x000000ffff02a224 */ /* 0x000fe200078e0a02 */
[----:B------:R-:W-:-:S07]  /*12e80*/  @!P1 LOP3.LUT R2, RZ, R5, RZ, 0x33, !PT ;  /* 0x00000005ff029212 */ /* 0x000fce00078e33ff */
.L_x_1457:
[----:B------:R-:W-:Y:S05]  /*12e90*/  BSYNC B0 ;  /* 0x0000000000007941 */ /* 0x000fea0003800000 */
.L_x_1456:
[-C--:B------:R-:W-:Y:S01]  /*12ea0*/  IMAD R35, R4, R2.reuse, R35 ;  /* 0x0000000204237224 */ /* 0x080fe200078e0223 */
        /* <DEDUP_REMOVED lines=12> */
[----:B------:R-:W0:Y:S08]  /*12f70*/  FLO.U32 R0, UR4 ;  /* 0x0000000400007d00 */ /* 0x000e3000080e0000 */
[----:B------:R-:W1:Y:S01]  /*12f80*/  POPC R5, UR4 ;  /* 0x0000000400057d09 */ /* 0x000e620008000000 */
[----:B0-----:R-:W-:-:S13]  /*12f90*/  ISETP.EQ.U32.AND P0, PT, R0, R7, PT ;  /* 0x000000070000720c */ /* 0x001fda0003f02070 */
[----:B-1----:R-:W2:Y:S01]  /*12fa0*/  @P0 ATOMG.E.ADD.STRONG.GPU PT, R3, desc[UR36][R2.64], R5 ;  /* 0x00000005020309a8 */ /* 0x002ea200081ee1e4 */
[----:B------:R-:W0:Y:S02]  /*12fb0*/  S2R R4, SR_LTMASK ;  /* 0x0000000000047919 */ /* 0x000e240000003900 */
[----:B0-----:R-:W-:-:S04]  /*12fc0*/  LOP3.LUT R4, R4, UR4, RZ, 0xc0, !PT ;  /* 0x0000000404047c12 */ /* 0x001fc8000f8ec0ff */
[----:B------:R-:W0:Y:S01]  /*12fd0*/  POPC R7, R4 ;  /* 0x0000000400077309 */ /* 0x000e220000000000 */
[----:B--2---:R-:W0:Y:S02]  /*12fe0*/  SHFL.IDX PT, R0, R3, R0, 0x1f ;  /* 0x00001f0003007589 */ /* 0x004e2400000e0000 */
[----:B0-----:R-:W-:Y:S01]  /*12ff0*/  IADD3 R16, R0, UR39, R7 ;  /* 0x0000002700107c10 */ /* 0x001fe2000fffe007 */
[----:B------:R-:W-:Y:S06]  /*13000*/  BRA `(.L_x_1460) ;  /* 0x00000034004c7947 */ /* 0x000fec0003800000 */
.L_x_1459:
        /* <DEDUP_REMOVED lines=20> */
.L_x_1462:
[----:B------:R-:W-:Y:S05]  /*13150*/  BSYNC B6 ;  /* 0x0000000000067941 */ /* 0x000fea0003800000 */
.L_x_1461:
        /* <DEDUP_REMOVED lines=20> */
.L_x_1465:
        /* <DEDUP_REMOVED lines=15> */
.L_x_1464:
[----:B------:R-:W-:Y:S05]  /*13390*/  BSYNC B6 ;  /* 0x0000000000067941 */ /* 0x000fea0003800000 */
.L_x_1463:
[----:B------:R-:W-:Y:S01]  /*133a0*/  ULDC.64 UR4, c[0x0][0x9f8] ;  /* 0x00027e0000047ab9 */ /* 0x000fe20000000a00 */
[----:B------:R-:W-:Y:S01]  /*133b0*/  IMAD.MOV.U32 R32, RZ, RZ, R19 ;  /* 0x000000ffff207224 */ /* 0x000fe200078e0013 */
[----:B------:R-:W-:Y:S01]  /*133c0*/  ISETP.NE.U32.AND P0, PT, RZ, UR4, PT ;  /* 0x00000004ff007c0c */ /* 0x000fe2000bf05070 */
[----:B------:R-:W0:Y:S01]  /*133d0*/  S2R R20, SR_TID.X ;  /* 0x0000000000147919 */ /* 0x000e220000002100 */
[----:B------:R-:W1:Y:S01]  /*133e0*/  LDC R6, c[0x0][0x430] ;  /* 0x00010c00ff067b82 */ /* 0x000e620000000800 */
[----:B------:R-:W2:Y:S01]  /*133f0*/  S2R R17, SR_TID.X ;  /* 0x0000000000117919 */ /* 0x000ea20000002100 */
[----:B------:R-:W-:Y:S01]  /*13400*/  ISETP.NE.AND.EX P0, PT, RZ, UR5, PT, P0 ;  /* 0x00000005ff007c0c */ /* 0x000fe2000bf05300 */
[----:B------:R-:W-:Y:S01]  /*13410*/  VIADD R26, R24, 0xffffffff ;  /* 0xffffffff181a7836 */ /* 0x000fe20000000000 */
[----:B------:R-:W-:Y:S01]  /*13420*/  LOP3.LUT R23, R23, 0xfffffff7, RZ, 0xc0, !PT ;  /* 0xfffffff717177812 */ /* 0x000fe200078ec0ff */
[----:B------:R-:W-:-:S10]  /*13430*/  ULDC UR4, c[0x0][0x2f4] ;  /* 0x0000bd0000047ab9 */ /* 0x000fd40000000800 */
[----:B------:R-:W3:Y:S02]  /*13440*/  @P0 LDC.64 R2, c[0x0][0x9f8] ;  /* 0x00027e00ff020b82 */ /* 0x000ee40000000a00 */
[----:B---3--:R-:W-:-:S05]  /*13450*/  @P0 IMAD.WIDE R2, R19, 0x4, R2 ;  /* 0x0000000413020825 */ /* 0x008fca00078e0202 */
[----:B------:R3:W4:Y:S01]  /*13460*/  @P0 LDG.E R32, desc[UR36][R2.64] ;  /* 0x0000002402200981 */ /* 0x000722000c1e1900 */
[----:B-1----:R-:W-:Y:S01]  /*13470*/  ISETP.NE.AND P1, PT, R6, 0x1, PT ;  /* 0x000000010600780c */ /* 0x002fe20003f25270 */
[----:B0-----:R-:W-:Y:S01]  /*13480*/  IMAD.SHL.U32 R20, R20, 0x10, RZ ;  /* 0x0000001014147824 */ /* 0x001fe200078e00ff */
[----:B--2---:R-:W-:Y:S01]  /*13490*/  LOP3.LUT R17, R17, 0x7f, RZ, 0xc0, !PT ;  /* 0x0000007f11117812 */ /* 0x004fe200078ec0ff */
[----:B------:R-:W-:-:S03]  /*134a0*/  IMAD.SHL.U32 R8, R26, 0x80, RZ ;  /* 0x000000801a087824 */ /* 0x000fc600078e00ff */
[----:B------:R-:W-:Y:S02]  /*134b0*/  SHF.R.U32.HI R17, RZ, 0x3, R17 ;  /* 0x00000003ff117819 */ /* 0x000fe40000011611 */
[----:B------:R-:W-:-:S04]  /*134c0*/  LOP3.LUT R20, R20, 0x70, RZ, 0xc0, !PT ;  /* 0x0000007014147812 */ /* 0x000fc800078ec0ff */
[----:B------:R-:W-:Y:S01]  /*134d0*/  LOP3.LUT R5, R8, R17, R20, 0xfe, !PT ;  /* 0x0000001108057212 */ /* 0x000fe200078efe14 */
[----:B------:R-:W0:Y:S01]  /*134e0*/  @P1 LDC R4, c[0x0][0x434] ;  /* 0x00010d00ff041b82 */ /* 0x000e220000000800 */
[----:B------:R-:W-:Y:S02]  /*134f0*/  @P1 LOP3.LUT R23, R23, 0x8, RZ, 0xfc, !PT ;  /* 0x0000000817171812 */ /* 0x000fe400078efcff */
[C---:B------:R-:W-:Y:S01]  /*13500*/  ISETP.GE.AND P0, PT, R5.reuse, R34, PT ;  /* 0x000000220500720c */ /* 0x040fe20003f06270 */
[----:B------:R-:W-:-:S04]  /*13510*/  IMAD.IADD R5, R5, 0x1, R36 ;  /* 0x0000000105057824 */ /* 0x000fc800078e0224 */
[----:B------:R-:W1:Y:S08]  /*13520*/  @P1 LDC R0, c[0x0][0x438] ;  /* 0x00010e00ff001b82 */ /* 0x000e700000000800 */
[----:B---3--:R-:W2:Y:S01]  /*13530*/  @!P0 LDC.64 R2, c[0x0][0x428] ;  /* 0x00010a00ff028b82 */ /* 0x008ea20000000a00 */
[----:B0-----:R-:W-:-:S04]  /*13540*/  @P1 IMAD.HI.U32 R7, R5, R4, RZ ;  /* 0x0000000405071227 */ /* 0x001fc800078e00ff */
[----:B------:R-:W-:Y:S01]  /*13550*/  IMAD.MOV.U32 R4, RZ, RZ, R5 ;  /* 0x000000ffff047224 */ /* 0x000fe200078e0005 */
[----:B-1----:R-:W-:-:S05]  /*13560*/  @P1 SHF.R.U32.HI R4, RZ, R0, R7 ;  /* 0x00000000ff041219 */ /* 0x002fca0000011607 */
[----:B------:R-:W-:-:S04]  /*13570*/  IMAD.MOV R0, RZ, RZ, -R4 ;  /* 0x000000ffff007224 */ /* 0x000fc800078e0a04 */
[----:B------:R-:W-:Y:S01]  /*13580*/  IMAD R0, R6, R0, R5 ;  /* 0x0000000006007224 */ /* 0x000fe200078e0205 */
[----:B------:R-:W-:Y:S02]  /*13590*/  @!P0 SHF.R.S32.HI R5, RZ, 0x1f, R4 ;  /* 0x0000001fff058819 */ /* 0x000fe40000011404 */
[----:B------:R-:W-:Y:S01]  /*135a0*/  LOP3.LUT R23, R23, 0xfffffffb, RZ, 0xc0, !PT ;  /* 0xfffffffb17177812 */ /* 0x000fe200078ec0ff */
[----:B------:R-:W-:Y:S01]  /*135b0*/  UMOV UR5, 0xffffffff ;  /* 0xffffffff00057882 */ /* 0x000fe20000000000 */
[----:B----4-:R-:W-:Y:S01]  /*135c0*/  SHF.R.S32.HI R37, RZ, 0x1f, R32 ;  /* 0x0000001fff257819 */ /* 0x010fe20000011420 */
[----:B--2---:R-:W-:-:S04]  /*135d0*/  @!P0 IMAD.WIDE.U32 R4, R32, R2, R4 ;  /* 0x0000000220048225 */ /* 0x004fc800078e0004 */
[----:B------:R-:W-:-:S04]  /*135e0*/  @!P0 IMAD R6, R37, R2, RZ ;  /* 0x0000000225068224 */ /* 0x000fc800078e02ff */
[----:B------:R-:W-:Y:S02]  /*135f0*/  @!P0 IMAD R6, R32, R3, R6 ;  /* 0x0000000320068224 */ /* 0x000fe400078e0206 */
[----:B------:R-:W0:Y:S02]  /*13600*/  @!P0 LDC.64 R2, c[0x0][0x418] ;  /* 0x00010600ff028b82 */ /* 0x000e240000000a00 */
[----:B------:R-:W-:Y:S01]  /*13610*/  @!P0 IMAD.IADD R5, R5, 0x1, R6 ;  /* 0x0000000105058824 */ /* 0x000fe200078e0206 */
[----:B0-----:R-:W-:-:S04]  /*13620*/  @!P0 LEA R2, P1, R4, R2, 0x2 ;  /* 0x0000000204028211 */ /* 0x001fc800078210ff */
[----:B------:R-:W-:Y:S01]  /*13630*/  @!P0 LEA.HI.X R3, R4, R3, R5, 0x2, P1 ;  /* 0x0000000304038211 */ /* 0x000fe200008f1405 */
[----:B------:R-:W-:Y:S02]  /*13640*/  IMAD.U32 R5, RZ, RZ, UR38 ;  /* 0x00000026ff057e24 */ /* 0x000fe4000f8e00ff */
[----:B------:R-:W-:-:S03]  /*13650*/  IMAD.MOV.U32 R4, RZ, RZ, RZ ;  /* 0x000000ffff047224 */ /* 0x000fc600078e00ff */
[----:B------:R-:W-:-:S03]  /*13660*/  ISETP.NE.AND P2, PT, R5, 0x3, PT ;  /* 0x000000030500780c */ /* 0x000fc60003f45270 */
[----:B------:R0:W5:Y:S01]  /*13670*/  @!P0 LDG.E R4, desc[UR36][R2.64] ;  /* 0x0000002402048981 */ /* 0x000162000c1e1900 */
[----:B------:R-:W-:-:S09]  /*13680*/  ISETP.GE.AND P0, PT, R30, UR4, PT ;  /* 0x000000041e007c0c */ /* 0x000fd2000bf06270 */
[----:B------:R-:W-:-:S04]  /*13690*/  @P2 LOP3.LUT R23, R23, 0x4, RZ, 0xfc, !PT ;  /* 0x0000000417172812 */ /* 0x000fc800078efcff */
[----:B------:R-:W-:-:S04]  /*136a0*/  LOP3.LUT R23, R23, 0xfffffffd, RZ, 0xc0, !PT ;  /* 0xfffffffd17177812 */ /* 0x000fc800078ec0ff */
[----:B------:R-:W-:Y:S02]  /*136b0*/  @P0 LOP3.LUT R23, R23, 0x2, RZ, 0xfc, !PT ;  /* 0x0000000217170812 */ /* 0x000fe400078efcff */
[----:B------:R-:W-:Y:S02]  /*136c0*/  ISETP.GE.AND P0, PT, R29, UR4, PT ;  /* 0x000000041d007c0c */ /* 0x000fe4000bf06270 */
[----:B------:R-:W-:-:S11]  /*136d0*/  LOP3.LUT R23, R23, 0xfffffffe, RZ, 0xc0, !PT ;  /* 0xfffffffe17177812 */ /* 0x000fd600078ec0ff */
[----:B------:R-:W-:Y:S01]  /*136e0*/  @P0 LOP3.LUT R23, R23, 0x1, RZ, 0xfc, !PT ;  /* 0x0000000117170812 */ /* 0x000fe200078efcff */
[----:B0-----:R-:W-:Y:S06]  /*136f0*/  BRA.DIV UR5, `(.L_x_1466) ;  /* 0x0000004605687947 */ /* 0x001fec000b800000 */
.L_x_1534:
[----:B------:R-:W-:Y:S01]  /*13700*/  LOP3.LUT R24, R18, 0xffff, RZ, 0xc0, !PT ;  /* 0x0000ffff12187812 */ /* 0x000fe200078ec0ff */
[----:B------:R-:W-:Y:S06]  /*13710*/  @!P2 BRA `(.L_x_1467) ;  /* 0x000000000004a947 */ /* 0x000fec0003800000 */
[----:B------:R-:W-:Y:S01]  /*13720*/  BPT.TRAP 0x1 ;  /* 0x000000040000795c */ /* 0x000fe20000300000 */
.L_x_1467:
[----:B------:R-:W-:Y:S01]  /*13730*/  SHF.R.S32.HI R6, RZ, 0x1f, R0 ;  /* 0x0000001fff067819 */ /* 0x000fe20000011400 */
[----:B------:R-:W-:Y:S01]  /*13740*/  ULDC.64 UR4, c[0x0][0x328] ;  /* 0x0000ca0000047ab9 */ /* 0x000fe20000000a00 */
[----:B------:R-:W-:Y:S01]  /*13750*/  ULDC.64 UR6, c[0x0][0x318] ;  /* 0x0000c60000067ab9 */ /* 0x000fe20000000a00 */
[----:B------:R-:W-:Y:S01]  /*13760*/  IMAD.WIDE.U32 R2, R0, UR4, RZ ;  /* 0x0000000400027c25 */ /* 0x000fe2000f8e00ff */
[----:B------:R-:W-:Y:S03]  /*13770*/  BSSY B0, `(.L_x_1468) ;  /* 0x0000013000007945 */ /* 0x000fe60003800000 */
[----:B------:R-:W-:-:S04]  /*13780*/  IMAD R5, R6, UR4, RZ ;  /* 0x0000000406057c24 */ /* 0x000fc8000f8e02ff */
[----:B------:R-:W-:Y:S01]  /*13790*/  IMAD R5, R0, UR5, R5 ;  /* 0x0000000500057c24 */ /* 0x000fe2000f8e0205 */
        /* <DEDUP_REMOVED lines=16> */
.L_x_1535:
[----:B------:R-:W-:Y:S05]  /*138a0*/  BSYNC B0 ;  /* 0x0000000000007941 */ /* 0x000fea0003800000 */
.L_x_1468:
        /* <DEDUP_REMOVED lines=105> */
.L_x_1553:
        /* <DEDUP_REMOVED lines=11> */
.L_x_1471:
[----:B------:R-:W-:Y:S02]  /*13ff0*/  PLOP3.LUT P1, PT, P1, P0, PT, 0xa2, 0x0 ;  /* 0x000000000000781c */ /* 0x000fe40000f21472 */
[----:B------:R-:W-:-:S08]  /*14000*/  @P0 R2UR P1, UR4, R7 ;  /* 0x00000000070402ca */ /* 0x000fd00000020000 */
[----:B------:R-:W-:-:S05]  /*14010*/  @P0 PLOP3.LUT P0, PT, P1, PT, PT, 0x80, 0x0 ;  /* 0x000000000000081c */ /* 0x000fca0000f0f070 */
[----:B------:R-:W-:Y:S01]  /*14020*/  @!P1 SYNCS.ARRIVE.TRANS64.RED.A0T1 RZ, [UR4+0x28830], RZ ;  /* 0x028830ffffff99a7 */ /* 0x000fe20008200404 */
[----:B------:R-:W-:Y:S07]  /*14030*/  @!P1 ARRIVES.LDGSTSBAR.64.TRANSCNT [UR4+0x28830] ;  /* 0x02883000ff0099b0 */ /* 0x000fee0008000a84 */
[----:B------:R-:W-:Y:S05]  /*14040*/  @P0 BRA.U.ANY `(.L_x_1471) ;  /* 0xfffffffd00e80947 */ /* 0x000fea000393ffff */
[----:B------:R-:W-:Y:S01]  /*14050*/  NOP ;  /* 0x0000000000007918 */ /* 0x000fe20000000000 */
[----:B------:R-:W-:-:S13]  /*14060*/  LOP3.LUT P2, RZ, R23, 0x4, RZ, 0xc0, !PT ;  /* 0x0000000417ff7812 */ /* 0x000fda000784c0ff */
[----:B------:R-:W-:Y:S05]  /*14070*/  @!P2 BRA `(.L_x_1472) ;  /* 0x000000000004a947 */ /* 0x000fea0003800000 */
[----:B------:R-:W-:Y:S01]  /*14080*/  BPT.TRAP 0x1 ;  /* 0x000000040000795c */ /* 0x000fe20000300000 */
.L_x_1472:
[----:B-1----:R1:W5:Y:S01]  /*14090*/  LDL.LU R2, [R1+0x4] ;  /* 0x0000040001027983 */ /* 0x0023620000300800 */
[----:B------:R1:W-:Y:S02]  /*140a0*/  SYNCS.ARRIVE.TRANS64.A1T0 RZ, [R7+URZ+0x28830], RZ ;  /* 0x028830ff07ff79a7 */ /* 0x0003e4000810003f */
[----:B------:R-:W-:Y:S05]  /*140b0*/  WARPSYNC.ALL ;  /* 0x0000000000007948 */ /* 0x000fea0003800000 */
[----:B------:R-:W-:Y:S01]  /*140c0*/  ULDC.64 UR4, c[0x0][0x298] ;  /* 0x0000a60000047ab9 */ /* 0x000fe20000000a00 */
[----:B------:R-:W-:Y:S01]  /*140d0*/  BSSY B6, `(.L_x_1473) ;  /* 0x000001c000067945 */ /* 0x000fe20003800000 */
[----:B------:R-:W-:Y:S01]  /*140e0*/  BAR.SYNC.DEFER_BLOCKING 0x8, 0x180 ;  /* 0x0206000000007b1d */ /* 0x000fe20000010000 */
[----:B-----5:R-:W-:Y:S01]  /*140f0*/  SHF.R.S32.HI R0, RZ, 0x1f, R2 ;  /* 0x0000001fff007819 */ /* 0x020fe20000011402 */
[----:B0-----:R-:W-:-:S04]  /*14100*/  IMAD.WIDE.U32 R4, R2, UR4, RZ ;  /* 0x0000000402047c25 */ /* 0x001fc8000f8e00ff */
[----:B------:R-:W-:Y:S01]  /*14110*/  IMAD R0, R0, UR4, RZ ;  /* 0x0000000400007c24 */ /* 0x000fe2000f8e02ff */
[----:B------:R0:W-:Y:S03]  /*14120*/  STL.64 [R1+0x8], R4 ;  /* 0x0000080401007387 */ /* 0x0001e60000100a00 */
[----:B------:R-:W-:Y:S02]  /*14130*/  IMAD R0, R2, UR5, R0 ;  /* 0x0000000502007c24 */ /* 0x000fe4000f8e0200 */
[----:B------:R-:W-:Y:S02]  /*14140*/  VIADD R2, R22, 0x10400 ;  /* 0x0001040016027836 */ /* 0x000fe40000000000 */
[----:B------:R-:W-:-:S03]  /*14150*/  IMAD.IADD R0, R5, 0x1, R0 ;  /* 0x0000000105007824 */ /* 0x000fc600078e0200 */
[----:B------:R-:W-:Y:S02]  /*14160*/  LOP3.LUT P0, RZ, R2, 0x3ff, RZ, 0xc0, !PT ;  /* 0x000003ff02ff7812 */ /* 0x000fe4000780c0ff */
[----:B------:R0:W-:Y:S11]  /*14170*/  STL [R1+0x4], R0 ;  /* 0x0000040001007387 */ /* 0x0001f60000100800 */
[----:B0-----:R-:W-:Y:S05]  /*14180*/  @!P0 BRA `(.L_x_1474) ;  /* 0x0000000000408947 */ /* 0x001fea0003800000 */
        /* <DEDUP_REMOVED lines=8> */
[----:B-1----:R-:W-:-:S02]  /*14210*/  IMAD.U32 R7, RZ, RZ, UR7 ;  /* 0x00000007ff077e24 */ /* 0x002fc4000f8e00ff */
[----:B------:R-:W-:Y:S02]  /*14220*/  IMAD.U32 R10, RZ, RZ, UR8 ;  /* 0x00000008ff0a7e24 */ /* 0x000fe4000f8e00ff */
[----:B------:R-:W-:Y:S02]  /*14230*/  IMAD.U32 R11, RZ, RZ, UR9 ;  /* 0x00000009ff0b7e24 */ /* 0x000fe4000f8e00ff */
[----:B------:R-:W-:Y:S02]  /*14240*/  IMAD.MOV.U32 R8, RZ, RZ, 0x70 ;  /* 0x00000070ff087424 */ /* 0x000fe400078e00ff */
[----:B------:R-:W-:Y:S02]  /*14250*/  IMAD.MOV.U32 R12, RZ, RZ, 0x1 ;  /* 0x00000001ff0c7424 */ /* 0x000fe400078e00ff */
[----:B------:R-:W-:-:S07]  /*14260*/  IMAD.MOV.U32 R13, RZ, RZ, RZ ;  /* 0x000000ffff0d7224 */ /* 0x000fce00078e00ff */
[----:B------:R-:W-:-:S07]  /*14270*/  LEPC R20, `(.L_x_1474) ;  /* 0x000000001014794e */ /* 0x000fce0000000000 */
[----:B0-----:R-:W-:Y:S05]  /*14280*/  CALL.ABS.NOINC R2 ;  /* 0x0000000002007343 */ /* 0x001fea0003c00000 */
.L_x_1474:
[----:B------:R-:W-:Y:S05]  /*14290*/  BSYNC B6 ;  /* 0x0000000000067941 */ /* 0x000fea0003800000 */
.L_x_1473:
[----:B------:R-:W2:Y:S01]  /*142a0*/  LDL.LU R2, [R1+0x4] ;  /* 0x0000040001027983 */ /* 0x000ea20000300800 */
[----:B------:R-:W-:Y:S01]  /*142b0*/  LOP3.LUT P6, RZ, R23, 0x20, RZ, 0xc0, !PT ;  /* 0x0000002017ff7812 */ /* 0x000fe200078cc0ff */
[----:B------:R-:W-:Y:S01]  /*142c0*/  ULDC.64 UR6, c[0x0][0x2e0] ;  /* 0x0000b80000067ab9 */ /* 0x000fe20000000a00 */
[----:B------:R-:W-:Y:S01]  /*142d0*/  SHF.R.S32.HI R0, RZ, 0x1f, R19 ;  /* 0x0000001fff007819 */ /* 0x000fe20000011413 */
[----:B------:R-:W3:Y:S01]  /*142e0*/  LDL.LU.64 R20, [R1+0x8] ;  /* 0x0000080001147983 */ /* 0x000ee20000300a00 */
[----:B------:R-:W-:Y:S02]  /*142f0*/  ULDC.64 UR4, c[0x0][0x2d8] ;  /* 0x0000b60000047ab9 */ /* 0x000fe40000000a00 */
[----:B------:R-:W-:Y:S01]  /*14300*/  SEL R0, R0, RZ, !P6 ;  /* 0x000000ff00007207 */ /* 0x000fe20007000000 */
[----:B------:R0:W5:Y:S04]  /*14310*/  LDL R8, [R1] ;  /* 0x0000000001087983 */ /* 0x0001680000100800 */
[----:B------:R-:W-:Y:S01]  /*14320*/  IMAD R4, R0, UR6, RZ ;  /* 0x0000000600047c24 */ /* 0x000fe2000f8e02ff */
[----:B------:R-:W-:-:S05]  /*14330*/  SEL R0, R19, RZ, !P6 ;  /* 0x000000ff13007207 */ /* 0x000fca0007000000 */
[----:B------:R-:W-:Y:S02]  /*14340*/  IMAD R4, R0, UR7, R4 ;  /* 0x0000000700047c24 */ /* 0x000fe4000f8e0204 */
[----:B--2---:R-:W-:Y:S01]  /*14350*/  IMAD.MOV.U32 R3, RZ, RZ, R2 ;  /* 0x000000ffff037224 */ /* 0x004fe200078e0002 */
[----:B---3--:R-:W2:Y:S01]  /*14360*/  LDC R21, c[0x0][0x448] ;  /* 0x00011200ff157b82 */ /* 0x008ea20000000800 */
[----:B------:R-:W-:Y:S02]  /*14370*/  IMAD.MOV.U32 R2, RZ, RZ, R20 ;  /* 0x000000ffff027224 */ /* 0x000fe400078e0014 */
[----:B------:R-:W3:Y:S02]  /*14380*/  S2R R20, SR_TID.X ;  /* 0x0000000000147919 */ /* 0x000ee40000002100 */
[----:B------:R-:W-:-:S04]  /*14390*/  IMAD.WIDE.U32 R2, R24, UR4, R2 ;  /* 0x0000000418027c25 */ /* 0x000fc8000f8e0002 */
[----:B------:R-:W-:Y:S01]  /*143a0*/  IMAD R3, R24, UR5, R3 ;  /* 0x0000000518037c24 */ /* 0x000fe2000f8e0203 */
[----:B------:R-:W-:Y:S01]  /*143b0*/  ULDC.64 UR4, c[0x0][0x2d0] ;  /* 0x0000b40000047ab9 */ /* 0x000fe20000000a00 */
[----:B------:R-:W-:-:S04]  /*143c0*/  IMAD.WIDE.U32 R2, R0, UR6, R2 ;  /* 0x0000000600027c25 */ /* 0x000fc8000f8e0002 */
[----:B------:R-:W-:Y:S01]  /*143d0*/  IMAD.IADD R3, R3, 0x1, R4 ;  /* 0x0000000103037824 */ /* 0x000fe200078e0204 */
[----:B--2---:R-:W-:Y:S02]  /*143e0*/  ISETP.NE.AND P6, PT, R21, 0x1, PT ;  /* 0x000000011500780c */ /* 0x004fe40003fc5270 */
[----:B------:R-:W2:Y:S01]  /*143f0*/  S2R R21, SR_TID.X ;  /* 0x0000000000157919 */ /* 0x000ea20000002100 */
[----:B---3--:R-:W-:-:S10]  /*14400*/  LOP3.LUT R20, R20, 0x7f, RZ, 0xc0, !PT ;  /* 0x0000007f14147812 */ /* 0x008fd400078ec0ff */
[----:B------:R-:W3:Y:S01]  /*14410*/  @P6 LDC R5, c[0x0][0x44c] ;  /* 0x00011300ff056b82 */ /* 0x000ee20000000800 */
[----:B------:R-:W-:-:S07]  /*14420*/  SHF.R.U32.HI R20, RZ, 0x3, R20 ;  /* 0x00000003ff147819 */ /* 0x000fce0000011614 */
[----:B------:R-:W4:Y:S01]  /*14430*/  @P6 LDC R0, c[0x0][0x450] ;  /* 0x00011400ff006b82 */ /* 0x000f220000000800 */
[----:B--2---:R-:W-:-:S05]  /*14440*/  IMAD.SHL.U32 R21, R21, 0x10, RZ ;  /* 0x0000001015157824 */ /* 0x004fca00078e00ff */
[----:B------:R-:W-:-:S04]  /*14450*/  LOP3.LUT R21, R21, 0x70, RZ, 0xc0, !PT ;  /* 0x0000007015157812 */ /* 0x000fc800078ec0ff */
[----:B------:R-:W-:-:S05]  /*14460*/  LOP3.LUT R20, R20, R21, RZ, 0xfc, !PT ;  /* 0x0000001514147212 */ /* 0x000fca00078efcff */
[----:B------:R-:W-:-:S04]  /*14470*/  IMAD.IADD R4, R20, 0x1, R27 ;  /* 0x0000000114047824 */ /* 0x000fc800078e021b */
[----:B---3--:R-:W-:-:S04]  /*14480*/  @P6 IMAD.HI.U32 R5, R4, R5, RZ ;  /* 0x0000000504056227 */ /* 0x008fc800078e00ff */
[----:B------:R-:W-:Y:S01]  /*14490*/  IMAD.MOV.U32 R6, RZ, RZ, R4 ;  /* 0x000000ffff067224 */ /* 0x000fe200078e0004 */
[----:B----4-:R-:W-:Y:S02]  /*144a0*/  @P6 SHF.R.U32.HI R6, RZ, R0, R5 ;  /* 0x00000000ff066219 */ /* 0x010fe40000011605 */
[----:B------:R-:W2:Y:S03]  /*144b0*/  LDC R5, c[0x0][0x448] ;  /* 0x00011200ff057b82 */ /* 0x000ea60000000800 */
[----:B------:R-:W-:Y:S01]  /*144c0*/  IMAD.MOV R0, RZ, RZ, -R6 ;  /* 0x000000ffff007224 */ /* 0x000fe200078e0a06 */
[----:B------:R-:W3:Y:S01]  /*144d0*/  S2R R20, SR_TID.X ;  /* 0x0000000000147919 */ /* 0x000ee20000002100 */
[----:B------:R-:W-:-:S04]  /*144e0*/  IMAD.WIDE.U32 R2, R6, UR4, R2 ;  /* 0x0000000406027c25 */ /* 0x000fc8000f8e0002 */
[----:B--2---:R-:W-:Y:S01]  /*144f0*/  IMAD R0, R5, R0, R4 ;  /* 0x0000000005007224 */ /* 0x004fe200078e0204 */
[----:B------:R-:W-:-:S05]  /*14500*/  SHF.R.S32.HI R4, RZ, 0x1f, R6 ;  /* 0x0000001fff047819 */ /* 0x000fca0000011406 */
[----:B-1----:R-:W-:-:S04]  /*14510*/  IMAD R7, R4, UR4, RZ ;  /* 0x0000000404077c24 */ /* 0x002fc8000f8e02ff */
        /* <DEDUP_REMOVED lines=14> */
[----:B------:R-:W-:Y:S01]  /*14600*/  UMOV UR4, 0xffffffff ;  /* 0xffffffff00047882 */ /* 0x000fe20000000000 */
[----:B---3--:R-:W-:-:S04]  /*14610*/  LOP3.LUT R20, R20, 0x7f, RZ, 0xc0, !PT ;  /* 0x0000007f14147812 */ /* 0x008fc800078ec0ff */
[----:B------:R-:W-:Y:S01]  /*14620*/  SHF.R.U32.HI R9, RZ, 0x3, R20 ;  /* 0x00000003ff097819 */ /* 0x000fe20000011614 */
[----:B0-----:R-:W-:Y:S06]  /*14630*/  BRA.DIV UR4, `(.L_x_1475) ;  /* 0x0000004204ac7947 */ /* 0x001fec000b800000 */
[----:B------:R-:W0:Y:S01]  /*14640*/  SHFL.IDX PT, R14, R0, RZ, 0x181f ;  /* 0x00181fff000e7589 */ /* 0x000e2200000e0000 */
[----:B------:R-:W-:Y:S02]  /*14650*/  IMAD R31, R31, R5, RZ ;  /* 0x000000051f1f7224 */ /* 0x000fe400078e02ff */
        /* <DEDUP_REMOVED lines=8> */
[----:B-----5:R-:W-:Y:S04]  /*146e0*/  @!P2 LDGSTS.E.BYPASS.LTC128B.128 [R8+0x10400], desc[UR36][R2.64], !P0 ;  /* 0x104000000208afae */ /* 0x020fe8000c101d64 */
[----:B------:R1:W-:Y:S01]  /*146f0*/  @!P2 LDGSTS.E.BYPASS.LTC128B.128 [R8+0x14400], desc[UR36][R2.64+0x80], !P1 ;  /* 0x144000800208afae */ /* 0x0003e2000c901d64 */
[----:B------:R-:W-:Y:S01]  /*14700*/  ISETP.GE.AND P2, PT, R6, R31, PT ;  /* 0x0000001f0600720c */ /* 0x000fe20003f46270 */
[----:B------:R-:W-:-:S02]  /*14710*/  VIADD R6, R27, 0x20 ;  /* 0x000000201b067836 */ /* 0x000fc40000000000 */
[----:B-1----:R-:W1:Y:S10]  /*14720*/  SHFL.IDX PT, R2, R4, 0x1, 0x181f ;  /* 0x00381f0004027f89 */ /* 0x002e7400000e0000 */
[----:B0-----:R-:W-:-:S05]  /*14730*/  @!P2 LEA R14, P3, R30, R14, 0x1 ;  /* 0x0000000e1e0ea211 */ /* 0x001fca00078608ff */
[----:B-1----:R-:W-:Y:S02]  /*14740*/  @!P2 IMAD.X R5, RZ, RZ, R2, P3 ;  /* 0x000000ffff05a224 */ /* 0x002fe400018e0602 */
[----:B------:R-:W-:Y:S02]  /*14750*/  @!P2 IMAD.MOV.U32 R2, RZ, RZ, R14 ;  /* 0x000000ffff02a224 */ /* 0x000fe400078e000e */
[----:B------:R-:W-:Y:S01]  /*14760*/  @!P2 IMAD.MOV.U32 R3, RZ, RZ, R5 ;  /* 0x000000ffff03a224 */ /* 0x000fe200078e0005 */
[----:B------:R-:W0:Y:S04]  /*14770*/  SHFL.IDX PT, R14, R0, 0x2, 0x181f ;  /* 0x00581f00000e7f89 */ /* 0x000e2800000e0000 */
[----:B------:R-:W-:Y:S04]  /*14780*/  @!P2 LDGSTS.E.BYPASS.LTC128B.128 [R8+0x10c00], desc[UR36][R2.64], !P0 ;  /* 0x10c000000208afae */ /* 0x000fe8000c101d64 */
        /* <DEDUP_REMOVED lines=51> */
.L_x_1570:
        /* <DEDUP_REMOVED lines=11> */
.L_x_1477:
[----:B------:R-:W-:Y:S05]  /*14b70*/  BSYNC B0 ;  /* 0x0000000000007941 */ /* 0x000fea0003800000 */
.L_x_1476:
[----:B------:R-:W-:Y:S01]  /*14b80*/  NOP ;  /* 0x0000000000007918 */ /* 0x000fe20000000000 */
[----:B------:R-:W-:-:S13]  /*14b90*/  PLOP3.LUT P0, PT, PT, PT, PT, 0x80, 0x0 ;  /* 0x000000000000781c */ /* 0x000fda0003f0f070 */
.L_x_1478:
        /* <DEDUP_REMOVED lines=21> */
.L_x_1571:
[----:B------:R-:W-:Y:S05]  /*14cf0*/  BSYNC B0 ;  /* 0x0000000000007941 */ /* 0x000fea0003800000 */
.L_x_1479:
        /* <DEDUP_REMOVED lines=8> */
.L_x_1495:
[----:B------:R-:W1:Y:S01]  /*14d80*/  LDC R0, c[0x0][0x430] ;  /* 0x00010c00ff007b82 */ /* 0x000e620000000800 */
[----:B------:R-:W3:Y:S01]  /*14d90*/  S2R R4, SR_TID.X ;  /* 0x0000000000047919 */ /* 0x000ee20000002100 */
[----:B------:R-:W-:Y:S05]  /*14da0*/  YIELD ;  /* 0x0000000000007946 */ /* 0x000fea0003800000 */
[----:B------:R-:W-:Y:S01]  /*14db0*/  ULDC.64 UR4, c[0x0][0x428] ;  /* 0x00010a0000047ab9 */ /* 0x000fe20000000a00 */
[----:B------:R-:W-:Y:S01]  /*14dc0*/  LOP3.LUT P3, RZ, R23, 0x4, RZ, 0xc0, !PT ;  /* 0x0000000417ff7812 */ /* 0x000fe2000786c0ff */
[----:B------:R-:W-:Y:S01]  /*14dd0*/  VIADD R25, R10, 0x1 ;  /* 0x000000010a197836 */ /* 0x000fe20000000000 */
[----:B-1----:R-:W-:-:S02]  /*14de0*/  ISETP.NE.AND P0, PT, R0, 0x1, PT ;  /* 0x000000010000780c */ /* 0x002fc40003f05270 */
[----:B------:R-:W1:Y:S01]  /*14df0*/  S2R R0, SR_TID.X ;  /* 0x0000000000007919 */ /* 0x000e620000002100 */
[----:B---3--:R-:W-:-:S10]  /*14e00*/  IMAD.SHL.U32 R4, R4, 0x10, RZ ;  /* 0x0000001004047824 */ /* 0x008fd400078e00ff */
[----:B0-----:R-:W0:Y:S01]  /*14e10*/  @P0 LDC R3, c[0x0][0x438] ;  /* 0x00010e00ff030b82 */ /* 0x001e220000000800 */
[----:B------:R-:W-:Y:S02]  /*14e20*/  LOP3.LUT R4, R4, 0x70, RZ, 0xc0, !PT ;  /* 0x0000007004047812 */ /* 0x000fe400078ec0ff */
[----:B-1----:R-:W-:-:S04]  /*14e30*/  LOP3.LUT R0, R0, 0x7f, RZ, 0xc0, !PT ;  /* 0x0000007f00007812 */ /* 0x002fc800078ec0ff */
[----:B------:R-:W-:Y:S02]  /*14e40*/  SHF.R.U32.HI R5, RZ, 0x3, R0 ;  /* 0x00000003ff057819 */ /* 0x000fe40000011600 */
[----:B------:R-:W1:Y:S03]  /*14e50*/  @P0 LDC R0, c[0x0][0x434] ;  /* 0x00010d00ff000b82 */ /* 0x000e660000000800 */
[----:B------:R-:W-:Y:S02]  /*14e60*/  IMAD R7, R6, 0x80, R5 ;  /* 0x0000008006077824 */ /* 0x000fe400078e0205 */
[----:B------:R-:W-:-:S03]  /*14e70*/  IMAD R5, R37, UR4, RZ ;  /* 0x0000000425057c24 */ /* 0x000fc6000f8e02ff */
[----:B------:R-:W-:Y:S01]  /*14e80*/  IADD3 R7, R4, R7, R36 ;  /* 0x0000000704077210 */ /* 0x000fe20007ffe024 */
[----:B------:R-:W-:-:S04]  /*14e90*/  IMAD R5, R32, UR5, R5 ;  /* 0x0000000520057c24 */ /* 0x000fc8000f8e0205 */
[----:B------:R-:W-:Y:S02]  /*14ea0*/  IMAD.MOV.U32 R8, RZ, RZ, R7 ;  /* 0x000000ffff087224 */ /* 0x000fe400078e0007 */
[----:B-1----:R-:W-:-:S05]  /*14eb0*/  @P0 IMAD.HI.U32 R0, R7, R0, RZ ;  /* 0x0000000007000227 */ /* 0x002fca00078e00ff */
[----:B0-----:R-:W-:-:S04]  /*14ec0*/  @P0 SHF.R.U32.HI R8, RZ, R3, R0 ;  /* 0x00000003ff080219 */ /* 0x001fc80000011600 */
[--C-:B------:R-:W-:Y:S01]  /*14ed0*/  SHF.R.S32.HI R3, RZ, 0x1f, R8.reuse ;  /* 0x0000001fff037819 */ /* 0x100fe20000011408 */
[----:B------:R-:W-:-:S04]  /*14ee0*/  IMAD.MOV.U32 R2, RZ, RZ, R8 ;  /* 0x000000ffff027224 */ /* 0x000fc800078e0008 */
[----:B------:R-:W-:Y:S01]  /*14ef0*/  IMAD.WIDE.U32 R2, R32, UR4, R2 ;  /* 0x0000000420027c25 */ /* 0x000fe2000f8e0002 */
[----:B------:R-:W-:-:S03]  /*14f00*/  ULDC.64 UR4, c[0x0][0x418] ;  /* 0x0001060000047ab9 */ /* 0x000fc60000000a00 */
[----:B------:R-:W-:Y:S01]  /*14f10*/  IMAD.IADD R3, R5, 0x1, R3 ;  /* 0x0000000105037824 */ /* 0x000fe200078e0203 */
[----:B------:R-:W-:Y:S01]  /*14f20*/  LEA R4, P0, R2, UR4, 0x2 ;  /* 0x0000000402047c11 */ /* 0x000fe2000f8010ff */
[----:B------:R-:W-:-:S03]  /*14f30*/  ULDC UR4, c[0x0][0x430] ;  /* 0x00010c0000047ab9 */ /* 0x000fc60000000800 */
[----:B------:R-:W-:Y:S01]  /*14f40*/  LEA.HI.X R5, R2, UR5, R3, 0x2, P0 ;  /* 0x0000000502057c11 */ /* 0x000fe200080f1403 */
[----:B------:R-:W-:Y:S01]  /*14f50*/  IMAD.MOV R2, RZ, RZ, -R8 ;  /* 0x000000ffff027224 */ /* 0x000fe200078e0a08 */
[----:B------:R-:W-:-:S03]  /*14f60*/  ISETP.NE.AND P0, PT, R25, 0x2, PT ;  /* 0x000000021900780c */ /* 0x000fc60003f05270 */
[----:B------:R0:W3:Y:S01]  /*14f70*/  LDG.E R0, desc[UR36][R4.64] ;  /* 0x0000002404007981 */ /* 0x0000e2000c1e1900 */
[----:B------:R-:W-:Y:S01]  /*14f80*/  SEL R28, RZ, 0x1, P0 ;  /* 0x00000001ff1c7807 */ /* 0x000fe20000000000 */
[----:B------:R-:W-:Y:S01]  /*14f90*/  IMAD.MOV.U32 R26, RZ, RZ, R6 ;  /* 0x000000ffff1a7224 */ /* 0x000fe200078e0006 */
[----:B------:R-:W-:Y:S02]  /*14fa0*/  SEL R25, R25, RZ, P0 ;  /* 0x000000ff19197207 */ /* 0x000fe40000000000 */
[----:B------:R-:W-:Y:S01]  /*14fb0*/  LOP3.LUT R28, R20, R28, RZ, 0x3c, !PT ;  /* 0x0000001c141c7212 */ /* 0x000fe200078e3cff */
[----:B0-----:R-:W-:Y:S01]  /*14fc0*/  IMAD R4, R2, UR4, R7 ;  /* 0x0000000402047c24 */ /* 0x001fe2000f8e0207 */
[----:B---3--:R-:W-:Y:S01]  /*14fd0*/  SHF.R.S32.HI R27, RZ, 0x1f, R0 ;  /* 0x0000001fff1b7819 */ /* 0x008fe20000011400 */
[----:B------:R-:W-:Y:S06]  /*14fe0*/  @!P3 BRA `(.L_x_1483) ;  /* 0x000000000004b947 */ /* 0x000fec0003800000 */
[----:B------:R-:W-:Y:S01]  /*14ff0*/  BPT.TRAP 0x1 ;  /* 0x000000040000795c */ /* 0x000fe20000300000 */
.L_x_1483:
[----:B------:R-:W-:Y:S01]  /*15000*/  IMAD R6, R25, 0x8, R22 ;  /* 0x0000000819067824 */ /* 0x000fe200078e0216 */
[----:B------:R-:W-:Y:S01]  /*15010*/  SHF.L.U32 R3, R28, 0x1f, RZ ;  /* 0x0000001f1c037819 */ /* 0x000fe200000006ff */
[----:B------:R-:W-:Y:S03]  /*15020*/  BSSY B1, `(.L_x_1484) ;  /* 0x0000003000017945 */ /* 0x000fe60003800000 */
[----:B------:R-:W0:Y:S02]  /*15030*/  SYNCS.PHASECHK.TRANS64.TRYWAIT P0, [R6+URZ+0x28840], R3 ;  /* 0x02884003060075a7 */ /* 0x000e24000800017f */
[----:B0-----:R-:W-:Y:S05]  /*15040*/  @!P0 BRA `(.L_x_1485) ;  /* 0x0000004000bc8947 */ /* 0x001fea0003800000 */
.L_x_1572:
[----:B------:R-:W-:Y:S05]  /*15050*/  BSYNC B1 ;  /* 0x0000000000017941 */ /* 0x000fea0003800000 */
.L_x_1484:
[----:B------:R-:W-:Y:S01]  /*15060*/  SHF.R.S32.HI R21, RZ, 0x1f, R4 ;  /* 0x0000001fff157819 */ /* 0x000fe20000011404 */
[----:B------:R-:W-:Y:S01]  /*15070*/  ULDC.64 UR4, c[0x0][0x300] ;  /* 0x0000c00000047ab9 */ /* 0x000fe20000000a00 */
[----:B------:R-:W-:Y:S01]  /*15080*/  ULDC.64 UR6, c[0x0][0x2e8] ;  /* 0x0000ba0000067ab9 */ /* 0x000fe20000000a00 */
[C---:B0-----:R-:W-:Y:S01]  /*15090*/  IMAD.WIDE.U32 R2, R4.reuse, UR4, RZ ;  /* 0x0000000404027c25 */ /* 0x041fe2000f8e00ff */
        /* <DEDUP_REMOVED lines=65> */
.L_x_1590:
        /* <DEDUP_REMOVED lines=9> */
.L_x_1487:
        /* <DEDUP_REMOVED lines=10> */
.L_x_1488:
[----:B------:R3:W-:Y:S01]  /*155e0*/  SYNCS.ARRIVE.TRANS64.A1T0 RZ, [R6+URZ+0x28830], RZ ;  /* 0x028830ff06ff79a7 */ /* 0x0007e2000810003f */
[----:B------:R-:W-:Y:S05]  /*155f0*/  @!P4 BRA `(.L_x_1489) ;  /* 0x000000000004c947 */ /* 0x000fea0003800000 */
[----:B------:R-:W-:Y:S01]  /*15600*/  BPT.TRAP 0x1 ;  /* 0x000000040000795c */ /* 0x000fe20000300000 */
.L_x_1489:
[----:B-1----:R-:W-:Y:S01]  /*15610*/  SHF.L.U32 R2, R20, 0x1f, RZ ;  /* 0x0000001f14027819 */ /* 0x002fe200000006ff */
[----:B---3--:R-:W-:Y:S01]  /*15620*/  IMAD R6, R10, 0x8, R22 ;  /* 0x000000080a067824 */ /* 0x008fe200078e0216 */
[----:B------:R-:W-:Y:S01]  /*15630*/  BSSY B1, `(.L_x_1490) ;  /* 0x0000004000017945 */ /* 0x000fe20003800000 */
[----:B------:R-:W-:Y:S02]  /*15640*/  IMAD R8, R31, -0x80, R34 ;  /* 0xffffff801f087824 */ /* 0x000fe400078e0222 */
[----:B------:R-:W1:Y:S02]  /*15650*/  SYNCS.PHASECHK.TRANS64.TRYWAIT P0, [R6+URZ+0x28860], R2 ;  /* 0x02886002060075a7 */ /* 0x000e64000800017f */
[----:B-1----:R-:W-:Y:S05]  /*15660*/  @!P0 BRA `(.L_x_1491) ;  /* 0x0000004400948947 */ /* 0x002fea0003800000 */
.L_x_1591:
[----:B------:R-:W-:Y:S05]  /*15670*/  BSYNC B1 ;  /* 0x0000000000017941 */ /* 0x000fea0003800000 */
.L_x_1490:
[----:B------:R-:W3:Y:S01]  /*15680*/  S2R R3, SR_TID.X ;  /* 0x0000000000037919 */ /* 0x000ee20000002100 */
[----:B------:R-:W-:Y:S01]  /*15690*/  UMOV UR4, 0xffffffff ;  /* 0xffffffff00047882 */ /* 0x000fe20000000000 */
[----:B0-----:R-:W-:Y:S01]  /*156a0*/  IMAD R7, R10, 0x4000, R33 ;  /* 0x000040000a077824 */ /* 0x001fe200078e0221 */
[----:B---3--:R-:W-:-:S04]  /*156b0*/  LOP3.LUT R3, R3, 0x7f, RZ, 0xc0, !PT ;  /* 0x0000007f03037812 */ /* 0x008fc800078ec0ff */
[----:B------:R-:W-:-:S05]  /*156c0*/  SHF.R.U32.HI R3, RZ, 0x3, R3 ;  /* 0x00000003ff037819 */ /* 0x000fca0000011603 */
[----:B------:R-:W-:Y:S01]  /*156d0*/  IMAD.IADD R8, R8, 0x1, -R3 ;  /* 0x0000000108087824 */ /* 0x000fe200078e0a03 */
[----:B------:R-:W-:Y:S06]  /*156e0*/  BRA.DIV UR4, `(.L_x_1492) ;  /* 0x0000004604887947 */ /* 0x000fec000b800000 */
[----:B-1----:R-:W0:Y:S01]  /*156f0*/  SHFL.IDX PT, R2, R17, RZ, 0x181f ;  /* 0x00181fff11027589 */ /* 0x002e2200000e0000 */
[----:B------:R-:W-:-:S03]  /*15700*/  IMAD R7, R7, 0x2, R22 ;  /* 0x0000000207077824 */ /* 0x000fc600078e0216 */
[----:B------:R-:W1:Y:S04]  /*15710*/  SHFL.IDX PT, R3, R18, RZ, 0x181f ;  /* 0x00181fff12037589 */ /* 0x000e6800000e0000 */
        /* <DEDUP_REMOVED lines=56> */
.L_x_1609:
        /* <DEDUP_REMOVED lines=15> */
[----:B------:R-:W-:Y:S02]  /*15b90*/  IMAD.IADD R3, R3, 0x1, R21 ;  /* 0x0000000103037824 */ /* 0x000fe400078e0215 */
[----:B------:R-:W-:Y:S02]  /*15ba0*/  IMAD R27, R27, UR4, RZ ;  /* 0x000000041b1b7c24 */ /* 0x000fe4000f8e02ff */
[----:B------:R-:W-:-:S04]  /*15bb0*/  IMAD.WIDE.U32 R2, R0, UR4, R2 ;  /* 0x0000000400027c25 */ /* 0x000fc8000f8e0002 */
[----:B------:R-:W-:Y:S01]  /*15bc0*/  IMAD R27, R0, UR5, R27 ;  /* 0x00000005001b7c24 */ /* 0x000fe2000f8e021b */
        /* <DEDUP_REMOVED lines=8> */
.L_x_1493:
        /* <DEDUP_REMOVED lines=10> */
.L_x_1494:
[C---:B------:R-:W-:Y:S01]  /*15cf0*/  ISETP.GT.AND P0, PT, R26.reuse, R35, PT ;  /* 0x000000231a00720c */ /* 0x040fe20003f04270 */
[----:B------:R0:W-:Y:S01]  /*15d00*/  SYNCS.ARRIVE.TRANS64.A1T0 RZ, [R6+URZ+0x28850], RZ ;  /* 0x028850ff06ff79a7 */ /* 0x0001e2000810003f */
[----:B------:R-:W-:Y:S02]  /*15d10*/  IMAD.MOV.U32 R10, RZ, RZ, R25 ;  /* 0x000000ffff0a7224 */ /* 0x000fe400078e0019 */
[----:B------:R-:W-:Y:S02]  /*15d20*/  IMAD.MOV.U32 R20, RZ, RZ, R28 ;  /* 0x000000ffff147224 */ /* 0x000fe400078e001c */
[----:B------:R-:W-:Y:S02]  /*15d30*/  IMAD.MOV.U32 R31, RZ, RZ, R26 ;  /* 0x000000ffff1f7224 */ /* 0x000fe400078e001a */
[----:B0-----:R-:W-:-:S05]  /*15d40*/  VIADD R6, R26, 0xffffffff ;  /* 0xffffffff1a067836 */ /* 0x001fca0000000000 */
[----:B------:R-:W-:Y:S05]  /*15d50*/  @P0 BRA `(.L_x_1495) ;  /* 0xfffffff000080947 */ /* 0x000fea000383ffff */
.L_x_1482:
[----:B------:R-:W-:Y:S05]  /*15d60*/  BSYNC B0 ;  /* 0x0000000000007941 */ /* 0x000fea0003800000 */
.L_x_1481:
        /* <DEDUP_REMOVED lines=17> */
.L_x_1497:
[----:B------:R-:W-:Y:S05]  /*15e80*/  BSYNC B0 ;  /* 0x0000000000007941 */ /* 0x000fea0003800000 */
.L_x_1496:
[----:B------:R-:W-:-:S13]  /*15e90*/  LOP3.LUT P0, RZ, R23, 0x4, RZ, 0xc0, !PT ;  /* 0x0000000417ff7812 */ /* 0x000fda000780c0ff */
[----:B------:R-:W-:Y:S05]  /*15ea0*/  @!P0 BRA `(.L_x_1498) ;  /* 0x0000000000048947 */ /* 0x000fea0003800000 */
[----:B------:R-:W-:Y:S01]  /*15eb0*/  BPT.TRAP 0x1 ;  /* 0x000000040000795c */ /* 0x000fe20000300000 */
.L_x_1498:
[----:B------:R-:W-:Y:S01]  /*15ec0*/  IMAD R0, R25, 0x8, R22 ;  /* 0x0000000819007824 */ /* 0x000fe200078e0216 */
[----:B0-----:R-:W-:Y:S01]  /*15ed0*/  SHF.L.U32 R3, R28, 0x1f, RZ ;  /* 0x0000001f1c037819 */ /* 0x001fe200000006ff */
[----:B------:R-:W-:Y:S01]  /*15ee0*/  BSSY B0, `(.L_x_1499) ;  /* 0x0000004000007945 */ /* 0x000fe20003800000 */
[----:B------:R-:W-:Y:S02]  /*15ef0*/  IMAD R6, R26, -0x80, R34 ;  /* 0xffffff801a067824 */ /* 0x000fe400078e0222 */
[----:B------:R-:W0:Y:S02]  /*15f00*/  SYNCS.PHASECHK.TRANS64.TRYWAIT P0, [R0+URZ+0x28860], R3 ;  /* 0x02886003000075a7 */ /* 0x000e24000800017f */
[----:B0-----:R-:W-:Y:S05]  /*15f10*/  @!P0 BRA `(.L_x_1500) ;  /* 0x0000004800048947 */ /* 0x001fea0003800000 */
.L_x_1610:
[----:B------:R-:W-:Y:S05]  /*15f20*/  BSYNC B0 ;  /* 0x0000000000007941 */ /* 0x000fea0003800000 */
.L_x_1499:
        /* <DEDUP_REMOVED lines=60> */
[----:B------:R0:W0:Y:S02]  /*162f0*/  SHFL.IDX PT, R14, R17, 0x7, 0x181f ;  /* 0x00f81f00110e7f89 */ /* 0x00002400000e0000 */
[----:B--2---:R-:W-:-:S05]  /*16300*/  IMAD.X R3, RZ, RZ, R7, P4 ;  /* 0x000000ffff037224 */ /* 0x004fca00020e0607 */
        /* <DEDUP_REMOVED lines=8> */
.L_x_1628:
        /* <DEDUP_REMOVED lines=11> */
.L_x_1502:
        /* <DEDUP_REMOVED lines=10> */
.L_x_1503:
[----:B------:R1:W-:Y:S01]  /*164e0*/  SYNCS.ARRIVE.TRANS64.A1T0 RZ, [R0+URZ+0x28850], RZ ;  /* 0x028850ff00ff79a7 */ /* 0x0003e2000810003f */
[----:B------:R-:W-:-:S05]  /*164f0*/  VIADD R25, R25, 0x1 ;  /* 0x0000000119197836 */ /* 0x000fca0000000000 */
[----:B------:R-:W-:-:S04]  /*16500*/  ISETP.NE.AND P0, PT, R25, 0x2, PT ;  /* 0x000000021900780c */ /* 0x000fc80003f05270 */
[----:B0-----:R-:W-:Y:S02]  /*16510*/  SEL R3, RZ, 0x1, P0 ;  /* 0x00000001ff037807 */ /* 0x001fe40000000000 */
[----:B------:R-:W-:Y:S02]  /*16520*/  SEL R25, R25, RZ, P0 ;  /* 0x000000ff19197207 */ /* 0x000fe40000000000 */
[----:B-1----:R-:W-:-:S07]  /*16530*/  LOP3.LUT R28, R28, R3, RZ, 0x3c, !PT ;  /* 0x000000031c1c7212 */ /* 0x002fce00078e3cff */
.L_x_1460:
[----:B------:R-:W-:Y:S05]  /*16540*/  BSYNC B7 ;  /* 0x0000000000077941 */ /* 0x000fea0003800000 */
.L_x_1458:
        /* <DEDUP_REMOVED lines=8> */
[----:B------:R0:W1:Y:S01]  /*165d0*/  LDS.128 R16, [R22+0x288d0] ;  /* 0x0288d00016107984 */ /* 0x0000620000000c00 */
[----:B------:R-:W-:Y:S06]  /*165e0*/  BAR.ARV 0x4, 0x180 ;  /* 0x0106000000007b1d */ /* 0x000fec0000002000 */
[----:B------:R-:W-:Y:S05]  /*165f0*/  BRA `(.L_x_1505) ;  /* 0x0000000c00d47947 */ /* 0x000fea0003800000 */
.L_x_1504:
        /* <DEDUP_REMOVED lines=10> */
[----:B0-----:R-:W-:-:S06]  /*166a0*/  @!P1 IMAD.WIDE R4, R7, 0x4, R4 ;  /* 0x0000000407049825 */ /* 0x001fcc00078e0204 */
[----:B------:R-:W2:Y:S01]  /*166b0*/  @!P1 LDG.E R4, desc[UR36][R4.64] ;  /* 0x0000002404049981 */ /* 0x000ea2000c1e1900 */
[----:B-1----:R-:W-:-:S06]  /*166c0*/  @!P1 IMAD.WIDE R2, R7, 0x4, R2 ;  /* 0x0000000407029825 */ /* 0x002fcc00078e0202 */
[----:B------:R-:W3:Y:S01]  /*166d0*/  @!P1 LDG.E R2, desc[UR36][R2.64] ;  /* 0x0000002402029981 */ /* 0x000ee2000c1e1900 */
[----:B------:R-:W-:Y:S02]  /*166e0*/  IMAD.MOV.U32 R17, RZ, RZ, RZ ;  /* 0x000000ffff117224 */ /* 0x000fe400078e00ff */
[----:B------:R-:W-:Y:S01]  /*166f0*/  IMAD.MOV.U32 R8, RZ, RZ, RZ ;  /* 0x000000ffff087224 */ /* 0x000fe200078e00ff */
[C---:B------:R-:W-:Y:S02]  /*16700*/  ISETP.GE.U32.AND P2, PT, R10.reuse, 0x2, PT ;  /* 0x000000020a00780c */ /* 0x040fe40003f46070 */
[C---:B------:R-:W-:Y:S02]  /*16710*/  ISETP.GE.U32.AND P3, PT, R10.reuse, 0x4, PT ;  /* 0x000000040a00780c */ /* 0x040fe40003f66070 */
[C---:B------:R-:W-:Y:S02]  /*16720*/  ISETP.GE.U32.AND P4, PT, R10.reuse, 0x8, PT ;  /* 0x000000080a00780c */ /* 0x040fe40003f86070 */
[----:B------:R-:W-:Y:S01]  /*16730*/  ISETP.GE.U32.AND P5, PT, R10, 0x10, PT ;  /* 0x000000100a00780c */ /* 0x000fe20003fa6070 */
[----:B------:R-:W-:Y:S04]  /*16740*/  SHFL.IDX PT, R0, R16, RZ, 0x1f ;  /* 0x00001fff10007589 */ /* 0x000fe800000e0000 */
[----:B------:R-:W-:Y:S01]  /*16750*/  SHFL.IDX PT, R7, R16, 0x1, 0x1f ;  /* 0x00201f0010077f89 */ /* 0x000fe200000e0000 */
[----:B--2---:R-:W-:-:S02]  /*16760*/  @!P1 IMAD.MOV.U32 R17, RZ, RZ, R4 ;  /* 0x000000ffff119224 */ /* 0x004fc400078e0004 */
[----:B---3--:R-:W-:-:S04]  /*16770*/  @!P1 IMAD.MOV.U32 R8, RZ, RZ, R2 ;  /* 0x000000ffff089224 */ /* 0x008fc800078e0002 */
[----:B------:R-:W-:-:S05]  /*16780*/  IMAD R13, R8, R17, RZ ;  /* 0x00000011080d7224 */ /* 0x000fca00078e02ff */
[----:B------:R-:W0:Y:S01]  /*16790*/  SHFL.UP PT, R14, R13, 0x1, RZ ;  /* 0x042000000d0e7989 */ /* 0x000e2200000e00ff */
[----:B------:R-:W-:-:S04]  /*167a0*/  ISETP.NE.AND P1, PT, R10, RZ, PT ;  /* 0x000000ff0a00720c */ /* 0x000fc80003f25270 */
        /* <DEDUP_REMOVED lines=14> */
[----:B------:R0:W1:Y:S01]  /*16890*/  SHFL.IDX PT, R14, R2, 0x1f, 0x1f ;  /* 0x03e01f00020e7f89 */ /* 0x00006200000e0000 */
[----:B------:R-:W-:-:S07]  /*168a0*/  IMAD.MOV.U32 R6, RZ, RZ, RZ ;  /* 0x000000ffff067224 */ /* 0x000fce00078e00ff */
.L_x_1638:
[----:B------:R-:W-:Y:S02]  /*168b0*/  ULDC UR4, c[0x0][0xc38] ;  /* 0x00030e0000047ab9 */ /* 0x000fe40000000800 */
[----:B------:R-:W-:-:S04]  /*168c0*/  IMAD.U32 R5, RZ, RZ, UR4 ;  /* 0x00000004ff057e24 */ /* 0x000fc8000f8e00ff */
[----:B-1----:R-:W-:-:S04]  /*168d0*/  IMAD R14, R14, R5, RZ ;  /* 0x000000050e0e7224 */ /* 0x002fc800078e02ff */
[----:B------:R-:W-:-:S05]  /*168e0*/  IMAD.IADD R7, R7, 0x1, R14 ;  /* 0x0000000107077824 */ /* 0x000fca00078e020e */
[----:B------:R-:W-:-:S13]  /*168f0*/  ISETP.GT.AND P6, PT, R7, R0, PT ;  /* 0x000000000700720c */ /* 0x000fda0003fc4270 */
[----:B------:R-:W-:Y:S05]  /*16900*/  @P6 BRA `(.L_x_1507) ;  /* 0x0000000000a46947 */ /* 0x000fea0003800000 */
.L_x_1510:
        /* <DEDUP_REMOVED lines=11> */
[----:B------:R-:W-:Y:S02]  /*169c0*/  IMAD.MOV.U32 R8, RZ, RZ, RZ ;  /* 0x000000ffff087224 */ /* 0x000fe400078e00ff */
[----:B0-----:R-:W-:-:S05]  /*169d0*/  @!P6 IMAD.WIDE R2, R9, 0x4, R2 ;  /* 0x000000040902e825 */ /* 0x001fca00078e0202 */
[----:B------:R1:W2:Y:S02]  /*169e0*/  @!P6 LDG.E R17, desc[UR36][R2.64] ;  /* 0x000000240211e981 */ /* 0x0002a4000c1e1900 */
[----:B-1----:R-:W-:-:S05]  /*169f0*/  @!P6 IMAD.WIDE R2, R9, 0x4, R4 ;  /* 0x000000040902e825 */ /* 0x002fca00078e0204 */
        /* <DEDUP_REMOVED lines=20> */
.L_x_1646:
[----:B------:R-:W-:Y:S02]  /*16b40*/  ULDC UR4, c[0x0][0xc38] ;  /* 0x00030e0000047ab9 */ /* 0x000fe40000000800 */
[----:B------:R-:W-:-:S04]  /*16b50*/  IMAD.U32 R5, RZ, RZ, UR4 ;  /* 0x00000004ff057e24 */ /* 0x000fc8000f8e00ff */
[----:B-1----:R-:W-:-:S04]  /*16b60*/  IMAD R14, R14, R5, RZ ;  /* 0x000000050e0e7224 */ /* 0x002fc800078e02ff */
[----:B------:R-:W-:-:S05]  /*16b70*/  IMAD.IADD R7, R14, 0x1, R7 ;  /* 0x000000010e077824 */ /* 0x000fca00078e0207 */
[----:B------:R-:W-:-:S13]  /*16b80*/  ISETP.GT.AND P6, PT, R7, R0, PT ;  /* 0x000000000700720c */ /* 0x000fda0003fc4270 */
[----:B------:R-:W-:Y:S05]  /*16b90*/  @!P6 BRA `(.L_x_1510) ;  /* 0xfffffffc005ce947 */ /* 0x000fea000383ffff */
.L_x_1507:
[----:B------:R-:W-:Y:S01]  /*16ba0*/  IMAD.IADD R7, R7, 0x1, -R14 ;  /* 0x0000000107077824 */ /* 0x000fe200078e0a0e */
[----:B------:R-:W-:-:S03]  /*16bb0*/  UMOV UR4, 0xffffffff ;  /* 0xffffffff00047882 */ /* 0x000fc60000000000 */
[----:B------:R-:W-:-:S05]  /*16bc0*/  IMAD R3, R2, R5, R7 ;  /* 0x0000000502037224 */ /* 0x000fca00078e0207 */
[----:B------:R-:W-:Y:S01]  /*16bd0*/  ISETP.GT.AND P6, PT, R3, R0, PT ;  /* 0x000000000300720c */ /* 0x000fe20003fc4270 */
[----:B------:R-:W-:-:S12]  /*16be0*/  BRA.DIV UR4, `(.L_x_1511) ;  /* 0x0000004e04547947 */ /* 0x000fd8000b800000 */
[----:B------:R-:W-:-:S04]  /*16bf0*/  VOTE.ANY R3, PT, !P6 ;  /* 0x0000000000037806 */ /* 0x000fc800070e0100 */
[----:B------:R-:W1:Y:S02]  /*16c00*/  POPC R12, R3 ;  /* 0x00000003000c7309 */ /* 0x000e640000000000 */
[----:B-1----:R1:W2:Y:S01]  /*16c10*/  SHFL.IDX PT, R17, R17, R12, 0x1f ;  /* 0x00001f0c11117589 */ /* 0x0022a200000e0000 */
[----:B------:R-:W-:-:S03]  /*16c20*/  IMAD.IADD R19, R12, 0x1, R19 ;  /* 0x000000010c137824 */ /* 0x000fc600078e0213 */
[----:B------:R1:W3:Y:S04]  /*16c30*/  SHFL.IDX PT, R8, R8, R12, 0x1f ;  /* 0x00001f0c08087589 */ /* 0x0002e800000e0000 */
.L_x_1651:
[----:B------:R-:W-:-:S13]  /*16c40*/  ISETP.NE.AND P0, PT, R3, RZ, PT ;  /* 0x000000ff0300720c */ /* 0x000fda0003f05270 */
[----:B------:R-:W-:Y:S05]  /*16c50*/  @!P0 BRA `(.L_x_1512) ;  /* 0x0000000000108947 */ /* 0x000fea0003800000 */
[----:B------:R-:W-:Y:S01]  /*16c60*/  UMOV UR4, 0xffffffff ;  /* 0xffffffff00047882 */ /* 0x000fe20000000000 */
[----:B-1----:R-:W-:Y:S02]  /*16c70*/  VIADD R12, R12, 0xffffffff ;  /* 0xffffffff0c0c7836 */ /* 0x002fe40000000000 */
[----:B------:R-:W-:Y:S05]  /*16c80*/  BRA.DIV UR4, `(.L_x_1513) ;  /* 0x0000004e04887947 */ /* 0x000fea000b800000 */
[----:B------:R4:W1:Y:S02]  /*16c90*/  SHFL.IDX PT, R6, R2, R12, 0x1f ;  /* 0x00001f0c02067589 */ /* 0x00086400000e0000 */
.L_x_1512:
[----:B---3--:R-:W-:Y:S01]  /*16ca0*/  ISETP.NE.AND P0, PT, R8, 0x1, PT ;  /* 0x000000010800780c */ /* 0x008fe20003f05270 */
[----:B-1----:R-:W-:-:S04]  /*16cb0*/  IMAD R16, R6, R5, R7 ;  /* 0x0000000506107224 */ /* 0x002fc800078e0207 */
[----:B------:R-:W-:-:S08]  /*16cc0*/  IMAD.IADD R0, R0, 0x1, -R16 ;  /* 0x0000000100007824 */ /* 0x000fd000078e0a10 */
[----:B------:R-:W-:Y:S05]  /*16cd0*/  @!P0 BRA `(.L_x_1514) ;  /* 0x0000000000dc8947 */ /* 0x000fea0003800000 */
[-C--:B--2---:R-:W-:Y:S02]  /*16ce0*/  IABS R5, R17.reuse ;  /* 0x0000001100057213 */ /* 0x084fe40000000000 */
[----:B------:R-:W-:Y:S02]  /*16cf0*/  IABS R4, R8 ;  /* 0x0000000800047213 */ /* 0x000fe40000000000 */
[----:B------:R-:W1:Y:S08]  /*16d00*/  I2F.RP R6, R5 ;  /* 0x0000000500067306 */ /* 0x000e700000209400 */
[----:B------:R-:W2:Y:S08]  /*16d10*/  I2F.RP R7, R4 ;  /* 0x0000000400077306 */ /* 0x000eb00000209400 */
[----:B-1----:R-:W0:Y:S08]  /*16d20*/  MUFU.RCP R6, R6 ;  /* 0x0000000600067308 */ /* 0x002e300000001000 */
[----:B--2---:R-:W-:Y:S01]  /*16d30*/  MUFU.RCP R7, R7 ;  /* 0x0000000700077308 */ /* 0x004fe20000001000 */
[----:B0---4-:R-:W-:Y:S01]  /*16d40*/  VIADD R2, R6, 0xffffffe ;  /* 0x0ffffffe06027836 */ /* 0x011fe20000000000 */
[----:B------:R-:W-:-:S06]  /*16d50*/  IABS R6, R17 ;  /* 0x0000001100067213 */ /* 0x000fcc0000000000 */
[----:B------:R0:W1:Y:S02]  /*16d60*/  F2I.FTZ.U32.TRUNC.NTZ R3, R2 ;  /* 0x0000000200037305 */ /* 0x000064000021f000 */
[----:B0-----:R-:W-:Y:S02]  /*16d70*/  IMAD.MOV.U32 R2, RZ, RZ, RZ ;  /* 0x000000ffff027224 */ /* 0x001fe400078e00ff */
[----:B-1----:R-:W-:-:S04]  /*16d80*/  IMAD.MOV R10, RZ, RZ, -R3 ;  /* 0x000000ffff0a7224 */ /* 0x002fc800078e0a03 */
[----:B------:R-:W-:-:S04]  /*16d90*/  IMAD R9, R10, R5, RZ ;  /* 0x000000050a097224 */ /* 0x000fc800078e02ff */
[----:B------:R-:W-:Y:S01]  /*16da0*/  IMAD.HI.U32 R3, R3, R9, R2 ;  /* 0x0000000903037227 */ /* 0x000fe200078e0002 */
[----:B------:R-:W-:-:S03]  /*16db0*/  IABS R2, R0 ;  /* 0x0000000000027213 */ /* 0x000fc60000000000 */
[----:B------:R-:W-:Y:S02]  /*16dc0*/  IMAD.MOV R9, RZ, RZ, -R6 ;  /* 0x000000ffff097224 */ /* 0x000fe400078e0a06 */
[----:B------:R-:W-:-:S04]  /*16dd0*/  IMAD.HI.U32 R6, R3, R2, RZ ;  /* 0x0000000203067227 */ /* 0x000fc800078e00ff */
[----:B------:R-:W-:Y:S02]  /*16de0*/  IMAD R2, R6, R9, R2 ;  /* 0x0000000906027224 */ /* 0x000fe400078e0202 */
[----:B------:R-:W-:-:S03]  /*16df0*/  VIADD R3, R7, 0xffffffe ;  /* 0x0ffffffe07037836 */ /* 0x000fc60000000000 */
[----:B------:R-:W-:-:S03]  /*16e00*/  ISETP.GT.U32.AND P1, PT, R5, R2, PT ;  /* 0x000000020500720c */ /* 0x000fc60003f24070 */
[----:B------:R-:W0:Y:S10]  /*16e10*/  F2I.FTZ.U32.TRUNC.NTZ R3, R3 ;  /* 0x0000000300037305 */ /* 0x000e34000021f000 */
[----:B------:R-:W-:-:S02]  /*16e20*/  @!P1 IMAD.IADD R2, R2, 0x1, -R5 ;  /* 0x0000000102029824 */ /* 0x000fc400078e0a05 */
[----:B------:R-:W-:Y:S01]  /*16e30*/  @!P1 VIADD R6, R6, 0x1 ;  /* 0x0000000106069836 */ /* 0x000fe20000000000 */
[----:B------:R-:W-:Y:S02]  /*16e40*/  ISETP.NE.AND P1, PT, R17, RZ, PT ;  /* 0x000000ff1100720c */ /* 0x000fe40003f25270 */
[----:B------:R-:W-:Y:S01]  /*16e50*/  ISETP.GE.U32.AND P0, PT, R2, R5, PT ;  /* 0x000000050200720c */ /* 0x000fe20003f06070 */
[----:B0-----:R-:W-:Y:S02]  /*16e60*/  IMAD.MOV R5, RZ, RZ, -R3 ;  /* 0x000000ffff057224 */ /* 0x001fe400078e0a03 */
[----:B------:R-:W-:Y:S02]  /*16e70*/  IMAD.MOV.U32 R2, RZ, RZ, RZ ;  /* 0x000000ffff027224 */ /* 0x000fe400078e00ff */
[----:B------:R-:W-:-:S04]  /*16e80*/  IMAD R5, R5, R4, RZ ;  /* 0x0000000405057224 */ /* 0x000fc800078e02ff */
[----:B------:R-:W-:Y:S01]  /*16e90*/  IMAD.HI.U32 R5, R3, R5, R2 ;  /* 0x0000000503057227 */ /* 0x000fe200078e0002 */
[----:B------:R-:W-:Y:S02]  /*16ea0*/  LOP3.LUT R2, R0, R17, RZ, 0x3c, !PT ;  /* 0x0000001100027212 */ /* 0x000fe400078e3cff */
[----:B------:R-:W-:Y:S01]  /*16eb0*/  IABS R3, R8 ;  /* 0x0000000800037213 */ /* 0x000fe20000000000 */
[----:B------:R-:W-:Y:S01]  /*16ec0*/  @P0 VIADD R6, R6, 0x1 ;  /* 0x0000000106060836 */ /* 0x000fe20000000000 */
[----:B------:R-:W-:-:S03]  /*16ed0*/  ISETP.GE.AND P2, PT, R2, RZ, PT ;  /* 0x000000ff0200720c */ /* 0x000fc60003f46270 */
[----:B------:R-:W-:-:S10]  /*16ee0*/  IMAD.MOV R3, RZ, RZ, -R3 ;  /* 0x000000ffff037224 */ /* 0x000fd400078e0a03 */
[----:B------:R-:W-:Y:S01]  /*16ef0*/  @!P2 IMAD.MOV R6, RZ, RZ, -R6 ;  /* 0x000000ffff06a224 */ /* 0x000fe200078e0a06 */
[----:B------:R-:W-:-:S04]  /*16f00*/  @!P1 LOP3.LUT R6, RZ, R17, RZ, 0x33, !PT ;  /* 0x00000011ff069212 */ /* 0x000fc800078e33ff */
[----:B------:R-:W-:-:S05]  /*16f10*/  IABS R2, R6 ;  /* 0x0000000600027213 */ /* 0x000fca0000000000 */
[----:B------:R-:W-:-:S04]  /*16f20*/  IMAD.HI.U32 R5, R5, R2, RZ ;  /* 0x0000000205057227 */ /* 0x000fc800078e00ff */
[----:B------:R-:W-:Y:S01]  /*16f30*/  IMAD R3, R5, R3, R2 ;  /* 0x0000000305037224 */ /* 0x000fe200078e0202 */
[----:B------:R-:W-:-:S04]  /*16f40*/  LOP3.LUT R2, R6, R8, RZ, 0x3c, !PT ;  /* 0x0000000806027212 */ /* 0x000fc800078e3cff */
[----:B------:R-:W-:Y:S02]  /*16f50*/  ISETP.GT.U32.AND P1, PT, R4, R3, PT ;  /* 0x000000030400720c */ /* 0x000fe40003f24070 */
[----:B------:R-:W-:Y:S01]  /*16f60*/  ISETP.GE.AND P2, PT, R2, RZ, PT ;  /* 0x000000ff0200720c */ /* 0x000fe20003f46270 */
[----:B------:R-:W-:-:S04]  /*16f70*/  IMAD.MOV R2, RZ, RZ, -R6 ;  /* 0x000000ffff027224 */ /* 0x000fc800078e0a06 */
[----:B------:R-:W-:-:S06]  /*16f80*/  IMAD R2, R17, R2, R0 ;  /* 0x0000000211027224 */ /* 0x000fcc00078e0200 */
[----:B------:R-:W-:Y:S02]  /*16f90*/  @!P1 IMAD.IADD R3, R3, 0x1, -R4 ;  /* 0x0000000103039824 */ /* 0x000fe400078e0a04 */
[----:B------:R-:W-:Y:S01]  /*16fa0*/  @!P1 VIADD R5, R5, 0x1 ;  /* 0x0000000105059836 */ /* 0x000fe20000000000 */
[----:B------:R-:W-:Y:S02]  /*16fb0*/  ISETP.NE.AND P1, PT, R8, RZ, PT ;  /* 0x000000ff0800720c */ /* 0x000fe40003f25270 */
[----:B------:R-:W-:-:S13]  /*16fc0*/  ISETP.GE.U32.AND P0, PT, R3, R4, PT ;  /* 0x000000040300720c */ /* 0x000fda0003f06070 */
[----:B------:R-:W-:-:S04]  /*16fd0*/  @P0 VIADD R5, R5, 0x1 ;  /* 0x0000000105050836 */ /* 0x000fc80000000000 */
[----:B------:R-:W-:Y:S01]  /*16fe0*/  @!P2 IMAD.MOV R5, RZ, RZ, -R5 ;  /* 0x000000ffff05a224 */ /* 0x000fe200078e0a05 */
[----:B------:R-:W-:-:S05]  /*16ff0*/  @!P1 LOP3.LUT R5, RZ, R8, RZ, 0x33, !PT ;  /* 0x00000008ff059212 */ /* 0x000fca00078e33ff */
[--C-:B------:R-:W-:Y:S02]  /*17000*/  IMAD.MOV R3, RZ, RZ, -R5.reuse ;  /* 0x000000ffff037224 */ /* 0x100fe400078e0a05 */
[C---:B------:R-:W-:Y:S02]  /*17010*/  IMAD R5, R8.reuse, 0x1000000, R5 ;  /* 0x0100000008057824 */ /* 0x040fe400078e0205 */
[----:B------:R-:W-:-:S04]  /*17020*/  IMAD R8, R8, R3, R6 ;  /* 0x0000000308087224 */ /* 0x000fc800078e0206 */
[----:B------:R-:W-:Y:S01]  /*17030*/  IMAD R18, R8, 0x10000, R5 ;  /* 0x0001000008127824 */ /* 0x000fe200078e0205 */
[----:B------:R-:W-:Y:S06]  /*17040*/  BRA `(.L_x_1515) ;  /* 0x0000000000f07947 */ /* 0x000fec0003800000 */
.L_x_1514:
[----:B0---4-:R-:W0:Y:S02]  /*17050*/  LDC.64 R2, c[0x0][0xc90] ;  /* 0x00032400ff027b82 */ /* 0x011e240000000a00 */
[----:B0-----:R-:W-:-:S05]  /*17060*/  IMAD.WIDE R2, R19, 0x4, R2 ;  /* 0x0000000413027825 */ /* 0x001fca00078e0202 */
[----:B------:R0:W2:Y:S02]  /*17070*/  LDG.E R6, desc[UR36][R2.64] ;  /* 0x0000002402067981 */ /* 0x0000a4000c1e1900 */
[----:B0-----:R-:W-:Y:S02]  /*17080*/  IMAD.MOV.U32 R2, RZ, RZ, RZ ;  /* 0x000000ffff027224 */ /* 0x001fe400078e00ff */
[----:B--2---:R-:W-:-:S05]  /*17090*/  IMAD R7, R17, R6, RZ ;  /* 0x0000000611077224 */ /* 0x004fca00078e02ff */
[----:B------:R-:W-:-:S04]  /*170a0*/  IABS R4, R7 ;  /* 0x0000000700047213 */ /* 0x000fc80000000000 */
[----:B------:R-:W0:Y:S08]  /*170b0*/  I2F.RP R8, R4 ;  /* 0x0000000400087306 */ /* 0x000e300000209400 */
        /* <DEDUP_REMOVED lines=26> */
[----:B------:R-:W-:-:S04]  /*17260*/  VIADDMNMX R5, R3, R5, R6, PT ;  /* 0x0000000503057246 */ /* 0x000fc80003800106 */
[----:B------:R-:W-:-:S04]  /*17270*/  IABS R6, R5 ;  /* 0x0000000500067213 */ /* 0x000fc80000000000 */
[----:B------:R-:W0:Y:S08]  /*17280*/  I2F.RP R8, R6 ;  /* 0x0000000600087306 */ /* 0x000e300000209400 */
[----:B0-----:R-:W0:Y:S02]  /*17290*/  MUFU.RCP R8, R8 ;  /* 0x0000000800087308 */ /* 0x001e240000001000 */
[----:B0-----:R-:W-:Y:S01]  /*172a0*/  VIADD R3, R8, 0xffffffe ;  /* 0x0ffffffe08037836 */ /* 0x001fe20000000000 */
[----:B------:R-:W-:-:S05]  /*172b0*/  IABS R8, R5 ;  /* 0x0000000500087213 */ /* 0x000fca0000000000 */
[----:B------:R-:W0:Y:S02]  /*172c0*/  F2I.FTZ.U32.TRUNC.NTZ R3, R3 ;  /* 0x0000000300037305 */ /* 0x000e24000021f000 */
[----:B0-----:R-:W-:-:S04]  /*172d0*/  IMAD.MOV R7, RZ, RZ, -R3 ;  /* 0x000000ffff077224 */ /* 0x001fc800078e0a03 */
[----:B------:R-:W-:-:S04]  /*172e0*/  IMAD R7, R7, R6, RZ ;  /* 0x0000000607077224 */ /* 0x000fc800078e02ff */
[----:B------:R-:W-:Y:S01]  /*172f0*/  IMAD.HI.U32 R2, R3, R7, R2 ;  /* 0x0000000703027227 */ /* 0x000fe200078e0002 */
[----:B------:R-:W-:-:S03]  /*17300*/  IABS R7, R0 ;  /* 0x0000000000077213 */ /* 0x000fc60000000000 */
        /* <DEDUP_REMOVED lines=13> */
[----:B------:R-:W-:Y:S01]  /*173e0*/  @!P1 LOP3.LUT R2, RZ, R5, RZ, 0x33, !PT ;  /* 0x00000005ff029212 */ /* 0x000fe200078e33ff */
[----:B------:R-:W-:-:S04]  /*173f0*/  IMAD.MOV R5, RZ, RZ, -R5 ;  /* 0x000000ffff057224 */ /* 0x000fc800078e0a05 */
[----:B------:R-:W-:-:S07]  /*17400*/  IMAD R18, R2, R5, R3 ;  /* 0x0000000502127224 */ /* 0x000fce00078e0203 */
.L_x_1515:
[----:B------:R-:W-:-:S05]  /*17410*/  LOP3.LUT R2, RZ, R2, RZ, 0x33, !PT ;  /* 0x00000002ff027212 */ /* 0x000fca00078e33ff */
[----:B------:R-:W-:Y:S01]  /*17420*/  IMAD.IADD R17, R17, 0x1, R2 ;  /* 0x0000000111117824 */ /* 0x000fe200078e0202 */
[----:B------:R-:W-:Y:S06]  /*17430*/  BRA `(.L_x_1516) ;  /* 0x00000000001c7947 */ /* 0x000fec0003800000 */
.L_x_1508:
[----:B------:R-:W-:Y:S01]  /*17440*/  UMOV UR4, URZ ;  /* 0x0000003f00047c82 */ /* 0x000fe20008000000 */
[----:B------:R-:W-:Y:S01]  /*17450*/  UMOV UR5, URZ ;  /* 0x0000003f00057c82 */ /* 0x000fe20008000000 */
[----:B------:R-:W-:Y:S01]  /*17460*/  ULDC UR6, c[0x0][0xc3c] ;  /* 0x00030f0000067ab9 */ /* 0x000fe20000000800 */
[----:B------:R-:W-:Y:S02]  /*17470*/  IMAD.MOV.U32 R16, RZ, RZ, R0 ;  /* 0x000000ffff107224 */ /* 0x000fe400078e0000 */
[----:B------:R-:W-:Y:S02]  /*17480*/  IMAD.U32 R17, RZ, RZ, UR4 ;  /* 0x00000004ff117e24 */ /* 0x000fe4000f8e00ff */
[----:B------:R-:W-:Y:S02]  /*17490*/  IMAD.U32 R18, RZ, RZ, UR5 ;  /* 0x00000005ff127e24 */ /* 0x000fe4000f8e00ff */
[----:B------:R-:W-:-:S07]  /*174a0*/  IMAD.U32 R19, RZ, RZ, UR6 ;  /* 0x00000006ff137e24 */ /* 0x000fce000f8e00ff */
.L_x_1516:
        /* <DEDUP_REMOVED lines=10> */
.L_x_1505:
[----:B------:R-:W-:Y:S02]  /*17550*/  ULDC UR4, c[0x0][0xc3c] ;  /* 0x00030f0000047ab9 */ /* 0x000fe40000000800 */
[----:B-1----:R-:W-:-:S13]  /*17560*/  ISETP.GE.AND P0, PT, R19, UR4, PT ;  /* 0x0000000413007c0c */ /* 0x002fda000bf06270 */
[----:B------:R-:W-:Y:S05]  /*17570*/  @!P0 BRA `(.L_x_1517) ;  /* 0xffffffac009c8947 */ /* 0x000fea000383ffff */
[----:B------:R-:W-:Y:S05]  /*17580*/  BSYNC B8 ;  /* 0x0000000000087941 */ /* 0x000fea0003800000 */
.L_x_1444:
[----:B------:R-:W3:Y:S01]  /*17590*/  LDL.LU R0, [R1+0x14] ;  /* 0x0000140001007983 */ /* 0x000ee20000300800 */
[----:B------:R-:W-:Y:S01]  /*175a0*/  BSSY B0, `(.L_x_1518) ;  /* 0x000000b000007945 */ /* 0x000fe20003800000 */
[----:B------:R-:W4:Y:S01]  /*175b0*/  S2R R5, SR_CgaCtaId ;  /* 0x0000000000057919 */ /* 0x000f220000008800 */
[----:B---3--:R-:W-:-:S05]  /*175c0*/  VIADD R0, R0, 0x1 ;  /* 0x0000000100007836 */ /* 0x008fca0000000000 */
[----:B-1----:R-:W-:-:S04]  /*175d0*/  LEA.HI R2, R0, R0, RZ, 0x1 ;  /* 0x0000000000027211 */ /* 0x002fc800078f08ff */
[----:B------:R-:W-:Y:S02]  /*175e0*/  LOP3.LUT R3, R2, 0xfffffffe, RZ, 0xc0, !PT ;  /* 0xfffffffe02037812 */ /* 0x000fe400078ec0ff */
[----:B------:R-:W-:-:S03]  /*175f0*/  MOV R2, 0x400 ;  /* 0x0000040000027802 */ /* 0x000fc60000000f00 */
[----:B------:R-:W-:Y:S01]  /*17600*/  IMAD.IADD R0, R0, 0x1, -R3 ;  /* 0x0000000100007824 */ /* 0x000fe200078e0a03 */
[----:B----4-:R-:W-:-:S04]  /*17610*/  LEA R4, R5, R2, 0x18 ;  /* 0x0000000205047211 */ /* 0x010fc800078ec0ff */
[----:B------:R-:W-:-:S04]  /*17620*/  SHF.L.U32 R0, R0, 0x1f, RZ ;  /* 0x0000001f00007819 */ /* 0x000fc800000006ff */
[----:B------:R-:W1:Y:S02]  /*17630*/  SYNCS.PHASECHK.TRANS64.TRYWAIT P0, [R4+URZ+0x28820], R0 ;  /* 0x02882000040075a7 */ /* 0x000e64000800017f */
[----:B-1----:R-:W-:Y:S05]  /*17640*/  @!P0 BRA `(.L_x_1519) ;  /* 0x0000004400408947 */ /* 0x002fea0003800000 */
.L_x_1654:
[----:B------:R-:W-:Y:S05]  /*17650*/  BSYNC B0 ;  /* 0x0000000000007941 */ /* 0x000fea0003800000 */
.L_x_1518:
[----:B------:R-:W-:-:S03]  /*17660*/  UMOV UR4, 0xffffffff ;  /* 0xffffffff00047882 */ /* 0x000fc60000000000 */
[----:B------:R-:W-:Y:S05]  /*17670*/  BRA.DIV UR4, `(.L_x_1520) ;  /* 0x0000004604487947 */ /* 0x000fea000b800000 */
[----:B-1----:R-:W1:Y:S02]  /*17680*/  S2R R0, SR_TID.X ;  /* 0x0000000000007919 */ /* 0x002e640000002100 */
[----:B-1----:R-:W-:-:S04]  /*17690*/  SHF.R.U32.HI R0, RZ, 0x5, R0 ;  /* 0x00000005ff007819 */ /* 0x002fc80000011600 */
[----:B------:R-:W-:-:S05]  /*176a0*/  LOP3.LUT R0, R0, 0x3, RZ, 0xc0, !PT ;  /* 0x0000000300007812 */ /* 0x000fca00078ec0ff */
[----:B------:R1:W3:Y:S02]  /*176b0*/  SHFL.IDX PT, R14, R0, RZ, 0x1f ;  /* 0x00001fff000e7589 */ /* 0x0002e400000e0000 */
.L_x_1657:
[----:B---3--:R-:W-:Y:S01]  /*176c0*/  ISETP.NE.AND P0, PT, R14, RZ, PT ;  /* 0x000000ff0e00720c */ /* 0x008fe20003f05270 */
[----:B------:R-:W-:-:S12]  /*176d0*/  BSSY B0, `(.L_x_1521) ;  /* 0x0000026000007945 */ /* 0x000fd80003800000 */
[----:B------:R-:W-:Y:S05]  /*176e0*/  @P0 BRA `(.L_x_1522) ;  /* 0x0000000000900947 */ /* 0x000fea0003800000 */
[----:B------:R-:W-:-:S03]  /*176f0*/  UMOV UR4, 0xffffffff ;  /* 0xffffffff00047882 */ /* 0x000fc60000000000 */
[----:B------:R-:W-:Y:S05]  /*17700*/  BRA.DIV UR4, `(.L_x_1523) ;  /* 0x0000004604587947 */ /* 0x000fea000b800000 */
[----:B------:R-:W-:-:S13]  /*17710*/  ELECT P6, URZ, PT ;  /* 0x00000000003f782f */ /* 0x000fda00038c0000 */
.L_x_1660:
[----:B------:R-:W-:Y:S05]  /*17720*/  @!P6 BRA `(.L_x_1522) ;  /* 0x000000000080e947 */ /* 0x000fea0003800000 */
[----:B-1----:R-:W3:Y:S02]  /*17730*/  LDL R0, [R1+0x18] ;  /* 0x0000180001007983 */ /* 0x002ee40000100800 */
[----:B---3--:R-:W-:-:S13]  /*17740*/  R2UR UR4, R0 ;  /* 0x00000000000472ca */ /* 0x008fda00000e0000 */
[----:B------:R-:W-:-:S06]  /*17750*/  ULOP3.LUT UR4, UR4, 0x2, URZ, 0xfc, !UPT ;  /* 0x0000000204047892 */ /* 0x000fcc000f8efc3f */
[----:B------:R-:W-:-:S05]  /*17760*/  IMAD.U32 R0, RZ, RZ, UR4 ;  /* 0x00000004ff007e24 */ /* 0x000fca000f8e00ff */
[----:B------:R-:W-:-:S13]  /*17770*/  ISETP.NE.AND P0, PT, R0, 0x3, PT ;  /* 0x000000030000780c */ /* 0x000fda0003f05270 */
[----:B------:R-:W-:Y:S05]  /*17780*/  @!P0 BRA `(.L_x_1524) ;  /* 0x0000000000048947 */ /* 0x000fea0003800000 */
[----:B------:R-:W-:Y:S01]  /*17790*/  BPT.TRAP 0x1 ;  /* 0x000000040000795c */ /* 0x000fe20000300000 */
.L_x_1524:
[C---:B------:R-:W-:Y:S01]  /*177a0*/  IMAD R5, R25.reuse, 0x8, R4 ;  /* 0x0000000819057824 */ /* 0x040fe200078e0204 */
[----:B------:R-:W-:Y:S01]  /*177b0*/  SHF.L.U32 R0, R28, 0x1f, RZ ;  /* 0x0000001f1c007819 */ /* 0x000fe200000006ff */
[----:B------:R-:W-:-:S03]  /*177c0*/  VIADD R25, R25, 0x1 ;  /* 0x0000000119197836 */ /* 0x000fc60000000000 */
[----:B------:R-:W1:Y:S02]  /*177d0*/  SYNCS.PHASECHK.TRANS64.TRYWAIT P1, [R5+URZ+0x28840], R0 ;  /* 0x02884000050075a7 */ /* 0x000e64000802017f */
[----:B------:R-:W-:-:S04]  /*177e0*/  ISETP.NE.AND P2, PT, R25, 0x2, PT ;  /* 0x000000021900780c */ /* 0x000fc80003f45270 */
[----:B------:R-:W-:Y:S01]  /*177f0*/  SEL R3, RZ, 0x1, P2 ;  /* 0x00000001ff037807 */ /* 0x000fe20001000000 */
[----:B-1----:R-:W-:Y:S08]  /*17800*/  @!P1 BRA `(.L_x_1525) ;  /* 0x0000004400389947 */ /* 0x002ff00003800000 */
.L_x_1661:
[----:B------:R-:W-:Y:S02]  /*17810*/  SEL R25, R25, RZ, P2 ;  /* 0x000000ff19197207 */ /* 0x000fe40001000000 */
[----:B------:R-:W-:Y:S01]  /*17820*/  LOP3.LUT R2, R28, R3, RZ, 0x3c, !PT ;  /* 0x000000031c027212 */ /* 0x000fe200078e3cff */
[----:B------:R-:W-:Y:S06]  /*17830*/  @!P0 BRA `(.L_x_1526) ;  /* 0x0000000000048947 */ /* 0x000fec0003800000 */
[----:B------:R-:W-:Y:S01]  /*17840*/  BPT.TRAP 0x1 ;  /* 0x000000040000795c */ /* 0x000fe20000300000 */
.L_x_1526:
[----:B------:R-:W-:Y:S01]  /*17850*/  IMAD R25, R25, 0x8, R4 ;  /* 0x0000000819197824 */ /* 0x000fe200078e0204 */
[----:B------:R-:W-:-:S04]  /*17860*/  SHF.L.U32 R2, R2, 0x1f, RZ ;  /* 0x0000001f02027819 */ /* 0x000fc800000006ff */
[----:B------:R-:W3:Y:S02]  /*17870*/  SYNCS.PHASECHK.TRANS64.TRYWAIT P1, [R25+URZ+0x28840], R2 ;  /* 0x02884002190075a7 */ /* 0x000ee4000802017f */
[----:B---3--:R-:W-:Y:S05]  /*17880*/  @!P1 BRA `(.L_x_1527) ;  /* 0x00000044002c9947 */ /* 0x008fea0003800000 */
.L_x_1662:
[----:B------:R-:W-:Y:S05]  /*17890*/  @!P0 BRA `(.L_x_1528) ;  /* 0x0000000000048947 */ /* 0x000fea0003800000 */
[----:B------:R-:W-:Y:S01]  /*178a0*/  BPT.TRAP 0x1 ;  /* 0x000000040000795c */ /* 0x000fe20000300000 */
.L_x_1528:
[----:B------:R-:W4:Y:S02]  /*178b0*/  SYNCS.PHASECHK.TRANS64.TRYWAIT P1, [R5+URZ+0x28860], R0 ;  /* 0x02886000050075a7 */ /* 0x000f24000802017f */
[----:B----4-:R-:W-:Y:S05]  /*178c0*/  @!P1 BRA `(.L_x_1529) ;  /* 0x0000004400309947 */ /* 0x010fea0003800000 */
.L_x_1663:
[----:B------:R-:W-:Y:S05]  /*178d0*/  @!P0 BRA `(.L_x_1530) ;  /* 0x0000000000048947 */ /* 0x000fea0003800000 */
[----:B------:R-:W-:Y:S01]  /*178e0*/  BPT.TRAP 0x1 ;  /* 0x000000040000795c */ /* 0x000fe20000300000 */
.L_x_1530:
[----:B------:R0:W0:Y:S02]  /*178f0*/  SYNCS.PHASECHK.TRANS64.TRYWAIT P0, [R25+URZ+0x28860], R2 ;  /* 0x02886002190075a7 */ /* 0x000024000800017f */
[----:B0-----:R-:W-:Y:S05]  /*17900*/  @!P0 NANOSLEEP.SYNCS 0x989680 ;  /* 0x009896800000895d */ /* 0x001fea0003900000 */
[----:B------:R-:W0:Y:S02]  /*17910*/  @!P0 SYNCS.PHASECHK.TRANS64 P0, [R25+URZ+0x28860], R2 ;  /* 0x02886002190085a7 */ /* 0x000e24000800007f */
[----:B0-----:R-:W-:Y:S05]  /*17920*/  @!P0 BRA `(.L_x_1530) ;  /* 0xfffffffc00f08947 */ /* 0x001fea000383ffff */
.L_x_1522:
[----:B------:R-:W-:Y:S05]  /*17930*/  BSYNC B0 ;  /* 0x0000000000007941 */ /* 0x000fea0003800000 */
.L_x_1521:
[----:B------:R-:W-:Y:S05]  /*17940*/  EXIT ;  /* 0x000000000000794d */ /* 0x000fea0003800000 */
.L_x_1335:
[----:B0-----:R-:W-:-:S04]  /*17950*/  IMAD.U32 R3, RZ, RZ, UR40 ;  /* 0x00000028ff037e24 */ /* 0x001fc8000f8e00ff */
[----:B------:R0:W1:Y:S03]  /*17960*/  SYNCS.PHASECHK.TRANS64.TRYWAIT P1, [R3+URZ+0x28800], R0 ;  /* 0x02880000030075a7 */ /* 0x000066000802017f */
[----:B-1----:R-:W-:Y:S05]  /*17970*/  @!P1 NANOSLEEP.SYNCS 0x989680 ;  /* 0x009896800000995d */ /* 0x002fea0003900000 */
[----:B------:R-:W1:Y:S02]  /*17980*/  @!P1 SYNCS.PHASECHK.TRANS64 P1, [R3+URZ+0x28800], R0 ;  /* 0x02880000030095a7 */ /* 0x000e64000802007f */
[----:B-1----:R-:W-:Y:S05]  /*17990*/  @!P1 BRA `(.L_x_1335) ;  /* 0xfffffffc00ec9947 */ /* 0x002fea000383ffff */
[----:B------:R-:W-:Y:S05]  /*179a0*/  BRA `(.L_x_1531) ;  /* 0xfffffea400c87947 */ /* 0x000fea000383ffff */
.L_x_1339:
[----:B-1----:R1:W2:Y:S02]  /*179b0*/  SYNCS.PHASECHK.TRANS64.TRYWAIT P1, [R3+URZ+0x28830], R0 ;  /* 0x02883000030075a7 */ /* 0x0022a4000802017f */
[----:B--2---:R-:W-:Y:S05]  /*179c0*/  @!P1 NANOSLEEP.SYNCS 0x989680 ;  /* 0x009896800000995d */ /* 0x004fea0003900000 */
[----:B------:R-:W2:Y:S02]  /*179d0*/  @!P1 SYNCS.PHASECHK.TRANS64 P1, [R3+URZ+0x28830], R0 ;  /* 0x02883000030095a7 */ /* 0x000ea4000802007f */
[----:B--2---:R-:W-:Y:S05]  /*179e0*/  @!P1 BRA `(.L_x_1339) ;  /* 0xfffffffc00f09947 */ /* 0x004fea000383ffff */
[----:B------:R-:W-:Y:S05]  /*179f0*/  BRA `(.L_x_1338) ;  /* 0xfffffea400e47947 */ /* 0x000fea000383ffff */
.L_x_1356:
[----:B-1----:R-:W-:-:S04]  /*17a00*/  IMAD.U32 R5, RZ, RZ, UR6 ;  /* 0x00000006ff057e24 */ /* 0x002fc8000f8e00ff */
[----:B------:R1:W2:Y:S03]  /*17a10*/  SYNCS.PHASECHK.TRANS64.TRYWAIT P1, [R5+URZ+0x28830], R0 ;  /* 0x02883000050075a7 */ /* 0x0002a6000802017f */
[----:B--2---:R-:W-:Y:S05]  /*17a20*/  @!P1 NANOSLEEP.SYNCS 0x989680 ;  /* 0x009896800000995d */ /* 0x004fea0003900000 */
[----:B------:R-:W2:Y:S02]  /*17a30*/  @!P1 SYNCS.PHASECHK.TRANS64 P1, [R5+URZ+0x28830], R0 ;  /* 0x02883000050095a7 */ /* 0x000ea4000802007f */
[----:B--2---:R-:W-:Y:S05]  /*17a40*/  @!P1 BRA `(.L_x_1356) ;  /* 0xfffffffc00ec9947 */ /* 0x004fea000383ffff */
[----:B------:R-:W-:Y:S05]  /*17a50*/  BRA `(.L_x_1353) ;  /* 0xfffffed800ac7947 */ /* 0x000fea000383ffff */
.L_x_1360:
[----:B-1----:R-:W-:-:S04]  /*17a60*/  IMAD.U32 R5, RZ, RZ, UR6 ;  /* 0x00000006ff057e24 */ /* 0x002fc8000f8e00ff */
[----:B------:R1:W2:Y:S03]  /*17a70*/  SYNCS.PHASECHK.TRANS64.TRYWAIT P1, [R5+URZ+0x28850], R0 ;  /* 0x02885000050075a7 */ /* 0x0002a6000802017f */
[----:B--2---:R-:W-:Y:S05]  /*17a80*/  @!P1 NANOSLEEP.SYNCS 0x989680 ;  /* 0x009896800000995d */ /* 0x004fea0003900000 */
[----:B------:R-:W2:Y:S02]  /*17a90*/  @!P1 SYNCS.PHASECHK.TRANS64 P1, [R5+URZ+0x28850], R0 ;  /* 0x02885000050095a7 */ /* 0x000ea4000802007f */
[----:B--2---:R-:W-:Y:S05]  /*17aa0*/  @!P1 BRA `(.L_x_1360) ;  /* 0xfffffffc00ec9947 */ /* 0x004fea000383ffff */
[----:B------:R-:W-:Y:S05]  /*17ab0*/  BRA `(.L_x_1357) ;  /* 0xfffffedc00847947 */ /* 0x000fea000383ffff */
.L_x_1379:
[----:B-1----:R-:W-:-:S04]  /*17ac0*/  IMAD.U32 R9, RZ, RZ, UR6 ;  /* 0x00000006ff097e24 */ /* 0x002fc8000f8e00ff */
[----:B------:R1:W2:Y:S03]  /*17ad0*/  SYNCS.PHASECHK.TRANS64.TRYWAIT P1, [R9+URZ+0x28830], R0 ;  /* 0x02883000090075a7 */ /* 0x0002a6000802017f */
[----:B--2---:R-:W-:Y:S05]  /*17ae0*/  @!P1 NANOSLEEP.SYNCS 0x989680 ;  /* 0x009896800000995d */ /* 0x004fea0003900000 */
[----:B------:R-:W2:Y:S02]  /*17af0*/  @!P1 SYNCS.PHASECHK.TRANS64 P1, [R9+URZ+0x28830], R0 ;  /* 0x02883000090095a7 */ /* 0x000ea4000802007f */
[----:B--2---:R-:W-:Y:S05]  /*17b00*/  @!P1 BRA `(.L_x_1379) ;  /* 0xfffffffc00ec9947 */ /* 0x004fea000383ffff */
[----:B------:R-:W-:Y:S05]  /*17b10*/  BRA `(.L_x_1376) ;  /* 0xffffff0c007c7947 */ /* 0x000fea000383ffff */
.L_x_1383:
[----:B-1----:R-:W-:-:S04]  /*17b20*/  IMAD.U32 R9, RZ, RZ, UR6 ;  /* 0x00000006ff097e24 */ /* 0x002fc8000f8e00ff */
[----:B------:R1:W2:Y:S03]  /*17b30*/  SYNCS.PHASECHK.TRANS64.TRYWAIT P1, [R9+URZ+0x28850], R0 ;  /* 0x02885000090075a7 */ /* 0x0002a6000802017f */
[----:B--2---:R-:W-:Y:S05]  /*17b40*/  @!P1 NANOSLEEP.SYNCS 0x989680 ;  /* 0x009896800000995d */ /* 0x004fea0003900000 */
[----:B------:R-:W2:Y:S02]  /*17b50*/  @!P1 SYNCS.PHASECHK.TRANS64 P1, [R9+URZ+0x28850], R0 ;  /* 0x02885000090095a7 */ /* 0x000ea4000802007f */
[----:B--2---:R-:W-:Y:S05]  /*17b60*/  @!P1 BRA `(.L_x_1383) ;  /* 0xfffffffc00ec9947 */ /* 0x004fea000383ffff */
[----:B------:R-:W-:Y:S05]  /*17b70*/  BRA `(.L_x_1380) ;  /* 0xffffff1000547947 */ /* 0x000fea000383ffff */
.L_x_1391:
[----:B-1----:R-:W-:-:S04]  /*17b80*/  IMAD.U32 R5, RZ, RZ, UR6 ;  /* 0x00000006ff057e24 */ /* 0x002fc8000f8e00ff */
[----:B------:R1:W2:Y:S03]  /*17b90*/  SYNCS.PHASECHK.TRANS64.TRYWAIT P1, [R5+URZ+0x28830], R0 ;  /* 0x02883000050075a7 */ /* 0x0002a6000802017f */
[----:B--2---:R-:W-:Y:S05]  /*17ba0*/  @!P1 NANOSLEEP.SYNCS 0x989680 ;  /* 0x009896800000995d */ /* 0x004fea0003900000 */
[----:B------:R-:W2:Y:S02]  /*17bb0*/  @!P1 SYNCS.PHASECHK.TRANS64 P1, [R5+URZ+0x28830], R0 ;  /* 0x02883000050095a7 */ /* 0x000ea4000802007f */
[----:B--2---:R-:W-:Y:S05]  /*17bc0*/  @!P1 BRA `(.L_x_1391) ;  /* 0xfffffffc00ec9947 */ /* 0x004fea000383ffff */
[----:B------:R-:W-:Y:S05]  /*17bd0*/  BRA `(.L_x_1388) ;  /* 0xffffff2c00807947 */ /* 0x000fea000383ffff */
.L_x_1395:
[----:B-1----:R-:W-:-:S04]  /*17be0*/  IMAD.U32 R5, RZ, RZ, UR6 ;  /* 0x00000006ff057e24 */ /* 0x002fc8000f8e00ff */
[----:B------:R1:W2:Y:S03]  /*17bf0*/  SYNCS.PHASECHK.TRANS64.TRYWAIT P1, [R5+URZ+0x28850], R0 ;  /* 0x02885000050075a7 */ /* 0x0002a6000802017f */
[----:B--2---:R-:W-:Y:S05]  /*17c00*/  @!P1 NANOSLEEP.SYNCS 0x989680 ;  /* 0x009896800000995d */ /* 0x004fea0003900000 */
[----:B------:R-:W2:Y:S02]  /*17c10*/  @!P1 SYNCS.PHASECHK.TRANS64 P1, [R5+URZ+0x28850], R0 ;  /* 0x02885000050095a7 */ /* 0x000ea4000802007f */
[----:B--2---:R-:W-:Y:S05]  /*17c20*/  @!P1 BRA `(.L_x_1395) ;  /* 0xfffffffc00ec9947 */ /* 0x004fea000383ffff */
[----:B------:R-:W-:Y:S05]  /*17c30*/  BRA `(.L_x_1392) ;  /* 0xffffff30004c7947 */ /* 0x000fea000383ffff */
.L_x_1410:
[----:B-1----:R-:W-:-:S04]  /*17c40*/  IMAD.U32 R6, RZ, RZ, UR5 ;  /* 0x00000005ff067e24 */ /* 0x002fc8000f8e00ff */
[----:B------:R1:W2:Y:S03]  /*17c50*/  SYNCS.PHASECHK.TRANS64.TRYWAIT P1, [R6+URZ+0x28850], R5 ;  /* 0x02885005060075a7 */ /* 0x0002a6000802017f */
[----:B--2---:R-:W-:Y:S05]  /*17c60*/  @!P1 NANOSLEEP.SYNCS 0x989680 ;  /* 0x009896800000995d */ /* 0x004fea0003900000 */
[----:B------:R-:W2:Y:S02]  /*17c70*/  @!P1 SYNCS.PHASECHK.TRANS64 P1, [R6+URZ+0x28850], R5 ;  /* 0x02885005060095a7 */ /* 0x000ea4000802007f */
[----:B--2---:R-:W-:Y:S05]  /*17c80*/  @!P1 BRA `(.L_x_1410) ;  /* 0xfffffffc00ec9947 */ /* 0x004fea000383ffff */
[----:B------:R-:W-:Y:S05]  /*17c90*/  BRA `(.L_x_1409) ;  /* 0xffffff5c00787947 */ /* 0x000fea000383ffff */
.L_x_1466:
        /* <DEDUP_REMOVED lines=11> */
.L_x_1533:
[----:B------:R-:W-:Y:S05]  /*17d50*/  BSYNC B0 ;  /* 0x0000000000007941 */ /* 0x000fea0003800000 */
.L_x_1532:
[----:B------:R-:W-:Y:S05]  /*17d60*/  BRA `(.L_x_1534) ;  /* 0xffffffb800647947 */ /* 0x000fea000383ffff */
.L_x_1469:
[----:B0-----:R0:W1:Y:S02]  /*17d70*/  SYNCS.PHASECHK.TRANS64.TRYWAIT P0, [R7+URZ+0x28840], R2 ;  /* 0x02884002070075a7 */ /* 0x001064000800017f */
[----:B-1----:R-:W-:Y:S05]  /*17d80*/  @!P0 NANOSLEEP.SYNCS 0x989680 ;  /* 0x009896800000895d */ /* 0x002fea0003900000 */
[----:B------:R-:W1:Y:S02]  /*17d90*/  @!P0 SYNCS.PHASECHK.TRANS64 P0, [R7+URZ+0x28840], R2 ;  /* 0x02884002070085a7 */ /* 0x000e64000800007f */
[----:B-1----:R-:W-:Y:S05]  /*17da0*/  @!P0 BRA `(.L_x_1469) ;  /* 0xfffffffc00f08947 */ /* 0x002fea000383ffff */
[----:B------:R-:W-:Y:S05]  /*17db0*/  BRA `(.L_x_1535) ;  /* 0xffffffb800b87947 */ /* 0x000fea000383ffff */
.L_x_1470:
        /* <DEDUP_REMOVED lines=8> */
.L_x_1537:
[----:B------:R-:W-:Y:S05]  /*17e40*/  BSYNC B0 ;  /* 0x0000000000007941 */ /* 0x000fea0003800000 */
.L_x_1536:
        /* <DEDUP_REMOVED lines=9> */
.L_x_1538:
[----:B------:R-:W-:Y:S02]  /*17ee0*/  IMAD.MOV.U32 R13, RZ, RZ, R0 ;  /* 0x000000ffff0d7224 */ /* 0x000fe400078e0000 */
[----:B------:R-:W-:Y:S02]  /*17ef0*/  IMAD.MOV.U32 R12, RZ, RZ, 0x1 ;  /* 0x00000001ff0c7424 */ /* 0x000fe400078e00ff */
[----:B------:R-:W-:-:S07]  /*17f00*/  IMAD.MOV.U32 R3, RZ, RZ, R14 ;  /* 0x000000ffff037224 */ /* 0x000fce00078e000e */
[----:B------:R-:W-:Y:S05]  /*17f10*/  WARPSYNC.COLLECTIVE R15, `(.L_x_1539) ;  /* 0x000000000f087348 */ /* 0x000fea0003c00000 */
[----:B------:R0:W1:Y:S02]  /*17f20*/  SHFL.IDX P6, R14, R13, R12, R11 ;  /* 0x0000000c0d0e7389 */ /* 0x00006400000c000b */
[----:B01----:R-:W-:Y:S01]  /*17f30*/  ENDCOLLECTIVE ;  /* 0x000000000000791b */ /* 0x003fe20003800000 */
.L_x_1539:
[----:B------:R-:W-:-:S05]  /*17f40*/  @P0 LEA R3, P1, R30, R3, 0x1 ;  /* 0x000000031e030211 */ /* 0x000fca00078208ff */
[----:B------:R-:W-:Y:S01]  /*17f50*/  @P0 IMAD.X R2, RZ, RZ, R2, P1 ;  /* 0x000000ffff020224 */ /* 0x000fe200008e0602 */
[----:B------:R-:W-:-:S04]  /*17f60*/  ISETP.GE.AND P1, PT, R6, 0x11, PT ;  /* 0x000000110600780c */ /* 0x000fc80003f26270 */
        /* <DEDUP_REMOVED lines=13> */
.L_x_1540:
[----:B------:R-:W-:Y:S02]  /*18040*/  @P1 IMAD R8, R5, 0x2, R22 ;  /* 0x0000000205081824 */ /* 0x000fe400078e0216 */
[----:B------:R-:W-:Y:S02]  /*18050*/  IMAD.MOV.U32 R13, RZ, RZ, R0 ;  /* 0x000000ffff0d7224 */ /* 0x000fe400078e0000 */
[----:B------:R-:W-:Y:S02]  /*18060*/  IMAD.MOV.U32 R12, RZ, RZ, 0x2 ;  /* 0x00000002ff0c7424 */ /* 0x000fe400078e00ff */
[----:B------:R-:W-:-:S07]  /*18070*/  IMAD.MOV.U32 R3, RZ, RZ, R14 ;  /* 0x000000ffff037224 */ /* 0x000fce00078e000e */
[----:B------:R-:W-:Y:S05]  /*18080*/  WARPSYNC.COLLECTIVE R15, `(.L_x_1541) ;  /* 0x000000000f087348 */ /* 0x000fea0003c00000 */
[----:B------:R0:W1:Y:S02]  /*18090*/  SHFL.IDX P6, R14, R13, R12, R11 ;  /* 0x0000000c0d0e7389 */ /* 0x00006400000c000b */
[----:B01----:R-:W-:Y:S01]  /*180a0*/  ENDCOLLECTIVE ;  /* 0x000000000000791b */ /* 0x003fe20003800000 */
.L_x_1541:
        /* <DEDUP_REMOVED lines=16> */
.L_x_1542:
[----:B------:R-:W-:Y:S02]  /*181b0*/  @P1 IMAD R8, R5, 0x2, R22 ;  /* 0x0000000205081824 */ /* 0x000fe400078e0216 */
[----:B------:R-:W-:Y:S02]  /*181c0*/  IMAD.MOV.U32 R13, RZ, RZ, R0 ;  /* 0x000000ffff0d7224 */ /* 0x000fe400078e0000 */
[----:B------:R-:W-:Y:S02]  /*181d0*/  IMAD.MOV.U32 R12, RZ, RZ, 0x3 ;  /* 0x00000003ff0c7424 */ /* 0x000fe400078e00ff */
[----:B------:R-:W-:-:S07]  /*181e0*/  IMAD.MOV.U32 R3, RZ, RZ, R14 ;  /* 0x000000ffff037224 */ /* 0x000fce00078e000e */
[----:B------:R-:W-:Y:S05]  /*181f0*/  WARPSYNC.COLLECTIVE R15, `(.L_x_1543) ;  /* 0x000000000f087348 */ /* 0x000fea0003c00000 */
[----:B------:R0:W1:Y:S02]  /*18200*/  SHFL.IDX P6, R14, R13, R12, R11 ;  /* 0x0000000c0d0e7389 */ /* 0x00006400000c000b */
[----:B01----:R-:W-:Y:S01]  /*18210*/  ENDCOLLECTIVE ;  /* 0x000000000000791b */ /* 0x003fe20003800000 */
.L_x_1543:
        /* <DEDUP_REMOVED lines=16> */
.L_x_1544:
[----:B------:R-:W-:Y:S02]  /*18320*/  @P1 IMAD R8, R5, 0x2, R22 ;  /* 0x0000000205081824 */ /* 0x000fe400078e0216 */
[----:B------:R-:W-:Y:S02]  /*18330*/  IMAD.MOV.U32 R13, RZ, RZ, R0 ;  /* 0x000000ffff0d7224 */ /* 0x000fe400078e0000 */
[----:B------:R-:W-:Y:S02]  /*18340*/  IMAD.MOV.U32 R12, RZ, RZ, 0x4 ;  /* 0x00000004ff0c7424 */ /* 0x000fe400078e00ff */
[----:B------:R-:W-:-:S07]  /*18350*/  IMAD.MOV.U32 R3, RZ, RZ, R14 ;  /* 0x000000ffff037224 */ /* 0x000fce00078e000e */
[----:B------:R-:W-:Y:S05]  /*18360*/  WARPSYNC.COLLECTIVE R15, `(.L_x_1545) ;  /* 0x000000000f087348 */ /* 0x000fea0003c00000 */
[----:B------:R0:W1:Y:S02]  /*18370*/  SHFL.IDX P6, R14, R13, R12, R11 ;  /* 0x0000000c0d0e7389 */ /* 0x00006400000c000b */
[----:B01----:R-:W-:Y:S01]  /*18380*/  ENDCOLLECTIVE ;  /* 0x000000000000791b */ /* 0x003fe20003800000 */
.L_x_1545:
        /* <DEDUP_REMOVED lines=16> */
.L_x_1546:
[----:B------:R-:W-:Y:S02]  /*18490*/  @P1 IMAD R8, R5, 0x2, R22 ;  /* 0x0000000205081824 */ /* 0x000fe400078e0216 */
[----:B------:R-:W-:Y:S02]  /*184a0*/  IMAD.MOV.U32 R13, RZ, RZ, R0 ;  /* 0x000000ffff0d7224 */ /* 0x000fe400078e0000 */
[----:B------:R-:W-:Y:S02]  /*184b0*/  IMAD.MOV.U32 R12, RZ, RZ, 0x5 ;  /* 0x00000005ff0c7424 */ /* 0x000fe400078e00ff */
[----:B------:R-:W-:-:S07]  /*184c0*/  IMAD.MOV.U32 R3, RZ, RZ, R14 ;  /* 0x000000ffff037224 */ /* 0x000fce00078e000e */
[----:B------:R-:W-:Y:S05]  /*184d0*/  WARPSYNC.COLLECTIVE R15, `(.L_x_1547) ;  /* 0x000000000f087348 */ /* 0x000fea0003c00000 */
[----:B------:R0:W1:Y:S02]  /*184e0*/  SHFL.IDX P6, R14, R13, R12, R11 ;  /* 0x0000000c0d0e7389 */ /* 0x00006400000c000b */
[----:B01----:R-:W-:Y:S01]  /*184f0*/  ENDCOLLECTIVE ;  /* 0x000000000000791b */ /* 0x003fe20003800000 */
.L_x_1547:
        /* <DEDUP_REMOVED lines=16> */
.L_x_1548:
[----:B------:R-:W-:Y:S02]  /*18600*/  @P1 IMAD R8, R5, 0x2, R22 ;  /* 0x0000000205081824 */ /* 0x000fe400078e0216 */
[----:B------:R-:W-:Y:S02]  /*18610*/  IMAD.MOV.U32 R13, RZ, RZ, R0 ;  /* 0x000000ffff0d7224 */ /* 0x000fe400078e0000 */
[----:B------:R-:W-:Y:S02]  /*18620*/  IMAD.MOV.U32 R12, RZ, RZ, 0x6 ;  /* 0x00000006ff0c7424 */ /* 0x000fe400078e00ff */
[----:B------:R-:W-:-:S07]  /*18630*/  IMAD.MOV.U32 R3, RZ, RZ, R14 ;  /* 0x000000ffff037224 */ /* 0x000fce00078e000e */
[----:B------:R-:W-:Y:S05]  /*18640*/  WARPSYNC.COLLECTIVE R15, `(.L_x_1549) ;  /* 0x000000000f087348 */ /* 0x000fea0003c00000 */
[----:B------:R0:W1:Y:S02]  /*18650*/  SHFL.IDX P6, R14, R13, R12, R11 ;  /* 0x0000000c0d0e7389 */ /* 0x00006400000c000b */
[----:B01----:R-:W-:Y:S01]  /*18660*/  ENDCOLLECTIVE ;  /* 0x000000000000791b */ /* 0x003fe20003800000 */
.L_x_1549:
        /* <DEDUP_REMOVED lines=16> */
.L_x_1550:
[----:B------:R-:W-:Y:S02]  /*18770*/  @P1 IMAD R8, R5, 0x2, R22 ;  /* 0x0000000205081824 */ /* 0x000fe400078e0216 */
[----:B------:R-:W-:Y:S02]  /*18780*/  IMAD.MOV.U32 R13, RZ, RZ, R0 ;  /* 0x000000ffff0d7224 */ /* 0x000fe400078e0000 */
[----:B------:R-:W-:Y:S02]  /*18790*/  IMAD.MOV.U32 R12, RZ, RZ, 0x7 ;  /* 0x00000007ff0c7424 */ /* 0x000fe400078e00ff */
[----:B------:R-:W-:-:S07]  /*187a0*/  IMAD.MOV.U32 R3, RZ, RZ, R14 ;  /* 0x000000ffff037224 */ /* 0x000fce00078e000e */
[----:B------:R-:W-:Y:S05]  /*187b0*/  WARPSYNC.COLLECTIVE R15, `(.L_x_1551) ;  /* 0x000000000f087348 */ /* 0x000fea0003c00000 */
[----:B------:R0:W1:Y:S02]  /*187c0*/  SHFL.IDX P6, R14, R13, R12, R11 ;  /* 0x0000000c0d0e7389 */ /* 0x00006400000c000b */
[----:B01----:R-:W-:Y:S01]  /*187d0*/  ENDCOLLECTIVE ;  /* 0x000000000000791b */ /* 0x003fe20003800000 */
.L_x_1551:
        /* <DEDUP_REMOVED lines=10> */
.L_x_1552:
[----:B------:R-:W-:Y:S01]  /*18880*/  @!PT LDS RZ, [RZ] ;  /* 0x00000000fffff984 */ /* 0x000fe20000000800 */
[----:B------:R-:W-:Y:S01]  /*18890*/  @!PT LDS RZ, [RZ] ;  /* 0x00000000fffff984 */ /* 0x000fe20000000800 */
[----:B------:R-:W-:Y:S01]  /*188a0*/  @!PT LDS RZ, [RZ] ;  /* 0x00000000fffff984 */ /* 0x000fe20000000800 */
[----:B------:R-:W-:Y:S04]  /*188b0*/  @P1 LDGSTS.E.BYPASS.LTC128B.128 [R8+0x1b400], desc[UR36][R2.64], !P3 ;  /* 0x1b40000002081fae */ /* 0x000fe8000d901d64 */
[----:B------:R0:W-:Y:S02]  /*188c0*/  @P1 LDGSTS.E.BYPASS.LTC128B.128 [R8+0x1f400], desc[UR36][R2.64+0x80], !P2 ;  /* 0x1f40008002081fae */ /* 0x0001e4000d101d64 */
[----:B0-----:R-:W-:Y:S01]  /*188d0*/  IMAD.MOV.U32 R2, RZ, RZ, R14 ;  /* 0x000000ffff027224 */ /* 0x001fe200078e000e */
[----:B------:R-:W-:Y:S06]  /*188e0*/  BRA `(.L_x_1553) ;  /* 0xffffffb400947947 */ /* 0x000fec000383ffff */
.L_x_1475:
[----:B------:R-:W-:Y:S02]  /*188f0*/  IMAD.MOV.U32 R13, RZ, RZ, R4 ;  /* 0x000000ffff0d7224 */ /* 0x000fe400078e0004 */
[----:B------:R-:W-:Y:S02]  /*18900*/  IMAD.MOV.U32 R12, RZ, RZ, RZ ;  /* 0x000000ffff0c7224 */ /* 0x000fe400078e00ff */
[----:B------:R-:W-:Y:S02]  /*18910*/  IMAD.MOV.U32 R11, RZ, RZ, 0x181f ;  /* 0x0000181fff0b7424 */ /* 0x000fe400078e00ff */
[----:B------:R-:W-:Y:S02]  /*18920*/  IMAD.MOV.U32 R15, RZ, RZ, -0x1 ;  /* 0xffffffffff0f7424 */ /* 0x000fe400078e00ff */
[----:B------:R-:W-:Y:S02]  /*18930*/  IMAD R31, R31, R5, RZ ;  /* 0x000000051f1f7224 */ /* 0x000fe400078e02ff */
[----:B------:R-:W-:-:S07]  /*18940*/  IMAD.IADD R27, R9, 0x1, R27 ;  /* 0x00000001091b7824 */ /* 0x000fce00078e021b */
[----:B-----5:R-:W-:Y:S05]  /*18950*/  WARPSYNC.COLLECTIVE R15, `(.L_x_1554) ;  /* 0x000000000f087348 */ /* 0x020fea0003c00000 */
[----:B------:R0:W1:Y:S02]  /*18960*/  SHFL.IDX P6, R14, R13, R12, R11 ;  /* 0x0000000c0d0e7389 */ /* 0x00006400000c000b */
[----:B01---5:R-:W-:Y:S01]  /*18970*/  ENDCOLLECTIVE ;  /* 0x000000000000791b */ /* 0x023fe20003800000 */
.L_x_1554:
[C---:B------:R-:W-:Y:S01]  /*18980*/  VIADD R6, R27.reuse, 0x10 ;  /* 0x000000101b067836 */ /* 0x040fe20000000000 */
[----:B------:R-:W-:Y:S01]  /*18990*/  ISETP.GE.AND P2, PT, R27, R31, PT ;  /* 0x0000001f1b00720c */ /* 0x000fe20003f46270 */
[----:B------:R-:W-:Y:S02]  /*189a0*/  IMAD.MOV.U32 R13, RZ, RZ, R0 ;  /* 0x000000ffff0d7224 */ /* 0x000fe400078e0000 */
[----:B------:R-:W-:-:S10]  /*189b0*/  IMAD.MOV.U32 R2, RZ, RZ, R14 ;  /* 0x000000ffff027224 */ /* 0x000fd400078e000e */
[----:B------:R-:W-:Y:S05]  /*189c0*/  WARPSYNC.COLLECTIVE R15, `(.L_x_1555) ;  /* 0x000000000f087348 */ /* 0x000fea0003c00000 */
[----:B------:R0:W1:Y:S02]  /*189d0*/  SHFL.IDX P6, R14, R13, R12, R11 ;  /* 0x0000000c0d0e7389 */ /* 0x00006400000c000b */
[----:B01----:R-:W-:Y:S01]  /*189e0*/  ENDCOLLECTIVE ;  /* 0x000000000000791b */ /* 0x003fe20003800000 */
.L_x_1555:
        /* <DEDUP_REMOVED lines=8> */
.L_x_1556:
[----:B------:R-:W-:Y:S01]  /*18a70*/  @!PT LDS RZ, [RZ] ;  /* 0x00000000fffff984 */ /* 0x000fe20000000800 */
[----:B------:R-:W-:Y:S01]  /*18a80*/  @!PT LDS RZ, [RZ] ;  /* 0x00000000fffff984 */ /* 0x000fe20000000800 */
[----:B------:R-:W-:Y:S01]  /*18a90*/  @!PT LDS RZ, [RZ] ;  /* 0x00000000fffff984 */ /* 0x000fe20000000800 */
[----:B------:R-:W-:Y:S04]  /*18aa0*/  @!P2 LDGSTS.E.BYPASS.LTC128B.128 [R8+0x10400], desc[UR36][R2.64], !P0 ;  /* 0x104000000208afae */ /* 0x000fe8000c101d64 */
[----:B------:R0:W-:Y:S01]  /*18ab0*/  @!P2 LDGSTS.E.BYPASS.LTC128B.128 [R8+0x14400], desc[UR36][R2.64+0x80], !P1 ;  /* 0x144000800208afae */ /* 0x0001e2000c901d64 */
[----:B------:R-:W-:Y:S01]  /*18ac0*/  ISETP.GE.AND P2, PT, R6, R31, PT ;  /* 0x0000001f0600720c */ /* 0x000fe20003f46270 */
[----:B------:R-:W-:Y:S02]  /*18ad0*/  VIADD R6, R27, 0x20 ;  /* 0x000000201b067836 */ /* 0x000fe40000000000 */
[----:B------:R-:W-:Y:S02]  /*18ae0*/  IMAD.MOV.U32 R13, RZ, RZ, R0 ;  /* 0x000000ffff0d7224 */ /* 0x000fe400078e0000 */
[----:B0-----:R-:W-:-:S08]  /*18af0*/  IMAD.MOV.U32 R2, RZ, RZ, R14 ;  /* 0x000000ffff027224 */ /* 0x001fd000078e000e */
[----:B------:R-:W-:Y:S05]  /*18b00*/  WARPSYNC.COLLECTIVE R15, `(.L_x_1557) ;  /* 0x000000000f087348 */ /* 0x000fea0003c00000 */
[----:B------:R0:W1:Y:S02]  /*18b10*/  SHFL.IDX P6, R14, R13, R12, R11 ;  /* 0x0000000c0d0e7389 */ /* 0x00006400000c000b */
[----:B01----:R-:W-:Y:S01]  /*18b20*/  ENDCOLLECTIVE ;  /* 0x000000000000791b */ /* 0x003fe20003800000 */
.L_x_1557:
        /* <DEDUP_REMOVED lines=8> */
.L_x_1558:
[----:B------:R-:W-:-:S05]  /*18bb0*/  @!P2 IMAD.MOV.U32 R3, RZ, RZ, R5 ;  /* 0x000000ffff03a224 */ /* 0x000fca00078e0005 */
        /* <DEDUP_REMOVED lines=12> */
.L_x_1559:
        /* <DEDUP_REMOVED lines=8> */
.L_x_1560:
        /* <DEDUP_REMOVED lines=13> */
.L_x_1561:
        /* <DEDUP_REMOVED lines=8> */
.L_x_1562:
        /* <DEDUP_REMOVED lines=13> */
.L_x_1563:
        /* <DEDUP_REMOVED lines=8> */
.L_x_1564:
        /* <DEDUP_REMOVED lines=13> */
.L_x_1565:
        /* <DEDUP_REMOVED lines=8> */
.L_x_1566:
[----:B------:R-:W-:-:S05]  /*190f0*/  @!P2 IMAD.MOV.U32 R3, RZ, RZ, R5 ;  /* 0x000000ffff03a224 */ /* 0x000fca00078e0005 */
        /* <DEDUP_REMOVED lines=11> */
.L_x_1567:
        /* <DEDUP_REMOVED lines=8> */
.L_x_1568:
        /* <DEDUP_REMOVED lines=11> */
.L_x_1569:
[----:B------:R-:W-:Y:S05]  /*192e0*/  BRA `(.L_x_1570) ;  /* 0xffffffb400f47947 */ /* 0x000fea000383ffff */
.L_x_1480:
[----:B0-----:R0:W1:Y:S02]  /*192f0*/  SYNCS.PHASECHK.TRANS64.TRYWAIT P1, [R22+URZ+0x28820], R3 ;  /* 0x02882003160075a7 */ /* 0x001064000802017f */
[----:B-1----:R-:W-:Y:S05]  /*19300*/  @!P1 NANOSLEEP.SYNCS 0x989680 ;  /* 0x009896800000995d */ /* 0x002fea0003900000 */
[----:B------:R-:W1:Y:S02]  /*19310*/  @!P1 SYNCS.PHASECHK.TRANS64 P1, [R22+URZ+0x28820], R3 ;  /* 0x02882003160095a7 */ /* 0x000e64000802007f */
[----:B-1----:R-:W-:Y:S05]  /*19320*/  @!P1 BRA `(.L_x_1480) ;  /* 0xfffffffc00f09947 */ /* 0x002fea000383ffff */
[----:B------:R-:W-:Y:S05]  /*19330*/  BRA `(.L_x_1571) ;  /* 0xffffffb8006c7947 */ /* 0x000fea000383ffff */
.L_x_1485:
[----:B0-----:R0:W1:Y:S02]  /*19340*/  SYNCS.PHASECHK.TRANS64.TRYWAIT P0, [R6+URZ+0x28840], R3 ;  /* 0x02884003060075a7 */ /* 0x001064000800017f */
[----:B-1----:R-:W-:Y:S05]  /*19350*/  @!P0 NANOSLEEP.SYNCS 0x989680 ;  /* 0x009896800000895d */ /* 0x002fea0003900000 */
[----:B------:R-:W1:Y:S02]  /*19360*/  @!P0 SYNCS.PHASECHK.TRANS64 P0, [R6+URZ+0x28840], R3 ;  /* 0x02884003060085a7 */ /* 0x000e64000800007f */
[----:B-1----:R-:W-:Y:S05]  /*19370*/  @!P0 BRA `(.L_x_1485) ;  /* 0xfffffffc00f08947 */ /* 0x002fea000383ffff */
[----:B------:R-:W-:Y:S05]  /*19380*/  BRA `(.L_x_1572) ;  /* 0xffffffbc00307947 */ /* 0x000fea000383ffff */
.L_x_1486:
[----:B------:R-:W-:Y:S01]  /*19390*/  BSSY B1, `(.L_x_1573) ;  /* 0x0000008000017945 */ /* 0x000fe20003800000 */
[----:B------:R-:W-:Y:S02]  /*193a0*/  IMAD.MOV.U32 R13, RZ, RZ, R9 ;  /* 0x000000ffff0d7224 */ /* 0x000fe400078e0009 */
[----:B------:R-:W-:Y:S02]  /*193b0*/  IMAD.MOV.U32 R12, RZ, RZ, RZ ;  /* 0x000000ffff0c7224 */ /* 0x000fe400078e00ff */
[----:B------:R-:W-:Y:S02]  /*193c0*/  IMAD.MOV.U32 R11, RZ, RZ, 0x181f ;  /* 0x0000181fff0b7424 */ /* 0x000fe400078e00ff */
[----:B------:R-:W-:-:S07]  /*193d0*/  IMAD.MOV.U32 R15, RZ, RZ, -0x1 ;  /* 0xffffffffff0f7424 */ /* 0x000fce00078e00ff */
[----:B--2---:R-:W-:Y:S05]  /*193e0*/  WARPSYNC.COLLECTIVE R15, `(.L_x_1574) ;  /* 0x000000000f087348 */ /* 0x004fea0003c00000 */
[----:B--2---:R0:W1:Y:S02]  /*193f0*/  SHFL.IDX P6, R14, R13, R12, R11 ;  /* 0x0000000c0d0e7389 */ /* 0x00406400000c000b */
[----:B01----:R-:W-:Y:S01]  /*19400*/  ENDCOLLECTIVE ;  /* 0x000000000000791b */ /* 0x003fe20003800000 */
.L_x_1574:
[----:B------:R-:W-:Y:S05]  /*19410*/  BSYNC B1 ;  /* 0x0000000000017941 */ /* 0x000fea0003800000 */
.L_x_1573:
        /* <DEDUP_REMOVED lines=9> */
.L_x_1575:
[----:B------:R-:W-:Y:S02]  /*194b0*/  IMAD R8, R8, 0x2, R22 ;  /* 0x0000000208087824 */ /* 0x000fe400078e0216 */
[----:B------:R-:W-:Y:S02]  /*194c0*/  IMAD.MOV.U32 R13, RZ, RZ, R9 ;  /* 0x000000ffff0d7224 */ /* 0x000fe400078e0009 */
[----:B------:R-:W-:Y:S02]  /*194d0*/  IMAD.MOV.U32 R12, RZ, RZ, 0x1 ;  /* 0x00000001ff0c7424 */ /* 0x000fe400078e00ff */
[----:B------:R-:W-:-:S07]  /*194e0*/  IMAD.MOV.U32 R2, RZ, RZ, R14 ;  /* 0x000000ffff027224 */ /* 0x000fce00078e000e */
[----:B------:R-:W-:Y:S05]  /*194f0*/  WARPSYNC.COLLECTIVE R15, `(.L_x_1576) ;  /* 0x000000000f087348 */ /* 0x000fea0003c00000 */
[----:B------:R0:W1:Y:S02]  /*19500*/  SHFL.IDX P6, R14, R13, R12, R11 ;  /* 0x0000000c0d0e7389 */ /* 0x00006400000c000b */
[----:B01----:R-:W-:Y:S01]  /*19510*/  ENDCOLLECTIVE ;  /* 0x000000000000791b */ /* 0x003fe20003800000 */
.L_x_1576:
        /* <DEDUP_REMOVED lines=12> */
.L_x_1577:
[----:B------:R-:W-:Y:S02]  /*195e0*/  IMAD.MOV.U32 R13, RZ, RZ, R9 ;  /* 0x000000ffff0d7224 */ /* 0x000fe400078e0009 */
[----:B------:R-:W-:Y:S02]  /*195f0*/  IMAD.MOV.U32 R12, RZ, RZ, 0x2 ;  /* 0x00000002ff0c7424 */ /* 0x000fe400078e00ff */
[----:B------:R-:W-:-:S07]  /*19600*/  IMAD.MOV.U32 R2, RZ, RZ, R14 ;  /* 0x000000ffff027224 */ /* 0x000fce00078e000e */
[----:B------:R-:W-:Y:S05]  /*19610*/  WARPSYNC.COLLECTIVE R15, `(.L_x_1578) ;  /* 0x000000000f087348 */ /* 0x000fea0003c00000 */
[----:B------:R0:W1:Y:S02]  /*19620*/  SHFL.IDX P6, R14, R13, R12, R11 ;  /* 0x0000000c0d0e7389 */ /* 0x00006400000c000b */
[----:B01----:R-:W-:Y:S01]  /*19630*/  ENDCOLLECTIVE ;  /* 0x000000000000791b */ /* 0x003fe20003800000 */
.L_x_1578:
        /* <DEDUP_REMOVED lines=12> */
.L_x_1579:
[----:B------:R-:W-:Y:S02]  /*19700*/  IMAD.MOV.U32 R13, RZ, RZ, R9 ;  /* 0x000000ffff0d7224 */ /* 0x000fe400078e0009 */
[----:B------:R-:W-:Y:S02]  /*19710*/  IMAD.MOV.U32 R12, RZ, RZ, 0x3 ;  /* 0x00000003ff0c7424 */ /* 0x000fe400078e00ff */
[----:B------:R-:W-:-:S07]  /*19720*/  IMAD.MOV.U32 R2, RZ, RZ, R14 ;  /* 0x000000ffff027224 */ /* 0x000fce00078e000e */
[----:B------:R-:W-:Y:S05]  /*19730*/  WARPSYNC.COLLECTIVE R15, `(.L_x_1580) ;  /* 0x000000000f087348 */ /* 0x000fea0003c00000 */
[----:B------:R0:W1:Y:S02]  /*19740*/  SHFL.IDX P6, R14, R13, R12, R11 ;  /* 0x0000000c0d0e7389 */ /* 0x00006400000c000b */
[----:B01----:R-:W-:Y:S01]  /*19750*/  ENDCOLLECTIVE ;  /* 0x000000000000791b */ /* 0x003fe20003800000 */
.L_x_1580:
        /* <DEDUP_REMOVED lines=12> */
.L_x_1581:
[----:B------:R-:W-:Y:S02]  /*19820*/  IMAD.MOV.U32 R13, RZ, RZ, R9 ;  /* 0x000000ffff0d7224 */ /* 0x000fe400078e0009 */
[----:B------:R-:W-:Y:S02]  /*19830*/  IMAD.MOV.U32 R12, RZ, RZ, 0x4 ;  /* 0x00000004ff0c7424 */ /* 0x000fe400078e00ff */
[----:B------:R-:W-:-:S07]  /*19840*/  IMAD.MOV.U32 R2, RZ, RZ, R14 ;  /* 0x000000ffff027224 */ /* 0x000fce00078e000e */
[----:B------:R-:W-:Y:S05]  /*19850*/  WARPSYNC.COLLECTIVE R15, `(.L_x_1582) ;  /* 0x000000000f087348 */ /* 0x000fea0003c00000 */
[----:B------:R0:W1:Y:S02]  /*19860*/  SHFL.IDX P6, R14, R13, R12, R11 ;  /* 0x0000000c0d0e7389 */ /* 0x00006400000c000b */
[----:B01----:R-:W-:Y:S01]  /*19870*/  ENDCOLLECTIVE ;  /* 0x000000000000791b */ /* 0x003fe20003800000 */
.L_x_1582:
        /* <DEDUP_REMOVED lines=12> */
.L_x_1583:
[----:B------:R-:W-:Y:S02]  /*19940*/  IMAD.MOV.U32 R13, RZ, RZ, R9 ;  /* 0x000000ffff0d7224 */ /* 0x000fe400078e0009 */
[----:B------:R-:W-:Y:S02]  /*19950*/  IMAD.MOV.U32 R12, RZ, RZ, 0x5 ;  /* 0x00000005ff0c7424 */ /* 0x000fe400078e00ff */
[----:B------:R-:W-:-:S07]  /*19960*/  IMAD.MOV.U32 R2, RZ, RZ, R14 ;  /* 0x000000ffff027224 */ /* 0x000fce00078e000e */
[----:B------:R-:W-:Y:S05]  /*19970*/  WARPSYNC.COLLECTIVE R15, `(.L_x_1584) ;  /* 0x000000000f087348 */ /* 0x000fea0003c00000 */
[----:B------:R0:W1:Y:S02]  /*19980*/  SHFL.IDX P6, R14, R13, R12, R11 ;  /* 0x0000000c0d0e7389 */ /* 0x00006400000c000b */
[----:B01----:R-:W-:Y:S01]  /*19990*/  ENDCOLLECTIVE ;  /* 0x000000000000791b */ /* 0x003fe20003800000 */
.L_x_1584:
        /* <DEDUP_REMOVED lines=12> */
.L_x_1585:
[----:B------:R-:W-:Y:S02]  /*19a60*/  IMAD.MOV.U32 R13, RZ, RZ, R9 ;  /* 0x000000ffff0d7224 */ /* 0x000fe400078e0009 */
[----:B------:R-:W-:Y:S02]  /*19a70*/  IMAD.MOV.U32 R12, RZ, RZ, 0x6 ;  /* 0x00000006ff0c7424 */ /* 0x000fe400078e00ff */
[----:B------:R-:W-:-:S07]  /*19a80*/  IMAD.MOV.U32 R2, RZ, RZ, R14 ;  /* 0x000000ffff027224 */ /* 0x000fce00078e000e */
[----:B------:R-:W-:Y:S05]  /*19a90*/  WARPSYNC.COLLECTIVE R15, `(.L_x_1586) ;  /* 0x000000000f087348 */ /* 0x000fea0003c00000 */
[----:B------:R0:W1:Y:S02]  /*19aa0*/  SHFL.IDX P6, R14, R13, R12, R11 ;  /* 0x0000000c0d0e7389 */ /* 0x00006400000c000b */
[----:B01----:R-:W-:Y:S01]  /*19ab0*/  ENDCOLLECTIVE ;  /* 0x000000000000791b */ /* 0x003fe20003800000 */
.L_x_1586:
        /* <DEDUP_REMOVED lines=12> */
.L_x_1587:
[----:B------:R-:W-:Y:S02]  /*19b80*/  IMAD.MOV.U32 R13, RZ, RZ, R9 ;  /* 0x000000ffff0d7224 */ /* 0x000fe400078e0009 */
[----:B------:R-:W-:Y:S02]  /*19b90*/  IMAD.MOV.U32 R12, RZ, RZ, 0x7 ;  /* 0x00000007ff0c7424 */ /* 0x000fe400078e00ff */
[----:B------:R-:W-:-:S07]  /*19ba0*/  IMAD.MOV.U32 R2, RZ, RZ, R14 ;  /* 0x000000ffff027224 */ /* 0x000fce00078e000e */
[----:B------:R-:W-:Y:S05]  /*19bb0*/  WARPSYNC.COLLECTIVE R15, `(.L_x_1588) ;  /* 0x000000000f087348 */ /* 0x000fea0003c00000 */
[----:B------:R0:W1:Y:S02]  /*19bc0*/  SHFL.IDX P6, R14, R13, R12, R11 ;  /* 0x0000000c0d0e7389 */ /* 0x00006400000c000b */
[----:B01----:R-:W-:Y:S01]  /*19bd0*/  ENDCOLLECTIVE ;  /* 0x000000000000791b */ /* 0x003fe20003800000 */
.L_x_1588:
        /* <DEDUP_REMOVED lines=12> */
.L_x_1589:
[----:B------:R-:W-:Y:S01]  /*19ca0*/  IMAD.MOV.U32 R2, RZ, RZ, R14 ;  /* 0x000000ffff027224 */ /* 0x000fe200078e000e */
[----:B------:R-:W-:Y:S06]  /*19cb0*/  BRA `(.L_x_1590) ;  /* 0xffffffb400fc7947 */ /* 0x000fec000383ffff */
.L_x_1491:
[----:B-1----:R1:W3:Y:S02]  /*19cc0*/  SYNCS.PHASECHK.TRANS64.TRYWAIT P0, [R6+URZ+0x28860], R2 ;  /* 0x02886002060075a7 */ /* 0x0022e4000800017f */
[----:B---3--:R-:W-:Y:S05]  /*19cd0*/  @!P0 NANOSLEEP.SYNCS 0x989680 ;  /* 0x009896800000895d */ /* 0x008fea0003900000 */
[----:B------:R-:W3:Y:S02]  /*19ce0*/  @!P0 SYNCS.PHASECHK.TRANS64 P0, [R6+URZ+0x28860], R2 ;  /* 0x02886002060085a7 */ /* 0x000ee4000800007f */
[----:B---3--:R-:W-:Y:S05]  /*19cf0*/  @!P0 BRA `(.L_x_1491) ;  /* 0xfffffffc00f08947 */ /* 0x008fea000383ffff */
[----:B------:R-:W-:Y:S05]  /*19d00*/  BRA `(.L_x_1591) ;  /* 0xffffffb800587947 */ /* 0x000fea000383ffff */
.L_x_1492:
        /* <DEDUP_REMOVED lines=8> */
.L_x_1593:
[----:B------:R-:W-:Y:S05]  /*19d90*/  BSYNC B1 ;  /* 0x0000000000017941 */ /* 0x000fea0003800000 */
.L_x_1592:
[----:B------:R-:W-:Y:S02]  /*19da0*/  IMAD.MOV.U32 R13, RZ, RZ, R17 ;  /* 0x000000ffff0d7224 */ /* 0x000fe400078e0011 */
[----:B------:R-:W-:Y:S02]  /*19db0*/  IMAD.MOV.U32 R12, RZ, RZ, RZ ;  /* 0x000000ffff0c7224 */ /* 0x000fe400078e00ff */
[----:B------:R-:W-:Y:S02]  /*19dc0*/  IMAD.MOV.U32 R11, RZ, RZ, 0x181f ;  /* 0x0000181fff0b7424 */ /* 0x000fe400078e00ff */
[----:B------:R-:W-:Y:S02]  /*19dd0*/  IMAD.MOV.U32 R15, RZ, RZ, -0x1 ;  /* 0xffffffffff0f7424 */ /* 0x000fe400078e00ff */
[----:B------:R-:W-:Y:S02]  /*19de0*/  IMAD.MOV.U32 R3, RZ, RZ, R14 ;  /* 0x000000ffff037224 */ /* 0x000fe400078e000e */
[----:B------:R-:W-:-:S07]  /*19df0*/  IMAD R7, R7, 0x2, R22 ;  /* 0x0000000207077824 */ /* 0x000fce00078e0216 */
[----:B------:R-:W-:Y:S05]  /*19e00*/  WARPSYNC.COLLECTIVE R15, `(.L_x_1594) ;  /* 0x000000000f087348 */ /* 0x000fea0003c00000 */
[----:B------:R0:W1:Y:S02]  /*19e10*/  SHFL.IDX P6, R14, R13, R12, R11 ;  /* 0x0000000c0d0e7389 */ /* 0x00006400000c000b */
[----:B01----:R-:W-:Y:S01]  /*19e20*/  ENDCOLLECTIVE ;  /* 0x000000000000791b */ /* 0x003fe20003800000 */
.L_x_1594:
[----:B------:R-:W-:Y:S02]  /*19e30*/  IMAD.MOV.U32 R13, RZ, RZ, R18 ;  /* 0x000000ffff0d7224 */ /* 0x000fe400078e0012 */
[----:B------:R-:W-:Y:S02]  /*19e40*/  IMAD.MOV.U32 R12, RZ, RZ, 0x1 ;  /* 0x00000001ff0c7424 */ /* 0x000fe400078e00ff */
[----:B------:R-:W-:-:S07]  /*19e50*/  IMAD.MOV.U32 R2, RZ, RZ, R14 ;  /* 0x000000ffff027224 */ /* 0x000fce00078e000e */
[----:B------:R-:W-:Y:S05]  /*19e60*/  WARPSYNC.COLLECTIVE R15, `(.L_x_1595) ;  /* 0x000000000f087348 */ /* 0x000fea0003c00000 */
[----:B------:R0:W1:Y:S02]  /*19e70*/  SHFL.IDX P6, R14, R13, R12, R11 ;  /* 0x0000000c0d0e7389 */ /* 0x00006400000c000b */
[----:B01----:R-:W-:Y:S01]  /*19e80*/  ENDCOLLECTIVE ;  /* 0x000000000000791b */ /* 0x003fe20003800000 */
.L_x_1595:
        /* <DEDUP_REMOVED lines=14> */
.L_x_1596:
[----:B------:R-:W-:Y:S02]  /*19f70*/  IMAD.MOV.U32 R13, RZ, RZ, R18 ;  /* 0x000000ffff0d7224 */ /* 0x000fe400078e0012 */
[----:B------:R-:W-:Y:S02]  /*19f80*/  IMAD.MOV.U32 R12, RZ, RZ, 0x2 ;  /* 0x00000002ff0c7424 */ /* 0x000fe400078e00ff */
[----:B------:R-:W-:-:S07]  /*19f90*/  IMAD.MOV.U32 R2, RZ, RZ, R14 ;  /* 0x000000ffff027224 */ /* 0x000fce00078e000e */
[----:B------:R-:W-:Y:S05]  /*19fa0*/  WARPSYNC.COLLECTIVE R15, `(.L_x_1597) ;  /* 0x000000000f087348 */ /* 0x000fea0003c00000 */
[----:B------:R0:W1:Y:S02]  /*19fb0*/  SHFL.IDX P6, R14, R13, R12, R11 ;  /* 0x0000000c0d0e7389 */ /* 0x00006400000c000b */
[----:B01----:R-:W-:Y:S01]  /*19fc0*/  ENDCOLLECTIVE ;  /* 0x000000000000791b */ /* 0x003fe20003800000 */
.L_x_1597:
        /* <DEDUP_REMOVED lines=14> */
.L_x_1598:
[----:B------:R-:W-:Y:S02]  /*1a0b0*/  IMAD.MOV.U32 R13, RZ, RZ, R18 ;  /* 0x000000ffff0d7224 */ /* 0x000fe400078e0012 */
[----:B------:R-:W-:Y:S02]  /*1a0c0*/  IMAD.MOV.U32 R12, RZ, RZ, 0x3 ;  /* 0x00000003ff0c7424 */ /* 0x000fe400078e00ff */
[----:B------:R-:W-:-:S07]  /*1a0d0*/  IMAD.MOV.U32 R2, RZ, RZ, R14 ;  /* 0x000000ffff027224 */ /* 0x000fce00078e000e */
[----:B------:R-:W-:Y:S05]  /*1a0e0*/  WARPSYNC.COLLECTIVE R15, `(.L_x_1599) ;  /* 0x000000000f087348 */ /* 0x000fea0003c00000 */
[----:B------:R0:W1:Y:S02]  /*1a0f0*/  SHFL.IDX P6, R14, R13, R12, R11 ;  /* 0x0000000c0d0e7389 */ /* 0x00006400000c000b */
[----:B01----:R-:W-:Y:S01]  /*1a100*/  ENDCOLLECTIVE ;  /* 0x000000000000791b */ /* 0x003fe20003800000 */
.L_x_1599:
        /* <DEDUP_REMOVED lines=14> */
.L_x_1600:
[----:B------:R-:W-:Y:S02]  /*1a1f0*/  IMAD.MOV.U32 R13, RZ, RZ, R18 ;  /* 0x000000ffff0d7224 */ /* 0x000fe400078e0012 */
[----:B------:R-:W-:Y:S02]  /*1a200*/  IMAD.MOV.U32 R12, RZ, RZ, 0x4 ;  /* 0x00000004ff0c7424 */ /* 0x000fe400078e00ff */
[----:B------:R-:W-:-:S07]  /*1a210*/  IMAD.MOV.U32 R2, RZ, RZ, R14 ;  /* 0x000000ffff027224 */ /* 0x000fce00078e000e */
[----:B------:R-:W-:Y:S05]  /*1a220*/  WARPSYNC.COLLECTIVE R15, `(.L_x_1601) ;  /* 0x000000000f087348 */ /* 0x000fea0003c00000 */
[----:B------:R0:W1:Y:S02]  /*1a230*/  SHFL.IDX P6, R14, R13, R12, R11 ;  /* 0x0000000c0d0e7389 */ /* 0x00006400000c000b */
[----:B01----:R-:W-:Y:S01]  /*1a240*/  ENDCOLLECTIVE ;  /* 0x000000000000791b */ /* 0x003fe20003800000 */
.L_x_1601:
        /* <DEDUP_REMOVED lines=14> */
.L_x_1602:
[----:B------:R-:W-:Y:S02]  /*1a330*/  IMAD.MOV.U32 R13, RZ, RZ, R18 ;  /* 0x000000ffff0d7224 */ /* 0x000fe400078e0012 */
[----:B------:R-:W-:Y:S02]  /*1a340*/  IMAD.MOV.U32 R12, RZ, RZ, 0x5 ;  /* 0x00000005ff0c7424 */ /* 0x000fe400078e00ff */
[----:B------:R-:W-:-:S07]  /*1a350*/  IMAD.MOV.U32 R2, RZ, RZ, R14 ;  /* 0x000000ffff027224 */ /* 0x000fce00078e000e */
[----:B------:R-:W-:Y:S05]  /*1a360*/  WARPSYNC.COLLECTIVE R15, `(.L_x_1603) ;  /* 0x000000000f087348 */ /* 0x000fea0003c00000 */
[----:B------:R0:W1:Y:S02]  /*1a370*/  SHFL.IDX P6, R14, R13, R12, R11 ;  /* 0x0000000c0d0e7389 */ /* 0x00006400000c000b */
[----:B01----:R-:W-:Y:S01]  /*1a380*/  ENDCOLLECTIVE ;  /* 0x000000000000791b */ /* 0x003fe20003800000 */
.L_x_1603:
        /* <DEDUP_REMOVED lines=14> */
.L_x_1604:
[----:B------:R-:W-:Y:S02]  /*1a470*/  IMAD.MOV.U32 R13, RZ, RZ, R18 ;  /* 0x000000ffff0d7224 */ /* 0x000fe400078e0012 */
[----:B------:R-:W-:Y:S02]  /*1a480*/  IMAD.MOV.U32 R12, RZ, RZ, 0x6 ;  /* 0x00000006ff0c7424 */ /* 0x000fe400078e00ff */
[----:B------:R-:W-:-:S07]  /*1a490*/  IMAD.MOV.U32 R2, RZ, RZ, R14 ;  /* 0x000000ffff027224 */ /* 0x000fce00078e000e */
[----:B------:R-:W-:Y:S05]  /*1a4a0*/  WARPSYNC.COLLECTIVE R15, `(.L_x_1605) ;  /* 0x000000000f087348 */ /* 0x000fea0003c00000 */
[----:B------:R0:W1:Y:S02]  /*1a4b0*/  SHFL.IDX P6, R14, R13, R12, R11 ;  /* 0x0000000c0d0e7389 */ /* 0x00006400000c000b */
[----:B01----:R-:W-:Y:S01]  /*1a4c0*/  ENDCOLLECTIVE ;  /* 0x000000000000791b */ /* 0x003fe20003800000 */
.L_x_1605:
        /* <DEDUP_REMOVED lines=14> */
.L_x_1606:
[----:B------:R-:W-:Y:S02]  /*1a5b0*/  IMAD.MOV.U32 R13, RZ, RZ, R18 ;  /* 0x000000ffff0d7224 */ /* 0x000fe400078e0012 */
[----:B------:R-:W-:Y:S02]  /*1a5c0*/  IMAD.MOV.U32 R12, RZ, RZ, 0x7 ;  /* 0x00000007ff0c7424 */ /* 0x000fe400078e00ff */
[----:B------:R-:W-:-:S07]  /*1a5d0*/  IMAD.MOV.U32 R2, RZ, RZ, R14 ;  /* 0x000000ffff027224 */ /* 0x000fce00078e000e */
[----:B------:R-:W-:Y:S05]  /*1a5e0*/  WARPSYNC.COLLECTIVE R15, `(.L_x_1607) ;  /* 0x000000000f087348 */ /* 0x000fea0003c00000 */
[----:B------:R0:W1:Y:S02]  /*1a5f0*/  SHFL.IDX P6, R14, R13, R12, R11 ;  /* 0x0000000c0d0e7389 */ /* 0x00006400000c000b */
[----:B01----:R-:W-:Y:S01]  /*1a600*/  ENDCOLLECTIVE ;  /* 0x000000000000791b */ /* 0x003fe20003800000 */
.L_x_1607:
        /* <DEDUP_REMOVED lines=13> */
.L_x_1608:
[----:B------:R-:W-:Y:S01]  /*1a6e0*/  @!PT LDS RZ, [RZ] ;  /* 0x00000000fffff984 */ /* 0x000fe20000000800 */
[----:B------:R-:W-:Y:S01]  /*1a6f0*/  @!PT LDS RZ, [RZ] ;  /* 0x00000000fffff984 */ /* 0x000fe20000000800 */
[----:B------:R-:W-:Y:S01]  /*1a700*/  @!PT LDS RZ, [RZ] ;  /* 0x00000000fffff984 */ /* 0x000fe20000000800 */
[----:B------:R0:W-:Y:S01]  /*1a710*/  LDGSTS.E.BYPASS.LTC128B.128 [R7+0x7400], desc[UR36][R2.64+0x80], !P0 ;  /* 0x0740008002077fae */ /* 0x0001e2000c101d64 */
[----:B------:R-:W-:Y:S05]  /*1a720*/  BRA `(.L_x_1609) ;  /* 0xffffffb000dc7947 */ /* 0x000fea000383ffff */
.L_x_1500:
[----:B0-----:R0:W1:Y:S02]  /*1a730*/  SYNCS.PHASECHK.TRANS64.TRYWAIT P0, [R0+URZ+0x28860], R3 ;  /* 0x02886003000075a7 */ /* 0x001064000800017f */
[----:B-1----:R-:W-:Y:S05]  /*1a740*/  @!P0 NANOSLEEP.SYNCS 0x989680 ;  /* 0x009896800000895d */ /* 0x002fea0003900000 */
[----:B------:R-:W1:Y:S02]  /*1a750*/  @!P0 SYNCS.PHASECHK.TRANS64 P0, [R0+URZ+0x28860], R3 ;  /* 0x02886003000085a7 */ /* 0x000e64000800007f */
[----:B-1----:R-:W-:Y:S05]  /*1a760*/  @!P0 BRA `(.L_x_1500) ;  /* 0xfffffffc00f08947 */ /* 0x002fea000383ffff */
[----:B------:R-:W-:Y:S05]  /*1a770*/  BRA `(.L_x_1610) ;  /* 0xffffffb400e87947 */ /* 0x000fea000383ffff */
.L_x_1501:
[----:B------:R-:W-:Y:S01]  /*1a780*/  BSSY B0, `(.L_x_1611) ;  /* 0x0000008000007945 */ /* 0x000fe20003800000 */
[----:B------:R-:W-:Y:S02]  /*1a790*/  IMAD.MOV.U32 R13, RZ, RZ, R18 ;  /* 0x000000ffff0d7224 */ /* 0x000fe400078e0012 */
[----:B------:R-:W-:Y:S02]  /*1a7a0*/  IMAD.MOV.U32 R12, RZ, RZ, RZ ;  /* 0x000000ffff0c7224 */ /* 0x000fe400078e00ff */
[----:B------:R-:W-:Y:S02]  /*1a7b0*/  IMAD.MOV.U32 R11, RZ, RZ, 0x181f ;  /* 0x0000181fff0b7424 */ /* 0x000fe400078e00ff */
[----:B------:R-:W-:-:S07]  /*1a7c0*/  IMAD.MOV.U32 R15, RZ, RZ, -0x1 ;  /* 0xffffffffff0f7424 */ /* 0x000fce00078e00ff */
[----:B0-2---:R-:W-:Y:S05]  /*1a7d0*/  WARPSYNC.COLLECTIVE R15, `(.L_x_1612) ;  /* 0x000000000f087348 */ /* 0x005fea0003c00000 */
[----:B--2---:R1:W2:Y:S02]  /*1a7e0*/  SHFL.IDX P6, R14, R13, R12, R11 ;  /* 0x0000000c0d0e7389 */ /* 0x0042a400000c000b */
[----:B012---:R-:W-:Y:S01]  /*1a7f0*/  ENDCOLLECTIVE ;  /* 0x000000000000791b */ /* 0x007fe20003800000 */
.L_x_1612:
[----:B------:R-:W-:Y:S05]  /*1a800*/  BSYNC B0 ;  /* 0x0000000000007941 */ /* 0x000fea0003800000 */
.L_x_1611:
        /* <DEDUP_REMOVED lines=9> */
.L_x_1613:
        /* <DEDUP_REMOVED lines=12> */
.L_x_1614:
        /* <DEDUP_REMOVED lines=13> */
.L_x_1615:
[----:B------:R-:W-:Y:S02]  /*1aa30*/  IMAD.MOV.U32 R13, RZ, RZ, R18 ;  /* 0x000000ffff0d7224 */ /* 0x000fe400078e0012 */
[----:B------:R-:W-:Y:S02]  /*1aa40*/  IMAD.MOV.U32 R12, RZ, RZ, 0x2 ;  /* 0x00000002ff0c7424 */ /* 0x000fe400078e00ff */
[----:B------:R-:W-:-:S07]  /*1aa50*/  IMAD.MOV.U32 R10, RZ, RZ, R14 ;  /* 0x000000ffff0a7224 */ /* 0x000fce00078e000e */
[----:B------:R-:W-:Y:S05]  /*1aa60*/  WARPSYNC.COLLECTIVE R15, `(.L_x_1616) ;  /* 0x000000000f087348 */ /* 0x000fea0003c00000 */
[----:B------:R0:W1:Y:S02]  /*1aa70*/  SHFL.IDX P6, R14, R13, R12, R11 ;  /* 0x0000000c0d0e7389 */ /* 0x00006400000c000b */
[----:B01----:R-:W-:Y:S01]  /*1aa80*/  ENDCOLLECTIVE ;  /* 0x000000000000791b */ /* 0x003fe20003800000 */
.L_x_1616:
        /* <DEDUP_REMOVED lines=14> */
.L_x_1617:
[----:B------:R-:W-:Y:S02]  /*1ab70*/  IMAD.MOV.U32 R13, RZ, RZ, R18 ;  /* 0x000000ffff0d7224 */ /* 0x000fe400078e0012 */
[----:B------:R-:W-:Y:S01]  /*1ab80*/  IMAD.MOV.U32 R12, RZ, RZ, 0x3 ;  /* 0x00000003ff0c7424 */ /* 0x000fe200078e00ff */
[----:B------:R-:W-:-:S13]  /*1ab90*/  IADD3 R2, P2, R14, R5, RZ ;  /* 0x000000050e027210 */ /* 0x000fda0007f5e0ff */
[----:B------:R-:W-:Y:S05]  /*1aba0*/  WARPSYNC.COLLECTIVE R15, `(.L_x_1618) ;  /* 0x000000000f087348 */ /* 0x000fea0003c00000 */
[----:B------:R0:W1:Y:S02]  /*1abb0*/  SHFL.IDX P6, R14, R13, R12, R11 ;  /* 0x0000000c0d0e7389 */ /* 0x00006400000c000b */
[----:B01----:R-:W-:Y:S01]  /*1abc0*/  ENDCOLLECTIVE ;  /* 0x000000000000791b */ /* 0x003fe20003800000 */
.L_x_1618:
        /* <DEDUP_REMOVED lines=13> */
.L_x_1619:
[----:B------:R-:W-:Y:S02]  /*1aca0*/  IMAD.MOV.U32 R13, RZ, RZ, R18 ;  /* 0x000000ffff0d7224 */ /* 0x000fe400078e0012 */
[----:B------:R-:W-:Y:S01]  /*1acb0*/  IMAD.MOV.U32 R12, RZ, RZ, 0x4 ;  /* 0x00000004ff0c7424 */ /* 0x000fe200078e00ff */
[----:B------:R-:W-:-:S13]  /*1acc0*/  IADD3 R2, P2, R14, R5, RZ ;  /* 0x000000050e027210 */ /* 0x000fda0007f5e0ff */
[----:B------:R-:W-:Y:S05]  /*1acd0*/  WARPSYNC.COLLECTIVE R15, `(.L_x_1620) ;  /* 0x000000000f087348 */ /* 0x000fea0003c00000 */
[----:B------:R0:W1:Y:S02]  /*1ace0*/  SHFL.IDX P6, R14, R13, R12, R11 ;  /* 0x0000000c0d0e7389 */ /* 0x00006400000c000b */
[----:B01----:R-:W-:Y:S01]  /*1acf0*/  ENDCOLLECTIVE ;  /* 0x000000000000791b */ /* 0x003fe20003800000 */
.L_x_1620:
        /* <DEDUP_REMOVED lines=13> */
.L_x_1621:
[----:B------:R-:W-:Y:S02]  /*1add0*/  IMAD.MOV.U32 R13, RZ, RZ, R18 ;  /* 0x000000ffff0d7224 */ /* 0x000fe400078e0012 */
[----:B------:R-:W-:Y:S02]  /*1ade0*/  IMAD.MOV.U32 R12, RZ, RZ, 0x5 ;  /* 0x00000005ff0c7424 */ /* 0x000fe400078e00ff */
[----:B------:R-:W-:-:S07]  /*1adf0*/  IMAD.MOV.U32 R10, RZ, RZ, R14 ;  /* 0x000000ffff0a7224 */ /* 0x000fce00078e000e */
[----:B------:R-:W-:Y:S05]  /*1ae00*/  WARPSYNC.COLLECTIVE R15, `(.L_x_1622) ;  /* 0x000000000f087348 */ /* 0x000fea0003c00000 */
[----:B------:R0:W1:Y:S02]  /*1ae10*/  SHFL.IDX P6, R14, R13, R12, R11 ;  /* 0x0000000c0d0e7389 */ /* 0x00006400000c000b */
[----:B01----:R-:W-:Y:S01]  /*1ae20*/  ENDCOLLECTIVE ;  /* 0x000000000000791b */ /* 0x003fe20003800000 */
.L_x_1622:
        /* <DEDUP_REMOVED lines=14> */
.L_x_1623:
[----:B------:R-:W-:Y:S02]  /*1af10*/  IMAD.MOV.U32 R13, RZ, RZ, R18 ;  /* 0x000000ffff0d7224 */ /* 0x000fe400078e0012 */
[----:B------:R-:W-:Y:S01]  /*1af20*/  IMAD.MOV.U32 R12, RZ, RZ, 0x6 ;  /* 0x00000006ff0c7424 */ /* 0x000fe200078e00ff */
[----:B------:R-:W-:-:S13]  /*1af30*/  IADD3 R2, P2, R14, R5, RZ ;  /* 0x000000050e027210 */ /* 0x000fda0007f5e0ff */
[----:B------:R-:W-:Y:S05]  /*1af40*/  WARPSYNC.COLLECTIVE R15, `(.L_x_1624) ;  /* 0x000000000f087348 */ /* 0x000fea0003c00000 */
[----:B------:R0:W1:Y:S02]  /*1af50*/  SHFL.IDX P6, R14, R13, R12, R11 ;  /* 0x0000000c0d0e7389 */ /* 0x00006400000c000b */
[----:B01----:R-:W-:Y:S01]  /*1af60*/  ENDCOLLECTIVE ;  /* 0x000000000000791b */ /* 0x003fe20003800000 */
.L_x_1624:
        /* <DEDUP_REMOVED lines=13> */
.L_x_1625:
[----:B------:R-:W-:Y:S02]  /*1b040*/  IMAD.MOV.U32 R13, RZ, RZ, R18 ;  /* 0x000000ffff0d7224 */ /* 0x000fe400078e0012 */
[----:B------:R-:W-:Y:S02]  /*1b050*/  IMAD.MOV.U32 R12, RZ, RZ, 0x7 ;  /* 0x00000007ff0c7424 */ /* 0x000fe400078e00ff */
[----:B------:R-:W-:-:S07]  /*1b060*/  IMAD.MOV.U32 R10, RZ, RZ, R14 ;  /* 0x000000ffff0a7224 */ /* 0x000fce00078e000e */
[----:B------:R-:W-:Y:S05]  /*1b070*/  WARPSYNC.COLLECTIVE R15, `(.L_x_1626) ;  /* 0x000000000f087348 */ /* 0x000fea0003c00000 */
[----:B------:R0:W1:Y:S02]  /*1b080*/  SHFL.IDX P6, R14, R13, R12, R11 ;  /* 0x0000000c0d0e7389 */ /* 0x00006400000c000b */
[----:B01----:R-:W-:Y:S01]  /*1b090*/  ENDCOLLECTIVE ;  /* 0x000000000000791b */ /* 0x003fe20003800000 */
.L_x_1626:
        /* <DEDUP_REMOVED lines=12> */
.L_x_1627:
[----:B------:R-:W-:Y:S05]  /*1b160*/  BRA `(.L_x_1628) ;  /* 0xffffffb000887947 */ /* 0x000fea000383ffff */
.L_x_1506:
        /* <DEDUP_REMOVED lines=8> */
.L_x_1630:
[----:B------:R-:W-:Y:S05]  /*1b1f0*/  BSYNC B0 ;  /* 0x0000000000007941 */ /* 0x000fea0003800000 */
.L_x_1629:
        /* <DEDUP_REMOVED lines=9> */
.L_x_1631:
[----:B------:R-:W-:Y:S02]  /*1b290*/  ULDC UR4, c[0x0][0xc3c] ;  /* 0x00030f0000047ab9 */ /* 0x000fe40000000800 */
[----:B------:R-:W-:-:S13]  /*1b2a0*/  ISETP.GE.OR P1, PT, R9, UR4, !P0 ;  /* 0x0000000409007c0c */ /* 0x000fda000c726670 */
[----:B------:R-:W0:Y:S08]  /*1b2b0*/  @!P1 LDC.64 R4, c[0x0][0xc80] ;  /* 0x00032000ff049b82 */ /* 0x000e300000000a00 */
[----:B------:R-:W1:Y:S01]  /*1b2c0*/  @!P1 LDC.64 R2, c[0x0][0xc78] ;  /* 0x00031e00ff029b82 */ /* 0x000e620000000a00 */
[----:B------:R-:W-:Y:S02]  /*1b2d0*/  IMAD.MOV.U32 R17, RZ, RZ, RZ ;  /* 0x000000ffff117224 */ /* 0x000fe400078e00ff */
[----:B------:R-:W-:-:S02]  /*1b2e0*/  IMAD.MOV.U32 R8, RZ, RZ, RZ ;  /* 0x000000ffff087224 */ /* 0x000fc400078e00ff */
[----:B------:R-:W-:Y:S02]  /*1b2f0*/  IMAD.MOV.U32 R11, RZ, RZ, RZ ;  /* 0x000000ffff0b7224 */ /* 0x000fe400078e00ff */
[----:B------:R-:W-:Y:S02]  /*1b300*/  IMAD.MOV.U32 R7, RZ, RZ, R14 ;  /* 0x000000ffff077224 */ /* 0x000fe400078e000e */
[----:B0-----:R-:W-:-:S06]  /*1b310*/  @!P1 IMAD.WIDE R4, R9, 0x4, R4 ;  /* 0x0000000409049825 */ /* 0x001fcc00078e0204 */
[----:B------:R-:W2:Y:S01]  /*1b320*/  @!P1 LDG.E R4, desc[UR36][R4.64] ;  /* 0x0000002404049981 */ /* 0x000ea2000c1e1900 */
[----:B-1----:R-:W-:-:S06]  /*1b330*/  @!P1 IMAD.WIDE R2, R9, 0x4, R2 ;  /* 0x0000000409029825 */ /* 0x002fcc00078e0202 */
[----:B------:R-:W3:Y:S01]  /*1b340*/  @!P1 LDG.E R2, desc[UR36][R2.64] ;  /* 0x0000002402029981 */ /* 0x000ee2000c1e1900 */
[C---:B------:R-:W-:Y:S02]  /*1b350*/  ISETP.GE.U32.AND P2, PT, R10.reuse, 0x2, PT ;  /* 0x000000020a00780c */ /* 0x040fe40003f46070 */
[C---:B------:R-:W-:Y:S02]  /*1b360*/  ISETP.GE.U32.AND P3, PT, R10.reuse, 0x4, PT ;  /* 0x000000040a00780c */ /* 0x040fe40003f66070 */
[C---:B------:R-:W-:Y:S02]  /*1b370*/  ISETP.GE.U32.AND P4, PT, R10.reuse, 0x8, PT ;  /* 0x000000080a00780c */ /* 0x040fe40003f86070 */
[C---:B------:R-:W-:Y:S01]  /*1b380*/  ISETP.GE.U32.AND P5, PT, R10.reuse, 0x10, PT ;  /* 0x000000100a00780c */ /* 0x040fe20003fa6070 */
[----:B--2---:R-:W-:Y:S02]  /*1b390*/  @!P1 IMAD.MOV.U32 R17, RZ, RZ, R4 ;  /* 0x000000ffff119224 */ /* 0x004fe400078e0004 */
[----:B---3--:R-:W-:Y:S01]  /*1b3a0*/  @!P1 IMAD.MOV.U32 R8, RZ, RZ, R2 ;  /* 0x000000ffff089224 */ /* 0x008fe200078e0002 */
[----:B------:R-:W-:-:S03]  /*1b3b0*/  ISETP.NE.AND P1, PT, R10, RZ, PT ;  /* 0x000000ff0a00720c */ /* 0x000fc60003f25270 */
[----:B------:R-:W-:-:S10]  /*1b3c0*/  IMAD R13, R8, R17, RZ ;  /* 0x00000011080d7224 */ /* 0x000fd400078e02ff */
[----:B------:R-:W-:Y:S05]  /*1b3d0*/  WARPSYNC.COLLECTIVE R15, `(.L_x_1632) ;  /* 0x000000000f087348 */ /* 0x000fea0003c00000 */
[----:B------:R0:W1:Y:S02]  /*1b3e0*/  SHFL.UP P6, R14, R13, R12, R11 ;  /* 0x0400000c0d0e7389 */ /* 0x00006400000c000b */
[----:B01----:R-:W-:Y:S01]  /*1b3f0*/  ENDCOLLECTIVE ;  /* 0x000000000000791b */ /* 0x003fe20003800000 */
.L_x_1632:
[----:B------:R-:W-:Y:S01]  /*1b400*/  IMAD.MOV.U32 R12, RZ, RZ, 0x2 ;  /* 0x00000002ff0c7424 */ /* 0x000fe200078e00ff */
[----:B------:R-:W-:-:S05]  /*1b410*/  SEL R6, R14, RZ, P1 ;  /* 0x000000ff0e067207 */ /* 0x000fca0000800000 */
[----:B------:R-:W-:-:S04]  /*1b420*/  IMAD.IADD R6, R13, 0x1, R6 ;  /* 0x000000010d067824 */ /* 0x000fc800078e0206 */
[----:B------:R-:W-:-:S07]  /*1b430*/  IMAD.MOV.U32 R13, RZ, RZ, R6 ;  /* 0x000000ffff0d7224 */ /* 0x000fce00078e0006 */
[----:B------:R-:W-:Y:S05]  /*1b440*/  WARPSYNC.COLLECTIVE R15, `(.L_x_1633) ;  /* 0x000000000f087348 */ /* 0x000fea0003c00000 */
[----:B------:R0:W1:Y:S02]  /*1b450*/  SHFL.UP P6, R14, R13, R12, R11 ;  /* 0x0400000c0d0e7389 */ /* 0x00006400000c000b */
[----:B01----:R-:W-:Y:S01]  /*1b460*/  ENDCOLLECTIVE ;  /* 0x000000000000791b */ /* 0x003fe20003800000 */
.L_x_1633:
[----:B------:R-:W-:Y:S01]  /*1b470*/  IMAD.MOV.U32 R12, RZ, RZ, 0x4 ;  /* 0x00000004ff0c7424 */ /* 0x000fe200078e00ff */
[----:B------:R-:W-:-:S05]  /*1b480*/  SEL R3, R14, RZ, P2 ;  /* 0x000000ff0e037207 */ /* 0x000fca0001000000 */
[----:B------:R-:W-:Y:S02]  /*1b490*/  IMAD.IADD R2, R6, 0x1, R3 ;  /* 0x0000000106027824 */ /* 0x000fe400078e0203 */
[----:B------:R-:W-:Y:S02]  /*1b4a0*/  IMAD.MOV.U32 R6, RZ, RZ, RZ ;  /* 0x000000ffff067224 */ /* 0x000fe400078e00ff */
[----:B------:R-:W-:-:S07]  /*1b4b0*/  IMAD.MOV.U32 R13, RZ, RZ, R2 ;  /* 0x000000ffff0d7224 */ /* 0x000fce00078e0002 */
[----:B------:R-:W-:Y:S05]  /*1b4c0*/  WARPSYNC.COLLECTIVE R15, `(.L_x_1634) ;  /* 0x000000000f087348 */ /* 0x000fea0003c00000 */
[----:B------:R0:W1:Y:S02]  /*1b4d0*/  SHFL.UP P6, R14, R13, R12, R11 ;  /* 0x0400000c0d0e7389 */ /* 0x00006400000c000b */
[----:B01----:R-:W-:Y:S01]  /*1b4e0*/  ENDCOLLECTIVE ;  /* 0x000000000000791b */ /* 0x003fe20003800000 */
.L_x_1634:
[----:B------:R-:W-:Y:S01]  /*1b4f0*/  IMAD.MOV.U32 R12, RZ, RZ, 0x8 ;  /* 0x00000008ff0c7424 */ /* 0x000fe200078e00ff */
[----:B------:R-:W-:-:S05]  /*1b500*/  SEL R3, R14, RZ, P3 ;  /* 0x000000ff0e037207 */ /* 0x000fca0001800000 */
[----:B------:R-:W-:-:S04]  /*1b510*/  IMAD.IADD R3, R2, 0x1, R3 ;  /* 0x0000000102037824 */ /* 0x000fc800078e0203 */
[----:B------:R-:W-:-:S07]  /*1b520*/  IMAD.MOV.U32 R13, RZ, RZ, R3 ;  /* 0x000000ffff0d7224 */ /* 0x000fce00078e0003 */
[----:B------:R-:W-:Y:S05]  /*1b530*/  WARPSYNC.COLLECTIVE R15, `(.L_x_1635) ;  /* 0x000000000f087348 */ /* 0x000fea0003c00000 */
[----:B------:R0:W1:Y:S02]  /*1b540*/  SHFL.UP P6, R14, R13, R12, R11 ;  /* 0x0400000c0d0e7389 */ /* 0x00006400000c000b */
[----:B01----:R-:W-:Y:S01]  /*1b550*/  ENDCOLLECTIVE ;  /* 0x000000000000791b */ /* 0x003fe20003800000 */
.L_x_1635:
[----:B------:R-:W-:Y:S01]  /*1b560*/  IMAD.MOV.U32 R12, RZ, RZ, 0x10 ;  /* 0x00000010ff0c7424 */ /* 0x000fe200078e00ff */
[----:B------:R-:W-:-:S05]  /*1b570*/  SEL R4, R14, RZ, P4 ;  /* 0x000000ff0e047207 */ /* 0x000fca0002000000 */
[----:B------:R-:W-:-:S04]  /*1b580*/  IMAD.IADD R4, R3, 0x1, R4 ;  /* 0x0000000103047824 */ /* 0x000fc800078e0204 */
[----:B------:R-:W-:-:S07]  /*1b590*/  IMAD.MOV.U32 R13, RZ, RZ, R4 ;  /* 0x000000ffff0d7224 */ /* 0x000fce00078e0004 */
[----:B------:R-:W-:Y:S05]  /*1b5a0*/  WARPSYNC.COLLECTIVE R15, `(.L_x_1636) ;  /* 0x000000000f087348 */ /* 0x000fea0003c00000 */
[----:B------:R0:W1:Y:S02]  /*1b5b0*/  SHFL.UP P6, R14, R13, R12, R11 ;  /* 0x0400000c0d0e7389 */ /* 0x00006400000c000b */
[----:B01----:R-:W-:Y:S01]  /*1b5c0*/  ENDCOLLECTIVE ;  /* 0x000000000000791b */ /* 0x003fe20003800000 */
.L_x_1636:
        /* <DEDUP_REMOVED lines=8> */
.L_x_1637:
[----:B------:R-:W-:Y:S05]  /*1b650*/  BRA `(.L_x_1638) ;  /* 0xffffffb000947947 */ /* 0x000fea000383ffff */
.L_x_1509:
[----:B------:R-:W-:Y:S01]  /*1b660*/  BSSY B0, `(.L_x_1639) ;  /* 0x0000007000007945 */ /* 0x000fe20003800000 */
[----:B------:R-:W-:Y:S02]  /*1b670*/  IMAD.MOV.U32 R12, RZ, RZ, 0x1 ;  /* 0x00000001ff0c7424 */ /* 0x000fe400078e00ff */
[----:B------:R-:W-:Y:S02]  /*1b680*/  IMAD.MOV.U32 R11, RZ, RZ, RZ ;  /* 0x000000ffff0b7224 */ /* 0x000fe400078e00ff */
[----:B------:R-:W-:-:S07]  /*1b690*/  IMAD.MOV.U32 R15, RZ, RZ, -0x1 ;  /* 0xffffffffff0f7424 */ /* 0x000fce00078e00ff */
[----:B------:R-:W-:Y:S05]  /*1b6a0*/  WARPSYNC.COLLECTIVE R15, `(.L_x_1640) ;  /* 0x000000000f087348 */ /* 0x000fea0003c00000 */
[----:B------:R0:W1:Y:S02]  /*1b6b0*/  SHFL.UP P6, R14, R13, R12, R11 ;  /* 0x0400000c0d0e7389 */ /* 0x00006400000c000b */
[----:B01----:R-:W-:Y:S01]  /*1b6c0*/  ENDCOLLECTIVE ;  /* 0x000000000000791b */ /* 0x003fe20003800000 */
.L_x_1640:
[----:B------:R-:W-:Y:S05]  /*1b6d0*/  BSYNC B0 ;  /* 0x0000000000007941 */ /* 0x000fea0003800000 */
.L_x_1639:
        /* <DEDUP_REMOVED lines=8> */
.L_x_1641:
[----:B------:R-:W-:Y:S01]  /*1b760*/  IMAD.MOV.U32 R12, RZ, RZ, 0x4 ;  /* 0x00000004ff0c7424 */ /* 0x000fe200078e00ff */
[----:B------:R-:W-:-:S05]  /*1b770*/  SEL R2, R14, RZ, P2 ;  /* 0x000000ff0e027207 */ /* 0x000fca0001000000 */
[----:B------:R-:W-:-:S04]  /*1b780*/  IMAD.IADD R2, R13, 0x1, R2 ;  /* 0x000000010d027824 */ /* 0x000fc800078e0202 */
[----:B------:R-:W-:-:S07]  /*1b790*/  IMAD.MOV.U32 R13, RZ, RZ, R2 ;  /* 0x000000ffff0d7224 */ /* 0x000fce00078e0002 */
[----:B------:R-:W-:Y:S05]  /*1b7a0*/  WARPSYNC.COLLECTIVE R15, `(.L_x_1642) ;  /* 0x000000000f087348 */ /* 0x000fea0003c00000 */
[----:B------:R0:W1:Y:S02]  /*1b7b0*/  SHFL.UP P6, R14, R13, R12, R11 ;  /* 0x0400000c0d0e7389 */ /* 0x00006400000c000b */
[----:B01----:R-:W-:Y:S01]  /*1b7c0*/  ENDCOLLECTIVE ;  /* 0x000000000000791b */ /* 0x003fe20003800000 */
.L_x_1642:
[----:B------:R-:W-:Y:S01]  /*1b7d0*/  IMAD.MOV.U32 R12, RZ, RZ, 0x8 ;  /* 0x00000008ff0c7424 */ /* 0x000fe200078e00ff */
[----:B------:R-:W-:-:S05]  /*1b7e0*/  SEL R3, R14, RZ, P3 ;  /* 0x000000ff0e037207 */ /* 0x000fca0001800000 */
[----:B------:R-:W-:-:S04]  /*1b7f0*/  IMAD.IADD R3, R2, 0x1, R3 ;  /* 0x0000000102037824 */ /* 0x000fc800078e0203 */
[----:B------:R-:W-:-:S07]  /*1b800*/  IMAD.MOV.U32 R13, RZ, RZ, R3 ;  /* 0x000000ffff0d7224 */ /* 0x000fce00078e0003 */
[----:B------:R-:W-:Y:S05]  /*1b810*/  WARPSYNC.COLLECTIVE R15, `(.L_x_1643) ;  /* 0x000000000f087348 */ /* 0x000fea0003c00000 */
[----:B------:R0:W1:Y:S02]  /*1b820*/  SHFL.UP P6, R14, R13, R12, R11 ;  /* 0x0400000c0d0e7389 */ /* 0x00006400000c000b */
[----:B01----:R-:W-:Y:S01]  /*1b830*/  ENDCOLLECTIVE ;  /* 0x000000000000791b */ /* 0x003fe20003800000 */
.L_x_1643:
[----:B------:R-:W-:Y:S01]  /*1b840*/  IMAD.MOV.U32 R12, RZ, RZ, 0x10 ;  /* 0x00000010ff0c7424 */ /* 0x000fe200078e00ff */
[----:B------:R-:W-:-:S05]  /*1b850*/  SEL R4, R14, RZ, P4 ;  /* 0x000000ff0e047207 */ /* 0x000fca0002000000 */
[----:B------:R-:W-:-:S04]  /*1b860*/  IMAD.IADD R4, R3, 0x1, R4 ;  /* 0x0000000103047824 */ /* 0x000fc800078e0204 */
[----:B------:R-:W-:-:S07]  /*1b870*/  IMAD.MOV.U32 R13, RZ, RZ, R4 ;  /* 0x000000ffff0d7224 */ /* 0x000fce00078e0004 */
[----:B------:R-:W-:Y:S05]  /*1b880*/  WARPSYNC.COLLECTIVE R15, `(.L_x_1644) ;  /* 0x000000000f087348 */ /* 0x000fea0003c00000 */
[----:B------:R0:W1:Y:S02]  /*1b890*/  SHFL.UP P6, R14, R13, R12, R11 ;  /* 0x0400000c0d0e7389 */ /* 0x00006400000c000b */
[----:B01----:R-:W-:Y:S01]  /*1b8a0*/  ENDCOLLECTIVE ;  /* 0x000000000000791b */ /* 0x003fe20003800000 */
.L_x_1644:
        /* <DEDUP_REMOVED lines=8> */
.L_x_1645:
[----:B------:R-:W-:Y:S05]  /*1b930*/  BRA `(.L_x_1646) ;  /* 0xffffffb000807947 */ /* 0x000fea000383ffff */
.L_x_1511:
[----:B------:R-:W-:Y:S01]  /*1b940*/  BSSY B0, `(.L_x_1647) ;  /* 0x0000006000007945 */ /* 0x000fe20003800000 */
[----:B------:R-:W-:Y:S01]  /*1b950*/  PLOP3.LUT P6, PT, P6, PT, PT, 0x8, 0x0 ;  /* 0x000000000000781c */ /* 0x000fe200037ce170 */
[----:B------:R-:W-:-:S12]  /*1b960*/  IMAD.MOV.U32 R15, RZ, RZ, -0x1 ;  /* 0xffffffffff0f7424 */ /* 0x000fd800078e00ff */
[----:B0-----:R-:W-:Y:S05]  /*1b970*/  WARPSYNC.COLLECTIVE R15, `(.L_x_1648) ;  /* 0x000000000f087348 */ /* 0x001fea0003c00000 */
[----:B------:R-:W-:Y:S01]  /*1b980*/  VOTE.ANY R14, PT, P6 ;  /* 0x00000000000e7806 */ /* 0x000fe200030e0100 */
[----:B0-----:R-:W-:Y:S06]  /*1b990*/  ENDCOLLECTIVE ;  /* 0x000000000000791b */ /* 0x001fec0003800000 */
.L_x_1648:
[----:B------:R-:W-:Y:S05]  /*1b9a0*/  BSYNC B0 ;  /* 0x0000000000007941 */ /* 0x000fea0003800000 */
.L_x_1647:
[----:B------:R-:W-:Y:S02]  /*1b9b0*/  IMAD.MOV.U32 R3, RZ, RZ, R14 ;  /* 0x000000ffff037224 */ /* 0x000fe400078e000e */
[----:B------:R-:W-:Y:S02]  /*1b9c0*/  IMAD.MOV.U32 R13, RZ, RZ, R17 ;  /* 0x000000ffff0d7224 */ /* 0x000fe400078e0011 */
[----:B------:R0:W1:Y:S01]  /*1b9d0*/  POPC R12, R3 ;  /* 0x00000003000c7309 */ /* 0x0000620000000000 */
[----:B------:R-:W-:Y:S02]  /*1b9e0*/  IMAD.MOV.U32 R11, RZ, RZ, 0x1f ;  /* 0x0000001fff0b7424 */ /* 0x000fe400078e00ff */
[----:B------:R-:W-:-:S07]  /*1b9f0*/  IMAD.MOV.U32 R15, RZ, RZ, -0x1 ;  /* 0xffffffffff0f7424 */ /* 0x000fce00078e00ff */
[----:B01----:R-:W-:Y:S05]  /*1ba00*/  WARPSYNC.COLLECTIVE R15, `(.L_x_1649) ;  /* 0x000000000f087348 */ /* 0x003fea0003c00000 */
[----:B-1----:R1:W2:Y:S02]  /*1ba10*/  SHFL.IDX P6, R14, R13, R12, R11 ;  /* 0x0000000c0d0e7389 */ /* 0x0022a400000c000b */
[----:B012---:R-:W-:Y:S01]  /*1ba20*/  ENDCOLLECTIVE ;  /* 0x000000000000791b */ /* 0x007fe20003800000 */
.L_x_1649:
[----:B------:R-:W-:Y:S02]  /*1ba30*/  IMAD.IADD R19, R12, 0x1, R19 ;  /* 0x000000010c137824 */ /* 0x000fe400078e0213 */
[----:B------:R-:W-:Y:S02]  /*1ba40*/  IMAD.MOV.U32 R13, RZ, RZ, R8 ;  /* 0x000000ffff0d7224 */ /* 0x000fe400078e0008 */
[----:B------:R-:W-:-:S07]  /*1ba50*/  IMAD.MOV.U32 R17, RZ, RZ, R14 ;  /* 0x000000ffff117224 */ /* 0x000fce00078e000e */
[----:B------:R-:W-:Y:S05]  /*1ba60*/  WARPSYNC.COLLECTIVE R15, `(.L_x_1650) ;  /* 0x000000000f087348 */ /* 0x000fea0003c00000 */
[----:B------:R0:W1:Y:S02]  /*1ba70*/  SHFL.IDX P6, R14, R13, R12, R11 ;  /* 0x0000000c0d0e7389 */ /* 0x00006400000c000b */
[----:B01----:R-:W-:Y:S01]  /*1ba80*/  ENDCOLLECTIVE ;  /* 0x000000000000791b */ /* 0x003fe20003800000 */
.L_x_1650:
[----:B------:R-:W-:Y:S01]  /*1ba90*/  IMAD.MOV.U32 R8, RZ, RZ, R14 ;  /* 0x000000ffff087224 */ /* 0x000fe200078e000e */
[----:B------:R-:W-:Y:S06]  /*1baa0*/  BRA `(.L_x_1651) ;  /* 0xffffffb000647947 */ /* 0x000fec000383ffff */
.L_x_1513:
[----:B------:R-:W-:Y:S01]  /*1bab0*/  BSSY B0, `(.L_x_1652) ;  /* 0x0000007000007945 */ /* 0x000fe20003800000 */
[----:B------:R-:W-:Y:S02]  /*1bac0*/  IMAD.MOV.U32 R13, RZ, RZ, R2 ;  /* 0x000000ffff0d7224 */ /* 0x000fe400078e0002 */
[----:B------:R-:W-:Y:S02]  /*1bad0*/  IMAD.MOV.U32 R11, RZ, RZ, 0x1f ;  /* 0x0000001fff0b7424 */ /* 0x000fe400078e00ff */
[----:B------:R-:W-:-:S07]  /*1bae0*/  IMAD.MOV.U32 R15, RZ, RZ, -0x1 ;  /* 0xffffffffff0f7424 */ /* 0x000fce00078e00ff */
[----:B0-23--:R-:W-:Y:S05]  /*1baf0*/  WARPSYNC.COLLECTIVE R15, `(.L_x_1653) ;  /* 0x000000000f087348 */ /* 0x00dfea0003c00000 */
[----:B------:R1:W4:Y:S02]  /*1bb00*/  SHFL.IDX P6, R14, R13, R12, R11 ;  /* 0x0000000c0d0e7389 */ /* 0x00032400000c000b */
[----:B01234-:R-:W-:Y:S01]  /*1bb10*/  ENDCOLLECTIVE ;  /* 0x000000000000791b */ /* 0x01ffe20003800000 */
.L_x_1653:
[----:B------:R-:W-:Y:S05]  /*1bb20*/  BSYNC B0 ;  /* 0x0000000000007941 */ /* 0x000fea0003800000 */
.L_x_1652:
[----:B------:R-:W-:Y:S01]  /*1bb30*/  IMAD.MOV.U32 R6, RZ, RZ, R14 ;  /* 0x000000ffff067224 */ /* 0x000fe200078e000e */
[----:B------:R-:W-:Y:S06]  /*1bb40*/  BRA `(.L_x_1512) ;  /* 0xffffffb000547947 */ /* 0x000fec000383ffff */
.L_x_1519:
[----:B-1----:R1:W3:Y:S02]  /*1bb50*/  SYNCS.PHASECHK.TRANS64.TRYWAIT P0, [R4+URZ+0x28820], R0 ;  /* 0x02882000040075a7 */ /* 0x0022e4000800017f */
[----:B---3--:R-:W-:Y:S05]  /*1bb60*/  @!P0 NANOSLEEP.SYNCS 0x989680 ;  /* 0x009896800000895d */ /* 0x008fea0003900000 */
[----:B------:R-:W3:Y:S02]  /*1bb70*/  @!P0 SYNCS.PHASECHK.TRANS64 P0, [R4+URZ+0x28820], R0 ;  /* 0x02882000040085a7 */ /* 0x000ee4000800007f */
[----:B---3--:R-:W-:Y:S05]  /*1bb80*/  @!P0 BRA `(.L_x_1519) ;  /* 0xfffffffc00f08947 */ /* 0x008fea000383ffff */
[----:B------:R-:W-:Y:S05]  /*1bb90*/  BRA `(.L_x_1654) ;  /* 0xffffffb800ac7947 */ /* 0x000fea000383ffff */
.L_x_1520:
        /* <DEDUP_REMOVED lines=11> */
.L_x_1656:
[----:B------:R-:W-:Y:S05]  /*1bc50*/  BSYNC B0 ;  /* 0x0000000000007941 */ /* 0x000fea0003800000 */
.L_x_1655:
[----:B------:R-:W-:Y:S05]  /*1bc60*/  BRA `(.L_x_1657) ;  /* 0xffffffb800947947 */ /* 0x000fea000383ffff */
.L_x_1523:
[----:B------:R-:W-:Y:S01]  /*1bc70*/  BSSY B1, `(.L_x_1658) ;  /* 0x0000006000017945 */ /* 0x000fe20003800000 */
[----:B------:R-:W-:-:S07]  /*1bc80*/  IMAD.MOV.U32 R15, RZ, RZ, -0x1 ;  /* 0xffffffffff0f7424 */ /* 0x000fce00078e00ff */
[----:B012---:R-:W-:Y:S05]  /*1bc90*/  WARPSYNC.COLLECTIVE R15, `(.L_x_1659) ;  /* 0x000000000f0c7348 */ /* 0x007fea0003c00000 */
[----:B------:R-:W-:Y:S02]  /*1bca0*/  ELECT P6, UR62, PT ;  /* 0x00000000003e782f */ /* 0x000fe400038c0000 */
[----:B------:R-:W-:Y:S01]  /*1bcb0*/  MOV R14, UR62 ;  /* 0x0000003e000e7c02 */ /* 0x000fe20008000f00 */
[----:B012---:R-:W-:Y:S10]  /*1bcc0*/  ENDCOLLECTIVE ;  /* 0x000000000000791b */ /* 0x007ff40003800000 */
.L_x_1659:
[----:B------:R-:W-:Y:S05]  /*1bcd0*/  BSYNC B1 ;  /* 0x0000000000017941 */ /* 0x000fea0003800000 */
.L_x_1658:
[----:B------:R-:W-:Y:S05]  /*1bce0*/  BRA `(.L_x_1660) ;  /* 0xffffffb8008c7947 */ /* 0x000fea000383ffff */
.L_x_1525:
[----:B-1----:R1:W3:Y:S02]  /*1bcf0*/  SYNCS.PHASECHK.TRANS64.TRYWAIT P1, [R5+URZ+0x28840], R0 ;  /* 0x02884000050075a7 */ /* 0x0022e4000802017f */
[----:B---3--:R-:W-:Y:S05]  /*1bd00*/  @!P1 NANOSLEEP.SYNCS 0x989680 ;  /* 0x009896800000995d */ /* 0x008fea0003900000 */
[----:B------:R-:W3:Y:S02]  /*1bd10*/  @!P1 SYNCS.PHASECHK.TRANS64 P1, [R5+URZ+0x28840], R0 ;  /* 0x02884000050095a7 */ /* 0x000ee4000802007f */
[----:B---3--:R-:W-:Y:S05]  /*1bd20*/  @!P1 BRA `(.L_x_1525) ;  /* 0xfffffffc00f09947 */ /* 0x008fea000383ffff */
[----:B------:R-:W-:Y:S05]  /*1bd30*/  BRA `(.L_x_1661) ;  /* 0xffffffb800b47947 */ /* 0x000fea000383ffff */
.L_x_1527:
[----:B---3--:R3:W4:Y:S02]  /*1bd40*/  SYNCS.PHASECHK.TRANS64.TRYWAIT P1, [R25+URZ+0x28840], R2 ;  /* 0x02884002190075a7 */ /* 0x008724000802017f */
[----:B----4-:R-:W-:Y:S05]  /*1bd50*/  @!P1 NANOSLEEP.SYNCS 0x989680 ;  /* 0x009896800000995d */ /* 0x010fea0003900000 */
[----:B------:R-:W4:Y:S02]  /*1bd60*/  @!P1 SYNCS.PHASECHK.TRANS64 P1, [R25+URZ+0x28840], R2 ;  /* 0x02884002190095a7 */ /* 0x000f24000802007f */
[----:B----4-:R-:W-:Y:S05]  /*1bd70*/  @!P1 BRA `(.L_x_1527) ;  /* 0xfffffffc00f09947 */ /* 0x010fea000383ffff */
[----:B------:R-:W-:Y:S05]  /*1bd80*/  BRA `(.L_x_1662) ;  /* 0xffffffb800c07947 */ /* 0x000fea000383ffff */
.L_x_1529:
[----:B----4-:R4:W0:Y:S02]  /*1bd90*/  SYNCS.PHASECHK.TRANS64.TRYWAIT P1, [R5+URZ+0x28860], R0 ;  /* 0x02886000050075a7 */ /* 0x010824000802017f */
[----:B0-----:R-:W-:Y:S05]  /*1bda0*/  @!P1 NANOSLEEP.SYNCS 0x989680 ;  /* 0x009896800000995d */ /* 0x001fea0003900000 */
[----:B------:R-:W0:Y:S02]  /*1bdb0*/  @!P1 SYNCS.PHASECHK.TRANS64 P1, [R5+URZ+0x28860], R0 ;  /* 0x02886000050095a7 */ /* 0x000e24000802007f */
[----:B0-----:R-:W-:Y:S05]  /*1bdc0*/  @!P1 BRA `(.L_x_1529) ;  /* 0xfffffffc00f09947 */ /* 0x001fea000383ffff */
[----:B------:R-:W-:Y:S05]  /*1bdd0*/  BRA `(.L_x_1663) ;  /* 0xffffffb800bc7947 */ /* 0x000fea000383ffff */
.L_x_1664:
        /* <DEDUP_REMOVED lines=10> */
.L_x_3546:


//--------------------- .text._ZN7cutlass13device_kernelIN5flash11enable_sm90INS1_16FlashAttnFwdSm90INS1_25CollectiveMainloopFwdSm90ILi2EN4cute5tupleIJNS5_1CILi1EEES8_S8_EEENS6_IJNS7_ILi128EEESA_SA_EEELi128ENS_6half_tEfNS_4arch4Sm90ELb0ELb1ELb0ELb1ELb1ELb1ELb0ELb1ELb1ELb1ELb1ELb0EEENS1_21CollectiveEpilogueFwdISB_S9_SC_SE_Li256ELb1ELb1ELb1ELb0EEENS1_36VarlenDynamicPersistentTileSchedulerILi128ELi128ELi256ELi128ELb1ELb1ELb1ELb1ELb0ELb1EEEEEEEEEvNT_6ParamsE --------------------------
	.section	.text._ZN7cutlass13device_kernelIN5flash11enable_sm90INS1_16FlashAttnFwdSm90INS1_25CollectiveMainloopFwdSm90ILi2EN4cute5tupleIJNS5_1CILi1EEES8_S8_EEENS6_IJNS7_ILi128EEESA_SA_EEELi128ENS_6half_tEfNS_4arch4Sm90ELb0ELb1ELb0ELb1ELb1ELb1ELb0ELb1ELb1ELb1ELb1ELb0EEENS1_21CollectiveEpilogueFwdISB_S9_SC_SE_Li256ELb1ELb1ELb1ELb0EEENS1_36VarlenDynamicPersistentTileSchedulerILi128ELi128ELi256ELi128ELb1ELb1ELb1ELb1ELb0ELb1EEEEEEEEEvNT_6ParamsE,"ax",@progbits
	.align	128
.text._ZN7cutlass13device_kernelIN5flash11enable_sm90INS1_16FlashAttnFwdSm90INS1_25CollectiveMainloopFwdSm90ILi2EN4cute5tupleIJNS5_1CILi1EEES8_S8_EEENS6_IJNS7_ILi128EEESA_SA_EEELi128ENS_6half_tEfNS_4arch4Sm90ELb0ELb1ELb0ELb1ELb1ELb1ELb0ELb1ELb1ELb1ELb1ELb0EEENS1_21CollectiveEpilogueFwdISB_S9_SC_SE_Li256ELb1ELb1ELb1ELb0EEENS1_36VarlenDynamicPersistentTileSchedulerILi128ELi128ELi256ELi128ELb1ELb1ELb1ELb1ELb0ELb1EEEEEEEEEvNT_6ParamsE:
        .type           _ZN7cutlass13device_kernelIN5flash11enable_sm90INS1_16FlashAttnFwdSm90INS1_25CollectiveMainloopFwdSm90ILi2EN4cute5tupleIJNS5_1CILi1EEES8_S8_EEENS6_IJNS7_ILi128EEESA_SA_EEELi128ENS_6half_tEfNS_4arch4Sm90ELb0ELb1ELb0ELb1ELb1ELb1ELb0ELb1ELb1ELb1ELb1ELb0EEENS1_21CollectiveEpilogueFwdISB_S9_SC_SE_Li256ELb1ELb1ELb1ELb0EEENS1_36VarlenDynamicPersistentTileSchedulerILi128ELi128ELi256ELi128ELb1ELb1ELb1ELb1ELb0ELb1EEEEEEEEEvNT_6ParamsE,@function
        .size           _ZN7cutlass13device_kernelIN5flash11enable_sm90INS1_16FlashAttnFwdSm90INS1_25CollectiveMainloopFwdSm90ILi2EN4cute5tupleIJNS5_1CILi1EEES8_S8_EEENS6_IJNS7_ILi128EEESA_SA_EEELi128ENS_6half_tEfNS_4arch4Sm90ELb0ELb1ELb0ELb1ELb1ELb1ELb0ELb1ELb1ELb1ELb1ELb0EEENS1_21CollectiveEpilogueFwdISB_S9_SC_SE_Li256ELb1ELb1ELb1ELb0EEENS1_36VarlenDynamicPersistentTileSchedulerILi128ELi128ELi256ELi128ELb1ELb1ELb1ELb1ELb0ELb1EEEEEEEEEvNT_6ParamsE,(.L_x_3547 - _ZN7cutlass13device_kernelIN5flash11enable_sm90INS1_16FlashAttnFwdSm90INS1_25CollectiveMainloopFwdSm90ILi2EN4cute5tupleIJNS5_1CILi1EEES8_S8_EEENS6_IJNS7_ILi128EEESA_SA_EEELi128ENS_6half_tEfNS_4arch4Sm90ELb0ELb1ELb0ELb1ELb1ELb1ELb0ELb1ELb1ELb1ELb1ELb0EEENS1_21CollectiveEpilogueFwdISB_S9_SC_SE_Li256ELb1ELb1ELb1ELb0EEENS1_36VarlenDynamicPersistentTileSchedulerILi128ELi128ELi256ELi128ELb1ELb1ELb1ELb1ELb0ELb1EEEEEEEEEvNT_6ParamsE)
        .other          _ZN7cutlass13device_kernelIN5flash11enable_sm90INS1_16FlashAttnFwdSm90INS1_25CollectiveMainloopFwdSm90ILi2EN4cute5tupleIJNS5_1CILi1EEES8_S8_EEENS6_IJNS7_ILi128EEESA_SA_EEELi128ENS_6half_tEfNS_4arch4Sm90ELb0ELb1ELb0ELb1ELb1ELb1ELb0ELb1ELb1ELb1ELb1ELb0EEENS1_21CollectiveEpilogueFwdISB_S9_SC_SE_Li256ELb1ELb1ELb1ELb0EEENS1_36VarlenDynamicPersistentTileSchedulerILi128ELi128ELi256ELi128ELb1ELb1ELb1ELb1ELb0ELb1EEEEEEEEEvNT_6ParamsE,@"STO_CUDA_ENTRY STV_DEFAULT"
_ZN7cutlass13device_kernelIN5flash11enable_sm90INS1_16FlashAttnFwdSm90INS1_25CollectiveMainloopFwdSm90ILi2EN4cute5tupleIJNS5_1CILi1EEES8_S8_EEENS6_IJNS7_ILi128EEESA_SA_EEELi128ENS_6half_tEfNS_4arch4Sm90ELb0ELb1ELb0ELb1ELb1ELb1ELb0ELb1ELb1ELb1ELb1ELb0EEENS1_21CollectiveEpilogueFwdISB_S9_SC_SE_Li256ELb1ELb1ELb1ELb0EEENS1_36VarlenDynamicPersistentTileSchedulerILi128ELi128ELi256ELi128ELb1ELb1ELb1ELb1ELb0ELb1EEEEEEEEEvNT_6ParamsE:
        /* <DEDUP_REMOVED lines=18> */
.L_x_1666:
[----:B------:R-:W-:Y:S05]  /*0120*/  BSYNC B0 ;  /* 0x0000000000007941 */ /* 0x000fea0003800000 */
.L_x_1665:
        /* <DEDUP_REMOVED lines=41> */
.L_x_1667:
        /* <DEDUP_REMOVED lines=22> */
.L_x_1668:
        /* <DEDUP_REMOVED lines=18> */
.L_x_1669:
        /* <DEDUP_REMOVED lines=22> */
.L_x_1670:
        /* <DEDUP_REMOVED lines=22> */
.L_x_1671:
        /* <DEDUP_REMOVED lines=8> */
.L_x_1674:
        /* <DEDUP_REMOVED lines=19> */
[----:B------:R-:W-:Y:S01]  /*0ab0*/  ULOP3.LUT UR39, UR36, 0x1, URZ, 0xfc, !UPT ;  /* 0x0000000124277892 */ /* 0x000fe2000f8efc3f */
[----:B------:R-:W-:Y:S01]  /*0ac0*/  VIADD R214, R18, 0x10400 ;  /* 0x0001040012d67836 */ /* 0x000fe20000000000 */
[----:B------:R-:W-:Y:S01]  /*0ad0*/  UMOV UR37, URZ ;  /* 0x0000003f00257c82 */ /* 0x000fe20008000000 */
[----:B------:R-:W-:Y:S01]  /*0ae0*/  IMAD.MOV.U32 R19, RZ, RZ, RZ ;  /* 0x000000ffff137224 */ /* 0x000fe200078e00ff */
[----:B------:R-:W-:Y:S01]  /*0af0*/  SHF.R.S32.HI R3, RZ, 0x1f, R0 ;  /* 0x0000001fff037819 */ /* 0x000fe20000011400 */
[----:B------:R-:W-:Y:S02]  /*0b00*/  IMAD.MOV.U32 R199, RZ, RZ, RZ ;  /* 0x000000ffffc77224 */ /* 0x000fe400078e00ff */
[----:B------:R-:W-:Y:S01]  /*0b10*/  IMAD.MOV.U32 R187, RZ, RZ, RZ ;  /* 0x000000ffffbb7224 */ /* 0x000fe200078e00ff */
[CC--:B------:R-:W-:Y:S01]  /*0b20*/  LEA.HI R2, R3.reuse, R0.reuse, RZ, 0x7 ;  /* 0x0000000003027211 */ /* 0x0c0fe200078f38ff */
[----:B------:R-:W-:Y:S01]  /*0b30*/  IMAD.MOV.U32 R184, RZ, RZ, RZ ;  /* 0x000000ffffb87224 */ /* 0x000fe200078e00ff */
[----:B------:R-:W-:-:S02]  /*0b40*/  LEA.HI R4, R3, R0, RZ, 0x4 ;  /* 0x0000000003047211 */ /* 0x000fc400078f20ff */
[----:B------:R-:W-:Y:S02]  /*0b50*/  LOP3.LUT R5, R2, 0xffffff80, RZ, 0xc0, !PT ;  /* 0xffffff8002057812 */ /* 0x000fe400078ec0ff */
[----:B------:R-:W-:Y:S02]  /*0b60*/  SHF.R.S32.HI R7, RZ, 0x4, R4 ;  /* 0x00000004ff077819 */ /* 0x000fe40000011404 */
[----:B------:R-:W-:Y:S01]  /*0b70*/  SHF.R.S32.HI R13, RZ, 0x7, R2 ;  /* 0x00000007ff0d7819 */ /* 0x000fe20000011402 */
[----:B------:R-:W-:Y:S01]  /*0b80*/  IMAD.IADD R14, R0, 0x1, -R5 ;  /* 0x00000001000e7824 */ /* 0x000fe200078e0a05 */
[CC--:B------:R-:W-:Y:S02]  /*0b90*/  LEA.HI R5, R3.reuse, R0.reuse, RZ, 0x5 ;  /* 0x0000000003057211 */ /* 0x0c0fe400078f28ff */
[----:B------:R-:W-:Y:S02]  /*0ba0*/  LEA.HI R188, R3, R0, RZ, 0x3 ;  /* 0x0000000003bc7211 */ /* 0x000fe400078f18ff */
[----:B------:R-:W-:Y:S01]  /*0bb0*/  SHF.R.S32.HI R8, RZ, 0x1f, R14 ;  /* 0x0000001fff087819 */ /* 0x000fe2000001140e */
[----:B------:R-:W-:Y:S01]  /*0bc0*/  IMAD.SHL.U32 R6, R5, 0x20, RZ ;  /* 0x0000002005067824 */ /* 0x000fe200078e00ff */
[----:B------:R-:W-:Y:S01]  /*0bd0*/  LOP3.LUT R5, R4, 0x3fffff0, RZ, 0xc0, !PT ;  /* 0x03fffff004057812 */ /* 0x000fe200078ec0ff */
[----:B------:R-:W-:Y:S01]  /*0be0*/  STL [R1+0xc], R14 ;  /* 0x00000c0e01007387 */ /* 0x000fe20000100800 */
[----:B------:R-:W-:-:S02]  /*0bf0*/  LEA.HI R10, R8, R14, RZ, 0x2 ;  /* 0x0000000e080a7211 */ /* 0x000fc400078f10ff */
[----:B------:R-:W-:Y:S01]  /*0c00*/  LOP3.LUT R6, R6, 0xfffffc00, RZ, 0xc0, !PT ;  /* 0xfffffc0006067812 */ /* 0x000fe200078ec0ff */
[----:B------:R-:W-:Y:S01]  /*0c10*/  IMAD.IADD R5, R0, 0x1, -R5 ;  /* 0x0000000100057824 */ /* 0x000fe200078e0a05 */
[--C-:B------:R-:W-:Y:S01]  /*0c20*/  SHF.R.S32.HI R11, RZ, 0x2, R10.reuse ;  /* 0x00000002ff0b7819 */ /* 0x100fe2000001140a */
[----:B------:R0:W-:Y:S01]  /*0c30*/  STL [R1+0x34], R13 ;  /* 0x0000340d01007387 */ /* 0x0001e20000100800 */
[----:B------:R-:W-:Y:S01]  /*0c40*/  SHF.R.S32.HI R12, RZ, 0x1f, R10 ;  /* 0x0000001fff0c7819 */ /* 0x000fe2000001140a */
[----:B------:R-:W-:Y:S01]  /*0c50*/  IMAD R9, R5, 0x40, R6 ;  /* 0x0000004005097824 */ /* 0x000fe200078e0206 */
[----:B------:R-:W-:Y:S02]  /*0c60*/  LEA.HI R5, R3, R0, RZ, 0x2 ;  /* 0x0000000003057211 */ /* 0x000fe400078f10ff */
[----:B------:R-:W-:Y:S02]  /*0c70*/  LEA.HI R4, R4, R7, RZ, 0x1 ;  /* 0x0000000704047211 */ /* 0x000fe400078f08ff */
[----:B------:R-:W-:-:S02]  /*0c80*/  LOP3.LUT R5, R5, 0xfffffffc, RZ, 0xc0, !PT ;  /* 0xfffffffc05057812 */ /* 0x000fc400078ec0ff */
[----:B------:R-:W-:Y:S02]  /*0c90*/  LEA.HI R12, R12, R11, RZ, 0x3 ;  /* 0x0000000b0c0c7211 */ /* 0x000fe400078f18ff */
[----:B------:R-:W-:Y:S02]  /*0ca0*/  LOP3.LUT R4, R4, 0x1ffffffe, RZ, 0xc0, !PT ;  /* 0x1ffffffe04047812 */ /* 0x000fe400078ec0ff */
[----:B------:R-:W-:Y:S02]  /*0cb0*/  IADD3 R6, R0, -R5, RZ ;  /* 0x8000000500067210 */ /* 0x000fe40007ffe0ff */
[----:B------:R-:W-:Y:S01]  /*0cc0*/  LEA.HI R2, R2, R13, RZ, 0x1 ;  /* 0x0000000d02027211 */ /* 0x000fe200078f08ff */
[----:B------:R-:W-:Y:S01]  /*0cd0*/  IMAD.IADD R4, R7, 0x1, -R4 ;  /* 0x0000000107047824 */ /* 0x000fe200078e0a04 */
[----:B------:R-:W-:Y:S02]  /*0ce0*/  LOP3.LUT R12, R12, 0xfffffff8, RZ, 0xc0, !PT ;  /* 0xfffffff80c0c7812 */ /* 0x000fe400078ec0ff */
[----:B------:R-:W-:-:S02]  /*0cf0*/  LEA.HI R8, R8, R14, RZ, 0x5 ;  /* 0x0000000e08087211 */ /* 0x000fc400078f28ff */
[----:B------:R-:W-:Y:S01]  /*0d00*/  LOP3.LUT R5, R188, 0xfffffff8, RZ, 0xc0, !PT ;  /* 0xfffffff8bc057812 */ /* 0x000fe200078ec0ff */
[----:B------:R-:W-:Y:S01]  /*0d10*/  IMAD.IADD R11, R11, 0x1, -R12 ;  /* 0x000000010b0b7824 */ /* 0x000fe200078e0a0c */
[----:B------:R-:W-:Y:S02]  /*0d20*/  SHF.R.S32.HI R188, RZ, 0x3, R188 ;  /* 0x00000003ffbc7819 */ /* 0x000fe400000114bc */
[----:B------:R-:W-:Y:S01]  /*0d30*/  LOP3.LUT R2, R2, 0x3fffffe, RZ, 0xc0, !PT ;  /* 0x03fffffe02027812 */ /* 0x000fe200078ec0ff */
[----:B------:R-:W-:Y:S01]  /*0d40*/  IMAD.IADD R220, R0, 0x1, -R5 ;  /* 0x0000000100dc7824 */ /* 0x000fe200078e0a05 */
[----:B------:R-:W-:Y:S01]  /*0d50*/  SHF.R.S32.HI R8, RZ, 0x5, R8 ;  /* 0x00000005ff087819 */ /* 0x000fe20000011408 */
[----:B------:R-:W-:Y:S01]  /*0d60*/  VIADD R15, R188, 0x20 ;  /* 0x00000020bc0f7836 */ /* 0x000fe20000000000 */
[----:B------:R-:W-:Y:S01]  /*0d70*/  LEA.HI R3, R3, R0, RZ, 0x6 ;  /* 0x0000000003037211 */ /* 0x000fe200078f30ff */
[----:B------:R-:W-:Y:S01]  /*0d80*/  IMAD R0, R4, 0x8, R9 ;  /* 0x0000000804007824 */ /* 0x000fe200078e0209 */
[----:B------:R-:W-:Y:S01]  /*0d90*/  LEA.HI R7, R6, R6, RZ, 0x1 ;  /* 0x0000000606077211 */ /* 0x000fe200078f08ff */
[----:B------:R-:W-:Y:S01]  /*0da0*/  IMAD.IADD R2, R13, 0x1, -R2 ;  /* 0x000000010d027824 */ /* 0x000fe200078e0a02 */
[----:B------:R-:W-:Y:S01]  /*0db0*/  SHF.L.U32 R3, R3, 0x3, RZ ;  /* 0x0000000303037819 */ /* 0x000fe200000006ff */
[----:B------:R-:W-:Y:S01]  /*0dc0*/  IMAD R11, R8, 0x10, R11 ;  /* 0x00000010080b7824 */ /* 0x000fe200078e020b */
[----:B------:R1:W-:Y:S01]  /*0dd0*/  STL [R1+0x3c], R0 ;  /* 0x00003c0001007387 */ /* 0x0003e20000100800 */
[C---:B0-----:R-:W-:Y:S01]  /*0de0*/  VIADD R13, R188.reuse, 0x40 ;  /* 0x00000040bc0d7836 */ /* 0x041fe20000000000 */
[----:B------:R-:W-:Y:S01]  /*0df0*/  LOP3.LUT R213, R3, 0xfffffe00, RZ, 0xc0, !PT ;  /* 0xfffffe0003d57812 */ /* 0x000fe200078ec0ff */
[----:B------:R-:W-:Y:S01]  /*0e00*/  VIADD R12, R188, 0x60 ;  /* 0x00000060bc0c7836 */ /* 0x000fe20000000000 */
[----:B------:R-:W-:Y:S01]  /*0e10*/  LOP3.LUT R7, R7, 0x1ffffffe, RZ, 0xc0, !PT ;  /* 0x1ffffffe07077812 */ /* 0x000fe200078ec0ff */
[----:B------:R-:W-:Y:S01]  /*0e20*/  IMAD R8, R2, 0x40, R11 ;  /* 0x0000004002087824 */ /* 0x000fe200078e020b */
[----:B------:R-:W-:Y:S01]  /*0e30*/  SHF.R.S32.HI R2, RZ, 0x1f, R13 ;  /* 0x0000001fff027819 */ /* 0x000fe2000001140d */
[----:B------:R-:W-:Y:S01]  /*0e40*/  IMAD.SHL.U32 R209, R188, 0x40, RZ ;  /* 0x00000040bcd17824 */ /* 0x000fe200078e00ff */
[----:B------:R-:W-:Y:S01]  /*0e50*/  SHF.R.S32.HI R5, RZ, 0x1f, R12 ;  /* 0x0000001fff057819 */ /* 0x000fe2000001140c */
[----:B------:R-:W-:Y:S01]  /*0e60*/  IMAD.SHL.U32 R205, R15, 0x40, RZ ;  /* 0x000000400fcd7824 */ /* 0x000fe200078e00ff */
[----:B-1----:R-:W-:Y:S01]  /*0e70*/  SHF.R.S32.HI R0, RZ, 0x1f, R15 ;  /* 0x0000001fff007819 */ /* 0x002fe2000001140f */
[----:B------:R-:W-:Y:S01]  /*0e80*/  IMAD.SHL.U32 R16, R220, 0x8, RZ ;  /* 0x00000008dc107824 */ /* 0x000fe200078e00ff */
[----:B------:R-:W-:Y:S01]  /*0e90*/  LEA.HI R4, R2, R13, RZ, 0x3 ;  /* 0x0000000d02047211 */ /* 0x000fe200078f18ff */
[----:B------:R-:W-:Y:S01]  /*0ea0*/  IMAD.SHL.U32 R204, R13, 0x40, RZ ;  /* 0x000000400dcc7824 */ /* 0x000fe200078e00ff */
[----:B------:R-:W-:Y:S01]  /*0eb0*/  LEA.HI R3, R0, R15, RZ, 0x3 ;  /* 0x0000000f00037211 */ /* 0x000fe200078f18ff */
[----:B------:R-:W-:Y:S01]  /*0ec0*/  IMAD.IADD R7, R6, 0x1, -R7 ;  /* 0x0000000106077824 */ /* 0x000fe200078e0a07 */
[----:B------:R-:W-:Y:S01]  /*0ed0*/  LEA.HI R5, R5, R12, RZ, 0x3 ;  /* 0x0000000c05057211 */ /* 0x000fe200078f18ff */
[----:B------:R-:W-:Y:S01]  /*0ee0*/  IMAD.SHL.U32 R4, R4, 0x40, RZ ;  /* 0x0000004004047824 */ /* 0x000fe200078e00ff */
[----:B------:R-:W-:Y:S01]  /*0ef0*/  LOP3.LUT R209, R209, 0x1c0, RZ, 0xc0, !PT ;  /* 0x000001c0d1d17812 */ /* 0x000fe200078ec0ff */
[----:B------:R-:W-:Y:S01]  /*0f00*/  IMAD.SHL.U32 R3, R3, 0x40, RZ ;  /* 0x0000004003037824 */ /* 0x000fe200078e00ff */
[----:B------:R-:W-:Y:S01]  /*0f10*/  SHF.L.U32 R203, R12, 0x6, RZ ;  /* 0x000000060ccb7819 */ /* 0x000fe200000006ff */
[----:B------:R-:W-:Y:S01]  /*0f20*/  IMAD.SHL.U32 R5, R5, 0x40, RZ ;  /* 0x0000004005057824 */ /* 0x000fe200078e00ff */
[----:B------:R-:W-:Y:S01]  /*0f30*/  LOP3.LUT R205, R205, 0x1c0, RZ, 0xc0, !PT ;  /* 0x000001c0cdcd7812 */ /* 0x000fe200078ec0ff */
[----:B------:R-:W-:Y:S01]  /*0f40*/  STL [R1+0x38], R8 ;  /* 0x0000380801007387 */ /* 0x000fe20000100800 */
[----:B------:R-:W-:Y:S01]  /*0f50*/  LOP3.LUT R0, R209, 0x38, R16, 0xf8, !PT ;  /* 0x00000038d1007812 */ /* 0x000fe200078ef810 */
[----:B------:R-:W-:Y:S01]  /*0f60*/  IMAD.SHL.U32 R22, R220, 0x4, RZ ;  /* 0x00000004dc167824 */ /* 0x000fe200078e00ff */
[----:B------:R-:W-:Y:S01]  /*0f70*/  SHF.R.U32.HI R6, RZ, 0x3, R209 ;  /* 0x00000003ff067819 */ /* 0x000fe200000116d1 */
[----:B------:R-:W-:Y:S01]  /*0f80*/  VIADD R2, R16, 0x40 ;  /* 0x0000004010027836 */ /* 0x000fe20000000000 */
[----:B------:R-:W-:Y:S01]  /*0f90*/  LOP3.LUT R204, R204, 0x1c0, RZ, 0xc0, !PT ;  /* 0x000001c0cccc7812 */ /* 0x000fe200078ec0ff */
[----:B------:R-:W-:Y:S01]  /*0fa0*/  VIADD R186, R22, 0x20 ;  /* 0x0000002016ba7836 */ /* 0x000fe20000000000 */
[----:B------:R-:W-:Y:S01]  /*0fb0*/  LOP3.LUT R203, R203, 0x1c0, RZ, 0xc0, !PT ;  /* 0x000001c0cbcb7812 */ /* 0x000fe200078ec0ff */
[----:B------:R-:W-:Y:S01]  /*0fc0*/  IMAD R202, R7, 0x8, R8 ;  /* 0x0000000807ca7824 */ /* 0x000fe200078e0208 */
[----:B------:R-:W-:-:S02]  /*0fd0*/  SHF.R.U32.HI R13, RZ, 0x3, R205 ;  /* 0x00000003ff0d7819 */ /* 0x000fc400000116cd */
[----:B------:R-:W-:Y:S02]  /*0fe0*/  LOP3.LUT R9, R205, 0x38, R16, 0xf8, !PT ;  /* 0x00000038cd097812 */ /* 0x000fe400078ef810 */
[----:B------:R-:W-:Y:S02]  /*0ff0*/  LOP3.LUT R212, R3, 0xfffffe00, RZ, 0xc0, !PT ;  /* 0xfffffe0003d47812 */ /* 0x000fe400078ec0ff */
[----:B------:R-:W-:Y:S02]  /*1000*/  LOP3.LUT R219, R213, R0, R6, 0xf6, !PT ;  /* 0x00000000d5db7212 */ /* 0x000fe400078ef606 */
[----:B------:R-:W-:Y:S02]  /*1010*/  SHF.R.U32.HI R12, RZ, 0x3, R204 ;  /* 0x00000003ff0c7819 */ /* 0x000fe400000116cc */
[----:B------:R-:W-:Y:S02]  /*1020*/  LOP3.LUT R0, R204, 0x38, R16, 0xf8, !PT ;  /* 0x00000038cc007812 */ /* 0x000fe400078ef810 */
[----:B------:R-:W-:-:S02]  /*1030*/  SHF.R.U32.HI R6, RZ, 0x3, R203 ;  /* 0x00000003ff067819 */ /* 0x000fc400000116cb */
[----:B------:R-:W-:Y:S02]  /*1040*/  LOP3.LUT R11, R203, 0x38, R16, 0xf8, !PT ;  /* 0x00000038cb0b7812 */ /* 0x000fe400078ef810 */
[----:B------:R-:W-:Y:S02]  /*1050*/  LOP3.LUT R211, R4, 0xfffffe00, RZ, 0xc0, !PT ;  /* 0xfffffe0004d37812 */ /* 0x000fe400078ec0ff */
[----:B------:R-:W-:Y:S02]  /*1060*/  LOP3.LUT R210, R5, 0xfffffe00, RZ, 0xc0, !PT ;  /* 0xfffffe0005d27812 */ /* 0x000fe400078ec0ff */
[----:B------:R-:W-:Y:S02]  /*1070*/  LOP3.LUT R10, R10, 0x7ffffffc, RZ, 0xc0, !PT ;  /* 0x7ffffffc0a0a7812 */ /* 0x000fe400078ec0ff */
[----:B------:R-:W-:Y:S02]  /*1080*/  LOP3.LUT R9, R212, R9, R13, 0xf6, !PT ;  /* 0x00000009d4097212 */ /* 0x000fe400078ef60d */
[----:B------:R-:W-:Y:S01]  /*1090*/  LOP3.LUT R3, R211, R0, R12, 0xf6, !PT ;  /* 0x00000000d3037212 */ /* 0x000fe200078ef60c */
[----:B------:R-:W-:Y:S01]  /*10a0*/  IMAD.IADD R10, R14, 0x1, -R10 ;  /* 0x000000010e0a7824 */ /* 0x000fe200078e0a0a */
[----:B------:R-:W-:Y:S01]  /*10b0*/  LOP3.LUT R11, R210, R11, R6, 0xf6, !PT ;  /* 0x0000000bd20b7212 */ /* 0x000fe200078ef606 */
[----:B------:R-:W-:Y:S01]  /*10c0*/  IMAD R4, R9, 0x2, R214 ;  /* 0x0000000209047824 */ /* 0x000fe200078e02d6 */
[----:B------:R-:W-:Y:S01]  /*10d0*/  LEA R3, R3, R214, 0x1 ;  /* 0x000000d603037211 */ /* 0x000fe200078e08ff */
[----:B------:R-:W-:Y:S01]  /*10e0*/  IMAD.SHL.U32 R189, R10, 0x2, RZ ;  /* 0x000000020abd7824 */ /* 0x000fe200078e00ff */
[----:B------:R-:W-:Y:S01]  /*10f0*/  SHF.R.S32.HI R23, RZ, 0x1f, R22 ;  /* 0x0000001fff177819 */ /* 0x000fe20000011416 */
[----:B------:R-:W-:Y:S01]  /*1100*/  IMAD R0, R11, 0x2, R214 ;  /* 0x000000020b007824 */ /* 0x000fe200078e02d6 */
[----:B------:R-:W-:Y:S01]  /*1110*/  STL [R1+0x30], R4 ;  /* 0x0000300401007387 */ /* 0x000fe20000100800 */
[C---:B------:R-:W-:Y:S01]  /*1120*/  VIADD R229, R189.reuse, 0x58 ;  /* 0x00000058bde57836 */ /* 0x040fe20000000000 */
[C---:B------:R-:W-:Y:S01]  /*1130*/  IADD3 R225, R189.reuse, 0x78, RZ ;  /* 0x00000078bde17810 */ /* 0x040fe20007ffe0ff */
[C---:B------:R-:W-:Y:S01]  /*1140*/  VIADD R228, R189.reuse, 0x60 ;  /* 0x00000060bde47836 */ /* 0x040fe20000000000 */
[----:B------:R0:W-:Y:S01]  /*1150*/  STL [R1+0x2c], R3 ;  /* 0x00002c0301007387 */ /* 0x0001e20000100800 */
[C---:B------:R-:W-:Y:S01]  /*1160*/  VIADD R227, R189.reuse, 0x68 ;  /* 0x00000068bde37836 */ /* 0x040fe20000000000 */
[----:B------:R-:W-:Y:S01]  /*1170*/  SHF.R.S32.HI R17, RZ, 0x1f, R16 ;  /* 0x0000001fff117819 */ /* 0x000fe20000011410 */
[----:B------:R-:W-:Y:S01]  /*1180*/  VIADD R226, R189, 0x70 ;  /* 0x00000070bde27836 */ /* 0x000fe20000000000 */
[----:B------:R1:W-:Y:S01]  /*1190*/  STL [R1+0x28], R0 ;  /* 0x0000280001007387 */ /* 0x0003e20000100800 */
[----:B------:R-:W-:Y:S01]  /*11a0*/  SHF.R.S32.HI R185, RZ, 0x1f, R2 ;  /* 0x0000001fffb97819 */ /* 0x000fe20000011402 */
[----:B------:R-:W-:-:S02]  /*11b0*/  IMAD R214, R219, 0x2, R214 ;  /* 0x00000002dbd67824 */ /* 0x000fc400078e02d6 */
[C---:B------:R-:W-:Y:S02]  /*11c0*/  VIADD R224, R189.reuse, 0x40 ;  /* 0x00000040bde07836 */ /* 0x040fe40000000000 */
[C---:B0-----:R-:W-:Y:S02]  /*11d0*/  VIADD R3, R189.reuse, 0x48 ;  /* 0x00000048bd037836 */ /* 0x041fe40000000000 */
[----:B-1----:R-:W-:-:S03]  /*11e0*/  VIADD R0, R189, 0x50 ;  /* 0x00000050bd007836 */ /* 0x002fc60000000000 */
[----:B------:R-:W-:Y:S02]  /*11f0*/  SHF.R.S32.HI R5, RZ, 0x1f, R3 ;  /* 0x0000001fff057819 */ /* 0x000fe40000011403 */
[----:B------:R-:W-:Y:S02]  /*1200*/  SHF.R.S32.HI R3, RZ, 0x1f, R229 ;  /* 0x0000001fff037819 */ /* 0x000fe400000114e5 */
[----:B------:R-:W-:Y:S02]  /*1210*/  SHF.R.S32.HI R4, RZ, 0x1f, R0 ;  /* 0x0000001fff047819 */ /* 0x000fe40000011400 */
[----:B------:R-:W-:Y:S02]  /*1220*/  SHF.R.S32.HI R0, RZ, 0x1f, R228 ;  /* 0x0000001fff007819 */ /* 0x000fe400000114e4 */
[----:B------:R-:W-:Y:S02]  /*1230*/  SHF.R.S32.HI R4, RZ, 0x1f, R227 ;  /* 0x0000001fff047819 */ /* 0x000fe400000114e3 */
[----:B------:R-:W-:-:S02]  /*1240*/  SHF.R.S32.HI R3, RZ, 0x1f, R226 ;  /* 0x0000001fff037819 */ /* 0x000fc400000114e2 */
[----:B------:R-:W-:-:S07]  /*1250*/  SHF.R.S32.HI R0, RZ, 0x1f, R225 ;  /* 0x0000001fff007819 */ /* 0x000fce00000114e1 */
.L_x_1972:
[----:B------:R-:W-:Y:S05]  /*1260*/  YIELD ;  /* 0x0000000000007946 */ /* 0x000fea0003800000 */
[----:B------:R-:W-:Y:S01]  /*1270*/  ULDC.64 UR4, c[0x0][0xa28] ;  /* 0x00028a0000047ab9 */ /* 0x000fe20000000a00 */
[----:B01--4-:R-:W0:Y:S01]  /*1280*/  LDC.64 R6, c[0x0][0xa08] ;  /* 0x00028200ff067b82 */ /* 0x013e220000000a00 */
[----:B------:R-:W-:Y:S01]  /*1290*/  ISETP.NE.U32.AND P1, PT, RZ, UR4, PT ;  /* 0x00000004ff007c0c */ /* 0x000fe2000bf25070 */
[----:B------:R-:W-:Y:S02]  /*12a0*/  IMAD.MOV.U32 R12, RZ, RZ, RZ ;  /* 0x000000ffff0c7224 */ /* 0x000fe400078e00ff */
[----:B------:R-:W-:Y:S01]  /*12b0*/  IMAD.MOV.U32 R32, RZ, RZ, RZ ;  /* 0x000000ffff207224 */ /* 0x000fe200078e00ff */
[----:B------:R-:W-:Y:S01]  /*12c0*/  ISETP.NE.AND.EX P1, PT, RZ, UR5, PT, P1 ;  /* 0x00000005ff007c0c */ /* 0x000fe2000bf25310 */
[----:B------:R-:W-:-:S02]  /*12d0*/  ULDC.64 UR4, c[0x0][0xa18] ;  /* 0x0002860000047ab9 */ /* 0x000fc40000000a00 */
[----:B------:R-:W-:-:S04]  /*12e0*/  ISETP.NE.U32.AND P2, PT, RZ, UR4, PT ;  /* 0x00000004ff007c0c */ /* 0x000fc8000bf45070 */
[----:B------:R-:W-:Y:S01]  /*12f0*/  ISETP.NE.AND.EX P2, PT, RZ, UR5, PT, P2 ;  /* 0x00000005ff007c0c */ /* 0x000fe2000bf45320 */
[----:B------:R-:W-:Y:S02]  /*1300*/  ULDC.64 UR4, c[0x0][0xa08] ;  /* 0x0002820000047ab9 */ /* 0x000fe40000000a00 */
[----:B------:R-:W-:-:S03]  /*1310*/  ISETP.NE.U32.AND P0, PT, RZ, UR4, PT ;  /* 0x00000004ff007c0c */ /* 0x000fc6000bf05070 */
[----:B------:R-:W1:Y:S01]  /*1320*/  @P1 LDC.64 R4, c[0x0][0xa28] ;  /* 0x00028a00ff041b82 */ /* 0x000e620000000a00 */
[----:B------:R-:W-:Y:S01]  /*1330*/  ISETP.NE.AND.EX P0, PT, RZ, UR5, PT, P0 ;  /* 0x00000005ff007c0c */ /* 0x000fe2000bf05300 */
[----:B0-----:R-:W-:-:S06]  /*1340*/  IMAD.WIDE R10, R31, 0x4, R6 ;  /* 0x000000041f0a7825 */ /* 0x001fcc00078e0206 */
[----:B------:R-:W0:Y:S01]  /*1350*/  @P2 LDC.64 R8, c[0x0][0xa18] ;  /* 0x00028600ff082b82 */ /* 0x000e220000000a00 */
[----:B------:R-:W-:Y:S02]  /*1360*/  ULDC UR4, c[0x0][0x288] ;  /* 0x0000a20000047ab9 */ /* 0x000fe40000000800 */
[----:B------:R-:W-:Y:S01]  /*1370*/  IMAD.U32 R196, RZ, RZ, UR4 ;  /* 0x00000004ffc47e24 */ /* 0x000fe2000f8e00ff */
[----:B------:R-:W-:Y:S02]  /*1380*/  ULDC.64 UR4, c[0x0][0x418] ;  /* 0x0001060000047ab9 */ /* 0x000fe40000000a00 */
[----:B--2---:R2:W5:Y:S01]  /*1390*/  @P0 LDG.E R32, desc[UR52][R10.64] ;  /* 0x000000340a200981 */ /* 0x004562000c1e1900 */
[----:B-1----:R-:W-:-:S05]  /*13a0*/  @P1 IMAD.WIDE R4, R31, 0x4, R4 ;  /* 0x000000041f041825 */ /* 0x002fca00078e0204 */
[----:B------:R2:W5:Y:S01]  /*13b0*/  @P1 LDG.E R12, desc[UR52][R4.64] ;  /* 0x00000034040c1981 */ /* 0x000562000c1e1900 */
[----:B0-----:R-:W-:-:S05]  /*13c0*/  @P2 IMAD.WIDE R6, R31, 0x4, R8 ;  /* 0x000000041f062825 */ /* 0x001fca00078e0208 */
        /* <DEDUP_REMOVED lines=10> */
[----:B--2---:R-:W-:Y:S06]  /*1470*/  @P2 BRA `(.L_x_1676) ;  /* 0x0000000000242947 */ /* 0x004fec0003800000 */
        /* <DEDUP_REMOVED lines=9> */
.L_x_1676:
[----:B------:R-:W-:Y:S01]  /*1510*/  ULDC.64 UR4, c[0x0][0xa20] ;  /* 0x0002880000047ab9 */ /* 0x000fe20000000a00 */
[C---:B------:R-:W-:Y:S01]  /*1520*/  LOP3.LUT R3, R30.reuse, 0xff000000, RZ, 0xc0, !PT ;  /* 0xff0000001e037812 */ /* 0x040fe200078ec0ff */
[----:B------:R-:W-:Y:S01]  /*1530*/  IMAD.MOV.U32 R222, RZ, RZ, R31 ;  /* 0x000000ffffde7224 */ /* 0x000fe200078e001f */
[----:B------:R-:W-:Y:S02]  /*1540*/  ISETP.NE.U32.AND P1, PT, RZ, UR4, PT ;  /* 0x00000004ff007c0c */ /* 0x000fe4000bf25070 */
[C---:B------:R-:W-:Y:S02]  /*1550*/  LOP3.LUT R0, R30.reuse, 0xff0000, RZ, 0xc0, !PT ;  /* 0x00ff00001e007812 */ /* 0x040fe400078ec0ff */
[----:B------:R-:W-:Y:S02]  /*1560*/  ISETP.NE.AND.EX P1, PT, RZ, UR5, PT, P1 ;  /* 0x00000005ff007c0c */ /* 0x000fe4000bf25310 */
[----:B------:R-:W-:Y:S02]  /*1570*/  SHF.R.U32.HI R3, RZ, 0x8, R3 ;  /* 0x00000008ff037819 */ /* 0x000fe40000011603 */
[----:B------:R-:W-:-:S02]  /*1580*/  LOP3.LUT R197, R30, 0xffff, RZ, 0xc0, !PT ;  /* 0x0000ffff1ec57812 */ /* 0x000fc400078ec0ff */
[----:B------:R-:W-:-:S07]  /*1590*/  LEA.HI R221, R0, R3, RZ, 0x10 ;  /* 0x0000000300dd7211 */ /* 0x000fce00078f80ff */
[----:B------:R-:W-:Y:S05]  /*15a0*/  @!P1 BRA `(.L_x_1677) ;  /* 0x0000000000109947 */ /* 0x000fea0003800000 */
[----:B------:R-:W0:Y:S02]  /*15b0*/  LDC.64 R4, c[0x0][0xa20] ;  /* 0x00028800ff047b82 */ /* 0x000e240000000a00 */
[----:B0-----:R-:W-:-:S05]  /*15c0*/  IMAD.WIDE R4, R31, 0x4, R4 ;  /* 0x000000041f047825 */ /* 0x001fca00078e0204 */
[----:B------:R0:W5:Y:S01]  /*15d0*/  LDG.E R33, desc[UR52][R4.64] ;  /* 0x0000003404217981 */ /* 0x000162000c1e1900 */
[----:B------:R-:W-:Y:S05]  /*15e0*/  BRA `(.L_x_1678) ;  /* 0x0000000000107947 */ /* 0x000fea0003800000 */
.L_x_1677:
[----:B------:R-:W-:Y:S05]  /*15f0*/  @!P0 BRA `(.L_x_1678) ;  /* 0x00000000000c8947 */ /* 0x000fea0003800000 */
[----:B------:R-:W2:Y:S04]  /*1600*/  LDG.E R0, desc[UR52][R10.64] ;  /* 0x000000340a007981 */ /* 0x000ea8000c1e1900 */
[----:B------:R-:W2:Y:S02]  /*1610*/  LDG.E R33, desc[UR52][R10.64+0x4] ;  /* 0x000004340a217981 */ /* 0x000ea4000c1e1900 */
[----:B--2---:R-:W-:-:S07]  /*1620*/  IMAD.IADD R33, R33, 0x1, -R0 ;  /* 0x0000000121217824 */ /* 0x004fce00078e0a00 */
.L_x_1678:
[----:B------:R-:W-:Y:S01]  /*1630*/  ULDC.64 UR4, c[0x0][0xa10] ;  /* 0x0002840000047ab9 */ /* 0x000fe20000000a00 */
[----:B------:R-:W1:Y:S01]  /*1640*/  LDC R8, c[0x0][0x448] ;  /* 0x00011200ff087b82 */ /* 0x000e620000000800 */
[----:B------:R-:W-:-:S04]  /*1650*/  ISETP.NE.U32.AND P0, PT, RZ, UR4, PT ;  /* 0x00000004ff007c0c */ /* 0x000fc8000bf05070 */
[----:B------:R-:W-:Y:S01]  /*1660*/  ISETP.NE.AND.EX P0, PT, RZ, UR5, PT, P0 ;  /* 0x00000005ff007c0c */ /* 0x000fe2000bf05300 */
[----:B------:R-:W-:Y:S02]  /*1670*/  ULDC.64 UR4, c[0x0][0xa30] ;  /* 0x00028c0000047ab9 */ /* 0x000fe40000000a00 */
[----:B------:R-:W-:Y:S01]  /*1680*/  ISETP.NE.U32.AND P1, PT, RZ, UR4, PT ;  /* 0x00000004ff007c0c */ /* 0x000fe2000bf25070 */
[----:B------:R-:W2:Y:S03]  /*1690*/  LDC.64 R10, c[0x0][0x9e0] ;  /* 0x00027800ff0a7b82 */ /* 0x000ea60000000a00 */
[----:B------:R-:W-:-:S06]  /*16a0*/  ISETP.NE.AND.EX P1, PT, RZ, UR5, PT, P1 ;  /* 0x00000005ff007c0c */ /* 0x000fcc000bf25310 */
[----:B0-----:R-:W0:Y:S08]  /*16b0*/  @P0 LDC.64 R4, c[0x0][0xa10] ;  /* 0x00028400ff040b82 */ /* 0x001e300000000a00 */
[----:B------:R-:W3:Y:S01]  /*16c0*/  @P1 LDC.64 R6, c[0x0][0xa30] ;  /* 0x00028c00ff061b82 */ /* 0x000ee20000000a00 */
[----:B0-----:R-:W-:-:S05]  /*16d0*/  @P0 IMAD.WIDE R4, R31, 0x4, R4 ;  /* 0x000000041f040825 */ /* 0x001fca00078e0204 */
[----:B------:R-:W4:Y:S04]  /*16e0*/  @P0 LDG.E R0, desc[UR52][R4.64] ;  /* 0x0000003404000981 */ /* 0x000f28000c1e1900 */
[----:B------:R-:W4:Y:S01]  /*16f0*/  @P0 LDG.E R3, desc[UR52][R4.64+0x4] ;  /* 0x0000043404030981 */ /* 0x000f22000c1e1900 */
[----:B-----5:R-:W-:Y:S01]  /*1700*/  MOV R24, R33 ;  /* 0x0000002100187202 */ /* 0x020fe20000000f00 */
[----:B---3--:R-:W-:-:S05]  /*1710*/  @P1 IMAD.WIDE R6, R31, 0x4, R6 ;  /* 0x000000041f061825 */ /* 0x008fca00078e0206 */
[----:B------:R0:W5:Y:S01]  /*1720*/  @P1 LDG.E R24, desc[UR52][R6.64] ;  /* 0x0000003406181981 */ /* 0x000162000c1e1900 */
[----:B-1----:R-:W-:Y:S01]  /*1730*/  ISETP.NE.AND P1, PT, R8, 0x1, PT ;  /* 0x000000010800780c */ /* 0x002fe20003f25270 */
[----:B------:R-:W-:Y:S01]  /*1740*/  IMAD.SHL.U32 R200, R29, 0x80, RZ ;  /* 0x000000801dc87824 */ /* 0x000fe200078e00ff */
[----:B--2---:R-:W-:Y:S01]  /*1750*/  ISETP.GE.AND P2, PT, R11, 0x1, PT ;  /* 0x000000010b00780c */ /* 0x004fe20003f46270 */
[----:B------:R-:W-:-:S10]  /*1760*/  IMAD.IADD R12, R33, 0x1, -R12 ;  /* 0x00000001210c7824 */ /* 0x000fd400078e0a0c */
[----:B------:R-:W1:Y:S08]  /*1770*/  @P1 LDC R9, c[0x0][0x44c] ;  /* 0x00011300ff091b82 */ /* 0x000e700000000800 */
[----:B------:R-:W2:Y:S01]  /*1780*/  @P1 LDC R8, c[0x0][0x450] ;  /* 0x00011400ff081b82 */ /* 0x000ea20000000800 */
[----:B----4-:R-:W-:Y:S02]  /*1790*/  @P0 IMAD.IADD R25, R3, 0x1, -R0 ;  /* 0x0000000103190824 */ /* 0x010fe400078e0a00 */
[----:B------:R-:W-:-:S02]  /*17a0*/  VIADD R0, R200, 0x7f ;  /* 0x0000007fc8007836 */ /* 0x000fc40000000000 */
[----:B------:R-:W-:Y:S02]  /*17b0*/  IMAD.IADD R198, R12, 0x1, R25 ;  /* 0x000000010cc67824 */ /* 0x000fe400078e0219 */
[----:B-1----:R-:W-:-:S03]  /*17c0*/  @P1 IMAD.HI.U32 R3, R0, R9, RZ ;  /* 0x0000000900031227 */ /* 0x002fc600078e00ff */
[C---:B------:R-:W-:Y:S01]  /*17d0*/  IADD3 R5, R198.reuse, 0x1, -R196 ;  /* 0x00000001c6057810 */ /* 0x040fe20007ffe8c4 */
[----:B------:R-:W-:Y:S01]  /*17e0*/  IMAD.MOV.U32 R4, RZ, RZ, R0 ;  /* 0x000000ffff047224 */ /* 0x000fe200078e0000 */
[----:B--2---:R-:W-:Y:S01]  /*17f0*/  @P1 SHF.R.U32.HI R4, RZ, R8, R3 ;  /* 0x00000008ff041219 */ /* 0x004fe20000011603 */
[----:B------:R-:W-:-:S04]  /*1800*/  VIADD R0, R198, 0x7f ;  /* 0x0000007fc6007836 */ /* 0x000fc80000000000 */
[----:B0-----:R-:W-:Y:S01]  /*1810*/  IMAD.IADD R7, R5, 0x1, R4 ;  /* 0x0000000105077824 */ /* 0x001fe200078e0204 */
[----:B------:R-:W-:-:S04]  /*1820*/  SHF.R.S32.HI R3, RZ, 0x1f, R0 ;  /* 0x0000001fff037819 */ /* 0x000fc80000011400 */
[----:B------:R-:W-:Y:S01]  /*1830*/  LEA.HI R3, R3, R0, RZ, 0x7 ;  /* 0x0000000003037211 */ /* 0x000fe200078f38ff */
[----:B------:R-:W-:-:S03]  /*1840*/  IMAD.IADD R0, R7, 0x1, R10 ;  /* 0x0000000107007824 */ /* 0x000fc600078e020a */
[----:B------:R-:W-:Y:S01]  /*1850*/  SHF.R.S32.HI R94, RZ, 0x7, R3 ;  /* 0x00000007ff5e7819 */ /* 0x000fe20000011403 */
[----:B------:R-:W-:Y:S06]  /*1860*/  @!P2 BRA `(.L_x_1679) ;  /* 0x000000000048a947 */ /* 0x000fec0003800000 */
[C---:B------:R-:W-:Y:S01]  /*1870*/  ISETP.GT.AND P0, PT, R7.reuse, RZ, PT ;  /* 0x000000ff0700720c */ /* 0x040fe20003f04270 */
[----:B------:R-:W-:Y:S01]  /*1880*/  BSSY B0, `(.L_x_1680) ;  /* 0x000000e000007945 */ /* 0x000fe20003800000 */
[----:B------:R-:W-:-:S11]  /*1890*/  IADD3 R3, R7, -0x1, RZ ;  /* 0xffffffff07037810 */ /* 0x000fd60007ffe0ff */
        /* <DEDUP_REMOVED lines=8> */
.L_x_1681:
[----:B------:R-:W-:-:S13]  /*1920*/  ISETP.NE.AND P0, PT, R11, 0x1, PT ;  /* 0x000000010b00780c */ /* 0x000fda0003f05270 */
[----:B------:R-:W0:Y:S02]  /*1930*/  @P0 LDC.64 R4, c[0x0][0x9e8] ;  /* 0x00027a00ff040b82 */ /* 0x000e240000000a00 */
[----:B0-----:R-:W-:-:S05]  /*1940*/  @P0 IMAD.HI.U32 R4, R3, R4, RZ ;  /* 0x0000000403040227 */ /* 0x001fca00078e00ff */
[----:B------:R-:W-:-:S07]  /*1950*/  @P0 SHF.R.U32.HI R3, RZ, R5, R4 ;  /* 0x00000005ff030219 */ /* 0x000fce0000011604 */
.L_x_1682:
[----:B------:R-:W-:Y:S05]  /*1960*/  BSYNC B0 ;  /* 0x0000000000007941 */ /* 0x000fea0003800000 */
.L_x_1680:
[----:B------:R-:W-:-:S05]  /*1970*/  IMAD R3, R3, R11, R11 ;  /* 0x0000000b03037224 */ /* 0x000fca00078e020b */
[----:B------:R-:W-:-:S07]  /*1980*/  VIMNMX R0, R0, R3, PT ;  /* 0x0000000300007248 */ /* 0x000fce0003fe0100 */
.L_x_1679:
[----:B------:R-:W0:Y:S01]  /*1990*/  @P1 LDC R5, c[0x0][0x44c] ;  /* 0x00011300ff051b82 */ /* 0x000e220000000800 */
[----:B------:R-:W-:Y:S01]  /*19a0*/  VIADD R0, R0, 0x7f ;  /* 0x0000007f00007836 */ /* 0x000fe20000000000 */
[----:B------:R-:W-:Y:S01]  /*19b0*/  ULDC UR4, c[0x0][0x9dc] ;  /* 0x0002770000047ab9 */ /* 0x000fe20000000800 */
[----:B------:R-:W-:Y:S02]  /*19c0*/  IMAD.MOV.U32 R4, RZ, RZ, R200 ;  /* 0x000000ffff047224 */ /* 0x000fe400078e00c8 */
[----:B------:R-:W-:Y:S01]  /*19d0*/  IMAD.IADD R93, R198, 0x1, -R196 ;  /* 0x00000001c65d7824 */ /* 0x000fe200078e0ac4 */
[----:B------:R-:W-:Y:S02]  /*19e0*/  SHF.R.S32.HI R3, RZ, 0x1f, R0 ;  /* 0x0000001fff037819 */ /* 0x000fe40000011400 */
[----:B------:R-:W1:Y:S02]  /*19f0*/  @P1 LDC R6, c[0x0][0x450] ;  /* 0x00011400ff061b82 */ /* 0x000e640000000800 */
[----:B------:R-:W-:-:S04]  /*1a00*/  LEA.HI R3, R3, R0, RZ, 0x7 ;  /* 0x0000000003037211 */ /* 0x000fc800078f38ff */
[----:B------:R-:W-:-:S04]  /*1a10*/  SHF.R.S32.HI R3, RZ, 0x7, R3 ;  /* 0x00000007ff037819 */ /* 0x000fc80000011403 */
[----:B------:R-:W-:Y:S01]  /*1a20*/  VIMNMX R8, R94, R3, PT ;  /* 0x000000035e087248 */ /* 0x000fe20003fe0100 */
[----:B0-----:R-:W-:-:S05]  /*1a30*/  @P1 IMAD.HI.U32 R5, R200, R5, RZ ;  /* 0x00000005c8051227 */ /* 0x001fca00078e00ff */
[----:B-1----:R-:W-:-:S05]  /*1a40*/  @P1 SHF.R.U32.HI R4, RZ, R6, R5 ;  /* 0x00000006ff041219 */ /* 0x002fca0000011605 */
[----:B------:R-:W-:-:S04]  /*1a50*/  IMAD.IADD R0, R93, 0x1, R4 ;  /* 0x000000015d007824 */ /* 0x000fc800078e0204 */
[----:B------:R-:W-:Y:S01]  /*1a60*/  VIADD R3, R0, -UR4 ;  /* 0x8000000400037c36 */ /* 0x000fe20008000000 */
[----:B------:R-:W-:Y:S06]  /*1a70*/  @!P2 BRA `(.L_x_1683) ;  /* 0x000000000044a947 */ /* 0x000fec0003800000 */
[----:B------:R-:W-:Y:S01]  /*1a80*/  ISETP.GT.AND P0, PT, R0, -0x1, PT ;  /* 0xffffffff0000780c */ /* 0x000fe20003f04270 */
[----:B------:R-:W-:-:S12]  /*1a90*/  BSSY B0, `(.L_x_1684) ;  /* 0x000000d000007945 */ /* 0x000fd80003800000 */
        /* <DEDUP_REMOVED lines=8> */
.L_x_1685:
[----:B------:R-:W-:-:S13]  /*1b20*/  ISETP.NE.AND P0, PT, R11, 0x1, PT ;  /* 0x000000010b00780c */ /* 0x000fda0003f05270 */
[----:B------:R-:W0:Y:S02]  /*1b30*/  @P0 LDC.64 R4, c[0x0][0x9e8] ;  /* 0x00027a00ff040b82 */ /* 0x000e240000000a00 */
[----:B0-----:R-:W-:-:S05]  /*1b40*/  @P0 IMAD.HI.U32 R4, R0, R4, RZ ;  /* 0x0000000400040227 */ /* 0x001fca00078e00ff */
[----:B------:R-:W-:-:S07]  /*1b50*/  @P0 SHF.R.U32.HI R0, RZ, R5, R4 ;  /* 0x00000005ff000219 */ /* 0x000fce0000011604 */
.L_x_1686:
[----:B------:R-:W-:Y:S05]  /*1b60*/  BSYNC B0 ;  /* 0x0000000000007941 */ /* 0x000fea0003800000 */
.L_x_1684:
[----:B------:R-:W-:-:S05]  /*1b70*/  IMAD R0, R0, R11, RZ ;  /* 0x0000000b00007224 */ /* 0x000fca00078e02ff */
[----:B------:R-:W-:-:S07]  /*1b80*/  VIMNMX R3, R3, R0, !PT ;  /* 0x0000000003037248 */ /* 0x000fce0007fe0100 */
.L_x_1683:
[----:B------:R-:W-:Y:S01]  /*1b90*/  SHF.R.S32.HI R0, RZ, 0x1f, R3 ;  /* 0x0000001fff007819 */ /* 0x000fe20000011403 */
[----:B------:R-:W-:Y:S01]  /*1ba0*/  BSSY B0, `(.L_x_1687) ;  /* 0x0000028000007945 */ /* 0x000fe20003800000 */
[----:B------:R-:W-:Y:S02]  /*1bb0*/  LOP3.LUT R223, R221, 0xff, RZ, 0xc0, !PT ;  /* 0x000000ffdddf7812 */ /* 0x000fe400078ec0ff */
[----:B------:R-:W-:Y:S02]  /*1bc0*/  LEA.HI R0, R0, R3, RZ, 0x7 ;  /* 0x0000000300007211 */ /* 0x000fe400078f38ff */
[----:B------:R-:W-:Y:S02]  /*1bd0*/  SHF.R.U32.HI R221, RZ, 0x10, R221 ;  /* 0x00000010ffdd7819 */ /* 0x000fe400000116dd */
[----:B------:R-:W-:-:S04]  /*1be0*/  SHF.R.S32.HI R0, RZ, 0x7, R0 ;  /* 0x00000007ff007819 */ /* 0x000fc80000011400 */
[----:B------:R-:W-:Y:S01]  /*1bf0*/  VIMNMX R9, RZ, R0, !PT ;  /* 0x00000000ff097248 */ /* 0x000fe20007fe0100 */
[----:B------:R-:W-:-:S03]  /*1c00*/  IMAD.MOV.U32 R0, RZ, RZ, RZ ;  /* 0x000000ffff007224 */ /* 0x000fc600078e00ff */
[----:B------:R-:W-:-:S13]  /*1c10*/  ISETP.GT.AND P0, PT, R8, R9, PT ;  /* 0x000000090800720c */ /* 0x000fda0003f04270 */
[----:B------:R-:W-:Y:S05]  /*1c20*/  @!P0 BRA `(.L_x_1688) ;  /* 0x00000000007c8947 */ /* 0x000fea0003800000 */
[----:B------:R-:W-:Y:S01]  /*1c30*/  ISETP.NE.AND P0, PT, R221, RZ, PT ;  /* 0x000000ffdd00720c */ /* 0x000fe20003f05270 */
[----:B------:R-:W-:-:S03]  /*1c40*/  ULDC UR4, c[0x0][0x9f0] ;  /* 0x00027c0000047ab9 */ /* 0x000fc60000000800 */
[----:B------:R-:W-:-:S04]  /*1c50*/  SEL R11, R221, UR4, P0 ;  /* 0x00000004dd0b7c07 */ /* 0x000fc80008000000 */
[-C--:B------:R-:W-:Y:S02]  /*1c60*/  IABS R6, R11.reuse ;  /* 0x0000000b00067213 */ /* 0x080fe40000000000 */
[----:B------:R-:W-:Y:S02]  /*1c70*/  IADD3 R0, R11, -0x1, R8 ;  /* 0xffffffff0b007810 */ /* 0x000fe40007ffe008 */
[----:B------:R-:W0:Y:S01]  /*1c80*/  I2F.RP R3, R6 ;  /* 0x0000000600037306 */ /* 0x000e220000209400 */
[----:B------:R-:W-:Y:S02]  /*1c90*/  IABS R13, R11 ;  /* 0x0000000b000d7213 */ /* 0x000fe40000000000 */
[----:B------:R-:W-:-:S04]  /*1ca0*/  IADD3 R0, -R9, R0, RZ ;  /* 0x0000000009007210 */ /* 0x000fc80007ffe1ff */
[----:B------:R-:W-:Y:S02]  /*1cb0*/  IABS R10, R0 ;  /* 0x00000000000a7213 */ /* 0x000fe40000000000 */
[----:B------:R-:W-:-:S04]  /*1cc0*/  LOP3.LUT R0, R0, R11, RZ, 0x3c, !PT ;  /* 0x0000000b00007212 */ /* 0x000fc800078e3cff */
[----:B------:R-:W-:Y:S01]  /*1cd0*/  ISETP.GE.AND P2, PT, R0, RZ, PT ;  /* 0x000000ff0000720c */ /* 0x000fe20003f46270 */
[----:B0-----:R-:W0:Y:S02]  /*1ce0*/  MUFU.RCP R3, R3 ;  /* 0x0000000300037308 */ /* 0x001e240000001000 */
[----:B0-----:R-:W-:Y:S02]  /*1cf0*/  VIADD R4, R3, 0xffffffe ;  /* 0x0ffffffe03047836 */ /* 0x001fe40000000000 */
[----:B------:R-:W-:-:S04]  /*1d00*/  IMAD.MOV R3, RZ, RZ, -R13 ;  /* 0x000000ffff037224 */ /* 0x000fc800078e0a0d */
[----:B------:R0:W1:Y:S02]  /*1d10*/  F2I.FTZ.U32.TRUNC.NTZ R5, R4 ;  /* 0x0000000400057305 */ /* 0x000064000021f000 */
[----:B0-----:R-:W-:Y:S02]  /*1d20*/  IMAD.MOV.U32 R4, RZ, RZ, RZ ;  /* 0x000000ffff047224 */ /* 0x001fe400078e00ff */
[----:B-1----:R-:W-:-:S04]  /*1d30*/  IMAD.MOV R7, RZ, RZ, -R5 ;  /* 0x000000ffff077224 */ /* 0x002fc800078e0a05 */
[----:B------:R-:W-:-:S04]  /*1d40*/  IMAD R7, R7, R6, RZ ;  /* 0x0000000607077224 */ /* 0x000fc800078e02ff */
[----:B------:R-:W-:-:S04]  /*1d50*/  IMAD.HI.U32 R5, R5, R7, R4 ;  /* 0x0000000705057227 */ /* 0x000fc800078e0004 */
[----:B------:R-:W-:-:S04]  /*1d60*/  IMAD.MOV.U32 R4, RZ, RZ, R10 ;  /* 0x000000ffff047224 */ /* 0x000fc800078e000a */
        /* <DEDUP_REMOVED lines=11> */
.L_x_1688:
[----:B------:R-:W-:Y:S05]  /*1e20*/  BSYNC B0 ;  /* 0x0000000000007941 */ /* 0x000fea0003800000 */
.L_x_1687:
[----:B------:R-:W-:-:S05]  /*1e30*/  IMAD R3, R223, R0, R9 ;  /* 0x00000000df037224 */ /* 0x000fca00078e0209 */
[C---:B------:R-:W-:Y:S01]  /*1e40*/  VIADDMNMX R0, R3.reuse, R0, R8, PT ;  /* 0x0000000003007246 */ /* 0x040fe20003800108 */
[----:B------:R-:W-:-:S03]  /*1e50*/  IMAD R3, R3, 0x80, -R12 ;  /* 0x0000008003037824 */ /* 0x000fc600078e0a0c */
[----:B------:R-:W-:Y:S02]  /*1e60*/  LEA R0, R0, -R12, 0x7 ;  /* 0x8000000c00007211 */ /* 0x000fe400078e38ff */
[----:B------:R-:W-:Y:S02]  /*1e70*/  VIMNMX R3, RZ, R3, !PT ;  /* 0x00000003ff037248 */ /* 0x000fe40007fe0100 */
[----:B------:R-:W-:Y:S02]  /*1e80*/  VIMNMX R0, R0, R25, PT ;  /* 0x0000001900007248 */ /* 0x000fe40003fe0100 */
[----:B------:R-:W-:Y:S02]  /*1e90*/  SHF.R.U32.HI R26, RZ, 0x7, R3 ;  /* 0x00000007ff1a7819 */ /* 0x000fe40000011603 */
[----:B------:R-:W-:-:S03]  /*1ea0*/  ISETP.GT.AND P0, PT, R0, R3, PT ;  /* 0x000000030000720c */ /* 0x000fc60003f04270 */
[----:B------:R-:W-:-:S10]  /*1eb0*/  IMAD.MOV.U32 R27, RZ, RZ, R26 ;  /* 0x000000ffff1b7224 */ /* 0x000fd400078e001a */
        /* <DEDUP_REMOVED lines=26> */
[----:B-1---5:R-:W-:Y:S05]  /*2060*/  CALL.ABS.NOINC R14 ;  /* 0x000000000e007343 */ /* 0x022fea0003c00000 */
.L_x_1691:
[----:B------:R-:W-:Y:S05]  /*2070*/  BSYNC B6 ;  /* 0x0000000000067941 */ /* 0x000fea0003800000 */
.L_x_1690:
        /* <DEDUP_REMOVED lines=20> */
.L_x_1693:
[----:B------:R-:W-:Y:S05]  /*21c0*/  BSYNC B6 ;  /* 0x0000000000067941 */ /* 0x000fea0003800000 */
.L_x_1692:
[----:B------:R-:W-:Y:S01]  /*21d0*/  ULDC.64 UR4, c[0x0][0x9f8] ;  /* 0x00027e0000047ab9 */ /* 0x000fe20000000a00 */
[----:B------:R-:W-:Y:S01]  /*21e0*/  IMAD.MOV.U32 R0, RZ, RZ, R31 ;  /* 0x000000ffff007224 */ /* 0x000fe200078e001f */
[----:B------:R-:W-:Y:S01]  /*21f0*/  ISETP.NE.U32.AND P0, PT, RZ, UR4, PT ;  /* 0x00000004ff007c0c */ /* 0x000fe2000bf05070 */
[----:B------:R-:W0:Y:S03]  /*2200*/  LDC R15, c[0x0][0x3f4] ;  /* 0x0000fd00ff0f7b82 */ /* 0x000e260000000800 */
[----:B------:R-:W-:-:S05]  /*2210*/  ISETP.NE.AND.EX P0, PT, RZ, UR5, PT, P0 ;  /* 0x00000005ff007c0c */ /* 0x000fca000bf05300 */
[----:B------:R-:W1:Y:S08]  /*2220*/  LDC.64 R28, c[0x0][0x3f8] ;  /* 0x0000fe00ff1c7b82 */ /* 0x000e700000000a00 */
[----:B------:R-:W2:Y:S08]  /*2230*/  @P0 LDC.64 R4, c[0x0][0x9f8] ;  /* 0x00027e00ff040b82 */ /* 0x000eb00000000a00 */
[----:B------:R-:W3:Y:S01]  /*2240*/  LDC.64 R34, c[0x0][0x408] ;  /* 0x00010200ff227b82 */ /* 0x000ee20000000a00 */
[----:B--2---:R-:W-:-:S05]  /*2250*/  @P0 IMAD.WIDE R4, R31, 0x4, R4 ;  /* 0x000000041f040825 */ /* 0x004fca00078e0204 */
[----:B------:R3:W2:Y:S01]  /*2260*/  @P0 LDG.E R0, desc[UR52][R4.64] ;  /* 0x0000003404000981 */ /* 0x0006a2000c1e1900 */
[----:B------:R-:W-:Y:S01]  /*2270*/  SHF.R.S32.HI R11, RZ, 0x1f, R188 ;  /* 0x0000001fff0b7819 */ /* 0x000fe200000114bc */
[-C--:B-1----:R-:W-:Y:S01]  /*2280*/  IMAD.WIDE.U32 R6, R188, R28.reuse, R22 ;  /* 0x0000001cbc067225 */ /* 0x082fe200078e0016 */
[----:B0-----:R-:W-:Y:S02]  /*2290*/  ISETP.GE.AND P0, PT, R16, R15, PT ;  /* 0x0000000f1000720c */ /* 0x001fe40003f06270 */
[----:B------:R-:W-:Y:S01]  /*22a0*/  SHF.R.U32.HI R36, RZ, 0x3, R209 ;  /* 0x00000003ff247819 */ /* 0x000fe200000116d1 */
[C---:B------:R-:W-:Y:S01]  /*22b0*/  IMAD R8, R11.reuse, R28, RZ ;  /* 0x0000001c0b087224 */ /* 0x040fe200078e02ff */
[----:B-----5:R-:W-:Y:S01]  /*22c0*/  SHF.R.S32.HI R13, RZ, 0x1f, R24 ;  /* 0x0000001fff0d7819 */ /* 0x020fe20000011418 */
[----:B------:R-:W-:Y:S01]  /*22d0*/  IMAD.MOV.U32 R80, RZ, RZ, R6 ;  /* 0x000000ffff507224 */ /* 0x000fe200078e0006 */
[----:B------:R-:W-:Y:S01]  /*22e0*/  SHF.R.U32.HI R30, RZ, 0x3, R205 ;  /* 0x00000003ff1e7819 */ /* 0x000fe200000116cd */
[-C--:B---3--:R-:W-:Y:S01]  /*22f0*/  IMAD R4, R11, R34.reuse, RZ ;  /* 0x000000220b047224 */ /* 0x088fe200078e02ff */
[----:B------:R-:W-:Y:S01]  /*2300*/  SEL R11, R15, RZ, P0 ;  /* 0x000000ff0f0b7207 */ /* 0x000fe20000000000 */
[----:B------:R-:W-:Y:S01]  /*2310*/  IMAD.WIDE.U32 R84, R188, R34, R22 ;  /* 0x00000022bc547225 */ /* 0x000fe200078e0016 */
[----:B------:R-:W-:-:S02]  /*2320*/  SHF.R.U32.HI R21, RZ, 0x3, R204 ;  /* 0x00000003ff157819 */ /* 0x000fc400000116cc */
[----:B------:R-:W-:Y:S01]  /*2330*/  SHF.R.U32.HI R20, RZ, 0x3, R203 ;  /* 0x00000003ff147819 */ /* 0x000fe200000116cb */
[----:B------:R-:W-:Y:S01]  /*2340*/  IMAD.IADD R11, R16, 0x1, R11 ;  /* 0x00000001100b7824 */ /* 0x000fe200078e020b */
[----:B------:R-:W-:Y:S01]  /*2350*/  SHF.L.U64.HI R31, R34, 0x7, R35 ;  /* 0x00000007221f7819 */ /* 0x000fe20000010223 */
[C---:B------:R-:W-:Y:S02]  /*2360*/  IMAD R87, R188.reuse, R35, R4 ;  /* 0x00000023bc577224 */ /* 0x040fe400078e0204 */
[----:B------:R-:W-:Y:S01]  /*2370*/  IMAD.WIDE.U32 R4, R188, R34, R16 ;  /* 0x00000022bc047225 */ /* 0x000fe200078e0010 */
[----:B------:R-:W-:-:S03]  /*2380*/  SHF.R.S32.HI R6, RZ, 0x1f, R11 ;  /* 0x0000001fff067819 */ /* 0x000fc6000001140b */
[----:B------:R-:W-:Y:S01]  /*2390*/  IMAD.MOV.U32 R86, RZ, RZ, R4 ;  /* 0x000000ffff567224 */ /* 0x000fe200078e0004 */
[----:B------:R-:W-:Y:S01]  /*23a0*/  LEA.HI R12, R6, R11, RZ, 0x3 ;  /* 0x0000000b060c7211 */ /* 0x000fe200078f18ff */
[----:B------:R-:W-:Y:S02]  /*23b0*/  IMAD.IADD R85, R85, 0x1, R87 ;  /* 0x0000000155557824 */ /* 0x000fe400078e0257 */
[----:B------:R-:W-:Y:S01]  /*23c0*/  IMAD.IADD R87, R87, 0x1, R5 ;  /* 0x0000000157577824 */ /* 0x000fe200078e0205 */
[----:B------:R-:W-:Y:S01]  /*23d0*/  LOP3.LUT R4, R209, 0x38, R12, 0xf8, !PT ;  /* 0x00000038d1047812 */ /* 0x000fe200078ef80c */
[----:B------:R-:W-:Y:S01]  /*23e0*/  IMAD R83, R188, R29, R8 ;  /* 0x0000001dbc537224 */ /* 0x000fe200078e0208 */
[----:B------:R-:W-:Y:S01]  /*23f0*/  LEA.HI R5, R6, R11, RZ, 0x6 ;  /* 0x0000000b06057211 */ /* 0x000fe200078f30ff */
[----:B------:R-:W-:Y:S01]  /*2400*/  IMAD.WIDE.U32 R8, R188, R28, R16 ;  /* 0x0000001cbc087225 */ /* 0x000fe200078e0010 */
[----:B------:R-:W-:Y:S02]  /*2410*/  LOP3.LUT R4, R4, R36, RZ, 0x3c, !PT ;  /* 0x0000002404047212 */ /* 0x000fe400078e3cff */
[----:B------:R-:W0:Y:S01]  /*2420*/  S2R R36, SR_TID.X ;  /* 0x0000000000247919 */ /* 0x000e220000002100 */
[----:B------:R-:W-:Y:S01]  /*2430*/  IMAD.SHL.U32 R5, R5, 0x80, RZ ;  /* 0x0000008005057824 */ /* 0x000fe200078e00ff */
[----:B------:R-:W-:Y:S01]  /*2440*/  MOV R82, R8 ;  /* 0x0000000800527202 */ /* 0x000fe20000000f00 */
[----:B------:R-:W-:Y:S01]  /*2450*/  IMAD.IADD R81, R7, 0x1, R83 ;  /* 0x0000000107517824 */ /* 0x000fe200078e0253 */
[--C-:B------:R-:W-:Y:S01]  /*2460*/  LOP3.LUT R6, R205, 0x38, R12.reuse, 0xf8, !PT ;  /* 0x00000038cd067812 */ /* 0x100fe200078ef80c */
[----:B------:R-:W-:Y:S01]  /*2470*/  IMAD.IADD R83, R83, 0x1, R9 ;  /* 0x0000000153537824 */ /* 0x000fe200078e0209 */
[--C-:B------:R-:W-:Y:S01]  /*2480*/  LOP3.LUT R8, R204, 0x38, R12.reuse, 0xf8, !PT ;  /* 0x00000038cc087812 */ /* 0x100fe200078ef80c */
[----:B------:R-:W-:Y:S01]  /*2490*/  IMAD R10, R13, R28, RZ ;  /* 0x0000001c0d0a7224 */ /* 0x000fe200078e02ff */
[----:B------:R-:W-:Y:S01]  /*24a0*/  LOP3.LUT R9, R203, 0x38, R12, 0xf8, !PT ;  /* 0x00000038cb097812 */ /* 0x000fe200078ef80c */
[----:B------:R-:W-:Y:S01]  /*24b0*/  IMAD R13, R13, R34, RZ ;  /* 0x000000220d0d7224 */ /* 0x000fe200078e02ff */
[----:B------:R-:W-:Y:S01]  /*24c0*/  LOP3.LUT R7, R5, 0xffffe000, RZ, 0xc0, !PT ;  /* 0xffffe00005077812 */ /* 0x000fe200078ec0ff */
[----:B------:R-:W-:Y:S01]  /*24d0*/  IMAD R39, R24, R29, R10 ;  /* 0x0000001d18277224 */ /* 0x000fe200078e020a */
[----:B------:R-:W-:Y:S01]  /*24e0*/  LOP3.LUT R5, R6, R30, RZ, 0x3c, !PT ;  /* 0x0000001e06057212 */ /* 0x000fe200078e3cff */
[----:B------:R-:W-:Y:S01]  /*24f0*/  IMAD.WIDE.U32 R80, R24, R28, R80 ;  /* 0x0000001c18507225 */ /* 0x000fe200078e0050 */
[----:B------:R-:W-:-:S02]  /*2500*/  LOP3.LUT R6, R8, R21, RZ, 0x3c, !PT ;  /* 0x0000001508067212 */ /* 0x000fc400078e3cff */
[----:B------:R-:W-:Y:S01]  /*2510*/  LOP3.LUT R9, R9, R20, RZ, 0x3c, !PT ;  /* 0x0000001409097212 */ /* 0x000fe200078e3cff */
[----:B------:R-:W-:Y:S01]  /*2520*/  IMAD.WIDE.U32 R82, R24, R28, R82 ;  /* 0x0000001c18527225 */ /* 0x000fe200078e0052 */
[-C--:B------:R-:W-:Y:S02]  /*2530*/  IADD3 R4, R4, R7.reuse, R213 ;  /* 0x0000000704047210 */ /* 0x080fe40007ffe0d5 */
[----:B------:R-:W-:Y:S01]  /*2540*/  IADD3 R5, R5, R7, R212 ;  /* 0x0000000705057210 */ /* 0x000fe20007ffe0d4 */
[----:B------:R-:W-:Y:S01]  /*2550*/  IMAD R13, R24, R35, R13 ;  /* 0x00000023180d7224 */ /* 0x000fe200078e020d */
[-C--:B------:R-:W-:Y:S01]  /*2560*/  IADD3 R6, R6, R7.reuse, R211 ;  /* 0x0000000706067210 */ /* 0x080fe20007ffe0d3 */
[-C--:B------:R-:W-:Y:S01]  /*2570*/  IMAD.WIDE.U32 R84, R24, R34.reuse, R84 ;  /* 0x0000002218547225 */ /* 0x080fe200078e0054 */
[----:B------:R-:W-:Y:S02]  /*2580*/  LOP3.LUT R76, R12, 0xfffffff8, RZ, 0xc0, !PT ;  /* 0xfffffff80c4c7812 */ /* 0x000fe400078ec0ff */
[----:B------:R-:W-:Y:S01]  /*2590*/  IADD3 R7, R9, R7, R210 ;  /* 0x0000000709077210 */ /* 0x000fe20007ffe0d2 */
[----:B------:R-:W-:Y:S01]  /*25a0*/  IMAD.WIDE.U32 R86, R24, R34, R86 ;  /* 0x0000002218567225 */ /* 0x000fe200078e0056 */
[----:B------:R-:W-:-:S02]  /*25b0*/  SHF.L.U64.HI R8, R28, 0x5, R29 ;  /* 0x000000051c087819 */ /* 0x000fc4000001021d */
[----:B------:R-:W-:Y:S01]  /*25c0*/  SHF.L.U64.HI R9, R28, 0x6, R29 ;  /* 0x000000061c097819 */ /* 0x000fe2000001021d */
[----:B------:R-:W-:Y:S01]  /*25d0*/  IMAD.IADD R3, R32, 0x1, R33 ;  /* 0x0000000120037824 */ /* 0x000fe200078e0221 */
[----:B0-----:R-:W-:Y:S01]  /*25e0*/  SHF.R.U32.HI R36, RZ, 0x7, R36 ;  /* 0x00000007ff247819 */ /* 0x001fe20000011624 */
[C---:B------:R-:W-:Y:S01]  /*25f0*/  IMAD.SHL.U32 R20, R28.reuse, 0x20, RZ ;  /* 0x000000201c147824 */ /* 0x040fe200078e00ff */
[C---:B------:R-:W-:Y:S01]  /*2600*/  SHF.L.U64.HI R10, R28.reuse, 0x7, R29 ;  /* 0x000000071c0a7819 */ /* 0x040fe2000001021d */
[----:B------:R-:W-:Y:S01]  /*2610*/  IMAD.SHL.U32 R21, R28, 0x40, RZ ;  /* 0x000000401c157824 */ /* 0x000fe200078e00ff */
[----:B------:R-:W-:Y:S01]  /*2620*/  ISETP.NE.AND P6, PT, R36, 0x1, PT ;  /* 0x000000012400780c */ /* 0x000fe20003fc5270 */
[C---:B------:R-:W-:Y:S01]  /*2630*/  IMAD.SHL.U32 R32, R34.reuse, 0x20, RZ ;  /* 0x0000002022207824 */ /* 0x040fe200078e00ff */
[C-C-:B------:R-:W-:Y:S01]  /*2640*/  SHF.L.U64.HI R29, R34.reuse, 0x5, R35.reuse ;  /* 0x00000005221d7819 */ /* 0x140fe20000010223 */
[C---:B------:R-:W-:Y:S01]  /*2650*/  IMAD.SHL.U32 R33, R34.reuse, 0x40, RZ ;  /* 0x0000004022217824 */ /* 0x040fe200078e00ff */
[----:B------:R-:W-:Y:S01]  /*2660*/  SHF.L.U64.HI R30, R34, 0x6, R35 ;  /* 0x00000006221e7819 */ /* 0x000fe20000010223 */
[----:B------:R-:W-:Y:S01]  /*2670*/  VIADD R92, R36, 0x8 ;  /* 0x00000008245c7836 */ /* 0x000fe20000000000 */
[----:B------:R-:W-:Y:S01]  /*2680*/  LEA R35, R220, R188, 0x5 ;  /* 0x000000bcdc237211 */ /* 0x000fe200078e28ff */
[----:B------:R-:W-:Y:S01]  /*2690*/  IMAD.IADD R38, R81, 0x1, R39 ;  /* 0x0000000151267824 */ /* 0x000fe200078e0227 */
[----:B------:R-:W-:Y:S01]  /*26a0*/  SHF.R.S32.HI R79, RZ, 0x3, R12 ;  /* 0x00000003ff4f7819 */ /* 0x000fe2000001140c */
[----:B------:R-:W-:Y:S01]  /*26b0*/  IMAD.SHL.U32 R28, R28, 0x80, RZ ;  /* 0x000000801c1c7824 */ /* 0x000fe200078e00ff */
[----:B------:R-:W-:Y:S01]  /*26c0*/  SHF.R.S32.HI R88, RZ, 0x1f, R76 ;  /* 0x0000001fff587819 */ /* 0x000fe2000001144c */
[----:B------:R-:W-:-:S02]  /*26d0*/  IMAD.SHL.U32 R34, R34, 0x80, RZ ;  /* 0x0000008022227824 */ /* 0x000fc400078e00ff */
[----:B------:R-:W-:Y:S05]  /*26e0*/  @!P6 WARPSYNC.ALL ;  /* 0x000000000000e948 */ /* 0x000fea0003800000 */
[----:B------:R-:W-:Y:S01]  /*26f0*/  ULDC UR4, c[0x0][0x2f4] ;  /* 0x0000bd0000047ab9 */ /* 0x000fe20000000800 */
[----:B------:R-:W-:Y:S01]  /*2700*/  IMAD.SHL.U32 R36, R15, 0x2, RZ ;  /* 0x000000020f247824 */ /* 0x000fe200078e00ff */
[----:B------:R-:W-:Y:S01]  /*2710*/  @!P6 BAR.SYNC.DEFER_BLOCKING 0x9, 0x100 ;  /* 0x024400000000eb1d */ /* 0x000fe20000010000 */
[----:B------:R-:W-:Y:S01]  /*2720*/  ISETP.GE.AND P1, PT, R16, UR4, PT ;  /* 0x0000000410007c0c */ /* 0x000fe2000bf26270 */
[----:B------:R-:W-:Y:S01]  /*2730*/  IMAD.IADD R39, R39, 0x1, R83 ;  /* 0x0000000127277824 */ /* 0x000fe200078e0253 */
[----:B------:R-:W-:Y:S01]  /*2740*/  ISETP.GE.AND P2, PT, R2, UR4, PT ;  /* 0x0000000402007c0c */ /* 0x000fe2000bf46270 */
[----:B------:R-:W-:-:S02]  /*2750*/  IMAD.IADD R77, R85, 0x1, R13 ;  /* 0x00000001554d7824 */ /* 0x000fc400078e020d */
[----:B------:R-:W-:Y:S01]  /*2760*/  IMAD.IADD R78, R13, 0x1, R87 ;  /* 0x000000010d4e7824 */ /* 0x000fe200078e0257 */
[----:B--2---:R-:W-:-:S09]  /*2770*/  SHF.R.S32.HI R37, RZ, 0x1f, R0 ;  /* 0x0000001fff257819 */ /* 0x004fd20000011400 */
.L_x_1791:
[----:B------:R-:W0:Y:S01]  /*2780*/  LDC R98, c[0x0][0x430] ;  /* 0x00010c00ff627b82 */ /* 0x000e220000000800 */
[----:B------:R-:W-:Y:S02]  /*2790*/  VIADD R42, R27, 0xffffffff ;  /* 0xffffffff1b2a7836 */ /* 0x000fe40000000000 */
[----:B------:R-:W-:Y:S02]  /*27a0*/  IMAD.MOV.U32 R99, RZ, RZ, RZ ;  /* 0x000000ffff637224 */ /* 0x000fe400078e00ff */
[----:B------:R-:W-:-:S03]  /*27b0*/  IMAD R12, R42, 0x80, R35 ;  /* 0x000000802a0c7824 */ /* 0x000fc600078e0223 */
[----:B-1----:R-:W1:Y:S01]  /*27c0*/  LDC R102, c[0x0][0x3f4] ;  /* 0x0000fd00ff667b82 */ /* 0x002e620000000800 */
[----:B------:R-:W-:Y:S01]  /*27d0*/  IMAD.IADD R43, R3, 0x1, R12 ;  /* 0x00000001032b7824 */ /* 0x000fe200078e020c */
[----:B------:R-:W-:-:S04]  /*27e0*/  ISETP.GE.AND P3, PT, R12, R25, PT ;  /* 0x000000190c00720c */ /* 0x000fc80003f66270 */
[----:B------:R-:W-:Y:S02]  /*27f0*/  ISETP.GT.OR P3, PT, R35, 0x7f, P3 ;  /* 0x0000007f2300780c */ /* 0x000fe40001f64670 */
[----:B---3--:R-:W-:Y:S02]  /*2800*/  MOV R11, R43 ;  /* 0x0000002b000b7202 */ /* 0x008fe40000000f00 */
[----:B0-----:R-:W-:-:S09]  /*2810*/  ISETP.NE.AND P4, PT, R98, 0x1, PT ;  /* 0x000000016200780c */ /* 0x001fd20003f85270 */
        /* <DEDUP_REMOVED lines=8> */
[----:B------:R-:W-:Y:S02]  /*28a0*/  @!P3 IMAD R27, R0, R41, R14 ;  /* 0x00000029001bb224 */ /* 0x000fe400078e020e */
[----:B------:R-:W-:-:S04]  /*28b0*/  @!P3 IMAD.MOV.U32 R14, RZ, RZ, R11 ;  /* 0x000000ffff0eb224 */ /* 0x000fc800078e000b */
[----:B------:R-:W-:-:S04]  /*28c0*/  @!P3 IMAD.WIDE.U32 R14, R0, R40, R14 ;  /* 0x00000028000eb225 */ /* 0x000fc800078e000e */
[----:B------:R-:W-:Y:S01]  /*28d0*/  @!P3 IMAD.IADD R15, R15, 0x1, R27 ;  /* 0x000000010f0fb824 */ /* 0x000fe200078e021b */
[----:B--2---:R-:W-:-:S04]  /*28e0*/  @!P3 LEA R12, P4, R14, R12, 0x2 ;  /* 0x0000000c0e0cb211 */ /* 0x004fc800078810ff */
[----:B------:R-:W-:-:S05]  /*28f0*/  @!P3 LEA.HI.X R13, R14, R13, R15, 0x2, P4 ;  /* 0x0000000d0e0db211 */ /* 0x000fca00020f140f */
[----:B------:R0:W5:Y:S01]  /*2900*/  @!P3 LDG.E R99, desc[UR52][R12.64] ;  /* 0x000000340c63b981 */ /* 0x000162000c1e1900 */
[----:B-1----:R-:W-:Y:S01]  /*2910*/  ISETP.GE.AND P3, PT, R102, 0x1, PT ;  /* 0x000000016600780c */ /* 0x002fe20003f66270 */
[----:B------:R-:W-:Y:S01]  /*2920*/  IMAD.MOV R11, RZ, RZ, -R11 ;  /* 0x000000ffff0b7224 */ /* 0x000fe200078e0a0b */
[----:B------:R-:W-:Y:S01]  /*2930*/  ISETP.GT.AND P4, PT, R42, R26, PT ;  /* 0x0000001a2a00720c */ /* 0x000fe20003f84270 */
[----:B------:R-:W-:Y:S01]  /*2940*/  IMAD R91, R19, 0x4000, R219 ;  /* 0x00004000135b7824 */ /* 0x000fe200078e02db */
[----:B------:R-:W-:Y:S05]  /*2950*/  YIELD ;  /* 0x0000000000007946 */ /* 0x000fea0003800000 */
[----:B------:R-:W-:Y:S01]  /*2960*/  BSSY B0, `(.L_x_1694) ;  /* 0x0000579000007945 */ /* 0x000fe20003800000 */
[----:B------:R-:W-:Y:S01]  /*2970*/  IMAD R98, R98, R11, R43 ;  /* 0x0000000b62627224 */ /* 0x000fe200078e022b */
[----:B------:R-:W-:Y:S01]  /*2980*/  P2R R90, PR, RZ, 0x10 ;  /* 0x00000010ff5a7803 */ /* 0x000fe20000000000 */
[----:B------:R-:W-:-:S02]  /*2990*/  IMAD R91, R91, 0x2, R18 ;  /* 0x000000025b5b7824 */ /* 0x000fc400078e0212 */
[----:B------:R-:W-:Y:S01]  /*29a0*/  IMAD.MOV.U32 R27, RZ, RZ, R42 ;  /* 0x000000ffff1b7224 */ /* 0x000fe200078e002a */
[----:B0-----:R-:W-:Y:S06]  /*29b0*/  @!P3 BRA `(.L_x_1695) ;  /* 0x000000500028b947 */ /* 0x001fec0003800000 */
[----:B------:R-:W-:Y:S01]  /*29c0*/  SHF.R.S32.HI R97, RZ, 0x1f, R98 ;  /* 0x0000001fff617819 */ /* 0x000fe20000011462 */
[----:B------:R-:W-:Y:S01]  /*29d0*/  ULDC.64 UR4, c[0x0][0x300] ;  /* 0x0000c00000047ab9 */ /* 0x000fe20000000a00 */
[----:B-----5:R-:W-:Y:S01]  /*29e0*/  SHF.R.S32.HI R96, RZ, 0x1f, R99 ;  /* 0x0000001fff607819 */ /* 0x020fe20000011463 */
[C---:B------:R-:W-:Y:S01]  /*29f0*/  IMAD.WIDE.U32 R12, R98.reuse, UR4, RZ ;  /* 0x00000004620c7c25 */ /* 0x040fe2000f8e00ff */
[----:B------:R-:W-:Y:S02]  /*2a00*/  ULDC.U8 UR6, c[0x0][0x410] ;  /* 0x0001040000067ab9 */ /* 0x000fe40000000000 */
[----:B------:R-:W-:Y:S01]  /*2a10*/  ISETP.NE.AND P3, PT, RZ, UR6, PT ;  /* 0x00000006ff007c0c */ /* 0x000fe2000bf65270 */
[----:B------:R-:W-:Y:S02]  /*2a20*/  IMAD R11, R97, UR4, RZ ;  /* 0x00000004610b7c24 */ /* 0x000fe4000f8e02ff */
[----:B------:R-:W-:Y:S02]  /*2a30*/  IMAD R15, R31, R27, RZ ;  /* 0x0000001b1f0f7224 */ /* 0x000fe400078e02ff */
[----:B------:R-:W-:Y:S01]  /*2a40*/  IMAD R11, R98, UR5, R11 ;  /* 0x00000005620b7c24 */ /* 0x000fe2000f8e020b */
[----:B------:R-:W-:Y:S01]  /*2a50*/  ULDC.64 UR4, c[0x0][0x310] ;  /* 0x0000c40000047ab9 */ /* 0x000fe20000000a00 */
[----:B------:R-:W-:-:S02]  /*2a60*/  IMAD R95, R42, -0x80, R25 ;  /* 0xffffff802a5f7824 */ /* 0x000fc400078e0219 */
[----:B------:R-:W-:Y:S02]  /*2a70*/  IMAD R14, R96, UR4, RZ ;  /* 0x00000004600e7c24 */ /* 0x000fe4000f8e02ff */
[----:B------:R-:W-:Y:S01]  /*2a80*/  IMAD.IADD R13, R13, 0x1, R11 ;  /* 0x000000010d0d7824 */ /* 0x000fe200078e020b */
[----:B------:R-:W-:Y:S01]  /*2a90*/  VIMNMX R95, R95, 0x80, PT ;  /* 0x000000805f5f7848 */ /* 0x000fe20003fe0100 */
[C---:B------:R-:W-:Y:S02]  /*2aa0*/  IMAD R11, R99.reuse, UR5, R14 ;  /* 0x00000005630b7c24 */ /* 0x040fe4000f8e020e */
[----:B------:R-:W-:Y:S01]  /*2ab0*/  IMAD.WIDE.U32 R12, R99, UR4, R12 ;  /* 0x00000004630c7c25 */ /* 0x000fe2000f8e000c */
[----:B------:R-:W-:-:S03]  /*2ac0*/  ULDC.64 UR4, c[0x0][0x308] ;  /* 0x0000c20000047ab9 */ /* 0x000fc60000000a00 */
[----:B------:R-:W-:Y:S01]  /*2ad0*/  IMAD.IADD R13, R13, 0x1, R11 ;  /* 0x000000010d0d7824 */ /* 0x000fe200078e020b */
[----:B------:R-:W-:Y:S01]  /*2ae0*/  SHF.R.S32.HI R11, RZ, 0x1f, R27 ;  /* 0x0000001fff0b7819 */ /* 0x000fe2000001141b */
[----:B------:R-:W-:Y:S02]  /*2af0*/  IMAD R14, R10, R27, RZ ;  /* 0x0000001b0a0e7224 */ /* 0x000fe400078e02ff */
[----:B------:R-:W-:-:S04]  /*2b00*/  IMAD.WIDE.U32 R40, R197, UR4, R12 ;  /* 0x00000004c5287c25 */ /* 0x000fc8000f8e000c */
[----:B------:R-:W-:Y:S01]  /*2b10*/  IMAD R101, R197, UR5, R41 ;  /* 0x00000005c5657c24 */ /* 0x000fe2000f8e0229 */
[----:B------:R-:W-:Y:S01]  /*2b20*/  ULDC.64 UR4, c[0x0][0x2e8] ;  /* 0x0000ba0000047ab9 */ /* 0x000fe20000000a00 */
[C---:B------:R-:W-:Y:S01]  /*2b30*/  IMAD R89, R11.reuse, R28, R14 ;  /* 0x0000001c0b597224 */ /* 0x040fe200078e020e */
[----:B------:R-:W-:Y:S01]  /*2b40*/  LEA R106, P4, R40, UR4, 0x1 ;  /* 0x00000004286a7c11 */ /* 0x000fe2000f8808ff */
[----:B------:R-:W-:Y:S02]  /*2b50*/  IMAD R11, R11, R34, R15 ;  /* 0x000000220b0b7224 */ /* 0x000fe400078e020f */
[----:B------:R-:W-:Y:S01]  /*2b60*/  IMAD.WIDE.U32 R14, R28, R27, RZ ;  /* 0x0000001b1c0e7225 */ /* 0x000fe200078e00ff */
[----:B------:R-:W-:-:S03]  /*2b70*/  LEA.HI.X R101, R40, UR5, R101, 0x1, P4 ;  /* 0x0000000528657c11 */ /* 0x000fc6000a0f0c65 */
[----:B------:R-:W-:Y:S01]  /*2b80*/  IMAD.WIDE.U32 R12, R34, R27, RZ ;  /* 0x0000001b220c7225 */ /* 0x000fe200078e00ff */
[----:B------:R-:W-:-:S03]  /*2b90*/  IADD3 R89, R15, R89, RZ ;  /* 0x000000590f597210 */ /* 0x000fc60007ffe0ff */
[----:B------:R-:W-:Y:S01]  /*2ba0*/  IMAD.IADD R11, R13, 0x1, R11 ;  /* 0x000000010d0b7824 */ /* 0x000fe200078e020b */
[----:B------:R-:W-:Y:S06]  /*2bb0*/  @!P3 BRA `(.L_x_1696) ;  /* 0x000000240098b947 */ /* 0x000fec0003800000 */
        /* <DEDUP_REMOVED lines=14> */
[----:B------:R-:W-:-:S04]  /*2ca0*/  LEA R40, P3, R41, UR4, 0x1 ;  /* 0x0000000429287c11 */ /* 0x000fc8000f8608ff */
[----:B------:R-:W-:Y:S01]  /*2cb0*/  LEA.HI.X R41, R41, UR5, R42, 0x1, P3 ;  /* 0x0000000529297c11 */ /* 0x000fe200098f0c2a */
[----:B------:R-:W-:Y:S01]  /*2cc0*/  ULDC.64 UR4, c[0x0][0x400] ;  /* 0x0001000000047ab9 */ /* 0x000fe20000000a00 */
[----:B------:R-:W-:-:S05]  /*2cd0*/  IADD3 R43, P3, R84, R12, RZ ;  /* 0x0000000c542b7210 */ /* 0x000fca0007f7e0ff */
[----:B------:R-:W-:Y:S01]  /*2ce0*/  IMAD.X R44, R11, 0x1, R77, P3 ;  /* 0x000000010b2c7824 */ /* 0x000fe200018e064d */
        /* <DEDUP_REMOVED lines=10> */
.L_x_1698:
[----:B------:R-:W-:Y:S05]  /*2d90*/  BSYNC B1 ;  /* 0x0000000000017941 */ /* 0x000fea0003800000 */
.L_x_1697:
[----:B------:R-:W-:Y:S01]  /*2da0*/  VIADD R44, R188, 0x20 ;  /* 0x00000020bc2c7836 */ /* 0x000fe20000000000 */
[----:B------:R-:W-:Y:S01]  /*2db0*/  BSSY B1, `(.L_x_1699) ;  /* 0x0000029000017945 */ /* 0x000fe20003800000 */
[----:B0----5:R-:W-:Y:S01]  /*2dc0*/  IMAD.MOV.U32 R40, RZ, RZ, R64 ;  /* 0x000000ffff287224 */ /* 0x021fe200078e0040 */
[----:B------:R-:W-:Y:S01]  /*2dd0*/  CS2R R60, SRZ ;  /* 0x00000000003c7805 */ /* 0x000fe2000001ff00 */
[----:B------:R-:W-:Y:S01]  /*2de0*/  IMAD.MOV.U32 R41, RZ, RZ, R65 ;  /* 0x000000ffff297224 */ /* 0x000fe200078e0041 */
[----:B------:R-:W-:Y:S01]  /*2df0*/  ISETP.GE.AND P3, PT, R44, R95, PT ;  /* 0x0000005f2c00720c */ /* 0x000fe20003f66270 */
[----:B------:R-:W-:Y:S01]  /*2e00*/  IMAD.MOV.U32 R42, RZ, RZ, R68 ;  /* 0x000000ffff2a7224 */ /* 0x000fe200078e0044 */
[----:B------:R-:W-:Y:S01]  /*2e10*/  CS2R R58, SRZ ;  /* 0x00000000003a7805 */ /* 0x000fe2000001ff00 */
        /* <DEDUP_REMOVED lines=9> */
[----:B------:R-:W-:Y:S02]  /*2eb0*/  P2R R117, PR, RZ, 0x8 ;  /* 0x00000008ff757803 */ /* 0x000fe40000000000 */
[----:B------:R-:W-:Y:S02]  /*2ec0*/  PRMT R113, R40, 0x5410, R41 ;  /* 0x0000541028717816 */ /* 0x000fe40000000029 */
[----:B------:R-:W-:Y:S02]  /*2ed0*/  PRMT R120, R42, 0x7610, R120 ;  /* 0x000076102a787816 */ /* 0x000fe40000000078 */
[----:B------:R-:W-:Y:S01]  /*2ee0*/  PRMT R119, R119, 0x5410, R43 ;  /* 0x0000541077777816 */ /* 0x000fe2000000002b */
        /* <DEDUP_REMOVED lines=21> */
.L_x_1700:
[----:B------:R-:W-:Y:S05]  /*3040*/  BSYNC B1 ;  /* 0x0000000000017941 */ /* 0x000fea0003800000 */
.L_x_1699:
        /* <DEDUP_REMOVED lines=11> */
[----:B------:R-:W-:Y:S01]  /*3100*/  CS2R R50, SRZ ;  /* 0x0000000000327805 */ /* 0x000fe2000001ff00 */
        /* <DEDUP_REMOVED lines=9> */
[----:B------:R-:W-:-:S02]  /*31a0*/  CS2R R42, SRZ ;  /* 0x00000000002a7805 */ /* 0x000fc4000001ff00 */
        /* <DEDUP_REMOVED lines=22> */
.L_x_1702:
[----:B------:R-:W-:Y:S05]  /*3310*/  BSYNC B1 ;  /* 0x0000000000017941 */ /* 0x000fea0003800000 */
.L_x_1701:
        /* <DEDUP_REMOVED lines=32> */
.L_x_1704:
[----:B------:R-:W-:Y:S05]  /*3520*/  BSYNC B1 ;  /* 0x0000000000017941 */ /* 0x000fea0003800000 */
.L_x_1703:
[----:B-----5:R-:W-:Y:S01]  /*3530*/  IMAD.MOV.U32 R11, RZ, RZ, R48 ;  /* 0x000000ffff0b7224 */ /* 0x020fe200078e0030 */
[----:B------:R-:W-:Y:S01]  /*3540*/  UISETP.NE.AND UP0, UPT, UR39, 0x3, UPT ;  /* 0x000000032700788c */ /* 0x000fe2000bf05270 */
[----:B0-----:R-:W-:Y:S02]  /*3550*/  IMAD.MOV.U32 R12, RZ, RZ, R49 ;  /* 0x000000ffff0c7224 */ /* 0x001fe400078e0031 */
[----:B------:R-:W-:Y:S02]  /*3560*/  IMAD.MOV.U32 R13, RZ, RZ, R52 ;  /* 0x000000ffff0d7224 */ /* 0x000fe400078e0034 */
[----:B------:R-:W-:Y:S01]  /*3570*/  IMAD.MOV.U32 R14, RZ, RZ, R53 ;  /* 0x000000ffff0e7224 */ /* 0x000fe200078e0035 */
[----:B------:R-:W-:Y:S01]  /*3580*/  PRMT R114, R11, 0x5410, R12 ;  /* 0x000054100b727816 */ /* 0x000fe2000000000c */
[----:B------:R-:W-:Y:S01]  /*3590*/  IMAD.MOV.U32 R11, RZ, RZ, R50 ;  /* 0x000000ffff0b7224 */ /* 0x000fe200078e0032 */
[----:B------:R-:W-:Y:S02]  /*35a0*/  MOV R12, R51 ;  /* 0x00000033000c7202 */ /* 0x000fe40000000f00 */
[----:B------:R-:W-:Y:S01]  /*35b0*/  PRMT R116, R13, 0x5410, R14 ;  /* 0x000054100d747816 */ /* 0x000fe2000000000e */
[----:B------:R-:W-:Y:S01]  /*35c0*/  IMAD.MOV.U32 R13, RZ, RZ, R54 ;  /* 0x000000ffff0d7224 */ /* 0x000fe200078e0036 */
[----:B------:R-:W-:Y:S01]  /*35d0*/  PLOP3.LUT P5, PT, PT, PT, UP0, 0x80, 0x0 ;  /* 0x000000000000781c */ /* 0x000fe20003faf008 */
[----:B------:R-:W-:Y:S01]  /*35e0*/  IMAD.MOV.U32 R14, RZ, RZ, R55 ;  /* 0x000000ffff0e7224 */ /* 0x000fe200078e0037 */
[----:B------:R-:W-:Y:S01]  /*35f0*/  PRMT R115, R11, 0x5410, R12 ;  /* 0x000054100b737816 */ /* 0x000fe2000000000c */
[----:B------:R-:W-:-:S02]  /*3600*/  IMAD.MOV.U32 R11, RZ, RZ, R40 ;  /* 0x000000ffff0b7224 */ /* 0x000fc400078e0028 */
[----:B------:R-:W-:Y:S01]  /*3610*/  IMAD.MOV.U32 R12, RZ, RZ, R41 ;  /* 0x000000ffff0c7224 */ /* 0x000fe200078e0029 */
[----:B------:R-:W-:Y:S01]  /*3620*/  PRMT R118, R13, 0x5410, R14 ;  /* 0x000054100d767816 */ /* 0x000fe2000000000e */
[----:B------:R-:W-:Y:S02]  /*3630*/  IMAD.MOV.U32 R13, RZ, RZ, R44 ;  /* 0x000000ffff0d7224 */ /* 0x000fe400078e002c */
[----:B------:R-:W-:Y:S01]  /*3640*/  IMAD.MOV.U32 R14, RZ, RZ, R45 ;  /* 0x000000ffff0e7224 */ /* 0x000fe200078e002d */
[----:B------:R-:W-:Y:S01]  /*3650*/  PRMT R74, R11, 0x5410, R12 ;  /* 0x000054100b4a7816 */ /* 0x000fe2000000000c */
[----:B------:R-:W-:Y:S02]  /*3660*/  IMAD.MOV.U32 R11, RZ, RZ, R42 ;  /* 0x000000ffff0b7224 */ /* 0x000fe400078e002a */
[----:B------:R-:W-:Y:S01]  /*3670*/  IMAD.MOV.U32 R12, RZ, RZ, R43 ;  /* 0x000000ffff0c7224 */ /* 0x000fe200078e002b */
[----:B------:R-:W-:Y:S01]  /*3680*/  PRMT R108, R13, 0x5410, R14 ;  /* 0x000054100d6c7816 */ /* 0x000fe2000000000e */
[----:B------:R-:W-:Y:S01]  /*3690*/  IMAD.MOV.U32 R13, RZ, RZ, R46 ;  /* 0x000000ffff0d7224 */ /* 0x000fe200078e002e */
[----:B------:R-:W-:-:S02]  /*36a0*/  MOV R14, R47 ;  /* 0x0000002f000e7202 */ /* 0x000fc40000000f00 */
[----:B------:R-:W-:Y:S02]  /*36b0*/  PRMT R104, R11, 0x5410, R12 ;  /* 0x000054100b687816 */ /* 0x000fe4000000000c */
[----:B------:R-:W-:Y:S01]  /*36c0*/  PRMT R109, R13, 0x5410, R14 ;  /* 0x000054100d6d7816 */ /* 0x000fe2000000000e */
[----:B------:R-:W-:Y:S06]  /*36d0*/  @!P5 BRA `(.L_x_1705) ;  /* 0x000000000004d947 */ /* 0x000fec0003800000 */
[----:B------:R-:W-:Y:S01]  /*36e0*/  BPT.TRAP 0x1 ;  /* 0x000000040000795c */ /* 0x000fe20000300000 */
.L_x_1705:
[----:B------:R-:W-:Y:S01]  /*36f0*/  IMAD R89, R19, 0x8, R18 ;  /* 0x0000000813597824 */ /* 0x000fe200078e0212 */
[----:B------:R-:W-:Y:S01]  /*3700*/  SHF.L.U32 R100, R199, 0x1f, RZ ;  /* 0x0000001fc7647819 */ /* 0x000fe200000006ff */
[----:B------:R-:W-:Y:S03]  /*3710*/  BSSY B1, `(.L_x_1706) ;  /* 0x0000003000017945 */ /* 0x000fe60003800000 */
[----:B------:R-:W0:Y:S02]  /*3720*/  SYNCS.PHASECHK.TRANS64.TRYWAIT P6, [R89+URZ+0x28890], R100 ;  /* 0x02889064590075a7 */ /* 0x000e2400080c017f */
[----:B0-----:R-:W-:Y:S05]  /*3730*/  @!P6 BRA `(.L_x_1707) ;  /* 0x000002280080e947 */ /* 0x001fea0003800000 */
.L_x_2113:
[----:B------:R-:W-:Y:S05]  /*3740*/  BSYNC B1 ;  /* 0x0000000000017941 */ /* 0x000fea0003800000 */
.L_x_1706:
[----:B------:R-:W-:-:S03]  /*3750*/  UMOV UR4, 0xffffffff ;  /* 0xffffffff00047882 */ /* 0x000fc60000000000 */
[----:B------:R-:W-:Y:S05]  /*3760*/  BRA.DIV UR4, `(.L_x_1708) ;  /* 0x0000022a04887947 */ /* 0x000fea000b800000 */
[----:B------:R1:W2:Y:S04]  /*3770*/  SHFL.IDX PT, R75, R101, RZ, 0x181f ;  /* 0x00181fff654b7589 */ /* 0x0002a800000e0000 */
[----:B------:R1:W3:Y:S02]  /*3780*/  SHFL.IDX PT, R103, R106, RZ, 0x181f ;  /* 0x00181fff6a677589 */ /* 0x0002e400000e0000 */
.L_x_2117:
        /* <DEDUP_REMOVED lines=22> */
[CC--:B------:R-:W-:Y:S01]  /*38f0*/  FMUL.FTZ R126, R68.reuse, R71.reuse ;  /* 0x00000047447e7220 */ /* 0x0c0fe20000410000 */
[----:B------:R-:W-:Y:S02]  /*3900*/  HADD2.F32 R69, -RZ, R69.H0_H0 ;  /* 0x20000045ff457230 */ /* 0x000fe40000004100 */
[-C--:B------:R-:W-:Y:S01]  /*3910*/  FMUL.FTZ R124, R11, R122.reuse ;  /* 0x0000007a0b7c7220 */ /* 0x080fe20000410000 */
[----:B------:R-:W-:Y:S01]  /*3920*/  FMUL.FTZ R121, R15, R71 ;  /* 0x000000470f797220 */ /* 0x000fe20000410000 */
[----:B------:R-:W-:Y:S01]  /*3930*/  FMUL.FTZ R122, R13, R122 ;  /* 0x0000007a0d7a7220 */ /* 0x000fe20000410000 */
[-C--:B------:R-:W-:Y:S01]  /*3940*/  FFMA.FTZ R126, R15, R69.reuse, -R126 ;  /* 0x000000450f7e7223 */ /* 0x080fe2000001087e */
[-C--:B------:R-:W-:Y:S02]  /*3950*/  FFMA.FTZ R124, R13, R70.reuse, -R124 ;  /* 0x000000460d7c7223 */ /* 0x080fe4000001087c */
[----:B------:R-:W-:Y:S01]  /*3960*/  FFMA.FTZ R71, R11, R70, R122 ;  /* 0x000000460b477223 */ /* 0x000fe2000001007a */
[----:B------:R-:W-:Y:S01]  /*3970*/  FFMA.FTZ R123, R68, R69, R121 ;  /* 0x00000045447b7223 */ /* 0x000fe20000010079 */
[----:B------:R-:W-:-:S02]  /*3980*/  HADD2.F32 R15, -RZ, R120.H1_H1 ;  /* 0x30000078ff0f7230 */ /* 0x000fc40000004100 */
[----:B------:R-:W-:Y:S02]  /*3990*/  HADD2.F32 R120, -RZ, R120.H0_H0 ;  /* 0x20000078ff787230 */ /* 0x000fe40000004100 */
[----:B------:R-:W-:Y:S02]  /*39a0*/  HADD2.F32 R68, -RZ, R119.H1_H1 ;  /* 0x30000077ff447230 */ /* 0x000fe40000004100 */
[----:B------:R-:W-:Y:S02]  /*39b0*/  HADD2.F32 R11, -RZ, R12.H1_H1 ;  /* 0x3000000cff0b7230 */ /* 0x000fe40000004100 */
[----:B------:R-:W-:Y:S02]  /*39c0*/  HADD2.F32 R13, -RZ, R14.H1_H1 ;  /* 0x3000000eff0d7230 */ /* 0x000fe40000004100 */
[----:B------:R-:W-:Y:S02]  /*39d0*/  HADD2.F32 R12, -RZ, R12.H0_H0 ;  /* 0x2000000cff0c7230 */ /* 0x000fe40000004100 */
[----:B------:R-:W-:Y:S01]  /*39e0*/  FMUL.FTZ R69, R11, R120 ;  /* 0x000000780b457220 */ /* 0x000fe20000410000 */
[----:B------:R-:W-:-:S02]  /*39f0*/  HADD2.F32 R14, -RZ, R14.H0_H0 ;  /* 0x2000000eff0e7230 */ /* 0x000fc40000004100 */
[----:B------:R-:W-:Y:S01]  /*3a00*/  FMUL.FTZ R121, R13, R68 ;  /* 0x000000440d797220 */ /* 0x000fe20000410000 */
[----:B------:R-:W-:Y:S02]  /*3a10*/  HADD2.F32 R119, -RZ, R119.H0_H0 ;  /* 0x20000077ff777230 */ /* 0x000fe40000004100 */
[C---:B------:R-:W-:Y:S01]  /*3a20*/  FMUL.FTZ R120, R12.reuse, R120 ;  /* 0x000000780c787220 */ /* 0x040fe20000410000 */
[-C--:B------:R-:W-:Y:S01]  /*3a30*/  FFMA.FTZ R69, R12, R15.reuse, -R69 ;  /* 0x0000000f0c457223 */ /* 0x080fe20000010845 */
[C---:B------:R-:W-:Y:S02]  /*3a40*/  FMUL.FTZ R68, R14.reuse, R68 ;  /* 0x000000440e447220 */ /* 0x040fe40000410000 */
[----:B------:R-:W-:Y:S01]  /*3a50*/  FFMA.FTZ R120, R11, R15, R120 ;  /* 0x0000000f0b787223 */ /* 0x000fe20000010078 */
[-C--:B------:R-:W-:Y:S01]  /*3a60*/  FFMA.FTZ R121, R14, R119.reuse, -R121 ;  /* 0x000000770e797223 */ /* 0x080fe20000010879 */
[----:B------:R-:W-:Y:S01]  /*3a70*/  FFMA.FTZ R68, R13, R119, R68 ;  /* 0x000000770d447223 */ /* 0x000fe20000010044 */
[----:B------:R-:W-:-:S02]  /*3a80*/  F2FP.F16.F32.PACK_AB R13, R71, R124 ;  /* 0x0000007c470d723e */ /* 0x000fc400000000ff */
[----:B------:R-:W-:Y:S02]  /*3a90*/  F2FP.F16.F32.PACK_AB R15, R123, R126 ;  /* 0x0000007e7b0f723e */ /* 0x000fe400000000ff */
[----:B------:R-:W-:Y:S02]  /*3aa0*/  F2FP.F16.F32.PACK_AB R12, R120, R69 ;  /* 0x00000045780c723e */ /* 0x000fe400000000ff */
[----:B------:R-:W-:-:S07]  /*3ab0*/  F2FP.F16.F32.PACK_AB R14, R68, R121 ;  /* 0x00000079440e723e */ /* 0x000fce00000000ff */
.L_x_1714:
[----:B------:R-:W-:Y:S05]  /*3ac0*/  BSYNC B3 ;  /* 0x0000000000037941 */ /* 0x000fea0003800000 */
.L_x_1713:
[----:B0-----:R4:W-:Y:S02]  /*3ad0*/  ST.E.128 desc[UR52][R72.64], R12 ;  /* 0x0000000c48007985 */ /* 0x0019e4000c101d34 */
.L_x_1712:
[----:B------:R-:W-:Y:S05]  /*3ae0*/  BSYNC B2 ;  /* 0x0000000000027941 */ /* 0x000fea0003800000 */
.L_x_1711:
        /* <DEDUP_REMOVED lines=47> */
.L_x_1716:
[----:B------:R-:W-:Y:S05]  /*3de0*/  BSYNC B2 ;  /* 0x0000000000027941 */ /* 0x000fea0003800000 */
.L_x_1715:
[----:B0-----:R0:W-:Y:S02]  /*3df0*/  ST.E.128 desc[UR52][R68.64], R12 ;  /* 0x0000000c44007985 */ /* 0x0011e4000c101d34 */
.L_x_1710:
[----:B------:R-:W-:Y:S05]  /*3e00*/  BSYNC B1 ;  /* 0x0000000000017941 */ /* 0x000fea0003800000 */
.L_x_1709:
[----:B------:R-:W-:-:S03]  /*3e10*/  UMOV UR4, 0xffffffff ;  /* 0xffffffff00047882 */ /* 0x000fc60000000000 */
[----:B------:R-:W-:Y:S05]  /*3e20*/  BRA.DIV UR4, `(.L_x_1717) ;  /* 0x0000022604247947 */ /* 0x000fea000b800000 */
[----:B------:R1:W1:Y:S04]  /*3e30*/  SHFL.IDX PT, R67, R101, 0x1, 0x181f ;  /* 0x00381f0065437f89 */ /* 0x00026800000e0000 */
[----:B0-----:R0:W0:Y:S02]  /*3e40*/  SHFL.IDX PT, R69, R106, 0x1, 0x181f ;  /* 0x00381f006a457f89 */ /* 0x00102400000e0000 */
.L_x_2121:
[----:B------:R-:W-:Y:S01]  /*3e50*/  ISETP.NE.AND P6, PT, R117, RZ, PT ;  /* 0x000000ff7500720c */ /* 0x000fe20003fc5270 */
[----:B------:R-:W-:-:S12]  /*3e60*/  BSSY B1, `(.L_x_1718) ;  /* 0x0000066000017945 */ /* 0x000fd80003800000 */
[----:B------:R-:W-:Y:S05]  /*3e70*/  @P6 BRA `(.L_x_1719) ;  /* 0x0000000400906947 */ /* 0x000fea0003800000 */
[----:B------:R-:W-:Y:S04]  /*3e80*/  BSSY B2, `(.L_x_1720) ;  /* 0x0000032000027945 */ /* 0x000fe80003800000 */
[----:B------:R-:W-:Y:S05]  /*3e90*/  @P1 BRA `(.L_x_1721) ;  /* 0x0000000000c01947 */ /* 0x000fea0003800000 */
[----:B----4-:R4:W2:Y:S01]  /*3ea0*/  LDS.128 R12, [R91+0x19400] ;  /* 0x019400005b0c7984 */ /* 0x0108a20000000c00 */
[C---:B0-----:R-:W-:Y:S01]  /*3eb0*/  LEA R64, P6, R16.reuse, R69, 0x1 ;  /* 0x0000004510407211 */ /* 0x041fe200078c08ff */
[----:B------:R-:W-:Y:S03]  /*3ec0*/  BSSY B3, `(.L_x_1722) ;  /* 0x000002c000037945 */ /* 0x000fe60003800000 */
[----:B-1----:R-:W-:Y:S02]  /*3ed0*/  LEA.HI.X R65, R16, R67, R17, 0x1, P6 ;  /* 0x0000004310417211 */ /* 0x002fe400030f0c11 */
[----:B------:R-:W-:-:S13]  /*3ee0*/  ISETP.GE.AND P6, PT, R22, R102, PT ;  /* 0x000000661600720c */ /* 0x000fda0003fc6270 */
[----:B----4-:R-:W-:Y:S05]  /*3ef0*/  @P6 BRA `(.L_x_1723) ;  /* 0x0000000000a06947 */ /* 0x010fea0003800000 */
[----:B------:R-:W-:Y:S01]  /*3f00*/  SHF.R.U64 R11, R60, 0x10, R61 ;  /* 0x000000103c0b7819 */ /* 0x000fe2000000123d */
[--C-:B--2---:R-:W-:Y:S01]  /*3f10*/  HADD2.F32 R60, -RZ, R15.reuse.H1_H1 ;  /* 0x3000000fff3c7230 */ /* 0x104fe20000004100 */
        /* <DEDUP_REMOVED lines=38> */
.L_x_1723:
[----:B------:R-:W-:Y:S05]  /*4180*/  BSYNC B3 ;  /* 0x0000000000037941 */ /* 0x000fea0003800000 */
.L_x_1722:
[----:B--2---:R0:W-:Y:S02]  /*4190*/  ST.E.128 desc[UR52][R64.64], R12 ;  /* 0x0000000c40007985 */ /* 0x0041e4000c101d34 */
.L_x_1721:
[----:B------:R-:W-:Y:S05]  /*41a0*/  BSYNC B2 ;  /* 0x0000000000027941 */ /* 0x000fea0003800000 */
.L_x_1720:
[----:B------:R-:W-:Y:S05]  /*41b0*/  @P2 BRA `(.L_x_1719) ;  /* 0x0000000000c02947 */ /* 0x000fea0003800000 */
[----:B0---4-:R0:W4:Y:S01]  /*41c0*/  LDS.128 R12, [R91+0x1d400] ;  /* 0x01d400005b0c7984 */ /* 0x0111220000000c00 */
[C---:B------:R-:W-:Y:S01]  /*41d0*/  LEA R60, P6, R2.reuse, R69, 0x1 ;  /* 0x00000045023c7211 */ /* 0x040fe200078c08ff */
[----:B------:R-:W-:Y:S03]  /*41e0*/  BSSY B2, `(.L_x_1724) ;  /* 0x000002c000027945 */ /* 0x000fe60003800000 */
[----:B-1----:R-:W-:Y:S02]  /*41f0*/  LEA.HI.X R61, R2, R67, R185, 0x1, P6 ;  /* 0x00000043023d7211 */ /* 0x002fe400030f0cb9 */
        /* <DEDUP_REMOVED lines=42> */
.L_x_1725:
[----:B------:R-:W-:Y:S05]  /*44a0*/  BSYNC B2 ;  /* 0x0000000000027941 */ /* 0x000fea0003800000 */
.L_x_1724:
[----:B----4-:R0:W-:Y:S02]  /*44b0*/  ST.E.128 desc[UR52][R60.64], R12 ;  /* 0x0000000c3c007985 */ /* 0x0101e4000c101d34 */
.L_x_1719:
[----:B------:R-:W-:Y:S05]  /*44c0*/  BSYNC B1 ;  /* 0x0000000000017941 */ /* 0x000fea0003800000 */
.L_x_1718:
[----:B------:R-:W-:-:S03]  /*44d0*/  UMOV UR4, 0xffffffff ;  /* 0xffffffff00047882 */ /* 0x000fc60000000000 */
[----:B------:R-:W-:Y:S05]  /*44e0*/  BRA.DIV UR4, `(.L_x_1726) ;  /* 0x0000021e04c07947 */ /* 0x000fea000b800000 */
[----:B------:R1:W1:Y:S04]  /*44f0*/  SHFL.IDX PT, R59, R101, 0x2, 0x181f ;  /* 0x00581f00653b7f89 */ /* 0x00026800000e0000 */
[----:B0-----:R0:W0:Y:S02]  /*4500*/  SHFL.IDX PT, R61, R106, 0x2, 0x181f ;  /* 0x00581f006a3d7f89 */ /* 0x00102400000e0000 */
.L_x_2125:
[----:B------:R-:W-:Y:S04]  /*4510*/  BSSY B1, `(.L_x_1727) ;  /* 0x0000066000017945 */ /* 0x000fe80003800000 */
        /* <DEDUP_REMOVED lines=49> */
.L_x_1732:
[----:B------:R-:W-:Y:S05]  /*4830*/  BSYNC B3 ;  /* 0x0000000000037941 */ /* 0x000fea0003800000 */
.L_x_1731:
[----:B--2---:R0:W-:Y:S02]  /*4840*/  ST.E.128 desc[UR52][R56.64], R12 ;  /* 0x0000000c38007985 */ /* 0x0041e4000c101d34 */
.L_x_1730:
[----:B------:R-:W-:Y:S05]  /*4850*/  BSYNC B2 ;  /* 0x0000000000027941 */ /* 0x000fea0003800000 */
.L_x_1729:
        /* <DEDUP_REMOVED lines=47> */
.L_x_1734:
[----:B------:R-:W-:Y:S05]  /*4b50*/  BSYNC B2 ;  /* 0x0000000000027941 */ /* 0x000fea0003800000 */
.L_x_1733:
[----:B----4-:R0:W-:Y:S02]  /*4b60*/  ST.E.128 desc[UR52][R52.64], R12 ;  /* 0x0000000c34007985 */ /* 0x0101e4000c101d34 */
.L_x_1728:
[----:B------:R-:W-:Y:S05]  /*4b70*/  BSYNC B1 ;  /* 0x0000000000017941 */ /* 0x000fea0003800000 */
.L_x_1727:
[----:B------:R-:W-:-:S03]  /*4b80*/  UMOV UR4, 0xffffffff ;  /* 0xffffffff00047882 */ /* 0x000fc60000000000 */
[----:B------:R-:W-:Y:S05]  /*4b90*/  BRA.DIV UR4, `(.L_x_1735) ;  /* 0x0000021a04607947 */ /* 0x000fea000b800000 */
[----:B-1----:R-:W1:Y:S04]  /*4ba0*/  SHFL.IDX PT, R101, R101, 0x3, 0x181f ;  /* 0x00781f0065657f89 */ /* 0x002e6800000e0000 */
[----:B------:R0:W0:Y:S02]  /*4bb0*/  SHFL.IDX PT, R51, R106, 0x3, 0x181f ;  /* 0x00781f006a337f89 */ /* 0x00002400000e0000 */
.L_x_2129:
[----:B------:R-:W-:Y:S05]  /*4bc0*/  @P4 BRA `(.L_x_1736) ;  /* 0x0000003400484947 */ /* 0x000fea0003800000 */
[----:B------:R-:W-:Y:S04]  /*4bd0*/  BSSY B1, `(.L_x_1737) ;  /* 0x0000032000017945 */ /* 0x000fe80003800000 */
        /* <DEDUP_REMOVED lines=47> */
.L_x_1740:
[----:B------:R-:W-:Y:S05]  /*4ed0*/  BSYNC B2 ;  /* 0x0000000000027941 */ /* 0x000fea0003800000 */
.L_x_1739:
[----:B----4-:R0:W-:Y:S02]  /*4ee0*/  ST.E.128 desc[UR52][R48.64], R12 ;  /* 0x0000000c30007985 */ /* 0x0101e4000c101d34 */
.L_x_1738:
[----:B------:R-:W-:Y:S05]  /*4ef0*/  BSYNC B1 ;  /* 0x0000000000017941 */ /* 0x000fea0003800000 */
.L_x_1737:
        /* <DEDUP_REMOVED lines=47> */
.L_x_1742:
[----:B------:R-:W-:Y:S05]  /*51f0*/  BSYNC B1 ;  /* 0x0000000000017941 */ /* 0x000fea0003800000 */
.L_x_1741:
[----:B----4-:R0:W-:Y:S01]  /*5200*/  ST.E.128 desc[UR52][R44.64], R12 ;  /* 0x0000000c2c007985 */ /* 0x0101e2000c101d34 */
[----:B------:R-:W-:Y:S05]  /*5210*/  BRA `(.L_x_1736) ;  /* 0x0000002c00b47947 */ /* 0x000fea0003800000 */
.L_x_1696:
[C---:B------:R-:W-:Y:S01]  /*5220*/  VIADD R40, R188.reuse, 0x20 ;  /* 0x00000020bc287836 */ /* 0x040fe20000000000 */
[----:B------:R-:W-:Y:S01]  /*5230*/  CS2R R46, SRZ ;  /* 0x00000000002e7805 */ /* 0x000fe2000001ff00 */
[----:B------:R-:W-:-:S03]  /*5240*/  VIADD R44, R188, 0x40 ;  /* 0x00000040bc2c7836 */ /* 0x000fc60000000000 */
[----:B------:R-:W-:-:S04]  /*5250*/  ISETP.GE.AND P4, PT, R40, R95, PT ;  /* 0x0000005f2800720c */ /* 0x000fc80003f86270 */
        /* <DEDUP_REMOVED lines=18> */
[----:B------:R-:W-:-:S05]  /*5380*/  @!P5 IADD3 R44, P6, R82, R14, RZ ;  /* 0x0000000e522cd210 */ /* 0x000fca0007fde0ff */
[----:B------:R-:W-:Y:S02]  /*5390*/  @!P5 IMAD.X R45, R89, 0x1, R39, P6 ;  /* 0x00000001592dd824 */ /* 0x000fe400030e0627 */
[----:B------:R-:W0:Y:S01]  /*53a0*/  @!P5 LDC.64 R50, c[0x0][0x400] ;  /* 0x00010000ff32db82 */ /* 0x000e220000000a00 */
[----:B----4-:R-:W-:-:S04]  /*53b0*/  @!P5 LEA R48, P6, R44, R48, 0x1 ;  /* 0x000000302c30d211 */ /* 0x010fc800078c08ff */
[----:B------:R-:W-:Y:S02]  /*53c0*/  @!P5 LEA.HI.X R49, R44, R49, R45, 0x1, P6 ;  /* 0x000000312c31d211 */ /* 0x000fe400030f0c2d */
[----:B------:R-:W-:-:S05]  /*53d0*/  @!P5 IADD3 R44, P6, R86, R12, RZ ;  /* 0x0000000c562cd210 */ /* 0x000fca0007fde0ff */
[----:B------:R-:W-:Y:S01]  /*53e0*/  @!P5 IMAD.X R45, R11, 0x1, R78, P6 ;  /* 0x000000010b2dd824 */ /* 0x000fe200030e064e */
[----:B0-----:R-:W-:-:S04]  /*53f0*/  @!P5 LEA R50, P6, R44, R50, 0x1 ;  /* 0x000000322c32d211 */ /* 0x001fc800078c08ff */
[----:B------:R-:W-:Y:S02]  /*5400*/  @!P5 LEA.HI.X R51, R44, R51, R45, 0x1, P6 ;  /* 0x000000332c33d211 */ /* 0x000fe400030f0c2d */
[----:B------:R-:W-:Y:S02]  /*5410*/  CS2R R44, SRZ ;  /* 0x00000000002c7805 */ /* 0x000fe4000001ff00 */
[----:B------:R-:W-:-:S04]  /*5420*/  @!P4 LEA R56, P6, R42, R56, 0x1 ;  /* 0x000000382a38c211 */ /* 0x000fc800078c08ff */
[----:B------:R-:W-:Y:S02]  /*5430*/  @!P4 LEA.HI.X R57, R42, R57, R43, 0x1, P6 ;  /* 0x000000392a39c211 */ /* 0x000fe400030f0c2b */
[----:B------:R-:W-:Y:S02]  /*5440*/  CS2R R42, SRZ ;  /* 0x00000000002a7805 */ /* 0x000fe4000001ff00 */
[C---:B-1----:R-:W-:Y:S01]  /*5450*/  @!P4 LEA R58, P6, R40.reuse, R58, 0x1 ;  /* 0x0000003a283ac211 */ /* 0x042fe200078c08ff */
[----:B------:R0:W5:Y:S03]  /*5460*/  @!P5 LDG.E.128 R44, desc[UR52][R50.64] ;  /* 0x00000034322cd981 */ /* 0x000166000c1e1d00 */
[----:B------:R-:W-:Y:S02]  /*5470*/  @!P4 LEA.HI.X R59, R40, R59, R41, 0x1, P6 ;  /* 0x0000003b283bc211 */ /* 0x000fe400030f0c29 */
[----:B------:R-:W-:-:S02]  /*5480*/  CS2R R40, SRZ ;  /* 0x0000000000287805 */ /* 0x000fc4000001ff00 */
[----:B------:R-:W-:Y:S02]  /*5490*/  CS2R R54, SRZ ;  /* 0x0000000000367805 */ /* 0x000fe4000001ff00 */
[----:B------:R-:W-:Y:S02]  /*54a0*/  CS2R R52, SRZ ;  /* 0x0000000000347805 */ /* 0x000fe4000001ff00 */
[----:B------:R1:W5:Y:S01]  /*54b0*/  @!P5 LDG.E.128 R40, desc[UR52][R48.64] ;  /* 0x000000343028d981 */ /* 0x000362000c1e1d00 */
[----:B0-----:R-:W-:-:S03]  /*54c0*/  CS2R R50, SRZ ;  /* 0x0000000000327805 */ /* 0x001fc6000001ff00 */
[----:B------:R0:W5:Y:S01]  /*54d0*/  @!P4 LDG.E.128 R52, desc[UR52][R58.64] ;  /* 0x000000343a34c981 */ /* 0x000162000c1e1d00 */
[----:B-1----:R-:W-:-:S06]  /*54e0*/  CS2R R48, SRZ ;  /* 0x0000000000307805 */ /* 0x002fcc000001ff00 */
[----:B------:R1:W5:Y:S01]  /*54f0*/  @!P4 LDG.E.128 R48, desc[UR52][R56.64] ;  /* 0x000000343830c981 */ /* 0x000362000c1e1d00 */
[----:B--2---:R-:W-:Y:S01]  /*5500*/  @!P3 LEA R64, P4, R62, R64, 0x1 ;  /* 0x000000403e40b211 */ /* 0x004fe200078808ff */
[----:B------:R-:W-:-:S03]  /*5510*/  VIADD R68, R188, 0x60 ;  /* 0x00000060bc447836 */ /* 0x000fc60000000000 */
[----:B------:R-:W-:Y:S02]  /*5520*/  @!P3 LEA.HI.X R65, R62, R65, R63, 0x1, P4 ;  /* 0x000000413e41b211 */ /* 0x000fe400020f0c3f */
[----:B---3--:R-:W-:-:S04]  /*5530*/  @!P3 LEA R66, P4, R60, R66, 0x1 ;  /* 0x000000423c42b211 */ /* 0x008fc800078808ff */
[----:B------:R-:W-:Y:S02]  /*5540*/  @!P3 LEA.HI.X R67, R60, R67, R61, 0x1, P4 ;  /* 0x000000433c43b211 */ /* 0x000fe400020f0c3d */
[----:B------:R-:W-:-:S04]  /*5550*/  ISETP.GE.AND P4, PT, R68, R95, PT ;  /* 0x0000005f4400720c */ /* 0x000fc80003f86270 */
[----:B------:R-:W-:Y:S02]  /*5560*/  ISETP.GE.OR P4, PT, R16, R102, P4 ;  /* 0x000000661000720c */ /* 0x000fe40002786670 */
[----:B0-----:R-:W-:Y:S02]  /*5570*/  CS2R R58, SRZ ;  /* 0x00000000003a7805 */ /* 0x001fe4000001ff00 */
[----:B-1----:R-:W-:Y:S02]  /*5580*/  CS2R R56, SRZ ;  /* 0x0000000000387805 */ /* 0x002fe4000001ff00 */
[----:B------:R-:W-:Y:S02]  /*5590*/  CS2R R62, SRZ ;  /* 0x00000000003e7805 */ /* 0x000fe4000001ff00 */
[----:B------:R-:W-:Y:S01]  /*55a0*/  CS2R R60, SRZ ;  /* 0x00000000003c7805 */ /* 0x000fe2000001ff00 */
        /* <DEDUP_REMOVED lines=11> */
[----:B------:R-:W-:Y:S01]  /*5660*/  ULDC.64 UR4, c[0x0][0x3e8] ;  /* 0x0000fa0000047ab9 */ /* 0x000fe20000000a00 */
[----:B------:R-:W-:Y:S01]  /*5670*/  IMAD.MOV.U32 R13, RZ, RZ, R11 ;  /* 0x000000ffff0d7224 */ /* 0x000fe200078e000b */
[----:B------:R-:W-:-:S04]  /*5680*/  ULDC.64 UR6, c[0x0][0x400] ;  /* 0x0001000000067ab9 */ /* 0x000fc80000000a00 */
[----:B------:R-:W1:Y:S01]  /*5690*/  LDC.64 R66, c[0x0][0x408] ;  /* 0x00010200ff427b82 */ /* 0x000e620000000a00 */
[----:B0-----:R-:W-:-:S04]  /*56a0*/  IMAD.WIDE.U32 R14, R64, 0x60, R14 ;  /* 0x00000060400e7825 */ /* 0x001fc800078e000e */
[----:B------:R-:W-:Y:S01]  /*56b0*/  IMAD R65, R65, 0x60, RZ ;  /* 0x0000006041417824 */ /* 0x000fe200078e02ff */
[----:B------:R-:W-:Y:S01]  /*56c0*/  IADD3 R14, P4, R82, R14, RZ ;  /* 0x0000000e520e7210 */ /* 0x000fe20007f9e0ff */
[----:B-1----:R-:W-:-:S03]  /*56d0*/  IMAD.WIDE.U32 R12, R66, 0x60, R12 ;  /* 0x00000060420c7825 */ /* 0x002fc600078e000c */
[----:B------:R-:W-:Y:S01]  /*56e0*/  IADD3.X R15, R39, R15, R65, P4, !PT ;  /* 0x0000000f270f7210 */ /* 0x000fe200027fe441 */
[----:B------:R-:W-:Y:S01]  /*56f0*/  IMAD R67, R67, 0x60, RZ ;  /* 0x0000006043437824 */ /* 0x000fe200078e02ff */
[----:B------:R-:W-:-:S04]  /*5700*/  IADD3 R11, P4, R86, R12, RZ ;  /* 0x0000000c560b7210 */ /* 0x000fc80007f9e0ff */
[----:B------:R-:W-:Y:S02]  /*5710*/  IADD3.X R12, R78, R13, R67, P4, !PT ;  /* 0x0000000d4e0c7210 */ /* 0x000fe400027fe443 */
[----:B------:R-:W-:-:S04]  /*5720*/  LEA R64, P4, R14, UR4, 0x1 ;  /* 0x000000040e407c11 */ /* 0x000fc8000f8808ff */
[----:B------:R-:W-:Y:S02]  /*5730*/  LEA.HI.X R65, R14, UR5, R15, 0x1, P4 ;  /* 0x000000050e417c11 */ /* 0x000fe4000a0f0c0f */
[----:B------:R-:W-:-:S04]  /*5740*/  LEA R68, P4, R11, UR6, 0x1 ;  /* 0x000000060b447c11 */ /* 0x000fc8000f8808ff */
[----:B------:R-:W-:Y:S01]  /*5750*/  LEA.HI.X R69, R11, UR7, R12, 0x1, P4 ;  /* 0x000000070b457c11 */ /* 0x000fe2000a0f0c0c */
[----:B------:R-:W5:Y:S05]  /*5760*/  LDG.E.128 R64, desc[UR52][R64.64] ;  /* 0x0000003440407981 */ /* 0x000f6a000c1e1d00 */
[----:B------:R-:W5:Y:S03]  /*5770*/  LDG.E.128 R68, desc[UR52][R68.64] ;  /* 0x0000003444447981 */ /* 0x000f66000c1e1d00 */
.L_x_1744:
[----:B------:R-:W-:Y:S05]  /*5780*/  BSYNC B1 ;  /* 0x0000000000017941 */ /* 0x000fea0003800000 */
.L_x_1743:
[----:B-----5:R-:W-:Y:S01]  /*5790*/  IMAD.MOV.U32 R11, RZ, RZ, R66 ;  /* 0x000000ffff0b7224 */ /* 0x020fe200078e0042 */
[----:B------:R-:W-:Y:S01]  /*57a0*/  MOV R12, R67 ;  /* 0x00000043000c7202 */ /* 0x000fe20000000f00 */
[----:B------:R-:W-:Y:S01]  /*57b0*/  IMAD.MOV.U32 R13, RZ, RZ, R64 ;  /* 0x000000ffff0d7224 */ /* 0x000fe200078e0040 */
[----:B------:R-:W-:Y:S01]  /*57c0*/  UISETP.NE.AND UP0, UPT, UR39, 0x3, UPT ;  /* 0x000000032700788c */ /* 0x000fe2000bf05270 */
[----:B------:R-:W-:Y:S01]  /*57d0*/  IMAD.MOV.U32 R14, RZ, RZ, R65 ;  /* 0x000000ffff0e7224 */ /* 0x000fe200078e0041 */
[----:B------:R-:W-:Y:S01]  /*57e0*/  PRMT R112, R12, 0x5410, R11 ;  /* 0x000054100c707816 */ /* 0x000fe2000000000b */
[----:B------:R-:W-:Y:S02]  /*57f0*/  IMAD.MOV.U32 R11, RZ, RZ, R70 ;  /* 0x000000ffff0b7224 */ /* 0x000fe400078e0046 */
[----:B------:R-:W-:Y:S01]  /*5800*/  IMAD.MOV.U32 R12, RZ, RZ, R71 ;  /* 0x000000ffff0c7224 */ /* 0x000fe200078e0047 */
        /* <DEDUP_REMOVED lines=50> */
.L_x_1745:
[----:B------:R-:W-:Y:S01]  /*5b30*/  IMAD R89, R19, 0x8, R18 ;  /* 0x0000000813597824 */ /* 0x000fe200078e0212 */
[----:B------:R-:W-:Y:S01]  /*5b40*/  SHF.L.U32 R100, R199, 0x1f, RZ ;  /* 0x0000001fc7647819 */ /* 0x000fe200000006ff */
[----:B------:R-:W0:Y:S01]  /*5b50*/  LDC R107, c[0x0][0x2f4] ;  /* 0x0000bd00ff6b7b82 */ /* 0x000e220000000800 */
[----:B------:R-:W-:Y:S02]  /*5b60*/  BSSY B1, `(.L_x_1746) ;  /* 0x0000003000017945 */ /* 0x000fe40003800000 */
[----:B------:R-:W1:Y:S02]  /*5b70*/  SYNCS.PHASECHK.TRANS64.TRYWAIT P4, [R89+URZ+0x28890], R100 ;  /* 0x02889064590075a7 */ /* 0x000e64000808017f */
[----:B-1----:R-:W-:Y:S05]  /*5b80*/  @!P4 BRA `(.L_x_1747) ;  /* 0x0000020800b0c947 */ /* 0x002fea0003800000 */
.L_x_2130:
[----:B------:R-:W-:Y:S05]  /*5b90*/  BSYNC B1 ;  /* 0x0000000000017941 */ /* 0x000fea0003800000 */
.L_x_1746:
[----:B------:R-:W-:Y:S01]  /*5ba0*/  UMOV UR4, 0xffffffff ;  /* 0xffffffff00047882 */ /* 0x000fe20000000000 */
[----:B0-----:R-:W-:Y:S02]  /*5bb0*/  IMAD.IADD R109, R107, 0x1, -R36 ;  /* 0x000000016b6d7824 */ /* 0x001fe400078e0a24 */
[----:B------:R-:W-:Y:S05]  /*5bc0*/  BRA.DIV UR4, `(.L_x_1748) ;  /* 0x0000020a04b47947 */ /* 0x000fea000b800000 */
[----:B------:R0:W2:Y:S04]  /*5bd0*/  SHFL.IDX PT, R105, R101, RZ, 0x181f ;  /* 0x00181fff65697589 */ /* 0x0000a800000e0000 */
[----:B------:R0:W3:Y:S02]  /*5be0*/  SHFL.IDX PT, R104, R106, RZ, 0x181f ;  /* 0x00181fff6a687589 */ /* 0x0000e400000e0000 */
.L_x_2134:
[----:B------:R-:W-:Y:S01]  /*5bf0*/  ISETP.GE.OR P4, PT, R188, R95, P1 ;  /* 0x0000005fbc00720c */ /* 0x000fe20000f86670 */
[----:B------:R-:W-:-:S12]  /*5c00*/  BSSY B1, `(.L_x_1749) ;  /* 0x0000074000017945 */ /* 0x000fd80003800000 */
[----:B------:R-:W-:Y:S05]  /*5c10*/  @P4 BRA `(.L_x_1750) ;  /* 0x0000000400c84947 */ /* 0x000fea0003800000 */
[----:B------:R-:W-:Y:S01]  /*5c20*/  SEL R11, R36, R109, !P0 ;  /* 0x0000006d240b7207 */ /* 0x000fe20004000000 */
[----:B------:R-:W-:Y:S01]  /*5c30*/  BSSY B2, `(.L_x_1751) ;  /* 0x000006c000027945 */ /* 0x000fe20003800000 */
[----:B------:R-:W-:Y:S02]  /*5c40*/  SHF.R.U32.HI R13, RZ, 0x3, R209 ;  /* 0x00000003ff0d7819 */ /* 0x000fe400000116d1 */
[----:B------:R-:W-:Y:S02]  /*5c50*/  SHF.R.S32.HI R12, RZ, 0x1f, R11 ;  /* 0x0000001fff0c7819 */ /* 0x000fe4000001140b */
[----:B---3--:R-:W-:Y:S02]  /*5c60*/  LEA R102, P4, R76, R104, 0x1 ;  /* 0x000000684c667211 */ /* 0x008fe400078808ff */
[----:B------:R-:W-:Y:S02]  /*5c70*/  LEA.HI R12, R12, R11, RZ, 0x4 ;  /* 0x0000000b0c0c7211 */ /* 0x000fe400078f20ff */
[----:B--2---:R-:W-:-:S02]  /*5c80*/  LEA.HI.X R103, R76, R105, R88, 0x1, P4 ;  /* 0x000000694c677211 */ /* 0x004fc400020f0c58 */
        /* <DEDUP_REMOVED lines=9> */
[----:B------:R-:W-:-:S04]  /*5d20*/  IMAD R11, R19, 0x4000, R4 ;  /* 0x00004000130b7824 */ /* 0x000fc800078e0204 */
[----:B------:R-:W-:Y:S02]  /*5d30*/  IMAD R13, R19, 0x4000, R12 ;  /* 0x00004000130d7824 */ /* 0x000fe400078e020c */
[--C-:B------:R-:W-:Y:S02]  /*5d40*/  IMAD R11, R11, 0x2, R18.reuse ;  /* 0x000000020b0b7824 */ /* 0x100fe400078e0212 */
[----:B------:R-:W-:-:S03]  /*5d50*/  IMAD R72, R13, 0x2, R18 ;  /* 0x000000020d487824 */ /* 0x000fc600078e0212 */
[----:B------:R2:W3:Y:S04]  /*5d60*/  LDS.128 R12, [R11+0x18400] ;  /* 0x018400000b0c7984 */ /* 0x0004e80000000c00 */
[----:B------:R-:W4:Y:S01]  /*5d70*/  LDS.128 R72, [R72+0x18400] ;  /* 0x0184000048487984 */ /* 0x000f220000000c00 */
[----:B------:R-:W-:Y:S05]  /*5d80*/  @P3 BRA `(.L_x_1752) ;  /* 0x0000000400583947 */ /* 0x000fea0003800000 */
[----:B------:R-:W-:Y:S01]  /*5d90*/  SHF.R.U32.HI R128, RZ, 0x10, R45 ;  /* 0x00000010ff807819 */ /* 0x000fe2000001162d */
[----:B------:R-:W-:Y:S01]  /*5da0*/  HADD2.F32 R125, -RZ, R125.H0_H0 ;  /* 0x2000007dff7d7230 */ /* 0x000fe20000004100 */
[--C-:B------:R-:W-:Y:S02]  /*5db0*/  SHF.R.U64 R40, R40, 0x10, R41.reuse ;  /* 0x0000001028287819 */ /* 0x100fe40000001229 */
[----:B------:R-:W-:Y:S01]  /*5dc0*/  SHF.R.U32.HI R126, RZ, 0x10, R41 ;  /* 0x00000010ff7e7819 */ /* 0x000fe20000011629 */
[----:B------:R-:W-:Y:S01]  /*5dd0*/  HADD2.F32 R128, -RZ, R128.H0_H0 ;  /* 0x20000080ff807230 */ /* 0x000fe20000004100 */
[----:B--2---:R-:W-:Y:S01]  /*5de0*/  SHF.R.U64 R11, R42, 0x10, R43 ;  /* 0x000000102a0b7819 */ /* 0x004fe2000000122b */
[----:B---3--:R-:W-:Y:S01]  /*5df0*/  IMAD.MOV.U32 R42, RZ, RZ, R12 ;  /* 0x000000ffff2a7224 */ /* 0x008fe200078e000c */
[--C-:B------:R-:W-:Y:S01]  /*5e00*/  SHF.R.U64 R41, R46, 0x10, R47.reuse ;  /* 0x000000102e297819 */ /* 0x100fe2000000122f */
[----:B----4-:R-:W-:Y:S01]  /*5e10*/  HADD2.F32 R46, -RZ, R73.H0_H0 ;  /* 0x20000049ff2e7230 */ /* 0x010fe20000004100 */
[----:B------:R-:W-:Y:S01]  /*5e20*/  SHF.R.U32.HI R129, RZ, 0x10, R47 ;  /* 0x00000010ff817819 */ /* 0x000fe2000001162f */
[----:B------:R-:W-:Y:S01]  /*5e30*/  HADD2.F32 R47, -RZ, R127.H0_H0 ;  /* 0x2000007fff2f7230 */ /* 0x000fe20000004100 */
[----:B------:R-:W-:Y:S01]  /*5e40*/  SHF.R.U64 R44, R44, 0x10, R45 ;  /* 0x000000102c2c7819 */ /* 0x000fe2000000122d */
[----:B------:R-:W-:Y:S01]  /*5e50*/  HADD2.F32 R12, -RZ, R13.H0_H0 ;  /* 0x2000000dff0c7230 */ /* 0x000fe20000004100 */
[----:B------:R-:W-:Y:S01]  /*5e60*/  MOV R45, R15 ;  /* 0x0000000f002d7202 */ /* 0x000fe20000000f00 */
[----:B------:R-:W-:Y:S01]  /*5e70*/  HADD2.F32 R73, -RZ, R73.H1_H1 ;  /* 0x30000049ff497230 */ /* 0x000fe20000004100 */
[----:B------:R-:W-:Y:S01]  /*5e80*/  SHF.R.U32.HI R43, RZ, 0x10, R43 ;  /* 0x00000010ff2b7819 */ /* 0x000fe2000001162b */
[----:B------:R-:W-:-:S02]  /*5e90*/  HADD2.F32 R15, -RZ, R13.H1_H1 ;  /* 0x3000000dff0f7230 */ /* 0x000fc40000004100 */
[-C--:B------:R-:W-:Y:S01]  /*5ea0*/  FMUL.FTZ R13, R46, R47.reuse ;  /* 0x0000002f2e0d7220 */ /* 0x080fe20000410000 */
[C---:B------:R-:W-:Y:S01]  /*5eb0*/  FMUL.FTZ R47, R12.reuse, R47 ;  /* 0x0000002f0c2f7220 */ /* 0x040fe20000410000 */
[----:B------:R-:W-:Y:S02]  /*5ec0*/  HADD2.F32 R126, -RZ, R126.H0_H0 ;  /* 0x2000007eff7e7230 */ /* 0x000fe40000004100 */
[-C--:B------:R-:W-:Y:S01]  /*5ed0*/  FMUL.FTZ R130, R73, R128.reuse ;  /* 0x0000008049827220 */ /* 0x080fe20000410000 */
[----:B------:R-:W-:Y:S01]  /*5ee0*/  FMUL.FTZ R128, R15, R128 ;  /* 0x000000800f807220 */ /* 0x000fe20000410000 */
[-C--:B------:R-:W-:Y:S01]  /*5ef0*/  FFMA.FTZ R12, R12, R125.reuse, -R13 ;  /* 0x0000007d0c0c7223 */ /* 0x080fe2000001080d */
[----:B------:R-:W-:Y:S01]  /*5f00*/  FFMA.FTZ R13, R46, R125, R47 ;  /* 0x0000007d2e0d7223 */ /* 0x000fe2000001002f */
[--C-:B------:R-:W-:Y:S02]  /*5f10*/  HADD2.F32 R125, -RZ, R124.reuse.H0_H0 ;  /* 0x2000007cff7d7230 */ /* 0x100fe40000004100 */
[----:B------:R-:W-:Y:S01]  /*5f20*/  FFMA.FTZ R46, R73, R126, R128 ;  /* 0x0000007e492e7223 */ /* 0x000fe20000010080 */
[----:B------:R-:W-:-:S02]  /*5f30*/  HADD2.F32 R127, -RZ, R124.H1_H1 ;  /* 0x3000007cff7f7230 */ /* 0x000fc40000004100 */
[----:B------:R-:W-:Y:S01]  /*5f40*/  FFMA.FTZ R15, R15, R126, -R130 ;  /* 0x0000007e0f0f7223 */ /* 0x000fe20000010882 */
[--C-:B------:R-:W-:Y:S02]  /*5f50*/  HADD2.F32 R124, -RZ, R75.reuse.H0_H0 ;  /* 0x2000004bff7c7230 */ /* 0x100fe40000004100 */
[----:B------:R-:W-:Y:S01]  /*5f60*/  HADD2.F32 R75, -RZ, R75.H1_H1 ;  /* 0x3000004bff4b7230 */ /* 0x000fe20000004100 */
[----:B------:R-:W-:Y:S01]  /*5f70*/  F2FP.F16.F32.PACK_AB R46, R46, R13 ;  /* 0x0000000d2e2e723e */ /* 0x000fe200000000ff */
[----:B------:R-:W-:Y:S02]  /*5f80*/  HADD2.F32 R47, -RZ, R45.H0_H0 ;  /* 0x2000002dff2f7230 */ /* 0x000fe40000004100 */
[----:B------:R-:W-:Y:S01]  /*5f90*/  FMUL.FTZ R130, R124, R127 ;  /* 0x0000007f7c827220 */ /* 0x000fe20000410000 */
[----:B------:R-:W-:Y:S01]  /*5fa0*/  HADD2.F32 R128, -RZ, R129.H0_H0 ;  /* 0x20000081ff807230 */ /* 0x000fe20000004100 */
[----:B------:R-:W-:Y:S01]  /*5fb0*/  F2FP.F16.F32.PACK_AB R15, R15, R12 ;  /* 0x0000000c0f0f723e */ /* 0x000fe200000000ff */
[----:B------:R-:W-:-:S02]  /*5fc0*/  HADD2.F32 R73, -RZ, R45.H1_H1 ;  /* 0x3000002dff497230 */ /* 0x000fc40000004100 */
[----:B------:R-:W-:Y:S01]  /*5fd0*/  FMUL.FTZ R45, R47, R127 ;  /* 0x0000007f2f2d7220 */ /* 0x000fe20000410000 */
[----:B------:R-:W-:Y:S02]  /*5fe0*/  HADD2.F32 R126, -RZ, R43.H0_H0 ;  /* 0x2000002bff7e7230 */ /* 0x000fe40000004100 */
[-C--:B------:R-:W-:Y:S01]  /*5ff0*/  FMUL.FTZ R132, R75, R128.reuse ;  /* 0x000000804b847220 */ /* 0x080fe20000410000 */
[-C--:B------:R-:W-:Y:S01]  /*6000*/  FFMA.FTZ R43, R47, R125.reuse, -R130 ;  /* 0x0000007d2f2b7223 */ /* 0x080fe20000010882 */
[C---:B------:R-:W-:Y:S01]  /*6010*/  FMUL.FTZ R128, R73.reuse, R128 ;  /* 0x0000008049807220 */ /* 0x040fe20000410000 */
[----:B------:R-:W-:Y:S01]  /*6020*/  FFMA.FTZ R45, R124, R125, R45 ;  /* 0x0000007d7c2d7223 */ /* 0x000fe2000001002d */
[-C--:B------:R-:W-:Y:S01]  /*6030*/  FFMA.FTZ R132, R73, R126.reuse, -R132 ;  /* 0x0000007e49847223 */ /* 0x080fe20000010884 */
[----:B------:R-:W-:Y:S02]  /*6040*/  HADD2.F32 R73, -RZ, R123.H1_H1 ;  /* 0x3000007bff497230 */ /* 0x000fe40000004100 */
[----:B------:R-:W-:Y:S01]  /*6050*/  FFMA.FTZ R128, R75, R126, R128 ;  /* 0x0000007e4b807223 */ /* 0x000fe20000010080 */
[----:B------:R-:W-:-:S02]  /*6060*/  HADD2.F32 R125, -RZ, R44.H0_H0 ;  /* 0x2000002cff7d7230 */ /* 0x000fc40000004100 */
[----:B------:R-:W-:Y:S01]  /*6070*/  HADD2.F32 R123, -RZ, R123.H0_H0 ;  /* 0x2000007bff7b7230 */ /* 0x000fe20000004100 */
[----:B------:R-:W-:Y:S01]  /*6080*/  F2FP.F16.F32.PACK_AB R43, R132, R43 ;  /* 0x0000002b842b723e */ /* 0x000fe200000000ff */
[----:B------:R-:W-:Y:S01]  /*6090*/  HADD2.F32 R47, -RZ, R72.H0_H0 ;  /* 0x20000048ff2f7230 */ /* 0x000fe20000004100 */
[----:B------:R-:W-:Y:S01]  /*60a0*/  F2FP.F16.F32.PACK_AB R45, R128, R45 ;  /* 0x0000002d802d723e */ /* 0x000fe200000000ff */
[----:B------:R-:W-:Y:S02]  /*60b0*/  HADD2.F32 R44, -RZ, R42.H0_H0 ;  /* 0x2000002aff2c7230 */ /* 0x000fe40000004100 */
[----:B------:R-:W-:Y:S02]  /*60c0*/  HADD2.F32 R72, -RZ, R72.H1_H1 ;  /* 0x30000048ff487230 */ /* 0x000fe40000004100 */
[-C--:B------:R-:W-:Y:S01]  /*60d0*/  FMUL.FTZ R127, R47, R123.reuse ;  /* 0x0000007b2f7f7220 */ /* 0x080fe20000410000 */
[----:B------:R-:W-:Y:S02]  /*60e0*/  HADD2.F32 R75, -RZ, R40.H0_H0 ;  /* 0x20000028ff4b7230 */ /* 0x000fe40000004100 */
[----:B------:R-:W-:Y:S01]  /*60f0*/  FMUL.FTZ R40, R44, R123 ;  /* 0x0000007b2c287220 */ /* 0x000fe20000410000 */
[----:B------:R-:W-:-:S02]  /*6100*/  HADD2.F32 R42, -RZ, R42.H1_H1 ;  /* 0x3000002aff2a7230 */ /* 0x000fc40000004100 */
[----:B------:R-:W-:Y:S01]  /*6110*/  FMUL.FTZ R123, R72, R125 ;  /* 0x0000007d487b7220 */ /* 0x000fe20000410000 */
[-C--:B------:R-:W-:Y:S01]  /*6120*/  FFMA.FTZ R127, R44, R73.reuse, -R127 ;  /* 0x000000492c7f7223 */ /* 0x080fe2000001087f */
[----:B------:R-:W-:Y:S01]  /*6130*/  FFMA.FTZ R73, R47, R73, R40 ;  /* 0x000000492f497223 */ /* 0x000fe20000010028 */
[----:B------:R-:W-:Y:S02]  /*6140*/  HADD2.F32 R47, -RZ, R41.H0_H0 ;  /* 0x20000029ff2f7230 */ /* 0x000fe40000004100 */
[C---:B------:R-:W-:Y:S01]  /*6150*/  FMUL.FTZ R125, R42.reuse, R125 ;  /* 0x0000007d2a7d7220 */ /* 0x040fe20000410000 */
[-C--:B------:R-:W-:Y:S01]  /*6160*/  FFMA.FTZ R44, R42, R75.reuse, -R123 ;  /* 0x0000004b2a2c7223 */ /* 0x080fe2000001087b */
[--C-:B------:R-:W-:Y:S02]  /*6170*/  HADD2.F32 R42, -RZ, R121.reuse.H1_H1 ;  /* 0x30000079ff2a7230 */ /* 0x100fe40000004100 */
[----:B------:R-:W-:Y:S02]  /*6180*/  HADD2.F32 R121, -RZ, R121.H0_H0 ;  /* 0x20000079ff797230 */ /* 0x000fe40000004100 */
[----:B------:R-:W-:Y:S01]  /*6190*/  FFMA.FTZ R72, R72, R75, R125 ;  /* 0x0000004b48487223 */ /* 0x000fe2000001007d */
[----:B------:R-:W-:Y:S01]  /*61a0*/  HADD2.F32 R41, -RZ, R74.H0_H0 ;  /* 0x2000004aff297230 */ /* 0x000fe20000004100 */
[----:B------:R-:W-:Y:S01]  /*61b0*/  F2FP.F16.F32.PACK_AB R12, R44, R127 ;  /* 0x0000007f2c0c723e */ /* 0x000fe200000000ff */
[----:B------:R-:W-:-:S02]  /*61c0*/  HADD2.F32 R40, -RZ, R14.H0_H0 ;  /* 0x2000000eff287230 */ /* 0x000fc40000004100 */
[----:B------:R-:W-:Y:S02]  /*61d0*/  HADD2.F32 R74, -RZ, R74.H1_H1 ;  /* 0x3000004aff4a7230 */ /* 0x000fe40000004100 */
[CC--:B------:R-:W-:Y:S01]  /*61e0*/  FMUL.FTZ R75, R41.reuse, R121.reuse ;  /* 0x00000079294b7220 */ /* 0x0c0fe20000410000 */
[----:B------:R-:W-:Y:S02]  /*61f0*/  HADD2.F32 R14, -RZ, R14.H1_H1 ;  /* 0x3000000eff0e7230 */ /* 0x000fe40000004100 */
[----:B------:R-:W-:Y:S01]  /*6200*/  FMUL.FTZ R124, R40, R121 ;  /* 0x00000079287c7220 */ /* 0x000fe20000410000 */
[----:B------:R-:W-:Y:S02]  /*6210*/  HADD2.F32 R11, -RZ, R11.H0_H0 ;  /* 0x2000000bff0b7230 */ /* 0x000fe40000004100 */
[-C--:B------:R-:W-:Y:S01]  /*6220*/  FMUL.FTZ R121, R74, R47.reuse ;  /* 0x0000002f4a797220 */ /* 0x080fe20000410000 */
[-C--:B------:R-:W-:Y:S01]  /*6230*/  FFMA.FTZ R75, R40, R42.reuse, -R75 ;  /* 0x0000002a284b7223 */ /* 0x080fe2000001084b */
[C---:B------:R-:W-:Y:S01]  /*6240*/  FMUL.FTZ R47, R14.reuse, R47 ;  /* 0x0000002f0e2f7220 */ /* 0x040fe20000410000 */
[----:B------:R-:W-:Y:S01]  /*6250*/  FFMA.FTZ R124, R41, R42, R124 ;  /* 0x0000002a297c7223 */ /* 0x000fe2000001007c */
[----:B------:R-:W-:Y:S01]  /*6260*/  FFMA.FTZ R14, R14, R11, -R121 ;  /* 0x0000000b0e0e7223 */ /* 0x000fe20000010879 */
[----:B------:R-:W-:Y:S01]  /*6270*/  F2FP.F16.F32.PACK_AB R72, R72, R73 ;  /* 0x000000494848723e */ /* 0x000fe200000000ff */
[----:B------:R-:W-:Y:S01]  /*6280*/  FFMA.FTZ R47, R74, R11, R47 ;  /* 0x0000000b4a2f7223 */ /* 0x000fe2000001002f */
[----:B------:R-:W-:-:S02]  /*6290*/  IMAD.MOV.U32 R13, RZ, RZ, R15 ;  /* 0x000000ffff0d7224 */ /* 0x000fc400078e000f */
[----:B------:R-:W-:Y:S01]  /*62a0*/  F2FP.F16.F32.PACK_AB R14, R14, R75 ;  /* 0x0000004b0e0e723e */ /* 0x000fe200000000ff */
[----:B------:R-:W-:Y:S01]  /*62b0*/  IMAD.MOV.U32 R73, RZ, RZ, R46 ;  /* 0x000000ffff497224 */ /* 0x000fe200078e002e */
[----:B------:R-:W-:Y:S01]  /*62c0*/  F2FP.F16.F32.PACK_AB R74, R47, R124 ;  /* 0x0000007c2f4a723e */ /* 0x000fe200000000ff */
[----:B------:R-:W-:Y:S02]  /*62d0*/  IMAD.MOV.U32 R15, RZ, RZ, R43 ;  /* 0x000000ffff0f7224 */ /* 0x000fe400078e002b */
[----:B------:R-:W-:-:S07]  /*62e0*/  IMAD.MOV.U32 R75, RZ, RZ, R45 ;  /* 0x000000ffff4b7224 */ /* 0x000fce00078e002d */
.L_x_1752:
[----:B------:R-:W-:Y:S05]  /*62f0*/  BSYNC B2 ;  /* 0x0000000000027941 */ /* 0x000fea0003800000 */
.L_x_1751:
[----:B------:R-:W-:Y:S01]  /*6300*/  ISETP.GE.AND P4, PT, R122, R107, PT ;  /* 0x0000006b7a00720c */ /* 0x000fe20003f86270 */
[----:B---3--:R3:W-:-:S12]  /*6310*/  ST.E.128 desc[UR52][R102.64], R12 ;  /* 0x0000000c66007985 */ /* 0x0087d8000c101d34 */
[----:B------:R-:W-:-:S05]  /*6320*/  @!P4 IMAD.WIDE R104, R122, 0x2, R104 ;  /* 0x000000027a68c825 */ /* 0x000fca00078e0268 */
[----:B----4-:R3:W-:Y:S02]  /*6330*/  @!P4 ST.E.128 desc[UR52][R104.64], R72 ;  /* 0x000000486800c985 */ /* 0x0107e4000c101d34 */
.L_x_1750:
[----:B------:R-:W-:Y:S05]  /*6340*/  BSYNC B1 ;  /* 0x0000000000017941 */ /* 0x000fea0003800000 */
.L_x_1749:
[----:B------:R-:W-:-:S03]  /*6350*/  UMOV UR4, 0xffffffff ;  /* 0xffffffff00047882 */ /* 0x000fc60000000000 */
[----:B------:R-:W-:Y:S05]  /*6360*/  BRA.DIV UR4, `(.L_x_1753) ;  /* 0x0000020604187947 */ /* 0x000fea000b800000 */
[----:B------:R4:W0:Y:S04]  /*6370*/  SHFL.IDX PT, R47, R101, 0x1, 0x181f ;  /* 0x00381f00652f7f89 */ /* 0x00082800000e0000 */
[----:B------:R4:W0:Y:S02]  /*6380*/  SHFL.IDX PT, R46, R106, 0x1, 0x181f ;  /* 0x00381f006a2e7f89 */ /* 0x00082400000e0000 */
.L_x_2138:
[----:B--2---:R-:W-:Y:S01]  /*6390*/  VIADD R11, R188, 0x20 ;  /* 0x00000020bc0b7836 */ /* 0x004fe20000000000 */
[----:B------:R-:W-:Y:S04]  /*63a0*/  BSSY B1, `(.L_x_1754) ;  /* 0x0000076000017945 */ /* 0x000fe80003800000 */
[----:B------:R-:W-:-:S13]  /*63b0*/  ISETP.GE.OR P4, PT, R11, R95, P1 ;  /* 0x0000005f0b00720c */ /* 0x000fda0000f86670 */
[----:B------:R-:W-:Y:S05]  /*63c0*/  @P4 BRA `(.L_x_1755) ;  /* 0x0000000400cc4947 */ /* 0x000fea0003800000 */
[----:B------:R-:W-:Y:S01]  /*63d0*/  SEL R11, R36, R109, !P0 ;  /* 0x0000006d240b7207 */ /* 0x000fe20004000000 */
[----:B------:R-:W-:Y:S01]  /*63e0*/  BSSY B2, `(.L_x_1756) ;  /* 0x000006d000027945 */ /* 0x000fe20003800000 */
[----:B---3--:R-:W-:Y:S02]  /*63f0*/  SHF.R.U32.HI R13, RZ, 0x3, R205 ;  /* 0x00000003ff0d7819 */ /* 0x008fe400000116cd */
        /* <DEDUP_REMOVED lines=14> */
[----:B------:R-:W-:Y:S01]  /*64e0*/  IMAD R13, R19, 0x4000, R12 ;  /* 0x00004000130d7824 */ /* 0x000fe200078e020c */
[----:B------:R-:W-:-:S03]  /*64f0*/  LEA R11, R11, R18, 0x1 ;  /* 0x000000120b0b7211 */ /* 0x000fc600078e08ff */
[----:B------:R-:W-:Y:S02]  /*6500*/  IMAD R40, R13, 0x2, R18 ;  /* 0x000000020d287824 */ /* 0x000fe400078e0212 */
[----:B------:R0:W2:Y:S04]  /*6510*/  LDS.128 R12, [R11+0x18400] ;  /* 0x018400000b0c7984 */ /* 0x0000a80000000c00 */
[----:B------:R-:W3:Y:S01]  /*6520*/  LDS.128 R40, [R40+0x18400] ;  /* 0x0184000028287984 */ /* 0x000ee20000000c00 */
[----:B------:R-:W-:Y:S05]  /*6530*/  @P3 BRA `(.L_x_1757) ;  /* 0x00000004005c3947 */ /* 0x000fea0003800000 */
[--C-:B------:R-:W-:Y:S01]  /*6540*/  SHF.R.U64 R105, R52, 0x10, R53.reuse ;  /* 0x0000001034697819 */ /* 0x100fe20000001235 */
[--C-:B------:R-:W-:Y:S01]  /*6550*/  HADD2.F32 R52, -RZ, R120.reuse.H0_H0 ;  /* 0x20000078ff347230 */ /* 0x100fe20000004100 */
[----:B------:R-:W-:Y:S01]  /*6560*/  SHF.R.U32.HI R74, RZ, 0x10, R53 ;  /* 0x00000010ff4a7819 */ /* 0x000fe20000011635 */
[----:B------:R-:W-:Y:S01]  /*6570*/  HADD2.F32 R120, -RZ, R120.H1_H1 ;  /* 0x30000078ff787230 */ /* 0x000fe20000004100 */
[--C-:B0-----:R-:W-:Y:S01]  /*6580*/  SHF.R.U64 R11, R50, 0x10, R51.reuse ;  /* 0x00000010320b7819 */ /* 0x101fe20000001233 */
[----:B---3--:R-:W-:Y:S01]  /*6590*/  IMAD.MOV.U32 R50, RZ, RZ, R40 ;  /* 0x000000ffff327224 */ /* 0x008fe200078e0028 */
[----:B------:R-:W-:Y:S01]  /*65a0*/  SHF.R.U32.HI R53, RZ, 0x10, R51 ;  /* 0x00000010ff357819 */ /* 0x000fe20000011633 */
[----:B------:R-:W-:Y:S01]  /*65b0*/  IMAD.MOV.U32 R51, RZ, RZ, R43 ;  /* 0x000000ffff337224 */ /* 0x000fe200078e002b */
[--C-:B------:R-:W-:Y:S01]  /*65c0*/  SHF.R.U64 R73, R48, 0x10, R49.reuse ;  /* 0x0000001030497819 */ /* 0x100fe20000001231 */
[----:B------:R-:W-:Y:S01]  /*65d0*/  HADD2.F32 R43, -RZ, R41.H0_H0 ;  /* 0x20000029ff2b7230 */ /* 0x000fe20000004100 */
[----:B------:R-:W-:Y:S01]  /*65e0*/  SHF.R.U32.HI R75, RZ, 0x10, R49 ;  /* 0x00000010ff4b7819 */ /* 0x000fe20000011631 */
[----:B--2---:R-:W-:Y:S01]  /*65f0*/  IMAD.MOV.U32 R49, RZ, RZ, R12 ;  /* 0x000000ffff317224 */ /* 0x004fe200078e000c */
[--C-:B------:R-:W-:Y:S01]  /*6600*/  SHF.R.U64 R48, R54, 0x10, R55.reuse ;  /* 0x0000001036307819 */ /* 0x100fe20000001237 */
[----:B------:R-:W-:Y:S01]  /*6610*/  HADD2.F32 R12, -RZ, R13.H0_H0 ;  /* 0x2000000dff0c7230 */ /* 0x000fe20000004100 */
[----:B------:R-:W-:Y:S01]  /*6620*/  SHF.R.U32.HI R55, RZ, 0x10, R55 ;  /* 0x00000010ff377819 */ /* 0x000fe20000011637 */
[----:B------:R-:W-:-:S02]  /*6630*/  IMAD.MOV.U32 R40, RZ, RZ, R15 ;  /* 0x000000ffff287224 */ /* 0x000fc400078e000f */
[----:B------:R-:W-:Y:S02]  /*6640*/  HADD2.F32 R41, -RZ, R41.H1_H1 ;  /* 0x30000029ff297230 */ /* 0x000fe40000004100 */
[----:B------:R-:W-:Y:S02]  /*6650*/  HADD2.F32 R74, -RZ, R74.H0_H0 ;  /* 0x2000004aff4a7230 */ /* 0x000fe40000004100 */
[----:B------:R-:W-:Y:S02]  /*6660*/  HADD2.F32 R15, -RZ, R13.H1_H1 ;  /* 0x3000000dff0f7230 */ /* 0x000fe40000004100 */
[-C--:B------:R-:W-:Y:S01]  /*6670*/  FMUL.FTZ R13, R43, R120.reuse ;  /* 0x000000782b0d7220 */ /* 0x080fe20000410000 */
[C---:B------:R-:W-:Y:S01]  /*6680*/  FMUL.FTZ R120, R12.reuse, R120 ;  /* 0x000000780c787220 */ /* 0x040fe20000410000 */
[----:B------:R-:W-:Y:S02]  /*6690*/  HADD2.F32 R54, -RZ, R75.H0_H0 ;  /* 0x2000004bff367230 */ /* 0x000fe40000004100 */
[-C--:B------:R-:W-:Y:S01]  /*66a0*/  FMUL.FTZ R102, R41, R74.reuse ;  /* 0x0000004a29667220 */ /* 0x080fe20000410000 */
[----:B------:R-:W-:Y:S01]  /*66b0*/  FMUL.FTZ R74, R15, R74 ;  /* 0x0000004a0f4a7220 */ /* 0x000fe20000410000 */
[-C--:B------:R-:W-:Y:S01]  /*66c0*/  FFMA.FTZ R12, R12, R52.reuse, -R13 ;  /* 0x000000340c0c7223 */ /* 0x080fe2000001080d */
[----:B------:R-:W-:Y:S01]  /*66d0*/  FFMA.FTZ R13, R43, R52, R120 ;  /* 0x000000342b0d7223 */ /* 0x000fe20000010078 */
[----:B------:R-:W-:-:S02]  /*66e0*/  HADD2.F32 R43, -RZ, R51.H0_H0 ;  /* 0x20000033ff2b7230 */ /* 0x000fc40000004100 */
[-C--:B------:R-:W-:Y:S01]  /*66f0*/  FFMA.FTZ R15, R15, R54.reuse, -R102 ;  /* 0x000000360f0f7223 */ /* 0x080fe20000010866 */
[----:B------:R-:W-:Y:S01]  /*6700*/  FFMA.FTZ R74, R41, R54, R74 ;  /* 0x00000036294a7223 */ /* 0x000fe2000001004a */
[----:B------:R-:W-:Y:S02]  /*6710*/  HADD2.F32 R51, -RZ, R51.H1_H1 ;  /* 0x30000033ff337230 */ /* 0x000fe40000004100 */
[----:B------:R-:W-:Y:S01]  /*6720*/  HADD2.F32 R55, -RZ, R55.H0_H0 ;  /* 0x20000037ff377230 */ /* 0x000fe20000004100 */
[----:B------:R-:W-:Y:S01]  /*6730*/  F2FP.F16.F32.PACK_AB R15, R15, R12 ;  /* 0x0000000c0f0f723e */ /* 0x000fe200000000ff */
[----:B------:R-:W-:Y:S02]  /*6740*/  HADD2.F32 R54, -RZ, R119.H0_H0 ;  /* 0x20000077ff367230 */ /* 0x000fe40000004100 */
[--C-:B------:R-:W-:Y:S02]  /*6750*/  HADD2.F32 R41, -RZ, R40.reuse.H0_H0 ;  /* 0x20000028ff297230 */ /* 0x100fe40000004100 */
[----:B------:R-:W-:Y:S01]  /*6760*/  FMUL.FTZ R103, R51, R55 ;  /* 0x0000003733677220 */ /* 0x000fe20000410000 */
[----:B------:R-:W-:-:S02]  /*6770*/  HADD2.F32 R40, -RZ, R40.H1_H1 ;  /* 0x30000028ff287230 */ /* 0x000fc40000004100 */
[-C--:B------:R-:W-:Y:S01]  /*6780*/  FMUL.FTZ R102, R43, R54.reuse ;  /* 0x000000362b667220 */ /* 0x080fe20000410000 */
[----:B------:R-:W-:Y:S02]  /*6790*/  HADD2.F32 R53, -RZ, R53.H0_H0 ;  /* 0x20000035ff357230 */ /* 0x000fe40000004100 */
[----:B------:R-:W-:Y:S01]  /*67a0*/  FMUL.FTZ R54, R41, R54 ;  /* 0x0000003629367220 */ /* 0x000fe20000410000 */
[----:B------:R-:W-:Y:S02]  /*67b0*/  HADD2.F32 R52, -RZ, R117.H1_H1 ;  /* 0x30000075ff347230 */ /* 0x000fe40000004100 */
[C---:B------:R-:W-:Y:S01]  /*67c0*/  FMUL.FTZ R104, R40.reuse, R55 ;  /* 0x0000003728687220 */ /* 0x040fe20000410000 */
[----:B------:R-:W-:Y:S02]  /*67d0*/  HADD2.F32 R119, -RZ, R119.H1_H1 ;  /* 0x30000077ff777230 */ /* 0x000fe40000004100 */
[----:B------:R-:W-:Y:S01]  /*67e0*/  FFMA.FTZ R103, R40, R53, -R103 ;  /* 0x0000003528677223 */ /* 0x000fe20000010867 */
[----:B------:R-:W-:-:S02]  /*67f0*/  HADD2.F32 R40, -RZ, R49.H0_H0 ;  /* 0x20000031ff287230 */ /* 0x000fc40000004100 */
[-C--:B------:R-:W-:Y:S01]  /*6800*/  FFMA.FTZ R102, R41, R52.reuse, -R102 ;  /* 0x0000003429667223 */ /* 0x080fe20000010866 */
[----:B------:R-:W-:Y:S02]  /*6810*/  HADD2.F32 R41, -RZ, R50.H0_H0 ;  /* 0x20000032ff297230 */ /* 0x000fe40000004100 */
[----:B------:R-:W-:Y:S01]  /*6820*/  FFMA.FTZ R75, R43, R52, R54 ;  /* 0x000000342b4b7223 */ /* 0x000fe20000010036 */
[----:B------:R-:W-:Y:S02]  /*6830*/  HADD2.F32 R43, -RZ, R118.H0_H0 ;  /* 0x20000076ff2b7230 */ /* 0x000fe40000004100 */
[----:B------:R-:W-:Y:S01]  /*6840*/  FFMA.FTZ R104, R51, R53, R104 ;  /* 0x0000003533687223 */ /* 0x000fe20000010068 */
[-C--:B------:R-:W-:Y:S01]  /*6850*/  FMUL.FTZ R52, R40, R119.reuse ;  /* 0x0000007728347220 */ /* 0x080fe20000410000 */
[----:B------:R-:W-:Y:S02]  /*6860*/  HADD2.F32 R51, -RZ, R105.H0_H0 ;  /* 0x20000069ff337230 */ /* 0x000fe40000004100 */
[----:B------:R-:W-:Y:S01]  /*6870*/  FMUL.FTZ R53, R41, R119 ;  /* 0x0000007729357220 */ /* 0x000fe20000410000 */
[----:B------:R-:W-:-:S02]  /*6880*/  HADD2.F32 R50, -RZ, R50.H1_H1 ;  /* 0x30000032ff327230 */ /* 0x000fc40000004100 */
        /* <DEDUP_REMOVED lines=17> */
[----:B------:R-:W-:-:S02]  /*69a0*/  HADD2.F32 R117, -RZ, R117.H0_H0 ;  /* 0x20000075ff757230 */ /* 0x000fc40000004100 */
[-C--:B------:R-:W-:Y:S01]  /*69b0*/  FMUL.FTZ R55, R42, R43.reuse ;  /* 0x0000002b2a377220 */ /* 0x080fe20000410000 */
[----:B------:R-:W-:Y:S02]  /*69c0*/  HADD2.F32 R11, -RZ, R11.H0_H0 ;  /* 0x2000000bff0b7230 */ /* 0x000fe40000004100 */
[----:B------:R-:W-:Y:S01]  /*69d0*/  FMUL.FTZ R43, R14, R43 ;  /* 0x0000002b0e2b7220 */ /* 0x000fe20000410000 */
[----:B------:R-:W-:Y:S01]  /*69e0*/  F2FP.F16.F32.PACK_AB R75, R104, R75 ;  /* 0x0000004b684b723e */ /* 0x000fe200000000ff */
[-C--:B------:R-:W-:Y:S01]  /*69f0*/  FFMA.FTZ R118, R41, R117.reuse, R118 ;  /* 0x0000007529767223 */ /* 0x080fe20000010076 */
[----:B------:R-:W-:Y:S01]  /*6a00*/  FFMA.FTZ R49, R40, R117, -R49 ;  /* 0x0000007528317223 */ /* 0x000fe20000010831 */
[-C--:B------:R-:W-:Y:S01]  /*6a10*/  FFMA.FTZ R43, R42, R11.reuse, R43 ;  /* 0x0000000b2a2b7223 */ /* 0x080fe2000001002b */
[----:B------:R-:W-:Y:S01]  /*6a20*/  FFMA.FTZ R14, R14, R11, -R55 ;  /* 0x0000000b0e0e7223 */ /* 0x000fe20000010837 */
[----:B------:R-:W-:Y:S01]  /*6a30*/  F2FP.F16.F32.PACK_AB R41, R74, R13 ;  /* 0x0000000d4a29723e */ /* 0x000fe200000000ff */
[----:B------:R-:W-:Y:S01]  /*6a40*/  IMAD.MOV.U32 R13, RZ, RZ, R15 ;  /* 0x000000ffff0d7224 */ /* 0x000fe200078e000f */
[----:B------:R-:W-:Y:S01]  /*6a50*/  F2FP.F16.F32.PACK_AB R12, R54, R53 ;  /* 0x00000035360c723e */ /* 0x000fe200000000ff */
[----:B------:R-:W-:Y:S01]  /*6a60*/  IMAD.MOV.U32 R15, RZ, RZ, R102 ;  /* 0x000000ffff0f7224 */ /* 0x000fe200078e0066 */
[----:B------:R-:W-:Y:S01]  /*6a70*/  F2FP.F16.F32.PACK_AB R42, R43, R118 ;  /* 0x000000762b2a723e */ /* 0x000fe200000000ff */
[----:B------:R-:W-:Y:S01]  /*6a80*/  IMAD.MOV.U32 R43, RZ, RZ, R75 ;  /* 0x000000ffff2b7224 */ /* 0x000fe200078e004b */
[----:B------:R-:W-:-:S02]  /*6a90*/  F2FP.F16.F32.PACK_AB R40, R51, R52 ;  /* 0x000000343328723e */ /* 0x000fc400000000ff */
[----:B------:R-:W-:-:S07]  /*6aa0*/  F2FP.F16.F32.PACK_AB R14, R14, R49 ;  /* 0x000000310e0e723e */ /* 0x000fce00000000ff */
.L_x_1757:
[----:B------:R-:W-:Y:S05]  /*6ab0*/  BSYNC B2 ;  /* 0x0000000000027941 */ /* 0x000fea0003800000 */
.L_x_1756:
[----:B------:R-:W-:Y:S01]  /*6ac0*/  ISETP.GE.AND P4, PT, R72, R107, PT ;  /* 0x0000006b4800720c */ /* 0x000fe20003f86270 */
[----:B--2---:R2:W-:-:S12]  /*6ad0*/  ST.E.128 desc[UR52][R44.64], R12 ;  /* 0x0000000c2c007985 */ /* 0x0045d8000c101d34 */
[----:B------:R-:W-:-:S05]  /*6ae0*/  @!P4 IMAD.WIDE R46, R72, 0x2, R46 ;  /* 0x00000002482ec825 */ /* 0x000fca00078e022e */
[----:B---3--:R2:W-:Y:S02]  /*6af0*/  @!P4 ST.E.128 desc[UR52][R46.64], R40 ;  /* 0x000000282e00c985 */ /* 0x0085e4000c101d34 */
.L_x_1755:
[----:B------:R-:W-:Y:S05]  /*6b00*/  BSYNC B1 ;  /* 0x0000000000017941 */ /* 0x000fea0003800000 */
.L_x_1754:
[----:B------:R-:W-:-:S03]  /*6b10*/  UMOV UR4, 0xffffffff ;  /* 0xffffffff00047882 */ /* 0x000fc60000000000 */
[----:B------:R-:W-:Y:S05]  /*6b20*/  BRA.DIV UR4, `(.L_x_1758) ;  /* 0x000001fe04747947 */ /* 0x000fea000b800000 */
[----:B0-2---:R0:W2:Y:S04]  /*6b30*/  SHFL.IDX PT, R47, R101, 0x2, 0x181f ;  /* 0x00581f00652f7f89 */ /* 0x0050a800000e0000 */
[----:B------:R0:W0:Y:S02]  /*6b40*/  SHFL.IDX PT, R46, R106, 0x2, 0x181f ;  /* 0x00581f006a2e7f89 */ /* 0x00002400000e0000 */
.L_x_2142:
[----:B------:R-:W-:Y:S01]  /*6b50*/  VIADD R11, R188, 0x40 ;  /* 0x00000040bc0b7836 */ /* 0x000fe20000000000 */
        /* <DEDUP_REMOVED lines=9> */
[----:B--2---:R-:W-:-:S02]  /*6bf0*/  LEA.HI.X R45, R76, R47, R88, 0x1, P4 ;  /* 0x0000002f4c2d7211 */ /* 0x004fc400020f0c58 */
[----:B------:R-:W-:-:S04]  /*6c00*/  LEA.HI.SX32 R12, R12, R79, 0x1c ;  /* 0x0000004f0c0c7211 */ /* 0x000fc800078fe2ff */
[----:B------:R-:W-:Y:S02]  /*6c10*/  SHF.R.S32.HI R13, RZ, 0x1f, R12 ;  /* 0x0000001fff0d7819 */ /* 0x000fe4000001140c */
[----:B------:R-:W-:Y:S02]  /*6c20*/  SHF.L.U32 R11, R12, 0x3, RZ ;  /* 0x000000030c0b7819 */ /* 0x000fe400000006ff */
        /* <DEDUP_REMOVED lines=9> */
[----:B------:R-:W-:-:S04]  /*6cc0*/  IMAD R40, R15, 0x2, R18 ;  /* 0x000000020f287824 */ /* 0x000fc800078e0212 */
[----:B------:R-:W0:Y:S04]  /*6cd0*/  LDS.128 R12, [R13+0x18400] ;  /* 0x018400000d0c7984 */ /* 0x000e280000000c00 */
[----:B------:R-:W2:Y:S01]  /*6ce0*/  LDS.128 R40, [R40+0x18400] ;  /* 0x0184000028287984 */ /* 0x000ea20000000c00 */
[----:B------:R-:W-:Y:S05]  /*6cf0*/  @P3 BRA `(.L_x_1762) ;  /* 0x0000000400583947 */ /* 0x000fea0003800000 */
[----:B------:R-:W-:Y:S01]  /*6d00*/  SHF.R.U32.HI R54, RZ, 0x10, R61 ;  /* 0x00000010ff367819 */ /* 0x000fe2000001163d */
[----:B--2---:R-:W-:Y:S01]  /*6d10*/  IMAD.MOV.U32 R49, RZ, RZ, R40 ;  /* 0x000000ffff317224 */ /* 0x004fe200078e0028 */
[--C-:B------:R-:W-:Y:S01]  /*6d20*/  SHF.R.U32.HI R52, RZ, 0x10, R57.reuse ;  /* 0x00000010ff347819 */ /* 0x100fe20000011639 */
[----:B------:R-:W-:Y:S01]  /*6d30*/  IMAD.MOV.U32 R50, RZ, RZ, R42 ;  /* 0x000000ffff327224 */ /* 0x000fe200078e002a */
[----:B------:R-:W-:Y:S01]  /*6d40*/  SHF.R.U64 R73, R56, 0x10, R57 ;  /* 0x0000001038497819 */ /* 0x000fe20000001239 */
[----:B0-----:R-:W-:Y:S01]  /*6d50*/  IMAD.MOV.U32 R40, RZ, RZ, R14 ;  /* 0x000000ffff287224 */ /* 0x001fe200078e000e */
[----:B------:R-:W-:Y:S01]  /*6d60*/  SHF.R.U64 R72, R60, 0x10, R61 ;  /* 0x000000103c487819 */ /* 0x000fe2000000123d */
[----:B------:R-:W-:Y:S01]  /*6d70*/  HADD2.F32 R53, -RZ, R113.H0_H0 ;  /* 0x20000071ff357230 */ /* 0x000fe20000004100 */
[--C-:B------:R-:W-:Y:S01]  /*6d80*/  SHF.R.U64 R48, R58, 0x10, R59.reuse ;  /* 0x000000103a307819 */ /* 0x100fe2000000123b */
[----:B------:R-:W-:Y:S01]  /*6d90*/  HADD2.F32 R42, -RZ, R41.H0_H0 ;  /* 0x20000029ff2a7230 */ /* 0x000fe20000004100 */
[----:B------:R-:W-:Y:S01]  /*6da0*/  SHF.R.U32.HI R58, RZ, 0x10, R59 ;  /* 0x00000010ff3a7819 */ /* 0x000fe2000001163b */
[----:B------:R-:W-:Y:S01]  /*6db0*/  HADD2.F32 R14, -RZ, R13.H0_H0 ;  /* 0x2000000dff0e7230 */ /* 0x000fe20000004100 */
[----:B------:R-:W-:Y:S01]  /*6dc0*/  SHF.R.U64 R61, R62, 0x10, R63 ;  /* 0x000000103e3d7819 */ /* 0x000fe2000000123f */
[----:B------:R-:W-:-:S02]  /*6dd0*/  HADD2.F32 R41, -RZ, R41.H1_H1 ;  /* 0x30000029ff297230 */ /* 0x000fc40000004100 */
[-C--:B------:R-:W-:Y:S01]  /*6de0*/  FMUL.FTZ R55, R42, R53.reuse ;  /* 0x000000352a377220 */ /* 0x080fe20000410000 */
[----:B------:R-:W-:Y:S02]  /*6df0*/  HADD2.F32 R54, -RZ, R54.H0_H0 ;  /* 0x20000036ff367230 */ /* 0x000fe40000004100 */
[C---:B------:R-:W-:Y:S01]  /*6e00*/  FMUL.FTZ R53, R14.reuse, R53 ;  /* 0x000000350e357220 */ /* 0x040fe20000410000 */
[----:B------:R-:W-:Y:S01]  /*6e10*/  HADD2.F32 R51, -RZ, R115.H0_H0 ;  /* 0x20000073ff337230 */ /* 0x000fe20000004100 */
[----:B------:R-:W-:Y:S01]  /*6e20*/  SHF.R.U32.HI R62, RZ, 0x10, R63 ;  /* 0x00000010ff3e7819 */ /* 0x000fe2000001163f */
[----:B------:R-:W-:Y:S02]  /*6e30*/  HADD2.F32 R13, -RZ, R13.H1_H1 ;  /* 0x3000000dff0d7230 */ /* 0x000fe40000004100 */
[-C--:B------:R-:W-:Y:S01]  /*6e40*/  FMUL.FTZ R56, R41, R54.reuse ;  /* 0x0000003629387220 */ /* 0x080fe20000410000 */
[----:B------:R-:W-:Y:S02]  /*6e50*/  HADD2.F32 R52, -RZ, R52.H0_H0 ;  /* 0x20000034ff347230 */ /* 0x000fe40000004100 */
[-C--:B------:R-:W-:Y:S01]  /*6e60*/  FFMA.FTZ R55, R14, R51.reuse, -R55 ;  /* 0x000000330e377223 */ /* 0x080fe20000010837 */
[----:B------:R-:W-:Y:S01]  /*6e70*/  FFMA.FTZ R53, R42, R51, R53 ;  /* 0x000000332a357223 */ /* 0x000fe20000010035 */
[----:B------:R-:W-:Y:S01]  /*6e80*/  FMUL.FTZ R54, R13, R54 ;  /* 0x000000360d367220 */ /* 0x000fe20000410000 */
[----:B------:R-:W-:-:S02]  /*6e90*/  HADD2.F32 R51, -RZ, R114.H0_H0 ;  /* 0x20000072ff337230 */ /* 0x000fc40000004100 */
[-C--:B------:R-:W-:Y:S01]  /*6ea0*/  FFMA.FTZ R56, R13, R52.reuse, -R56 ;  /* 0x000000340d387223 */ /* 0x080fe20000010838 */
[----:B------:R-:W-:Y:S02]  /*6eb0*/  HADD2.F32 R14, -RZ, R43.H0_H0 ;  /* 0x2000002bff0e7230 */ /* 0x000fe40000004100 */
[----:B------:R-:W-:Y:S01]  /*6ec0*/  FFMA.FTZ R54, R41, R52, R54 ;  /* 0x0000003429367223 */ /* 0x000fe20000010036 */
[----:B------:R-:W-:Y:S02]  /*6ed0*/  HADD2.F32 R13, -RZ, R15.H0_H0 ;  /* 0x2000000fff0d7230 */ /* 0x000fe40000004100 */
[----:B------:R-:W-:Y:S02]  /*6ee0*/  HADD2.F32 R42, -RZ, R58.H0_H0 ;  /* 0x2000003aff2a7230 */ /* 0x000fe40000004100 */
[-C--:B------:R-:W-:Y:S01]  /*6ef0*/  FMUL.FTZ R58, R14, R51.reuse ;  /* 0x000000330e3a7220 */ /* 0x080fe20000410000 */
[----:B------:R-:W-:Y:S02]  /*6f00*/  HADD2.F32 R41, -RZ, R116.H0_H0 ;  /* 0x20000074ff297230 */ /* 0x000fe40000004100 */
[----:B------:R-:W-:Y:S01]  /*6f10*/  FMUL.FTZ R51, R13, R51 ;  /* 0x000000330d337220 */ /* 0x000fe20000410000 */
[----:B------:R-:W-:Y:S01]  /*6f20*/  HADD2.F32 R43, -RZ, R43.H1_H1 ;  /* 0x3000002bff2b7230 */ /* 0x000fe20000004100 */
[----:B------:R-:W-:Y:S01]  /*6f30*/  F2FP.F16.F32.PACK_AB R53, R54, R53 ;  /* 0x000000353635723e */ /* 0x000fe200000000ff */
[----:B------:R-:W-:-:S02]  /*6f40*/  HADD2.F32 R52, -RZ, R62.H0_H0 ;  /* 0x2000003eff347230 */ /* 0x000fc40000004100 */
[-C--:B------:R-:W-:Y:S01]  /*6f50*/  FFMA.FTZ R57, R14, R41.reuse, R51 ;  /* 0x000000290e397223 */ /* 0x080fe20000010033 */
[----:B------:R-:W-:Y:S02]  /*6f60*/  HADD2.F32 R15, -RZ, R15.H1_H1 ;  /* 0x3000000fff0f7230 */ /* 0x000fe40000004100 */
[----:B------:R-:W-:Y:S01]  /*6f70*/  FFMA.FTZ R58, R13, R41, -R58 ;  /* 0x000000290d3a7223 */ /* 0x000fe2000001083a */
[----:B------:R-:W-:Y:S02]  /*6f80*/  HADD2.F32 R113, -RZ, R113.H1_H1 ;  /* 0x30000071ff717230 */ /* 0x000fe40000004100 */
[-C--:B------:R-:W-:Y:S01]  /*6f90*/  FMUL.FTZ R60, R43, R52.reuse ;  /* 0x000000342b3c7220 */ /* 0x080fe20000410000 */
[----:B------:R-:W-:Y:S02]  /*6fa0*/  HADD2.F32 R14, -RZ, R49.H0_H0 ;  /* 0x20000031ff0e7230 */ /* 0x000fe40000004100 */
[----:B------:R-:W-:Y:S01]  /*6fb0*/  FMUL.FTZ R52, R15, R52 ;  /* 0x000000340f347220 */ /* 0x000fe20000410000 */
[----:B------:R-:W-:-:S02]  /*6fc0*/  HADD2.F32 R41, -RZ, R72.H0_H0 ;  /* 0x20000048ff297230 */ /* 0x000fc40000004100 */
[-C--:B------:R-:W-:Y:S01]  /*6fd0*/  FFMA.FTZ R59, R15, R42.reuse, -R60 ;  /* 0x0000002a0f3b7223 */ /* 0x080fe2000001083c */
[----:B------:R-:W-:Y:S02]  /*6fe0*/  HADD2.F32 R49, -RZ, R49.H1_H1 ;  /* 0x30000031ff317230 */ /* 0x000fe40000004100 */
[----:B------:R-:W-:Y:S01]  /*6ff0*/  FFMA.FTZ R60, R43, R42, R52 ;  /* 0x0000002a2b3c7223 */ /* 0x000fe20000010034 */
[----:B------:R-:W-:Y:S02]  /*7000*/  HADD2.F32 R115, -RZ, R115.H1_H1 ;  /* 0x30000073ff737230 */ /* 0x000fe40000004100 */
        /* <DEDUP_REMOVED lines=11> */
[----:B------:R-:W-:Y:S02]  /*70c0*/  HADD2.F32 R114, -RZ, R114.H1_H1 ;  /* 0x30000072ff727230 */ /* 0x000fe40000004100 */
        /* <DEDUP_REMOVED lines=8> */
[----:B------:R-:W-:Y:S02]  /*7150*/  HADD2.F32 R116, -RZ, R116.H1_H1 ;  /* 0x30000074ff747230 */ /* 0x000fe40000004100 */
        /* <DEDUP_REMOVED lines=8> */
[----:B------:R-:W-:Y:S01]  /*71e0*/  F2FP.F16.F32.PACK_AB R12, R43, R42 ;  /* 0x0000002a2b0c723e */ /* 0x000fe200000000ff */
[----:B------:R-:W-:Y:S01]  /*71f0*/  IMAD.MOV.U32 R43, RZ, RZ, R57 ;  /* 0x000000ffff2b7224 */ /* 0x000fe200078e0039 */
[----:B------:R-:W-:-:S02]  /*7200*/  F2FP.F16.F32.PACK_AB R13, R56, R55 ;  /* 0x00000037380d723e */ /* 0x000fc400000000ff */
[----:B------:R-:W-:Y:S01]  /*7210*/  F2FP.F16.F32.PACK_AB R14, R40, R49 ;  /* 0x00000031280e723e */ /* 0x000fe200000000ff */
[----:B------:R-:W-:Y:S01]  /*7220*/  IMAD.MOV.U32 R40, RZ, RZ, R52 ;  /* 0x000000ffff287224 */ /* 0x000fe200078e0034 */
[----:B------:R-:W-:Y:S02]  /*7230*/  F2FP.F16.F32.PACK_AB R42, R41, R114 ;  /* 0x00000072292a723e */ /* 0x000fe400000000ff */
[----:B------:R-:W-:Y:S02]  /*7240*/  F2FP.F16.F32.PACK_AB R15, R59, R58 ;  /* 0x0000003a3b0f723e */ /* 0x000fe400000000ff */
[----:B------:R-:W-:-:S07]  /*7250*/  MOV R41, R53 ;  /* 0x0000003500297202 */ /* 0x000fce0000000f00 */
.L_x_1762:
[----:B------:R-:W-:Y:S05]  /*7260*/  BSYNC B2 ;  /* 0x0000000000027941 */ /* 0x000fea0003800000 */
.L_x_1761:
[----:B------:R-:W-:Y:S01]  /*7270*/  ISETP.GE.AND P4, PT, R11, R107, PT ;  /* 0x0000006b0b00720c */ /* 0x000fe20003f86270 */
[----:B0-----:R0:W-:-:S12]  /*7280*/  ST.E.128 desc[UR52][R44.64], R12 ;  /* 0x0000000c2c007985 */ /* 0x0011d8000c101d34 */
[----:B------:R-:W-:-:S05]  /*7290*/  @!P4 IMAD.WIDE R46, R11, 0x2, R46 ;  /* 0x000000020b2ec825 */ /* 0x000fca00078e022e */
[----:B--2---:R0:W-:Y:S02]  /*72a0*/  @!P4 ST.E.128 desc[UR52][R46.64], R40 ;  /* 0x000000282e00c985 */ /* 0x0041e4000c101d34 */
.L_x_1760:
[----:B------:R-:W-:Y:S05]  /*72b0*/  BSYNC B1 ;  /* 0x0000000000017941 */ /* 0x000fea0003800000 */
.L_x_1759:
[----:B------:R-:W-:-:S03]  /*72c0*/  UMOV UR4, 0xffffffff ;  /* 0xffffffff00047882 */ /* 0x000fc60000000000 */
[----:B------:R-:W-:Y:S05]  /*72d0*/  BRA.DIV UR4, `(.L_x_1763) ;  /* 0x000001f604d47947 */ /* 0x000fea000b800000 */
[----:B0---4-:R-:W0:Y:S04]  /*72e0*/  SHFL.IDX PT, R101, R101, 0x3, 0x181f ;  /* 0x00781f0065657f89 */ /* 0x011e2800000e0000 */
[----:B------:R-:W4:Y:S02]  /*72f0*/  SHFL.IDX PT, R106, R106, 0x3, 0x181f ;  /* 0x00781f006a6a7f89 */ /* 0x000f2400000e0000 */
.L_x_2146:
[----:B------:R-:W-:-:S05]  /*7300*/  VIADD R11, R188, 0x60 ;  /* 0x00000060bc0b7836 */ /* 0x000fca0000000000 */
[----:B------:R-:W-:-:S13]  /*7310*/  ISETP.GE.OR P4, PT, R11, R95, P1 ;  /* 0x0000005f0b00720c */ /* 0x000fda0000f86670 */
[----:B------:R-:W-:Y:S05]  /*7320*/  @P4 BRA `(.L_x_1736) ;  /* 0x0000000c00704947 */ /* 0x000fea0003800000 */
[----:B------:R-:W-:Y:S01]  /*7330*/  SEL R109, R36, R109, !P0 ;  /* 0x0000006d246d7207 */ /* 0x000fe20004000000 */
[----:B------:R-:W-:Y:S01]  /*7340*/  BSSY B1, `(.L_x_1764) ;  /* 0x000006a000017945 */ /* 0x000fe20003800000 */
[----:B---3--:R-:W-:Y:S02]  /*7350*/  SHF.R.U32.HI R13, RZ, 0x3, R203 ;  /* 0x00000003ff0d7819 */ /* 0x008fe400000116cb */
[----:B------:R-:W-:Y:S02]  /*7360*/  SHF.R.S32.HI R12, RZ, 0x1f, R109 ;  /* 0x0000001fff0c7819 */ /* 0x000fe4000001146d */
[----:B----4-:R-:W-:Y:S02]  /*7370*/  LEA R44, P4, R76, R106, 0x1 ;  /* 0x0000006a4c2c7211 */ /* 0x010fe400078808ff */
[----:B------:R-:W-:Y:S02]  /*7380*/  LEA.HI R12, R12, R109, RZ, 0x4 ;  /* 0x0000006d0c0c7211 */ /* 0x000fe400078f20ff */
[----:B0-----:R-:W-:-:S02]  /*7390*/  LEA.HI.X R45, R76, R101, R88, 0x1, P4 ;  /* 0x000000654c2d7211 */ /* 0x001fc400020f0c58 */
        /* <DEDUP_REMOVED lines=17> */
[----:B--2-4-:R-:W-:Y:S01]  /*74b0*/  IMAD.MOV.U32 R47, RZ, RZ, R42 ;  /* 0x000000ffff2f7224 */ /* 0x014fe200078e002a */
[----:B------:R-:W-:Y:S01]  /*74c0*/  SHF.R.U32.HI R50, RZ, 0x10, R65 ;  /* 0x00000010ff327819 */ /* 0x000fe20000011641 */
[--C-:B------:R-:W-:Y:S01]  /*74d0*/  HADD2.F32 R42, -RZ, R41.reuse.H0_H0 ;  /* 0x20000029ff2a7230 */ /* 0x100fe20000004100 */
[--C-:B------:R-:W-:Y:S01]  /*74e0*/  SHF.R.U64 R53, R70, 0x10, R71.reuse ;  /* 0x0000001046357819 */ /* 0x100fe20000001247 */
[----:B------:R-:W-:Y:S01]  /*74f0*/  HADD2.F32 R41, -RZ, R41.H1_H1 ;  /* 0x30000029ff297230 */ /* 0x000fe20000004100 */
[----:B------:R-:W-:Y:S01]  /*7500*/  SHF.R.U32.HI R70, RZ, 0x10, R71 ;  /* 0x00000010ff467819 */ /* 0x000fe20000011647 */
[--C-:B0--3--:R-:W-:Y:S01]  /*7510*/  HADD2.F32 R11, -RZ, R13.reuse.H0_H0 ;  /* 0x2000000dff0b7230 */ /* 0x109fe20000004100 */
        /* <DEDUP_REMOVED lines=8> */
[----:B------:R-:W-:Y:S01]  /*75a0*/  FMUL.FTZ R52, R13, R52 ;  /* 0x000000340d347220 */ /* 0x000fe20000410000 */
[----:B------:R-:W-:Y:S02]  /*75b0*/  HADD2.F32 R48, -RZ, R111.H0_H0 ;  /* 0x2000006fff307230 */ /* 0x000fe40000004100 */
[-C--:B------:R-:W-:Y:S01]  /*75c0*/  FMUL.FTZ R54, R42, R49.reuse ;  /* 0x000000312a367220 */ /* 0x080fe20000410000 */
[----:B------:R-:W-:Y:S01]  /*75d0*/  FMUL.FTZ R49, R11, R49 ;  /* 0x000000310b317220 */ /* 0x000fe20000410000 */
        /* <DEDUP_REMOVED lines=13> */
[-C--:B------:R-:W-:Y:S01]  /*76b0*/  FFMA.FTZ R58, R11, R42.reuse, -R58 ;  /* 0x0000002a0b3a7223 */ /* 0x080fe2000001083a */
[----:B------:R-:W-:Y:S02]  /*76c0*/  HADD2.F32 R15, -RZ, R15.H1_H1 ;  /* 0x3000000fff0f7230 */ /* 0x000fe40000004100 */
[----:B------:R-:W-:Y:S01]  /*76d0*/  FFMA.FTZ R50, R13, R42, R50 ;  /* 0x0000002a0d327223 */ /* 0x000fe20000010032 */
[----:B------:R-:W-:Y:S02]  /*76e0*/  HADD2.F32 R48, -RZ, R66.H0_H0 ;  /* 0x20000042ff307230 */ /* 0x000fe40000004100 */
[-C--:B------:R-:W-:Y:S01]  /*76f0*/  FMUL.FTZ R60, R43, R52.reuse ;  /* 0x000000342b3c7220 */ /* 0x080fe20000410000 */
[----:B------:R-:W-:Y:S02]  /*7700*/  HADD2.F32 R13, -RZ, R40.H0_H0 ;  /* 0x20000028ff0d7230 */ /* 0x000fe40000004100 */
[----:B------:R-:W-:Y:S01]  /*7710*/  FMUL.FTZ R52, R15, R52 ;  /* 0x000000340f347220 */ /* 0x000fe20000410000 */
[----:B------:R-:W-:-:S02]  /*7720*/  HADD2.F32 R41, -RZ, R55.H0_H0 ;  /* 0x20000037ff297230 */ /* 0x000fc40000004100 */
[-C--:B------:R-:W-:Y:S01]  /*7730*/  FFMA.FTZ R57, R15, R48.reuse, -R60 ;  /* 0x000000300f397223 */ /* 0x080fe2000001083c */
[----:B------:R-:W-:Y:S02]  /*7740*/  HADD2.F32 R11, -RZ, R12.H0_H0 ;  /* 0x2000000cff0b7230 */ /* 0x000fe40000004100 */
[----:B------:R-:W-:Y:S01]  /*7750*/  FFMA.FTZ R59, R43, R48, R52 ;  /* 0x000000302b3b7223 */ /* 0x000fe20000010034 */
[----:B------:R-:W-:Y:S01]  /*7760*/  HADD2.F32 R40, -RZ, R40.H1_H1 ;  /* 0x30000028ff287230 */ /* 0x000fe20000004100 */
[----:B------:R-:W-:Y:S01]  /*7770*/  F2FP.F16.F32.PACK_AB R49, R56, R49 ;  /* 0x000000313831723e */ /* 0x000fe200000000ff */
[----:B------:R-:W-:Y:S02]  /*7780*/  HADD2.F32 R108, -RZ, R108.H1_H1 ;  /* 0x3000006cff6c7230 */ /* 0x000fe40000004100 */
[----:B------:R-:W-:Y:S02]  /*7790*/  HADD2.F32 R12, -RZ, R12.H1_H1 ;  /* 0x3000000cff0c7230 */ /* 0x000fe40000004100 */
[----:B------:R-:W-:Y:S01]  /*77a0*/  FMUL.FTZ R43, R40, R41 ;  /* 0x00000029282b7220 */ /* 0x000fe20000410000 */
[----:B------:R-:W-:-:S02]  /*77b0*/  HADD2.F32 R15, -RZ, R62.H0_H0 ;  /* 0x2000003eff0f7230 */ /* 0x000fc40000004100 */
[-C--:B------:R-:W-:Y:S01]  /*77c0*/  FMUL.FTZ R48, R13, R108.reuse ;  /* 0x0000006c0d307220 */ /* 0x080fe20000410000 */
[----:B------:R-:W-:Y:S02]  /*77d0*/  HADD2.F32 R42, -RZ, R111.H1_H1 ;  /* 0x3000006fff2a7230 */ /* 0x000fe40000004100 */
[C---:B------:R-:W-:Y:S01]  /*77e0*/  FMUL.FTZ R41, R12.reuse, R41 ;  /* 0x000000290c297220 */ /* 0x040fe20000410000 */
[C---:B------:R-:W-:Y:S01]  /*77f0*/  FMUL.FTZ R108, R11.reuse, R108 ;  /* 0x0000006c0b6c7220 */ /* 0x040fe20000410000 */
[-C--:B------:R-:W-:Y:S01]  /*7800*/  FFMA.FTZ R43, R12, R15.reuse, -R43 ;  /* 0x0000000f0c2b7223 */ /* 0x080fe2000001082b */
[----:B------:R-:W-:Y:S02]  /*7810*/  HADD2.F32 R12, -RZ, R47.H0_H0 ;  /* 0x2000002fff0c7230 */ /* 0x000fe40000004100 */
[----:B------:R-:W-:Y:S01]  /*7820*/  FFMA.FTZ R48, R11, R42, -R48 ;  /* 0x0000002a0b307223 */ /* 0x000fe20000010830 */
[----:B------:R-:W-:Y:S01]  /*7830*/  FFMA.FTZ R41, R40, R15, R41 ;  /* 0x0000000f28297223 */ /* 0x000fe20000010029 */
[----:B------:R-:W-:-:S02]  /*7840*/  HADD2.F32 R110, -RZ, R110.H1_H1 ;  /* 0x3000006eff6e7230 */ /* 0x000fc40000004100 */
[----:B------:R-:W-:Y:S01]  /*7850*/  FFMA.FTZ R108, R13, R42, R108 ;  /* 0x0000002a0d6c7223 */ /* 0x000fe2000001006c */
[----:B------:R-:W-:Y:S01]  /*7860*/  HADD2.F32 R15, -RZ, R53.H0_H0 ;  /* 0x20000035ff0f7230 */ /* 0x000fe20000004100 */
[----:B------:R-:W-:Y:S01]  /*7870*/  F2FP.F16.F32.PACK_AB R50, R59, R50 ;  /* 0x000000323b32723e */ /* 0x000fe200000000ff */
[--C-:B------:R-:W-:Y:S02]  /*7880*/  HADD2.F32 R11, -RZ, R14.reuse.H0_H0 ;  /* 0x2000000eff0b7230 */ /* 0x100fe40000004100 */
[-C--:B------:R-:W-:Y:S01]  /*7890*/  FMUL.FTZ R40, R12, R110.reuse ;  /* 0x0000006e0c287220 */ /* 0x080fe20000410000 */
[----:B------:R-:W-:Y:S02]  /*78a0*/  HADD2.F32 R47, -RZ, R47.H1_H1 ;  /* 0x3000002fff2f7230 */ /* 0x000fe40000004100 */
[----:B------:R-:W-:Y:S02]  /*78b0*/  HADD2.F32 R14, -RZ, R14.H1_H1 ;  /* 0x3000000eff0e7230 */ /* 0x000fe40000004100 */
[----:B------:R-:W-:Y:S01]  /*78c0*/  FMUL.FTZ R53, R11, R110 ;  /* 0x0000006e0b357220 */ /* 0x000fe20000410000 */
[----:B------:R-:W-:-:S02]  /*78d0*/  HADD2.F32 R112, -RZ, R112.H1_H1 ;  /* 0x30000070ff707230 */ /* 0x000fc40000004100 */
        /* <DEDUP_REMOVED lines=10> */
[----:B------:R-:W-:Y:S01]  /*7980*/  F2FP.F16.F32.PACK_AB R48, R41, R108 ;  /* 0x0000006c2930723e */ /* 0x000fe200000000ff */
[----:B------:R-:W-:Y:S01]  /*7990*/  IMAD.MOV.U32 R41, RZ, RZ, R49 ;  /* 0x000000ffff297224 */ /* 0x000fe200078e0031 */
[----:B------:R-:W-:-:S02]  /*79a0*/  F2FP.F16.F32.PACK_AB R14, R55, R40 ;  /* 0x00000028370e723e */ /* 0x000fc400000000ff */
[----:B------:R-:W-:Y:S02]  /*79b0*/  F2FP.F16.F32.PACK_AB R13, R51, R54 ;  /* 0x00000036330d723e */ /* 0x000fe400000000ff */
[----:B------:R-:W-:Y:S02]  /*79c0*/  F2FP.F16.F32.PACK_AB R42, R42, R53 ;  /* 0x000000352a2a723e */ /* 0x000fe400000000ff */
[----:B------:R-:W-:-:S07]  /*79d0*/  MOV R40, R48 ;  /* 0x0000003000287202 */ /* 0x000fce0000000f00 */
.L_x_1765:
[----:B------:R-:W-:Y:S05]  /*79e0*/  BSYNC B1 ;  /* 0x0000000000017941 */ /* 0x000fea0003800000 */
.L_x_1764:
[----:B---3--:R3:W-:Y:S01]  /*79f0*/  ST.E.128 desc[UR52][R44.64], R12 ;  /* 0x0000000c2c007985 */ /* 0x0087e2000c101d34 */
[----:B------:R-:W-:Y:S01]  /*7a00*/  ISETP.GE.AND P3, PT, R46, R107, PT ;  /* 0x0000006b2e00720c */ /* 0x000fe20003f66270 */
[----:B------:R-:W-:-:S12]  /*7a10*/  IMAD.MOV.U32 R107, RZ, RZ, R101 ;  /* 0x000000ffff6b7224 */ /* 0x000fd800078e0065 */
[----:B------:R-:W-:Y:S05]  /*7a20*/  @P3 BRA `(.L_x_1736) ;  /* 0x0000000400b03947 */ /* 0x000fea0003800000 */
[----:B--2---:R-:W-:-:S05]  /*7a30*/  IMAD.WIDE R46, R46, 0x2, R106 ;  /* 0x000000022e2e7825 */ /* 0x004fca00078e026a */
[----:B----4-:R2:W-:Y:S01]  /*7a40*/  ST.E.128 desc[UR52][R46.64], R40 ;  /* 0x000000282e007985 */ /* 0x0105e2000c101d34 */
[----:B------:R-:W-:Y:S05]  /*7a50*/  BRA `(.L_x_1736) ;  /* 0x0000000400a47947 */ /* 0x000fea0003800000 */
.L_x_1695:
[----:B------:R-:W-:-:S06]  /*7a60*/  UISETP.NE.AND UP0, UPT, UR39, 0x3, UPT ;  /* 0x000000032700788c */ /* 0x000fcc000bf05270 */
[----:B------:R-:W-:-:S13]  /*7a70*/  PLOP3.LUT P5, PT, PT, PT, UP0, 0x80, 0x0 ;  /* 0x000000000000781c */ /* 0x000fda0003faf008 */
[----:B------:R-:W-:Y:S05]  /*7a80*/  @!P5 BRA `(.L_x_1766) ;  /* 0x000000000004d947 */ /* 0x000fea0003800000 */
[----:B------:R-:W-:Y:S01]  /*7a90*/  BPT.TRAP 0x1 ;  /* 0x000000040000795c */ /* 0x000fe20000300000 */
.L_x_1766:
[----:B------:R-:W-:Y:S01]  /*7aa0*/  IMAD R89, R19, 0x8, R18 ;  /* 0x0000000813597824 */ /* 0x000fe200078e0212 */
[----:B------:R-:W-:Y:S01]  /*7ab0*/  SHF.L.U32 R100, R199, 0x1f, RZ ;  /* 0x0000001fc7647819 */ /* 0x000fe200000006ff */
[----:B------:R-:W-:Y:S01]  /*7ac0*/  BSSY B1, `(.L_x_1767) ;  /* 0x0000004000017945 */ /* 0x000fe20003800000 */
[----:B------:R-:W-:Y:S02]  /*7ad0*/  SHF.R.S32.HI R97, RZ, 0x1f, R98 ;  /* 0x0000001fff617819 */ /* 0x000fe40000011462 */
[----:B------:R-:W0:Y:S02]  /*7ae0*/  SYNCS.PHASECHK.TRANS64.TRYWAIT P3, [R89+URZ+0x28890], R100 ;  /* 0x02889064590075a7 */ /* 0x000e24000806017f */
[----:B0-----:R-:W-:Y:S05]  /*7af0*/  @!P3 BRA `(.L_x_1768) ;  /* 0x000001f00018b947 */ /* 0x001fea0003800000 */
.L_x_2147:
[----:B------:R-:W-:Y:S05]  /*7b00*/  BSYNC B1 ;  /* 0x0000000000017941 */ /* 0x000fea0003800000 */
.L_x_1767:
        /* <DEDUP_REMOVED lines=25> */
.L_x_2151:
        /* <DEDUP_REMOVED lines=13> */
.L_x_1771:
[----:B------:R-:W-:Y:S05]  /*7d70*/  BSYNC B1 ;  /* 0x0000000000017941 */ /* 0x000fea0003800000 */
.L_x_1770:
[----:B------:R-:W-:-:S03]  /*7d80*/  UMOV UR4, 0xffffffff ;  /* 0xffffffff00047882 */ /* 0x000fc60000000000 */
[----:B------:R-:W-:Y:S05]  /*7d90*/  BRA.DIV UR4, `(.L_x_1772) ;  /* 0x000001ee04cc7947 */ /* 0x000fea000b800000 */
[----:B--2-4-:R2:W4:Y:S04]  /*7da0*/  SHFL.IDX PT, R41, R45, 0x1, 0x181f ;  /* 0x00381f002d297f89 */ /* 0x01452800000e0000 */
[----:B---3--:R2:W3:Y:S02]  /*7db0*/  SHFL.IDX PT, R14, R44, 0x1, 0x181f ;  /* 0x00381f002c0e7f89 */ /* 0x0084e400000e0000 */
.L_x_2155:
        /* <DEDUP_REMOVED lines=14> */
.L_x_1774:
[----:B------:R-:W-:Y:S05]  /*7ea0*/  BSYNC B1 ;  /* 0x0000000000017941 */ /* 0x000fea0003800000 */
.L_x_1773:
[----:B------:R-:W-:-:S03]  /*7eb0*/  UMOV UR4, 0xffffffff ;  /* 0xffffffff00047882 */ /* 0x000fc60000000000 */
[----:B------:R-:W-:Y:S05]  /*7ec0*/  BRA.DIV UR4, `(.L_x_1775) ;  /* 0x000001ee04c87947 */ /* 0x000fea000b800000 */
[----:B---34-:R3:W4:Y:S04]  /*7ed0*/  SHFL.IDX PT, R41, R45, 0x2, 0x181f ;  /* 0x00581f002d297f89 */ /* 0x01872800000e0000 */
[----:B------:R3:W0:Y:S02]  /*7ee0*/  SHFL.IDX PT, R14, R44, 0x2, 0x181f ;  /* 0x00581f002c0e7f89 */ /* 0x00062400000e0000 */
.L_x_2159:
        /* <DEDUP_REMOVED lines=14> */
.L_x_1777:
[----:B------:R-:W-:Y:S05]  /*7fd0*/  BSYNC B1 ;  /* 0x0000000000017941 */ /* 0x000fea0003800000 */
.L_x_1776:
[----:B------:R-:W-:-:S03]  /*7fe0*/  UMOV UR4, 0xffffffff ;  /* 0xffffffff00047882 */ /* 0x000fc60000000000 */
[----:B------:R-:W-:Y:S05]  /*7ff0*/  BRA.DIV UR4, `(.L_x_1778) ;  /* 0x000001ee04c47947 */ /* 0x000fea000b800000 */
[----:B0---4-:R0:W4:Y:S04]  /*8000*/  SHFL.IDX PT, R41, R45, 0x3, 0x181f ;  /* 0x00781f002d297f89 */ /* 0x01112800000e0000 */
[----:B------:R0:W0:Y:S02]  /*8010*/  SHFL.IDX PT, R14, R44, 0x3, 0x181f ;  /* 0x00781f002c0e7f89 */ /* 0x00002400000e0000 */
.L_x_2163:
        /* <DEDUP_REMOVED lines=13> */
.L_x_1736:
[----:B------:R-:W-:Y:S05]  /*80f0*/  BSYNC B0 ;  /* 0x0000000000007941 */ /* 0x000fea0003800000 */
.L_x_1694:
[----:B0-----:R-:W0:Y:S01]  /*8100*/  S2R R11, SR_TID.X ;  /* 0x00000000000b7919 */ /* 0x001e220000002100 */
[----:B------:R-:W-:Y:S01]  /*8110*/  @!PT LDS RZ, [RZ] ;  /* 0x00000000fffff984 */ /* 0x000fe20000000800 */
[----:B------:R-:W-:Y:S01]  /*8120*/  @!PT LDS RZ, [RZ] ;  /* 0x00000000fffff984 */ /* 0x000fe20000000800 */
[----:B------:R-:W-:Y:S01]  /*8130*/  @!PT LDS RZ, [RZ] ;  /* 0x00000000fffff984 */ /* 0x000fe20000000800 */
[----:B------:R-:W-:Y:S01]  /*8140*/  @!PT LDS RZ, [RZ] ;  /* 0x00000000fffff984 */ /* 0x000fe20000000800 */
[----:B------:R5:W-:Y:S06]  /*8150*/  MEMBAR.ALL.CTA ;  /* 0x0000000000007992 */ /* 0x000bec0000008000 */
[----:B-----5:R-:W5:Y:S01]  /*8160*/  FENCE.VIEW.ASYNC.S ;  /* 0x00000000000073c6 */ /* 0x020f620000000000 */
[----:B------:R-:W-:Y:S05]  /*8170*/  WARPSYNC.ALL ;  /* 0x0000000000007948 */ /* 0x000fea0003800000 */
[----:B------:R-:W-:Y:S01]  /*8180*/  BSSY B0, `(.L_x_1779) ;  /* 0x0000009000007945 */ /* 0x000fe20003800000 */
[----:B0-----:R-:W-:Y:S01]  /*8190*/  LOP3.LUT R11, R11, 0x7f, RZ, 0xc0, !PT ;  /* 0x0000007f0b0b7812 */ /* 0x001fe200078ec0ff */
[----:B-----5:R0:W-:Y:S03]  /*81a0*/  BAR.SYNC.DEFER_BLOCKING R92, 0x80 ;  /* 0x0002005c0000751d */ /* 0x0201e60000010000 */
[----:B------:R-:W-:-:S13]  /*81b0*/  ISETP.NE.AND P3, PT, R11, RZ, PT ;  /* 0x000000ff0b00720c */ /* 0x000fda0003f65270 */
[----:B------:R-:W-:-:S05]  /*81c0*/  @!P3 VIADD R11, R89, 0x288a0 ;  /* 0x000288a0590bb836 */ /* 0x000fca0000000000 */
[----:B------:R-:W-:-:S04]  /*81d0*/  @!P3 PRMT R11, RZ, 0x654, R11 ;  /* 0x00000654ff0bb816 */ /* 0x000fc8000000000b */
[----:B------:R0:W-:Y:S01]  /*81e0*/  @!P3 SYNCS.ARRIVE.TRANS64.RED.A1T0 RZ, [R11+URZ], RZ ;  /* 0x000000ff0bffb9a7 */ /* 0x0001e2000810043f */
[----:B------:R-:W-:Y:S05]  /*81f0*/  @!P5 BRA `(.L_x_1780) ;  /* 0x000000000004d947 */ /* 0x000fea0003800000 */
[----:B------:R-:W-:Y:S01]  /*8200*/  BPT.TRAP 0x1 ;  /* 0x000000040000795c */ /* 0x000fe20000300000 */
.L_x_1780:
[----:B------:R-:W-:Y:S05]  /*8210*/  BSYNC B0 ;  /* 0x0000000000007941 */ /* 0x000fea0003800000 */
.L_x_1779:
[----:B------:R-:W5:Y:S01]  /*8220*/  SYNCS.PHASECHK.TRANS64.TRYWAIT P4, [R89+URZ+0x288b0], R100 ;  /* 0x0288b064590075a7 */ /* 0x000f62000808017f */
[----:B------:R-:W-:Y:S01]  /*8230*/  ULDC UR40, c[0x0][0x2f4] ;  /* 0x0000bd0000287ab9 */ /* 0x000fe20000000800 */
[----:B------:R-:W-:Y:S04]  /*8240*/  BSSY B0, `(.L_x_1781) ;  /* 0x0000002000007945 */ /* 0x000fe80003800000 */
[----:B-----5:R-:W-:Y:S05]  /*8250*/  @!P4 BRA `(.L_x_1782) ;  /* 0x000001ec0074c947 */ /* 0x020fea0003800000 */
.L_x_2164:
[----:B------:R-:W-:Y:S05]  /*8260*/  BSYNC B0 ;  /* 0x0000000000007941 */ /* 0x000fea0003800000 */
.L_x_1781:
[----:B------:R-:W-:Y:S01]  /*8270*/  ULDC.64 UR4, c[0x0][0x328] ;  /* 0x0000ca0000047ab9 */ /* 0x000fe20000000a00 */
[----:B------:R-:W-:Y:S01]  /*8280*/  ULDC.64 UR6, c[0x0][0x318] ;  /* 0x0000c60000067ab9 */ /* 0x000fe20000000a00 */
[----:B------:R-:W-:Y:S01]  /*8290*/  IMAD R97, R97, UR4, RZ ;  /* 0x0000000461617c24 */ /* 0x000fe2000f8e02ff */
[----:B------:R-:W-:Y:S01]  /*82a0*/  BSSY B0, `(.L_x_1783) ;  /* 0x000001d000007945 */ /* 0x000fe20003800000 */
[----:B---34-:R-:W-:-:S04]  /*82b0*/  IMAD.WIDE.U32 R12, R98, UR4, RZ ;  /* 0x00000004620c7c25 */ /* 0x018fc8000f8e00ff */
[----:B------:R-:W-:Y:S01]  /*82c0*/  IMAD R97, R98, UR5, R97 ;  /* 0x0000000562617c24 */ /* 0x000fe2000f8e0261 */
[----:B------:R-:W-:Y:S01]  /*82d0*/  ULDC.64 UR4, c[0x0][0x338] ;  /* 0x0000ce0000047ab9 */ /* 0x000fe20000000a00 */
[----:B------:R-:W-:Y:S02]  /*82e0*/  IMAD.IADD R95, R95, 0x1, -R188 ;  /* 0x000000015f5f7824 */ /* 0x000fe400078e0abc */
[----:B------:R-:W-:Y:S02]  /*82f0*/  IMAD R96, R96, UR4, RZ ;  /* 0x0000000460607c24 */ /* 0x000fe4000f8e02ff */
[----:B------:R-:W-:Y:S02]  /*8300*/  IMAD.IADD R13, R13, 0x1, R97 ;  /* 0x000000010d0d7824 */ /* 0x000fe400078e0261 */
[C---:B0-----:R-:W-:Y:S02]  /*8310*/  IMAD R11, R99.reuse, UR5, R96 ;  /* 0x00000005630b7c24 */ /* 0x041fe4000f8e0260 */
[----:B------:R-:W-:Y:S01]  /*8320*/  IMAD.WIDE.U32 R12, R99, UR4, R12 ;  /* 0x00000004630c7c25 */ /* 0x000fe2000f8e000c */
[----:B------:R-:W-:-:S04]  /*8330*/  ULDC.64 UR4, c[0x0][0x330] ;  /* 0x0000cc0000047ab9 */ /* 0x000fc80000000a00 */
[----:B------:R-:W-:-:S03]  /*8340*/  IADD3 R13, R13, R11, RZ ;  /* 0x0000000b0d0d7210 */ /* 0x000fc60007ffe0ff */
[----:B------:R-:W-:-:S04]  /*8350*/  IMAD.WIDE.U32 R12, R197, UR4, R12 ;  /* 0x00000004c50c7c25 */ /* 0x000fc8000f8e000c */
[----:B------:R-:W-:Y:S01]  /*8360*/  IMAD R11, R197, UR5, R13 ;  /* 0x00000005c50b7c24 */ /* 0x000fe2000f8e020d */
[----:B-12---:R-:W-:-:S04]  /*8370*/  LEA R44, P4, R12, UR6, 0x1 ;  /* 0x000000060c2c7c11 */ /* 0x006fc8000f8808ff */
        /* <DEDUP_REMOVED lines=15> */
.L_x_1784:
[----:B------:R-:W-:Y:S05]  /*8470*/  BSYNC B0 ;  /* 0x0000000000007941 */ /* 0x000fea0003800000 */
.L_x_1783:
        /* <DEDUP_REMOVED lines=15> */
.L_x_1786:
[----:B------:R-:W-:Y:S05]  /*8570*/  BSYNC B0 ;  /* 0x0000000000007941 */ /* 0x000fea0003800000 */
.L_x_1785:
        /* <DEDUP_REMOVED lines=15> */
.L_x_1788:
[----:B------:R-:W-:Y:S05]  /*8670*/  BSYNC B0 ;  /* 0x0000000000007941 */ /* 0x000fea0003800000 */
.L_x_1787:
        /* <DEDUP_REMOVED lines=15> */
.L_x_1790:
[----:B------:R-:W-:Y:S05]  /*8770*/  BSYNC B0 ;  /* 0x0000000000007941 */ /* 0x000fea0003800000 */
.L_x_1789:
[----:B------:R-:W-:Y:S01]  /*8780*/  @!PT LDS RZ, [RZ] ;  /* 0x00000000fffff984 */ /* 0x000fe20000000800 */
[----:B------:R-:W-:Y:S01]  /*8790*/  @!PT LDS RZ, [RZ] ;  /* 0x00000000fffff984 */ /* 0x000fe20000000800 */
[----:B------:R-:W-:Y:S01]  /*87a0*/  @!PT LDS RZ, [RZ] ;  /* 0x00000000fffff984 */ /* 0x000fe20000000800 */
[----:B------:R-:W-:Y:S01]  /*87b0*/  @!PT LDS RZ, [RZ] ;  /* 0x00000000fffff984 */ /* 0x000fe20000000800 */
[----:B------:R4:W-:Y:S06]  /*87c0*/  MEMBAR.ALL.CTA ;  /* 0x0000000000007992 */ /* 0x0009ec0000008000 */
[----:B----4-:R-:W4:Y:S01]  /*87d0*/  FENCE.VIEW.ASYNC.S ;  /* 0x00000000000073c6 */ /* 0x010f220000000000 */
[----:B------:R-:W-:Y:S01]  /*87e0*/  @!P3 VIADD R89, R89, 0x288c0 ;  /* 0x000288c05959b836 */ /* 0x000fe20000000000 */
[----:B----4-:R4:W-:Y:S01]  /*87f0*/  BAR.SYNC.DEFER_BLOCKING R92, 0x80 ;  /* 0x0002005c0000751d */ /* 0x0109e20000010000 */
[----:B------:R-:W-:Y:S01]  /*8800*/  ISETP.NE.AND P4, PT, R90, RZ, PT ;  /* 0x000000ff5a00720c */ /* 0x000fe20003f85270 */
[----:B------:R-:W-:-:S02]  /*8810*/  VIADD R19, R19, 0x1 ;  /* 0x0000000113137836 */ /* 0x000fc40000000000 */
[----:B------:R-:W-:-:S04]  /*8820*/  @!P3 PRMT R89, RZ, 0x654, R89 ;  /* 0x00000654ff59b816 */ /* 0x000fc80000000059 */
[----:B------:R4:W-:Y:S01]  /*8830*/  @!P3 SYNCS.ARRIVE.TRANS64.RED.A1T0 RZ, [R89+URZ], RZ ;  /* 0x000000ff59ffb9a7 */ /* 0x0009e2000810043f */
[----:B------:R-:W-:-:S04]  /*8840*/  ISETP.NE.AND P3, PT, R19, 0x2, PT ;  /* 0x000000021300780c */ /* 0x000fc80003f65270 */
[----:B0-----:R-:W-:Y:S02]  /*8850*/  SEL R12, RZ, 0x1, P3 ;  /* 0x00000001ff0c7807 */ /* 0x001fe40001800000 */
[----:B------:R-:W-:Y:S02]  /*8860*/  SEL R19, R19, RZ, P3 ;  /* 0x000000ff13137207 */ /* 0x000fe40001800000 */
[----:B------:R-:W-:Y:S01]  /*8870*/  LOP3.LUT R199, R199, R12, RZ, 0x3c, !PT ;  /* 0x0000000cc7c77212 */ /* 0x000fe200078e3cff */
[----:B------:R-:W-:Y:S06]  /*8880*/  @P4 BRA `(.L_x_1791) ;  /* 0xffffff9c00bc4947 */ /* 0x000fec000383ffff */
[----:B---3--:R-:W0:Y:S01]  /*8890*/  S2R R11, SR_TID.X ;  /* 0x00000000000b7919 */ /* 0x008e220000002100 */
[----:B------:R-:W-:Y:S02]  /*88a0*/  PLOP3.LUT P0, PT, PT, PT, PT, 0x8, 0x0 ;  /* 0x000000000000781c */ /* 0x000fe40003f0e170 */
[----:B0-----:R-:W-:-:S04]  /*88b0*/  SHF.R.U32.HI R11, RZ, 0x7, R11 ;  /* 0x00000007ff0b7819 */ /* 0x001fc8000001160b */
[----:B------:R-:W-:-:S13]  /*88c0*/  ISETP.NE.AND P4, PT, R11, 0x1, PT ;  /* 0x000000010b00780c */ /* 0x000fda0003f85270 */
[----:B------:R-:W-:Y:S06]  /*88d0*/  @!P4 BAR.ARV 0x9, 0x100 ;  /* 0x024400000000cb1d */ /* 0x000fec0000002000 */
.L_x_1689:
[----:B------:R-:W0:Y:S01]  /*88e0*/  LDC R0, c[0x0][0x448] ;  /* 0x00011200ff007b82 */ /* 0x000e220000000800 */
[----:B------:R-:W-:-:S07]  /*88f0*/  IADD3 R5, R198, 0x1, -R196 ;  /* 0x00000001c6057810 */ /* 0x000fce0007ffe8c4 */
[----:B------:R-:W3:Y:S01]  /*8900*/  LDC.64 R6, c[0x0][0x9e0] ;  /* 0x00027800ff067b82 */ /* 0x000ee20000000a00 */
[----:B0-----:R-:W-:Y:S01]  /*8910*/  ISETP.NE.AND P1, PT, R0, 0x1, PT ;  /* 0x000000010000780c */ /* 0x001fe20003f25270 */
[----:B------:R-:W-:Y:S01]  /*8920*/  VIADD R0, R200, 0x7f ;  /* 0x0000007fc8007836 */ /* 0x000fe20000000000 */
[----:B---3--:R-:W-:-:S11]  /*8930*/  ISETP.GE.AND P2, PT, R7, 0x1, PT ;  /* 0x000000010700780c */ /* 0x008fd60003f46270 */
[----:B------:R-:W0:Y:S08]  /*8940*/  @P1 LDC R3, c[0x0][0x44c] ;  /* 0x00011300ff031b82 */ /* 0x000e300000000800 */
[----:B------:R-:W3:Y:S01]  /*8950*/  @P1 LDC R4, c[0x0][0x450] ;  /* 0x00011400ff041b82 */ /* 0x000ee20000000800 */
[----:B0-----:R-:W-:-:S05]  /*8960*/  @P1 IMAD.HI.U32 R3, R0, R3, RZ ;  /* 0x0000000300031227 */ /* 0x001fca00078e00ff */
[----:B---3--:R-:W-:-:S05]  /*8970*/  @P1 SHF.R.U32.HI R0, RZ, R4, R3 ;  /* 0x00000004ff001219 */ /* 0x008fca0000011603 */
[----:B------:R-:W-:Y:S01]  /*8980*/  IMAD.IADD R5, R5, 0x1, R0 ;  /* 0x0000000105057824 */ /* 0x000fe200078e0200 */
[----:B------:R-:W-:Y:S06]  /*8990*/  @P0 BRA `(.L_x_1792) ;  /* 0x00000000000c0947 */ /* 0x000fec0003800000 */
[----:B------:R-:W0:Y:S01]  /*89a0*/  FENCE.VIEW.ASYNC.G ;  /* 0x00000000000073c6 */ /* 0x000e220000000100 */
[----:B------:R-:W-:Y:S05]  /*89b0*/  WARPSYNC.ALL ;  /* 0x0000000000007948 */ /* 0x000fea0003800000 */
[----:B0-----:R-:W-:Y:S06]  /*89c0*/  BAR.ARV 0xc, 0x180 ;  /* 0x0306000000007b1d */ /* 0x001fec0000002000 */
.L_x_1792:
        /* <DEDUP_REMOVED lines=13> */
.L_x_1795:
[----:B------:R-:W-:-:S13]  /*8aa0*/  ISETP.NE.AND P0, PT, R7, 0x1, PT ;  /* 0x000000010700780c */ /* 0x000fda0003f05270 */
[----:B------:R-:W0:Y:S02]  /*8ab0*/  @P0 LDC.64 R4, c[0x0][0x9e8] ;  /* 0x00027a00ff040b82 */ /* 0x000e240000000a00 */
[----:B0-----:R-:W-:-:S05]  /*8ac0*/  @P0 IMAD.HI.U32 R4, R3, R4, RZ ;  /* 0x0000000403040227 */ /* 0x001fca00078e00ff */
[----:B------:R-:W-:-:S07]  /*8ad0*/  @P0 SHF.R.U32.HI R3, RZ, R5, R4 ;  /* 0x00000005ff030219 */ /* 0x000fce0000011604 */
.L_x_1796:
[----:B------:R-:W-:Y:S05]  /*8ae0*/  BSYNC B0 ;  /* 0x0000000000007941 */ /* 0x000fea0003800000 */
.L_x_1794:
[----:B------:R-:W-:-:S05]  /*8af0*/  IMAD R3, R3, R7, R7 ;  /* 0x0000000703037224 */ /* 0x000fca00078e0207 */
[----:B------:R-:W-:-:S07]  /*8b00*/  VIMNMX R0, R0, R3, PT ;  /* 0x0000000300007248 */ /* 0x000fce0003fe0100 */
.L_x_1793:
[----:B------:R-:W0:Y:S01]  /*8b10*/  @P1 LDC R5, c[0x0][0x44c] ;  /* 0x00011300ff051b82 */ /* 0x000e220000000800 */
[----:B------:R-:W-:Y:S01]  /*8b20*/  VIADD R0, R0, 0x7f ;  /* 0x0000007f00007836 */ /* 0x000fe20000000000 */
[----:B------:R-:W-:Y:S01]  /*8b30*/  MOV R4, R200 ;  /* 0x000000c800047202 */ /* 0x000fe20000000f00 */
[----:B------:R-:W-:-:S03]  /*8b40*/  ULDC UR4, c[0x0][0x9dc] ;  /* 0x0002770000047ab9 */ /* 0x000fc60000000800 */
[----:B------:R-:W-:Y:S02]  /*8b50*/  SHF.R.S32.HI R3, RZ, 0x1f, R0 ;  /* 0x0000001fff037819 */ /* 0x000fe40000011400 */
[----:B------:R-:W3:Y:S02]  /*8b60*/  @P1 LDC R6, c[0x0][0x450] ;  /* 0x00011400ff061b82 */ /* 0x000ee40000000800 */
[----:B------:R-:W-:-:S04]  /*8b70*/  LEA.HI R3, R3, R0, RZ, 0x7 ;  /* 0x0000000003037211 */ /* 0x000fc800078f38ff */
[----:B------:R-:W-:-:S04]  /*8b80*/  SHF.R.S32.HI R3, RZ, 0x7, R3 ;  /* 0x00000007ff037819 */ /* 0x000fc80000011403 */
[----:B------:R-:W-:Y:S01]  /*8b90*/  VIMNMX R9, R94, R3, PT ;  /* 0x000000035e097248 */ /* 0x000fe20003fe0100 */
[----:B0-----:R-:W-:-:S05]  /*8ba0*/  @P1 IMAD.HI.U32 R5, R200, R5, RZ ;  /* 0x00000005c8051227 */ /* 0x001fca00078e00ff */
[----:B---3--:R-:W-:-:S05]  /*8bb0*/  @P1 SHF.R.U32.HI R4, RZ, R6, R5 ;  /* 0x00000006ff041219 */ /* 0x008fca0000011605 */
        /* <DEDUP_REMOVED lines=13> */
.L_x_1799:
[----:B------:R-:W-:-:S13]  /*8c90*/  ISETP.NE.AND P0, PT, R7, 0x1, PT ;  /* 0x000000010700780c */ /* 0x000fda0003f05270 */
[----:B------:R-:W0:Y:S02]  /*8ca0*/  @P0 LDC.64 R4, c[0x0][0x9e8] ;  /* 0x00027a00ff040b82 */ /* 0x000e240000000a00 */
[----:B0-----:R-:W-:-:S05]  /*8cb0*/  @P0 IMAD.HI.U32 R4, R0, R4, RZ ;  /* 0x0000000400040227 */ /* 0x001fca00078e00ff */
[----:B------:R-:W-:-:S07]  /*8cc0*/  @P0 SHF.R.U32.HI R0, RZ, R5, R4 ;  /* 0x00000005ff000219 */ /* 0x000fce0000011604 */
.L_x_1800:
[----:B------:R-:W-:Y:S05]  /*8cd0*/  BSYNC B0 ;  /* 0x0000000000007941 */ /* 0x000fea0003800000 */
.L_x_1798:
[----:B------:R-:W-:-:S05]  /*8ce0*/  IMAD R0, R0, R7, RZ ;  /* 0x0000000700007224 */ /* 0x000fca00078e02ff */
[----:B------:R-:W-:-:S07]  /*8cf0*/  VIMNMX R3, R3, R0, !PT ;  /* 0x0000000003037248 */ /* 0x000fce0007fe0100 */
.L_x_1797:
[----:B------:R-:W-:Y:S01]  /*8d00*/  SHF.R.S32.HI R0, RZ, 0x1f, R3 ;  /* 0x0000001fff007819 */ /* 0x000fe20000011403 */
[----:B------:R-:W-:Y:S01]  /*8d10*/  BSSY B0, `(.L_x_1801) ;  /* 0x0000026000007945 */ /* 0x000fe20003800000 */
[----:B------:R-:W-:Y:S02]  /*8d20*/  IMAD.MOV.U32 R88, RZ, RZ, RZ ;  /* 0x000000ffff587224 */ /* 0x000fe400078e00ff */
[----:B------:R-:W-:-:S04]  /*8d30*/  LEA.HI R0, R0, R3, RZ, 0x7 ;  /* 0x0000000300007211 */ /* 0x000fc800078f38ff */
[----:B------:R-:W-:-:S04]  /*8d40*/  SHF.R.S32.HI R0, RZ, 0x7, R0 ;  /* 0x00000007ff007819 */ /* 0x000fc80000011400 */
[----:B------:R-:W-:-:S04]  /*8d50*/  VIMNMX R208, RZ, R0, !PT ;  /* 0x00000000ffd07248 */ /* 0x000fc80007fe0100 */
        /* <DEDUP_REMOVED lines=9> */
[----:B------:R-:W-:-:S05]  /*8df0*/  IMAD.IADD R0, R0, 0x1, -R208 ;  /* 0x0000000100007824 */ /* 0x000fca00078e0ad0 */
[----:B------:R-:W-:Y:S02]  /*8e00*/  IABS R10, R0 ;  /* 0x00000000000a7213 */ /* 0x000fe40000000000 */
[----:B------:R-:W-:-:S04]  /*8e10*/  LOP3.LUT R0, R0, R8, RZ, 0x3c, !PT ;  /* 0x0000000800007212 */ /* 0x000fc800078e3cff */
[----:B------:R-:W-:Y:S01]  /*8e20*/  ISETP.GE.AND P2, PT, R0, RZ, PT ;  /* 0x000000ff0000720c */ /* 0x000fe20003f46270 */
[----:B0-----:R-:W0:Y:S02]  /*8e30*/  MUFU.RCP R3, R3 ;  /* 0x0000000300037308 */ /* 0x001e240000001000 */
[----:B0-----:R-:W-:Y:S02]  /*8e40*/  VIADD R4, R3, 0xffffffe ;  /* 0x0ffffffe03047836 */ /* 0x001fe40000000000 */
[----:B------:R-:W-:-:S04]  /*8e50*/  IMAD.MOV R3, RZ, RZ, -R11 ;  /* 0x000000ffff037224 */ /* 0x000fc800078e0a0b */
[----:B------:R0:W3:Y:S02]  /*8e60*/  F2I.FTZ.U32.TRUNC.NTZ R5, R4 ;  /* 0x0000000400057305 */ /* 0x0000e4000021f000 */
[----:B0-----:R-:W-:Y:S02]  /*8e70*/  IMAD.MOV.U32 R4, RZ, RZ, RZ ;  /* 0x000000ffff047224 */ /* 0x001fe400078e00ff */
[----:B---3--:R-:W-:-:S04]  /*8e80*/  IMAD.MOV R7, RZ, RZ, -R5 ;  /* 0x000000ffff077224 */ /* 0x008fc800078e0a05 */
[----:B------:R-:W-:-:S04]  /*8e90*/  IMAD R7, R7, R6, RZ ;  /* 0x0000000607077224 */ /* 0x000fc800078e02ff */
[----:B------:R-:W-:-:S04]  /*8ea0*/  IMAD.HI.U32 R5, R5, R7, R4 ;  /* 0x0000000705057227 */ /* 0x000fc800078e0004 */
[----:B------:R-:W-:-:S04]  /*8eb0*/  IMAD.MOV.U32 R4, RZ, RZ, R10 ;  /* 0x000000ffff047224 */ /* 0x000fc800078e000a */
        /* <DEDUP_REMOVED lines=8> */
[----:B------:R-:W-:Y:S01]  /*8f40*/  @!P2 IMAD.MOV R5, RZ, RZ, -R5 ;  /* 0x000000ffff05a224 */ /* 0x000fe200078e0a05 */
[----:B------:R-:W-:-:S05]  /*8f50*/  @!P1 LOP3.LUT R5, RZ, R8, RZ, 0x33, !PT ;  /* 0x00000008ff059212 */ /* 0x000fca00078e33ff */
[----:B------:R-:W-:-:S07]  /*8f60*/  IMAD.MOV.U32 R88, RZ, RZ, R5 ;  /* 0x000000ffff587224 */ /* 0x000fce00078e0005 */
.L_x_1802:
[----:B------:R-:W-:Y:S05]  /*8f70*/  BSYNC B0 ;  /* 0x0000000000007941 */ /* 0x000fea0003800000 */
.L_x_1801:
[-C--:B------:R-:W-:Y:S01]  /*8f80*/  IMAD R208, R223, R88.reuse, R208 ;  /* 0x00000058dfd07224 */ /* 0x080fe200078e02d0 */
[----:B------:R-:W-:Y:S02]  /*8f90*/  PLOP3.LUT P0, PT, PT, PT, PT, 0x80, 0x0 ;  /* 0x000000000000781c */ /* 0x000fe40003f0f070 */
[----:B------:R-:W-:Y:S02]  /*8fa0*/  CS2R R20, SRZ ;  /* 0x0000000000147805 */ /* 0x000fe4000001ff00 */
[----:B------:R-:W-:Y:S02]  /*8fb0*/  CS2R R150, SRZ ;  /* 0x0000000000967805 */ /* 0x000fe4000001ff00 */
[----:B------:R-:W-:Y:S02]  /*8fc0*/  CS2R R148, SRZ ;  /* 0x0000000000947805 */ /* 0x000fe4000001ff00 */
[----:B------:R-:W-:Y:S02]  /*8fd0*/  VIADDMNMX R88, R208, R88, R9, PT ;  /* 0x00000058d0587246 */ /* 0x000fe40003800109 */
[----:B------:R-:W-:-:S02]  /*8fe0*/  CS2R R146, SRZ ;  /* 0x0000000000927805 */ /* 0x000fc4000001ff00 */
[----:B------:R-:W-:Y:S02]  /*8ff0*/  CS2R R144, SRZ ;  /* 0x0000000000907805 */ /* 0x000fe4000001ff00 */
[----:B------:R-:W-:Y:S02]  /*9000*/  CS2R R142, SRZ ;  /* 0x00000000008e7805 */ /* 0x000fe4000001ff00 */
[----:B------:R-:W-:Y:S02]  /*9010*/  ISETP.GT.AND P1, PT, R88, R208, PT ;  /* 0x000000d05800720c */ /* 0x000fe40003f24270 */
        /* <DEDUP_REMOVED lines=28> */
[----:B------:R-:W-:Y:S01]  /*91e0*/  UMOV UR4, 0xffffffff ;  /* 0xffffffff00047882 */ /* 0x000fe20000000000 */
[----:B------:R-:W-:Y:S02]  /*91f0*/  VIADD R3, R18, 0x10400 ;  /* 0x0001040012037836 */ /* 0x000fe40000000000 */
[----:B------:R-:W-:Y:S05]  /*9200*/  BRA.DIV UR4, `(.L_x_1804) ;  /* 0x000001de049c7947 */ /* 0x000fea000b800000 */
[----:B------:R-:W3:Y:S04]  /*9210*/  LDL R0, [R1+0x34] ;  /* 0x0000340001007983 */ /* 0x000ee80000100800 */
[----:B---3--:R0:W3:Y:S02]  /*9220*/  SHFL.IDX PT, R201, R0, RZ, 0x1f ;  /* 0x00001fff00c97589 */ /* 0x0080e400000e0000 */
.L_x_2167:
[----:B0--3--:R-:W-:Y:S01]  /*9230*/  LEA.HI R0, R201, R201, RZ, 0x1 ;  /* 0x000000c9c9007211 */ /* 0x009fe200078f08ff */
[----:B------:R-:W-:Y:S01]  /*9240*/  BSSY B6, `(.L_x_1805) ;  /* 0x0000019000067945 */ /* 0x000fe20003800000 */
[----:B------:R-:W-:Y:S02]  /*9250*/  LOP3.LUT P0, RZ, R3, 0x3ff, RZ, 0xc0, !PT ;  /* 0x000003ff03ff7812 */ /* 0x000fe4000780c0ff */
[----:B------:R-:W-:Y:S02]  /*9260*/  LOP3.LUT R0, R0, 0x1e, RZ, 0xc0, !PT ;  /* 0x0000001e00007812 */ /* 0x000fe400078ec0ff */
[----:B------:R-:W-:-:S03]  /*9270*/  P2R R25, PR, RZ, 0x1 ;  /* 0x00000001ff197803 */ /* 0x000fc60000000000 */
[----:B------:R-:W-:-:S04]  /*9280*/  IMAD.IADD R0, R201, 0x1, -R0 ;  /* 0x00000001c9007824 */ /* 0x000fc800078e0a00 */
[----:B------:R-:W-:-:S05]  /*9290*/  IMAD R0, R0, 0x2000, R3 ;  /* 0x0000200000007824 */ /* 0x000fca00078e0203 */
[----:B------:R-:W-:-:S04]  /*92a0*/  SHF.R.U32.HI R0, RZ, 0x4, R0 ;  /* 0x00000004ff007819 */ /* 0x000fc80000011600 */
[----:B------:R-:W-:Y:S01]  /*92b0*/  LOP3.LUT R36, R0, 0x3fff, RZ, 0xc0, !PT ;  /* 0x00003fff00247812 */ /* 0x000fe200078ec0ff */
[----:B------:R-:W-:Y:S06]  /*92c0*/  @!P0 BRA `(.L_x_1806) ;  /* 0x0000000000408947 */ /* 0x000fec0003800000 */
[----:B------:R-:W-:Y:S01]  /*92d0*/  MOV R0, 0x0 ;  /* 0x0000000000007802 */ /* 0x000fe20000000f00 */
[----:B------:R-:W-:Y:S01]  /*92e0*/  ULDC.64 UR4, c[0x4][0x80] ;  /* 0x0100200000047ab9 */ /* 0x000fe20000000a00 */
[----:B------:R-:W-:Y:S01]  /*92f0*/  ULDC.64 UR6, c[0x4][0x88] ;  /* 0x0100220000067ab9 */ /* 0x000fe20000000a00 */
[----:B------:R-:W-:Y:S01]  /*9300*/  IMAD.U32 R4, RZ, RZ, UR4 ;  /* 0x00000004ff047e24 */ /* 0x000fe2000f8e00ff */
[----:B------:R0:W3:Y:S01]  /*9310*/  LDC.64 R14, c[0x4][R0] ;  /* 0x01000000000e7b82 */ /* 0x0000e20000000a00 */
[----:B------:R-:W-:Y:S01]  /*9320*/  IMAD.U32 R5, RZ, RZ, UR5 ;  /* 0x00000005ff057e24 */ /* 0x000fe2000f8e00ff */
[----:B------:R-:W-:Y:S01]  /*9330*/  ULDC.64 UR4, c[0x4][0x20] ;  /* 0x0100080000047ab9 */ /* 0x000fe20000000a00 */
[----:B------:R-:W-:Y:S01]  /*9340*/  MOV R6, UR6 ;  /* 0x0000000600067c02 */ /* 0x000fe20008000f00 */
[----:B------:R-:W-:Y:S02]  /*9350*/  IMAD.U32 R7, RZ, RZ, UR7 ;  /* 0x00000007ff077e24 */ /* 0x000fe4000f8e00ff */
[----:B------:R-:W-:-:S02]  /*9360*/  IMAD.U32 R10, RZ, RZ, UR4 ;  /* 0x00000004ff0a7e24 */ /* 0x000fc4000f8e00ff */
[----:B------:R-:W-:Y:S02]  /*9370*/  IMAD.U32 R11, RZ, RZ, UR5 ;  /* 0x00000005ff0b7e24 */ /* 0x000fe4000f8e00ff */
[----:B------:R-:W-:Y:S02]  /*9380*/  IMAD.MOV.U32 R8, RZ, RZ, 0x70 ;  /* 0x00000070ff087424 */ /* 0x000fe400078e00ff */
[----:B------:R-:W-:Y:S02]  /*9390*/  IMAD.MOV.U32 R12, RZ, RZ, 0x1 ;  /* 0x00000001ff0c7424 */ /* 0x000fe400078e00ff */
[----:B0-2---:R-:W-:-:S07]  /*93a0*/  IMAD.MOV.U32 R13, RZ, RZ, RZ ;  /* 0x000000ffff0d7224 */ /* 0x005fce00078e00ff */
[----:B------:R-:W-:-:S07]  /*93b0*/  LEPC R20, `(.L_x_1806) ;  /* 0x000000001014794e */ /* 0x000fce0000000000 */
[----:B-1-345:R-:W-:Y:S05]  /*93c0*/  CALL.ABS.NOINC R14 ;  /* 0x000000000e007343 */ /* 0x03afea0003c00000 */
.L_x_1806:
[----:B------:R-:W-:Y:S05]  /*93d0*/  BSYNC B6 ;  /* 0x0000000000067941 */ /* 0x000fea0003800000 */
.L_x_1805:
        /* <DEDUP_REMOVED lines=8> */
[----:B------:R0:W3:Y:S03]  /*9460*/  SYNCS.PHASECHK.TRANS64.TRYWAIT P0, [R18+URZ+0x28800], R3 ;  /* 0x02880003120075a7 */ /* 0x0000e6000800017f */
[----:B---3--:R-:W-:Y:S05]  /*9470*/  @!P0 NANOSLEEP.SYNCS 0x989680 ;  /* 0x009896800000895d */ /* 0x008fea0003900000 */
[----:B------:R-:W3:Y:S01]  /*9480*/  @!P0 SYNCS.PHASECHK.TRANS64 P0, [R18+URZ+0x28800], R3 ;  /* 0x02880003120085a7 */ /* 0x000ee2000800007f */
[----:B------:R-:W-:Y:S04]  /*9490*/  BSSY B0, `(.L_x_1808) ;  /* 0x0000006000007945 */ /* 0x000fe80003800000 */
[----:B---3--:R-:W-:Y:S05]  /*94a0*/  @P0 BRA `(.L_x_1809) ;  /* 0x0000000000100947 */ /* 0x008fea0003800000 */
.L_x_1810:
[----:B---3--:R3:W0:Y:S02]  /*94b0*/  SYNCS.PHASECHK.TRANS64.TRYWAIT P0, [R18+URZ+0x28800], R3 ;  /* 0x02880003120075a7 */ /* 0x008624000800017f */
[----:B0-----:R-:W-:Y:S05]  /*94c0*/  @!P0 NANOSLEEP.SYNCS 0x989680 ;  /* 0x009896800000895d */ /* 0x001fea0003900000 */
[----:B------:R-:W0:Y:S02]  /*94d0*/  @!P0 SYNCS.PHASECHK.TRANS64 P0, [R18+URZ+0x28800], R3 ;  /* 0x02880003120085a7 */ /* 0x000e24000800007f */
[----:B0-----:R-:W-:Y:S05]  /*94e0*/  @!P0 BRA `(.L_x_1810) ;  /* 0xfffffffc00f08947 */ /* 0x001fea000383ffff */
.L_x_1809:
[----:B------:R-:W-:Y:S05]  /*94f0*/  BSYNC B0 ;  /* 0x0000000000007941 */ /* 0x000fea0003800000 */
.L_x_1808:
[----:B------:R-:W-:Y:S05]  /*9500*/  BRA `(.L_x_1811) ;  /* 0x0000004c00d47947 */ /* 0x000fea0003800000 */
.L_x_1807:
[----:B------:R-:W-:Y:S01]  /*9510*/  ISETP.NE.AND P0, PT, R25, RZ, PT ;  /* 0x000000ff1900720c */ /* 0x000fe20003f05270 */
[----:B------:R-:W-:Y:S01]  /*9520*/  ULDC.64 UR4, c[0x0][0x3f8] ;  /* 0x0000fe0000047ab9 */ /* 0x000fe20000000a00 */
[----:B-----5:R-:W-:Y:S01]  /*9530*/  SHF.R.S32.HI R0, RZ, 0x1f, R24 ;  /* 0x0000001fff007819 */ /* 0x020fe20000011418 */
[----:B------:R-:W-:Y:S01]  /*9540*/  ULDC.64 UR6, c[0x0][0x408] ;  /* 0x0001020000067ab9 */ /* 0x000fe20000000a00 */
[----:B------:R-:W-:Y:S01]  /*9550*/  IMAD.WIDE.U32 R26, R24, UR4, RZ ;  /* 0x00000004181a7c25 */ /* 0x000fe2000f8e00ff */
[----:B------:R-:W-:Y:S03]  /*9560*/  BSSY B6, `(.L_x_1812) ;  /* 0x0000019000067945 */ /* 0x000fe60003800000 */
[C---:B------:R-:W-:Y:S02]  /*9570*/  IMAD R3, R0.reuse, UR4, RZ ;  /* 0x0000000400037c24 */ /* 0x040fe4000f8e02ff */
[----:B------:R-:W-:-:S02]  /*9580*/  IMAD R5, R0, UR6, RZ ;  /* 0x0000000600057c24 */ /* 0x000fc4000f8e02ff */
[C---:B------:R-:W-:Y:S02]  /*9590*/  IMAD R3, R24.reuse, UR5, R3 ;  /* 0x0000000518037c24 */ /* 0x040fe4000f8e0203 */
[C---:B------:R-:W-:Y:S02]  /*95a0*/  IMAD R5, R24.reuse, UR7, R5 ;  /* 0x0000000718057c24 */ /* 0x040fe4000f8e0205 */
[----:B------:R-:W-:-:S04]  /*95b0*/  IMAD.WIDE.U32 R24, R24, UR6, RZ ;  /* 0x0000000618187c25 */ /* 0x000fc8000f8e00ff */
[----:B------:R-:W-:Y:S02]  /*95c0*/  IMAD.IADD R29, R3, 0x1, R27 ;  /* 0x00000001031d7824 */ /* 0x000fe400078e021b */
[----:B------:R-:W-:Y:S01]  /*95d0*/  IMAD.IADD R31, R5, 0x1, R25 ;  /* 0x00000001051f7824 */ /* 0x000fe200078e0219 */
[----:B------:R-:W-:Y:S06]  /*95e0*/  @!P0 BRA `(.L_x_1813) ;  /* 0x0000000000408947 */ /* 0x000fec0003800000 */
[----:B------:R-:W-:Y:S01]  /*95f0*/  MOV R0, 0x0 ;  /* 0x0000000000007802 */ /* 0x000fe20000000f00 */
[----:B------:R-:W-:Y:S01]  /*9600*/  ULDC.64 UR4, c[0x4][0x80] ;  /* 0x0100200000047ab9 */ /* 0x000fe20000000a00 */
[----:B------:R-:W-:Y:S01]  /*9610*/  ULDC.64 UR6, c[0x4][0x20] ;  /* 0x0100080000067ab9 */ /* 0x000fe20000000a00 */
[----:B------:R-:W-:Y:S01]  /*9620*/  MOV R4, UR4 ;  /* 0x0000000400047c02 */ /* 0x000fe20008000f00 */
[----:B------:R0:W3:Y:S01]  /*9630*/  LDC.64 R14, c[0x4][R0] ;  /* 0x01000000000e7b82 */ /* 0x0000e20000000a00 */
        /* <DEDUP_REMOVED lines=8> */
[----:B0-2---:R-:W-:-:S07]  /*96c0*/  IMAD.MOV.U32 R13, RZ, RZ, RZ ;  /* 0x000000ffff0d7224 */ /* 0x005fce00078e00ff */
[----:B------:R-:W-:-:S07]  /*96d0*/  LEPC R20, `(.L_x_1813) ;  /* 0x000000001014794e */ /* 0x000fce0000000000 */
[----:B-1-34-:R-:W-:Y:S05]  /*96e0*/  CALL.ABS.NOINC R14 ;  /* 0x000000000e007343 */ /* 0x01afea0003c00000 */
.L_x_1813:
[----:B------:R-:W-:Y:S05]  /*96f0*/  BSYNC B6 ;  /* 0x0000000000067941 */ /* 0x000fea0003800000 */
.L_x_1812:
[----:B------:R-:W-:Y:S01]  /*9700*/  ULDC.U8 UR4, c[0x0][0x410] ;  /* 0x0001040000047ab9 */ /* 0x000fe20000000000 */
[----:B------:R-:W-:Y:S01]  /*9710*/  IMAD.IADD R54, R188, 0x1, R200 ;  /* 0x00000001bc367824 */ /* 0x000fe200078e02c8 */
[----:B------:R-:W-:Y:S01]  /*9720*/  ISETP.NE.AND P0, PT, RZ, UR4, PT ;  /* 0x00000004ff007c0c */ /* 0x000fe2000bf05270 */
[----:B------:R-:W-:Y:S03]  /*9730*/  BSSY B0, `(.L_x_1814) ;  /* 0x00004ca000007945 */ /* 0x000fe60003800000 */
[----:B------:R-:W-:-:S09]  /*9740*/  LEA R3, R220, R54, 0x5 ;  /* 0x00000036dc037211 */ /* 0x000fd200078e28ff */
[----:B------:R-:W-:Y:S05]  /*9750*/  @!P0 BRA `(.L_x_1815) ;  /* 0x0000002400c88947 */ /* 0x000fea0003800000 */
[----:B------:R-:W0:Y:S01]  /*9760*/  LDC R65, c[0x0][0x448] ;  /* 0x00011200ff417b82 */ /* 0x000e220000000800 */
[----:B------:R-:W-:Y:S01]  /*9770*/  ULDC.64 UR4, c[0x0][0x3f8] ;  /* 0x0000fe0000047ab9 */ /* 0x000fe20000000a00 */
[----:B------:R-:W-:Y:S01]  /*9780*/  ULDC.64 UR6, c[0x0][0x408] ;  /* 0x0001020000067ab9 */ /* 0x000fe20000000a00 */
[----:B------:R-:W-:Y:S01]  /*9790*/  IMAD.MOV.U32 R8, RZ, RZ, R26 ;  /* 0x000000ffff087224 */ /* 0x000fe200078e001a */
[----:B------:R-:W-:Y:S01]  /*97a0*/  SHF.R.S32.HI R61, RZ, 0x1f, R186 ;  /* 0x0000001fff3d7819 */ /* 0x000fe200000114ba */
[----:B------:R-:W-:Y:S02]  /*97b0*/  IMAD.MOV.U32 R9, RZ, RZ, R29 ;  /* 0x000000ffff097224 */ /* 0x000fe400078e001d */
[----:B------:R-:W-:Y:S02]  /*97c0*/  IMAD.MOV.U32 R10, RZ, RZ, R24 ;  /* 0x000000ffff0a7224 */ /* 0x000fe400078e0018 */
[----:B------:R-:W-:Y:S01]  /*97d0*/  IMAD.MOV.U32 R11, RZ, RZ, R31 ;  /* 0x000000ffff0b7224 */ /* 0x000fe200078e001f */
[----:B0-----:R-:W-:-:S13]  /*97e0*/  ISETP.NE.AND P0, PT, R65, 0x1, PT ;  /* 0x000000014100780c */ /* 0x001fda0003f05270 */
[----:B------:R-:W0:Y:S08]  /*97f0*/  @P0 LDC R0, c[0x0][0x44c] ;  /* 0x00011300ff000b82 */ /* 0x000e300000000800 */
[----:B------:R-:W3:Y:S01]  /*9800*/  @P0 LDC R5, c[0x0][0x450] ;  /* 0x00011400ff050b82 */ /* 0x000ee20000000800 */
[----:B0-----:R-:W-:-:S05]  /*9810*/  @P0 IMAD.HI.U32 R0, R3, R0, RZ ;  /* 0x0000000003000227 */ /* 0x001fca00078e00ff */
[----:B---3--:R-:W-:-:S04]  /*9820*/  @P0 SHF.R.U32.HI R3, RZ, R5, R0 ;  /* 0x00000005ff030219 */ /* 0x008fc80000011600 */
[----:B------:R-:W-:Y:S01]  /*9830*/  SHF.R.S32.HI R0, RZ, 0x1f, R3 ;  /* 0x0000001fff007819 */ /* 0x000fe20000011403 */
[----:B------:R-:W-:-:S04]  /*9840*/  IMAD.WIDE.U32 R8, R3, UR4, R8 ;  /* 0x0000000403087c25 */ /* 0x000fc8000f8e0008 */
[C---:B------:R-:W-:Y:S02]  /*9850*/  IMAD R4, R0.reuse, UR4, RZ ;  /* 0x0000000400047c24 */ /* 0x040fe4000f8e02ff */
[----:B------:R-:W-:Y:S02]  /*9860*/  IMAD R0, R0, UR6, RZ ;  /* 0x0000000600007c24 */ /* 0x000fe4000f8e02ff */
[C---:B--2---:R-:W-:Y:S01]  /*9870*/  IMAD R13, R3.reuse, UR5, R4 ;  /* 0x00000005030d7c24 */ /* 0x044fe2000f8e0204 */
[----:B------:R-:W-:Y:S01]  /*9880*/  ULDC.64 UR4, c[0x0][0x3e8] ;  /* 0x0000fa0000047ab9 */ /* 0x000fe20000000a00 */
[C---:B------:R-:W-:Y:S01]  /*9890*/  IMAD.WIDE.U32 R10, R3.reuse, UR6, R10 ;  /* 0x00000006030a7c25 */ /* 0x040fe2000f8e000a */
[----:B------:R-:W-:Y:S01]  /*98a0*/  LEA R5, P0, R8, UR4, 0x1 ;  /* 0x0000000408057c11 */ /* 0x000fe2000f8008ff */
[----:B------:R-:W-:Y:S02]  /*98b0*/  UMOV UR4, 0xffffffff ;  /* 0xffffffff00047882 */ /* 0x000fe40000000000 */
[----:B------:R-:W-:Y:S01]  /*98c0*/  IMAD R3, R3, UR7, R0 ;  /* 0x0000000703037c24 */ /* 0x000fe2000f8e0200 */
[----:B------:R-:W-:Y:S01]  /*98d0*/  ULDC.64 UR6, c[0x0][0x400] ;  /* 0x0001000000067ab9 */ /* 0x000fe20000000a00 */
[----:B------:R-:W-:Y:S01]  /*98e0*/  IMAD.IADD R9, R9, 0x1, R13 ;  /* 0x0000000109097824 */ /* 0x000fe200078e020d */
[----:B------:R-:W-:Y:S01]  /*98f0*/  LEA R7, P1, R10, UR6, 0x1 ;  /* 0x000000060a077c11 */ /* 0x000fe2000f8208ff */
[----:B------:R-:W-:-:S03]  /*9900*/  IMAD.IADD R3, R11, 0x1, R3 ;  /* 0x000000010b037824 */ /* 0x000fc600078e0203 */
[----:B------:R-:W-:Y:S02]  /*9910*/  LEA.HI.X R6, R8, UR5, R9, 0x1, P0 ;  /* 0x0000000508067c11 */ /* 0x000fe400080f0c09 */
[----:B------:R-:W-:Y:S01]  /*9920*/  LEA.HI.X R8, R10, UR7, R3, 0x1, P1 ;  /* 0x000000070a087c11 */ /* 0x000fe200088f0c03 */
[----:B------:R-:W-:Y:S06]  /*9930*/  BRA.DIV UR4, `(.L_x_1816) ;  /* 0x000001d604fc7947 */ /* 0x000fec000b800000 */
[----:B------:R0:W2:Y:S04]  /*9940*/  SHFL.IDX PT, R0, R6, RZ, 0x181f ;  /* 0x00181fff06007589 */ /* 0x0000a800000e0000 */
[----:B------:R0:W3:Y:S04]  /*9950*/  SHFL.IDX PT, R3, R5, RZ, 0x181f ;  /* 0x00181fff05037589 */ /* 0x0000e800000e0000 */
[----:B------:R0:W0:Y:S04]  /*9960*/  SHFL.IDX PT, R4, R8, RZ, 0x181f ;  /* 0x00181fff08047589 */ /* 0x00002800000e0000 */
[----:B------:R0:W0:Y:S02]  /*9970*/  SHFL.IDX PT, R14, R7, RZ, 0x181f ;  /* 0x00181fff070e7589 */ /* 0x00002400000e0000 */
.L_x_2173:
[----:B------:R-:W-:Y:S01]  /*9980*/  IMAD R65, R196, R65, RZ ;  /* 0x00000041c4417224 */ /* 0x000fe200078e02ff */
[----:B------:R-:W-:Y:S01]  /*9990*/  BSSY B1, `(.L_x_1817) ;  /* 0x000001e000017945 */ /* 0x000fe20003800000 */
[----:B------:R-:W-:Y:S02]  /*99a0*/  CS2R R48, SRZ ;  /* 0x0000000000307805 */ /* 0x000fe4000001ff00 */
[----:B------:R-:W-:Y:S02]  /*99b0*/  CS2R R38, SRZ ;  /* 0x0000000000267805 */ /* 0x000fe4000001ff00 */
[----:B------:R-:W-:Y:S02]  /*99c0*/  CS2R R46, SRZ ;  /* 0x00000000002e7805 */ /* 0x000fe4000001ff00 */
[----:B------:R-:W-:Y:S02]  /*99d0*/  ISETP.GE.AND P0, PT, R54, R65, PT ;  /* 0x000000413600720c */ /* 0x000fe40003f06270 */
[----:B------:R-:W-:-:S11]  /*99e0*/  CS2R R40, SRZ ;  /* 0x0000000000287805 */ /* 0x000fd6000001ff00 */
        /* <DEDUP_REMOVED lines=8> */
[C---:B------:R-:W-:Y:S01]  /*9a70*/  @!P5 IMAD.SHL.U32 R15, R186.reuse, 0x2, RZ ;  /* 0x00000002ba0fd824 */ /* 0x040fe200078e00ff */
[----:B------:R-:W-:Y:S02]  /*9a80*/  @!P5 SHF.L.U64.HI R9, R186, 0x1, R61 ;  /* 0x00000001ba09d819 */ /* 0x000fe4000001023d */
[CC--:B---3--:R-:W-:Y:S02]  /*9a90*/  @!P4 IADD3 R10, P0, R3.reuse, R12.reuse, RZ ;  /* 0x0000000c030ac210 */ /* 0x0c8fe40007f1e0ff */
[C---:B0-----:R-:W-:Y:S02]  /*9aa0*/  @!P4 IADD3 R12, P1, R14.reuse, R12, RZ ;  /* 0x0000000c0e0cc210 */ /* 0x041fe40007f3e0ff */
[-C--:B------:R-:W-:Y:S02]  /*9ab0*/  @!P5 IADD3 R20, P2, R3, R15.reuse, RZ ;  /* 0x0000000f0314d210 */ /* 0x080fe40007f5e0ff */
[----:B------:R-:W-:Y:S02]  /*9ac0*/  @!P5 IADD3 R14, P3, R14, R15, RZ ;  /* 0x0000000f0e0ed210 */ /* 0x000fe40007f7e0ff */
[----:B------:R-:W-:-:S02]  /*9ad0*/  CS2R R46, SRZ ;  /* 0x00000000002e7805 */ /* 0x000fc4000001ff00 */
[C---:B--2---:R-:W-:Y:S02]  /*9ae0*/  @!P4 IADD3.X R11, R0.reuse, R13, RZ, P0, !PT ;  /* 0x0000000d000bc210 */ /* 0x044fe400007fe4ff */
[----:B------:R-:W-:Y:S01]  /*9af0*/  CS2R R48, SRZ ;  /* 0x0000000000307805 */ /* 0x000fe2000001ff00 */
[----:B------:R-:W-:Y:S02]  /*9b00*/  @!P5 IMAD.X R21, R0, 0x1, R9, P2 ;  /* 0x000000010015d824 */ /* 0x000fe400010e0609 */
[C---:B------:R-:W-:Y:S01]  /*9b10*/  @!P4 IMAD.X R13, R4.reuse, 0x1, R13, P1 ;  /* 0x00000001040dc824 */ /* 0x040fe200008e060d */
[----:B------:R0:W5:Y:S01]  /*9b20*/  @!P4 LD.E.64 R46, desc[UR52][R10.64] ;  /* 0x000000340a2ec980 */ /* 0x000162000c101b00 */
[----:B------:R-:W-:-:S03]  /*9b30*/  @!P5 IMAD.X R15, R4, 0x1, R9, P3 ;  /* 0x00000001040fd824 */ /* 0x000fc600018e0609 */
[----:B------:R0:W5:Y:S04]  /*9b40*/  @!P5 LD.E.64 R40, desc[UR52][R20.64] ;  /* 0x000000341428d980 */ /* 0x000168000c101b00 */
[----:B------:R0:W5:Y:S04]  /*9b50*/  @!P5 LD.E.64 R38, desc[UR52][R14.64] ;  /* 0x000000340e26d980 */ /* 0x000168000c101b00 */
[----:B------:R0:W5:Y:S02]  /*9b60*/  @!P4 LD.E.64 R48, desc[UR52][R12.64] ;  /* 0x000000340c30c980 */ /* 0x000164000c101b00 */
.L_x_1818:
[----:B------:R-:W-:Y:S05]  /*9b70*/  BSYNC B1 ;  /* 0x0000000000017941 */ /* 0x000fea0003800000 */
.L_x_1817:
[----:B--2--5:R-:W-:Y:S01]  /*9b80*/  IMAD.MOV.U32 R0, RZ, RZ, R48 ;  /* 0x000000ffff007224 */ /* 0x024fe200078e0030 */
[----:B------:R-:W-:Y:S01]  /*9b90*/  UMOV UR4, 0xffffffff ;  /* 0xffffffff00047882 */ /* 0x000fe20000000000 */
[----:B---3--:R-:W-:Y:S01]  /*9ba0*/  IMAD.MOV.U32 R3, RZ, RZ, R49 ;  /* 0x000000ffff037224 */ /* 0x008fe200078e0031 */
[----:B-1----:R-:W-:Y:S01]  /*9bb0*/  CS2R R42, SRZ ;  /* 0x00000000002a7805 */ /* 0x002fe2000001ff00 */
[----:B0-----:R-:W-:Y:S01]  /*9bc0*/  IMAD.MOV.U32 R4, RZ, RZ, R38 ;  /* 0x000000ffff047224 */ /* 0x001fe200078e0026 */
        /* <DEDUP_REMOVED lines=9> */
[----:B------:R-:W-:Y:S02]  /*9c60*/  PRMT R66, R66, 0x5410, R0 ;  /* 0x0000541042427816 */ /* 0x000fe40000000000 */
[----:B------:R-:W-:Y:S02]  /*9c70*/  PRMT R64, R64, 0x5410, R3 ;  /* 0x0000541040407816 */ /* 0x000fe40000000003 */
[----:B------:R-:W-:Y:S02]  /*9c80*/  PRMT R59, R59, 0x5410, R4 ;  /* 0x000054103b3b7816 */ /* 0x000fe40000000004 */
[----:B------:R-:W-:Y:S01]  /*9c90*/  PRMT R58, R9, 0x7610, R58 ;  /* 0x00007610093a7816 */ /* 0x000fe2000000003a */
[----:B------:R-:W-:Y:S06]  /*9ca0*/  BRA.DIV UR4, `(.L_x_1819) ;  /* 0x000001d604907947 */ /* 0x000fec000b800000 */
[----:B------:R0:W1:Y:S04]  /*9cb0*/  SHFL.IDX PT, R0, R6, 0x1, 0x181f ;  /* 0x00381f0006007f89 */ /* 0x00006800000e0000 */
[----:B------:R0:W2:Y:S04]  /*9cc0*/  SHFL.IDX PT, R3, R5, 0x1, 0x181f ;  /* 0x00381f0005037f89 */ /* 0x0000a800000e0000 */
[----:B------:R0:W3:Y:S04]  /*9cd0*/  SHFL.IDX PT, R4, R8, 0x1, 0x181f ;  /* 0x00381f0008047f89 */ /* 0x0000e800000e0000 */
[----:B------:R0:W0:Y:S02]  /*9ce0*/  SHFL.IDX PT, R14, R7, 0x1, 0x181f ;  /* 0x00381f00070e7f89 */ /* 0x00002400000e0000 */
.L_x_2179:
[----:B------:R-:W-:Y:S01]  /*9cf0*/  VIADD R10, R54, 0x20 ;  /* 0x00000020360a7836 */ /* 0x000fe20000000000 */
[----:B------:R-:W-:Y:S01]  /*9d00*/  BSSY B1, `(.L_x_1820) ;  /* 0x000001d000017945 */ /* 0x000fe20003800000 */
[----:B------:R-:W-:Y:S02]  /*9d10*/  CS2R R28, SRZ ;  /* 0x00000000001c7805 */ /* 0x000fe4000001ff00 */
[----:B------:R-:W-:Y:S02]  /*9d20*/  CS2R R44, SRZ ;  /* 0x00000000002c7805 */ /* 0x000fe4000001ff00 */
[----:B------:R-:W-:Y:S02]  /*9d30*/  CS2R R30, SRZ ;  /* 0x00000000001e7805 */ /* 0x000fe4000001ff00 */
        /* <DEDUP_REMOVED lines=11> */
[CC--:B--2---:R-:W-:Y:S02]  /*9df0*/  @!P4 IADD3 R10, P0, R3.reuse, R12.reuse, RZ ;  /* 0x0000000c030ac210 */ /* 0x0c4fe40007f1e0ff */
[-C--:B------:R-:W-:Y:S02]  /*9e00*/  @!P5 IADD3 R20, P2, R3, R11.reuse, RZ ;  /* 0x0000000b0314d210 */ /* 0x080fe40007f5e0ff */
[C---:B0-----:R-:W-:Y:S02]  /*9e10*/  @!P4 IADD3 R12, P1, R14.reuse, R12, RZ ;  /* 0x0000000c0e0cc210 */ /* 0x041fe40007f3e0ff */
[----:B------:R-:W-:Y:S01]  /*9e20*/  @!P5 IADD3 R14, P3, R14, R11, RZ ;  /* 0x0000000b0e0ed210 */ /* 0x000fe20007f7e0ff */
[----:B-1----:R-:W-:Y:S01]  /*9e30*/  @!P5 IMAD.X R21, R0, 0x1, R15, P2 ;  /* 0x000000010015d824 */ /* 0x002fe200010e060f */
[----:B------:R-:W-:-:S02]  /*9e40*/  CS2R R44, SRZ ;  /* 0x00000000002c7805 */ /* 0x000fc4000001ff00 */
[----:B------:R-:W-:Y:S01]  /*9e50*/  CS2R R42, SRZ ;  /* 0x00000000002a7805 */ /* 0x000fe2000001ff00 */
[--C-:B------:R-:W-:Y:S02]  /*9e60*/  @!P4 IMAD.X R11, R0, 0x1, R9.reuse, P0 ;  /* 0x00000001000bc824 */ /* 0x100fe400000e0609 */
[C---:B---3--:R-:W-:Y:S01]  /*9e70*/  @!P4 IMAD.X R13, R4.reuse, 0x1, R9, P1 ;  /* 0x00000001040dc824 */ /* 0x048fe200008e0609 */
[----:B------:R0:W5:Y:S01]  /*9e80*/  @!P5 LD.E.64 R30, desc[UR52][R20.64] ;  /* 0x00000034141ed980 */ /* 0x000162000c101b00 */
[----:B------:R-:W-:-:S03]  /*9e90*/  @!P5 IMAD.X R15, R4, 0x1, R15, P3 ;  /* 0x00000001040fd824 */ /* 0x000fc600018e060f */
[----:B------:R0:W5:Y:S04]  /*9ea0*/  @!P4 LD.E.64 R44, desc[UR52][R10.64] ;  /* 0x000000340a2cc980 */ /* 0x000168000c101b00 */
[----:B------:R0:W5:Y:S04]  /*9eb0*/  @!P5 LD.E.64 R28, desc[UR52][R14.64] ;  /* 0x000000340e1cd980 */ /* 0x000168000c101b00 */
[----:B------:R0:W5:Y:S02]  /*9ec0*/  @!P4 LD.E.64 R42, desc[UR52][R12.64] ;  /* 0x000000340c2ac980 */ /* 0x000164000c101b00 */
.L_x_1821:
[----:B------:R-:W-:Y:S05]  /*9ed0*/  BSYNC B1 ;  /* 0x0000000000017941 */ /* 0x000fea0003800000 */
.L_x_1820:
[----:B-1---5:R-:W-:Y:S01]  /*9ee0*/  IMAD.MOV.U32 R0, RZ, RZ, R42 ;  /* 0x000000ffff007224 */ /* 0x022fe200078e002a */
[----:B---3--:R-:W-:Y:S01]  /*9ef0*/  MOV R4, R28 ;  /* 0x0000001c00047202 */ /* 0x008fe20000000f00 */
[----:B--2---:R-:W-:Y:S01]  /*9f00*/  IMAD.MOV.U32 R3, RZ, RZ, R43 ;  /* 0x000000ffff037224 */ /* 0x004fe200078e002b */
[----:B------:R-:W-:Y:S01]  /*9f10*/  UMOV UR4, 0xffffffff ;  /* 0xffffffff00047882 */ /* 0x000fe20000000000 */
        /* <DEDUP_REMOVED lines=9> */
[----:B------:R-:W-:-:S04]  /*9fb0*/  PRMT R56, R3, 0x7610, R56 ;  /* 0x0000761003387816 */ /* 0x000fc80000000038 */
[----:B------:R-:W-:Y:S01]  /*9fc0*/  PRMT R52, R4, 0x5410, R9 ;  /* 0x0000541004347816 */ /* 0x000fe20000000009 */
[----:B------:R-:W-:Y:S06]  /*9fd0*/  BRA.DIV UR4, `(.L_x_1822) ;  /* 0x000001d604347947 */ /* 0x000fec000b800000 */
[----:B------:R1:W2:Y:S04]  /*9fe0*/  SHFL.IDX PT, R0, R6, 0x2, 0x181f ;  /* 0x00581f0006007f89 */ /* 0x0002a800000e0000 */
[----:B------:R1:W3:Y:S04]  /*9ff0*/  SHFL.IDX PT, R3, R5, 0x2, 0x181f ;  /* 0x00581f0005037f89 */ /* 0x0002e800000e0000 */
[----:B------:R1:W1:Y:S04]  /*a000*/  SHFL.IDX PT, R4, R8, 0x2, 0x181f ;  /* 0x00581f0008047f89 */ /* 0x00026800000e0000 */
[----:B0-----:R0:W0:Y:S02]  /*a010*/  SHFL.IDX PT, R14, R7, 0x2, 0x181f ;  /* 0x00581f00070e7f89 */ /* 0x00102400000e0000 */
.L_x_2185:
[----:B------:R-:W-:Y:S01]  /*a020*/  VIADD R10, R54, 0x40 ;  /* 0x00000040360a7836 */ /* 0x000fe20000000000 */
        /* <DEDUP_REMOVED lines=17> */
[-C--:B------:R-:W-:Y:S02]  /*a140*/  @!P5 IADD3 R20, P2, R3, R11.reuse, RZ ;  /* 0x0000000b0314d210 */ /* 0x080fe40007f5e0ff */
[C---:B0-----:R-:W-:Y:S02]  /*a150*/  @!P4 IADD3 R12, P1, R14.reuse, R12, RZ ;  /* 0x0000000c0e0cc210 */ /* 0x041fe40007f3e0ff */
[----:B------:R-:W-:Y:S01]  /*a160*/  @!P5 IADD3 R14, P3, R14, R11, RZ ;  /* 0x0000000b0e0ed210 */ /* 0x000fe20007f7e0ff */
[----:B--2---:R-:W-:Y:S01]  /*a170*/  @!P5 IMAD.X R21, R0, 0x1, R15, P2 ;  /* 0x000000010015d824 */ /* 0x004fe200010e060f */
[----:B------:R-:W-:-:S02]  /*a180*/  CS2R R34, SRZ ;  /* 0x0000000000227805 */ /* 0x000fc4000001ff00 */
[----:B------:R-:W-:Y:S02]  /*a190*/  CS2R R32, SRZ ;  /* 0x0000000000207805 */ /* 0x000fe4000001ff00 */
[----:B------:R-:W-:Y:S01]  /*a1a0*/  @!P4 IADD3.X R11, R0, R9, RZ, P0, !PT ;  /* 0x00000009000bc210 */ /* 0x000fe200007fe4ff */
[C---:B-1----:R-:W-:Y:S01]  /*a1b0*/  @!P4 IMAD.X R13, R4.reuse, 0x1, R9, P1 ;  /* 0x00000001040dc824 */ /* 0x042fe200008e0609 */
[----:B------:R0:W5:Y:S01]  /*a1c0*/  @!P5 LD.E.64 R24, desc[UR52][R20.64] ;  /* 0x000000341418d980 */ /* 0x000162000c101b00 */
[----:B------:R-:W-:-:S03]  /*a1d0*/  @!P5 IMAD.X R15, R4, 0x1, R15, P3 ;  /* 0x00000001040fd824 */ /* 0x000fc600018e060f */
[----:B------:R0:W5:Y:S04]  /*a1e0*/  @!P4 LD.E.64 R34, desc[UR52][R10.64] ;  /* 0x000000340a22c980 */ /* 0x000168000c101b00 */
[----:B------:R0:W5:Y:S04]  /*a1f0*/  @!P5 LD.E.64 R26, desc[UR52][R14.64] ;  /* 0x000000340e1ad980 */ /* 0x000168000c101b00 */
[----:B------:R0:W5:Y:S02]  /*a200*/  @!P4 LD.E.64 R32, desc[UR52][R12.64] ;  /* 0x000000340c20c980 */ /* 0x000164000c101b00 */
.L_x_1824:
[----:B------:R-:W-:Y:S05]  /*a210*/  BSYNC B1 ;  /* 0x0000000000017941 */ /* 0x000fea0003800000 */
.L_x_1823:
[----:B--2--5:R-:W-:Y:S01]  /*a220*/  IMAD.MOV.U32 R0, RZ, RZ, R32 ;  /* 0x000000ffff007224 */ /* 0x024fe200078e0020 */
[----:B------:R-:W-:Y:S01]  /*a230*/  UMOV UR4, 0xffffffff ;  /* 0xffffffff00047882 */ /* 0x000fe20000000000 */
[----:B---3--:R-:W-:Y:S01]  /*a240*/  IMAD.MOV.U32 R3, RZ, RZ, R33 ;  /* 0x000000ffff037224 */ /* 0x008fe200078e0021 */
[----:B0-----:R-:W-:Y:S01]  /*a250*/  CS2R R20, SRZ ;  /* 0x0000000000147805 */ /* 0x001fe2000001ff00 */
[----:B-1----:R-:W-:Y:S02]  /*a260*/  IMAD.MOV.U32 R4, RZ, RZ, R26 ;  /* 0x000000ffff047224 */ /* 0x002fe400078e001a */
        /* <DEDUP_REMOVED lines=9> */
[----:B------:R-:W-:Y:S06]  /*a300*/  BRA.DIV UR4, `(.L_x_1825) ;  /* 0x000001d204d87947 */ /* 0x000fec000b800000 */
[----:B------:R0:W1:Y:S04]  /*a310*/  SHFL.IDX PT, R0, R6, 0x3, 0x181f ;  /* 0x00781f0006007f89 */ /* 0x00006800000e0000 */
[----:B------:R0:W2:Y:S04]  /*a320*/  SHFL.IDX PT, R3, R5, 0x3, 0x181f ;  /* 0x00781f0005037f89 */ /* 0x0000a800000e0000 */
[----:B------:R0:W3:Y:S04]  /*a330*/  SHFL.IDX PT, R4, R8, 0x3, 0x181f ;  /* 0x00781f0008047f89 */ /* 0x0000e800000e0000 */
[----:B------:R0:W0:Y:S02]  /*a340*/  SHFL.IDX PT, R14, R7, 0x3, 0x181f ;  /* 0x00781f00070e7f89 */ /* 0x00002400000e0000 */
.L_x_2191:
[----:B------:R-:W-:Y:S01]  /*a350*/  VIADD R54, R54, 0x60 ;  /* 0x0000006036367836 */ /* 0x000fe20000000000 */
[----:B------:R-:W-:Y:S01]  /*a360*/  BSSY B1, `(.L_x_1826) ;  /* 0x000001d000017945 */ /* 0x000fe20003800000 */
[----:B0-----:R-:W-:Y:S02]  /*a370*/  CS2R R8, SRZ ;  /* 0x0000000000087805 */ /* 0x001fe4000001ff00 */
[----:B------:R-:W-:Y:S02]  /*a380*/  CS2R R12, SRZ ;  /* 0x00000000000c7805 */ /* 0x000fe4000001ff00 */
[----:B------:R-:W-:Y:S02]  /*a390*/  CS2R R10, SRZ ;  /* 0x00000000000a7805 */ /* 0x000fe4000001ff00 */
[----:B------:R-:W-:-:S13]  /*a3a0*/  ISETP.GE.AND P0, PT, R54, R65, PT ;  /* 0x000000413600720c */ /* 0x000fda0003f06270 */
[----:B------:R-:W-:Y:S05]  /*a3b0*/  @P0 BRA `(.L_x_1827) ;  /* 0x00000000005c0947 */ /* 0x000fea0003800000 */
[----:B------:R-:W-:Y:S01]  /*a3c0*/  ULDC UR4, c[0x0][0x3f4] ;  /* 0x0000fd0000047ab9 */ /* 0x000fe20000000800 */
[----:B------:R-:W-:Y:S02]  /*a3d0*/  CS2R R10, SRZ ;  /* 0x00000000000a7805 */ /* 0x000fe4000001ff00 */
[----:B------:R-:W-:Y:S02]  /*a3e0*/  ISETP.GE.AND P4, PT, R22, UR4, PT ;  /* 0x0000000416007c0c */ /* 0x000fe4000bf86270 */
[----:B------:R-:W-:-:S11]  /*a3f0*/  ISETP.GE.AND P5, PT, R186, UR4, PT ;  /* 0x00000004ba007c0c */ /* 0x000fd6000bfa6270 */
[C---:B------:R-:W-:Y:S01]  /*a400*/  @!P4 IMAD.SHL.U32 R60, R22.reuse, 0x2, RZ ;  /* 0x00000002163cc824 */ /* 0x040fe200078e00ff */
[----:B------:R-:W-:Y:S01]  /*a410*/  @!P4 SHF.L.U64.HI R5, R22, 0x1, R23 ;  /* 0x000000011605c819 */ /* 0x000fe20000010217 */
[C---:B------:R-:W-:Y:S01]  /*a420*/  @!P5 IMAD.SHL.U32 R15, R186.reuse, 0x2, RZ ;  /* 0x00000002ba0fd824 */ /* 0x040fe200078e00ff */
[----:B------:R-:W-:Y:S02]  /*a430*/  @!P5 SHF.L.U64.HI R9, R186, 0x1, R61 ;  /* 0x00000001ba09d819 */ /* 0x000fe4000001023d */
[CC--:B--2---:R-:W-:Y:S02]  /*a440*/  @!P4 IADD3 R6, P0, R3.reuse, R60.reuse, RZ ;  /* 0x0000003c0306c210 */ /* 0x0c4fe40007f1e0ff */
[----:B------:R-:W-:Y:S02]  /*a450*/  @!P4 IADD3 R60, P1, R14, R60, RZ ;  /* 0x0000003c0e3cc210 */ /* 0x000fe40007f3e0ff */
[----:B------:R-:W-:Y:S02]  /*a460*/  @!P5 IADD3 R62, P2, R3, R15, RZ ;  /* 0x0000000f033ed210 */ /* 0x000fe40007f5e0ff */
[----:B------:R-:W-:-:S02]  /*a470*/  CS2R R12, SRZ ;  /* 0x00000000000c7805 */ /* 0x000fc4000001ff00 */
[----:B------:R-:W-:Y:S02]  /*a480*/  @!P5 IADD3 R14, P3, R14, R15, RZ ;  /* 0x0000000f0e0ed210 */ /* 0x000fe40007f7e0ff */
[----:B------:R-:W-:Y:S01]  /*a490*/  CS2R R20, SRZ ;  /* 0x0000000000147805 */ /* 0x000fe2000001ff00 */
[C---:B-1----:R-:W-:Y:S02]  /*a4a0*/  @!P4 IMAD.X R7, R0.reuse, 0x1, R5, P0 ;  /* 0x000000010007c824 */ /* 0x042fe400000e0605 */
[--C-:B------:R-:W-:Y:S02]  /*a4b0*/  @!P5 IMAD.X R63, R0, 0x1, R9.reuse, P2 ;  /* 0x00000001003fd824 */ /* 0x100fe400010e0609 */
[C---:B---3--:R-:W-:Y:S01]  /*a4c0*/  @!P5 IMAD.X R15, R4.reuse, 0x1, R9, P3 ;  /* 0x00000001040fd824 */ /* 0x048fe200018e0609 */
[----:B------:R-:W-:Y:S01]  /*a4d0*/  CS2R R8, SRZ ;  /* 0x0000000000087805 */ /* 0x000fe2000001ff00 */
[----:B------:R-:W-:Y:S01]  /*a4e0*/  @!P4 IMAD.X R61, R4, 0x1, R5, P1 ;  /* 0x00000001043dc824 */ /* 0x000fe200008e0605 */
[----:B------:R0:W5:Y:S04]  /*a4f0*/  @!P5 LD.E.64 R10, desc[UR52][R62.64] ;  /* 0x000000343e0ad980 */ /* 0x000168000c101b00 */
[----:B------:R0:W5:Y:S04]  /*a500*/  @!P5 LD.E.64 R8, desc[UR52][R14.64] ;  /* 0x000000340e08d980 */ /* 0x000168000c101b00 */
[----:B------:R0:W5:Y:S04]  /*a510*/  @!P4 LD.E.64 R12, desc[UR52][R6.64] ;  /* 0x00000034060cc980 */ /* 0x000168000c101b00 */
[----:B------:R0:W5:Y:S02]  /*a520*/  @!P4 LD.E.64 R20, desc[UR52][R60.64] ;  /* 0x000000343c14c980 */ /* 0x000164000c101b00 */
.L_x_1827:
[----:B------:R-:W-:Y:S05]  /*a530*/  BSYNC B1 ;  /* 0x0000000000017941 */ /* 0x000fea0003800000 */
.L_x_1826:
[----:B------:R-:W-:Y:S01]  /*a540*/  ULEA.HI UR4, UR37, UR37, URZ, 0x1 ;  /* 0x0000002525047291 */ /* 0x000fe2000f8f083f */
[----:B-1---5:R-:W-:Y:S01]  /*a550*/  IMAD.MOV.U32 R0, RZ, RZ, R20 ;  /* 0x000000ffff007224 */ /* 0x022fe200078e0014 */
[----:B---3--:R-:W-:Y:S01]  /*a560*/  MOV R4, R21 ;  /* 0x0000001500047202 */ /* 0x008fe20000000f00 */
[----:B0-----:R-:W-:Y:S01]  /*a570*/  IMAD.MOV.U32 R6, RZ, RZ, R12 ;  /* 0x000000ffff067224 */ /* 0x001fe200078e000c */
[----:B------:R-:W-:Y:S01]  /*a580*/  ULOP3.LUT UR4, UR4, 0xfffffffe, URZ, 0xc0, !UPT ;  /* 0xfffffffe04047892 */ /* 0x000fe2000f8ec03f */
[----:B------:R-:W-:Y:S01]  /*a590*/  IMAD.MOV.U32 R7, RZ, RZ, R13 ;  /* 0x000000ffff077224 */ /* 0x000fe200078e000d */
[----:B------:R-:W-:Y:S01]  /*a5a0*/  PRMT R15, R0, 0x5410, R4 ;  /* 0x00005410000f7816 */ /* 0x000fe20000000004 */
[----:B------:R-:W-:Y:S01]  /*a5b0*/  IMAD.MOV.U32 R0, RZ, RZ, R8 ;  /* 0x000000ffff007224 */ /* 0x000fe200078e0008 */
[----:B------:R-:W-:Y:S01]  /*a5c0*/  UIADD3 UR4, UR37, -UR4, URZ ;  /* 0x8000000425047290 */ /* 0x000fe2000fffe03f */
[----:B------:R-:W-:Y:S01]  /*a5d0*/  IMAD.MOV.U32 R4, RZ, RZ, R9 ;  /* 0x000000ffff047224 */ /* 0x000fe200078e0009 */
[----:B--2---:R-:W-:Y:S01]  /*a5e0*/  VIADDMNMX R3, R65, -R200, 0x80, PT ;  /* 0x0000008041037446 */ /* 0x004fe200038009c8 */
[----:B------:R-:W-:Y:S01]  /*a5f0*/  BSSY B1, `(.L_x_1828) ;  /* 0x000000a000017945 */ /* 0x000fe20003800000 */
[----:B------:R-:W-:Y:S01]  /*a600*/  PRMT R54, R6, 0x5410, R7 ;  /* 0x0000541006367816 */ /* 0x000fe20000000007 */
[----:B------:R-:W-:Y:S01]  /*a610*/  IMAD.MOV.U32 R6, RZ, RZ, R11 ;  /* 0x000000ffff067224 */ /* 0x000fe200078e000b */
[----:B------:R-:W-:Y:S01]  /*a620*/  PRMT R0, R0, 0x5410, R4 ;  /* 0x0000541000007816 */ /* 0x000fe20000000004 */
[----:B------:R-:W-:Y:S01]  /*a630*/  IMAD.U32 R5, RZ, RZ, UR4 ;  /* 0x00000004ff057e24 */ /* 0x000fe2000f8e00ff */
[----:B------:R-:W-:Y:S01]  /*a640*/  ISETP.GE.AND P1, PT, R188, R3, PT ;  /* 0x00000003bc00720c */ /* 0x000fe20003f26270 */
[----:B------:R-:W-:-:S03]  /*a650*/  IMAD.MOV.U32 R4, RZ, RZ, R10 ;  /* 0x000000ffff047224 */ /* 0x000fc600078e000a */
[----:B------:R-:W-:-:S04]  /*a660*/  SHF.L.U32 R5, R5, 0x1f, RZ ;  /* 0x0000001f05057819 */ /* 0x000fc800000006ff */
[----:B------:R-:W0:Y:S02]  /*a670*/  SYNCS.PHASECHK.TRANS64.TRYWAIT P0, [R18+URZ+0x28800], R5 ;  /* 0x02880005120075a7 */ /* 0x000e24000800017f */
[----:B0-----:R-:W-:Y:S05]  /*a680*/  @!P0 BRA `(.L_x_1829) ;  /* 0x000001d000688947 */ /* 0x001fea0003800000 */
.L_x_2192:
[----:B------:R-:W-:Y:S05]  /*a690*/  BSYNC B1 ;  /* 0x0000000000017941 */ /* 0x000fea0003800000 */
.L_x_1828:
        /* <DEDUP_REMOVED lines=9> */
[----:B------:R-:W-:Y:S01]  /*a730*/  SHF.R.U32.HI R61, RZ, 0x10, R47 ;  /* 0x00000010ff3d7819 */ /* 0x000fe2000001162f */
[--C-:B------:R-:W-:Y:S01]  /*a740*/  HADD2.F32 R60, -RZ, R66.reuse.H1_H1 ;  /* 0x30000042ff3c7230 */ /* 0x100fe20000004100 */
[--C-:B------:R-:W-:Y:S01]  /*a750*/  SHF.R.U32.HI R63, RZ, 0x10, R49.reuse ;  /* 0x00000010ff3f7819 */ /* 0x100fe20000011631 */
[----:B------:R-:W-:Y:S01]  /*a760*/  HADD2.F32 R62, -RZ, R66.H0_H0 ;  /* 0x20000042ff3e7230 */ /* 0x000fe20000004100 */
[----:B------:R-:W-:Y:S01]  /*a770*/  SHF.R.U64 R67, R48, 0x10, R49 ;  /* 0x0000001030437819 */ /* 0x000fe20000001231 */
[----:B------:R-:W-:Y:S01]  /*a780*/  HADD2.F32 R61, -RZ, R61.H0_H0 ;  /* 0x2000003dff3d7230 */ /* 0x000fe20000004100 */
[----:B------:R-:W-:Y:S01]  /*a790*/  SHF.R.U64 R69, R46, 0x10, R47 ;  /* 0x000000102e457819 */ /* 0x000fe2000000122f */
[----:B------:R-:W-:Y:S02]  /*a7a0*/  HADD2.F32 R63, -RZ, R63.H0_H0 ;  /* 0x2000003fff3f7230 */ /* 0x000fe40000004100 */
[----:B0-----:R-:W-:-:S02]  /*a7b0*/  HADD2.F32 R49, -RZ, R7.H1_H1 ;  /* 0x30000007ff317230 */ /* 0x001fc40000004100 */
[----:B------:R-:W-:Y:S02]  /*a7c0*/  HADD2.F32 R48, -RZ, R7.H0_H0 ;  /* 0x20000007ff307230 */ /* 0x000fe40000004100 */
[--C-:B------:R-:W-:Y:S02]  /*a7d0*/  HADD2.F32 R7, -RZ, R4.reuse.H0_H0 ;  /* 0x20000004ff077230 */ /* 0x100fe40000004100 */
[C---:B------:R-:W-:Y:S01]  /*a7e0*/  FMUL.FTZ R68, R49.reuse, R61 ;  /* 0x0000003d31447220 */ /* 0x040fe20000410000 */
[----:B------:R-:W-:Y:S02]  /*a7f0*/  HADD2.F32 R4, -RZ, R4.H1_H1 ;  /* 0x30000004ff047230 */ /* 0x000fe40000004100 */
[-C--:B------:R-:W-:Y:S01]  /*a800*/  FMUL.FTZ R65, R49, R63.reuse ;  /* 0x0000003f31417220 */ /* 0x080fe20000410000 */
[--C-:B------:R-:W-:Y:S02]  /*a810*/  HADD2.F32 R46, -RZ, R6.reuse.H0_H0 ;  /* 0x20000006ff2e7230 */ /* 0x100fe40000004100 */
[----:B------:R-:W-:Y:S01]  /*a820*/  FFMA.FTZ R70, R48, R63, R68 ;  /* 0x0000003f30467223 */ /* 0x000fe20000010044 */
[----:B------:R-:W-:-:S02]  /*a830*/  HADD2.F32 R47, -RZ, R6.H1_H1 ;  /* 0x30000006ff2f7230 */ /* 0x000fc40000004100 */
[----:B------:R-:W-:Y:S01]  /*a840*/  FMUL.FTZ R66, R4, R62 ;  /* 0x0000003e04427220 */ /* 0x000fe20000410000 */
[--C-:B------:R-:W-:Y:S02]  /*a850*/  HADD2.F32 R49, -RZ, R64.reuse.H0_H0 ;  /* 0x20000040ff317230 */ /* 0x100fe40000004100 */
[----:B------:R-:W-:Y:S01]  /*a860*/  FFMA.FTZ R65, R48, R61, -R65 ;  /* 0x0000003d30417223 */ /* 0x000fe20000010841 */
[--C-:B------:R-:W-:Y:S02]  /*a870*/  HADD2.F32 R6, -RZ, R5.reuse.H0_H0 ;  /* 0x20000005ff067230 */ /* 0x100fe40000004100 */
[-C--:B------:R-:W-:Y:S01]  /*a880*/  FMUL.FTZ R68, R4, R60.reuse ;  /* 0x0000003c04447220 */ /* 0x080fe20000410000 */
[----:B------:R-:W-:Y:S02]  /*a890*/  HADD2.F32 R64, -RZ, R64.H1_H1 ;  /* 0x30000040ff407230 */ /* 0x000fe40000004100 */
[----:B------:R-:W-:Y:S01]  /*a8a0*/  FFMA.FTZ R66, R7, R60, -R66 ;  /* 0x0000003c07427223 */ /* 0x000fe20000010842 */
[----:B------:R-:W-:-:S02]  /*a8b0*/  HADD2.F32 R5, -RZ, R5.H1_H1 ;  /* 0x30000005ff057230 */ /* 0x000fc40000004100 */
[----:B------:R-:W-:Y:S01]  /*a8c0*/  FFMA.FTZ R61, R7, R62, R68 ;  /* 0x0000003e073d7223 */ /* 0x000fe20000010044 */
[----:B------:R-:W-:Y:S02]  /*a8d0*/  HADD2.F32 R48, -RZ, R67.H0_H0 ;  /* 0x20000043ff307230 */ /* 0x000fe40000004100 */
[CC--:B------:R-:W-:Y:S01]  /*a8e0*/  FMUL.FTZ R63, R47.reuse, R49.reuse ;  /* 0x000000312f3f7220 */ /* 0x0c0fe20000410000 */
[----:B------:R-:W-:Y:S02]  /*a8f0*/  HADD2.F32 R4, -RZ, R69.H0_H0 ;  /* 0x20000045ff047230 */ /* 0x000fe40000004100 */
[----:B------:R-:W-:Y:S01]  /*a900*/  FMUL.FTZ R60, R47, R64 ;  /* 0x000000402f3c7220 */ /* 0x000fe20000410000 */
[C---:B------:R-:W-:Y:S01]  /*a910*/  FMUL.FTZ R7, R5.reuse, R48 ;  /* 0x0000003005077220 */ /* 0x040fe20000410000 */
[C---:B------:R-:W-:Y:S01]  /*a920*/  FFMA.FTZ R63, R46.reuse, R64, -R63 ;  /* 0x000000402e3f7223 */ /* 0x040fe2000001083f */
[-C--:B------:R-:W-:Y:S01]  /*a930*/  FMUL.FTZ R47, R5, R4.reuse ;  /* 0x00000004052f7220 */ /* 0x080fe20000410000 */
[----:B------:R-:W-:Y:S01]  /*a940*/  FFMA.FTZ R60, R46, R49, R60 ;  /* 0x000000312e3c7223 */ /* 0x000fe2000001003c */
[----:B------:R-:W-:Y:S01]  /*a950*/  FFMA.FTZ R5, R6, R4, -R7 ;  /* 0x0000000406057223 */ /* 0x000fe20000010807 */
[----:B------:R-:W-:Y:S01]  /*a960*/  F2FP.F16.F32.PACK_AB R7, R70, R65 ;  /* 0x000000414607723e */ /* 0x000fe200000000ff */
[----:B------:R-:W-:Y:S01]  /*a970*/  FFMA.FTZ R48, R6, R48, R47 ;  /* 0x0000003006307223 */ /* 0x000fe2000001002f */
[----:B------:R-:W-:-:S02]  /*a980*/  F2FP.F16.F32.PACK_AB R4, R61, R66 ;  /* 0x000000423d04723e */ /* 0x000fc400000000ff */
[----:B------:R-:W-:Y:S02]  /*a990*/  F2FP.F16.F32.PACK_AB R6, R60, R63 ;  /* 0x0000003f3c06723e */ /* 0x000fe400000000ff */
[----:B------:R-:W-:-:S05]  /*a9a0*/  F2FP.F16.F32.PACK_AB R5, R48, R5 ;  /* 0x000000053005723e */ /* 0x000fca00000000ff */
[----:B------:R0:W-:Y:S02]  /*a9b0*/  STS.128 [R214], R4 ;  /* 0x00000004d6007388 */ /* 0x0001e40000000c00 */
.L_x_1833:
[----:B------:R-:W-:Y:S05]  /*a9c0*/  BSYNC B2 ;  /* 0x0000000000027941 */ /* 0x000fea0003800000 */
.L_x_1832:
[----:B------:R-:W-:Y:S05]  /*a9d0*/  @P1 BRA `(.L_x_1831) ;  /* 0x0000000000a81947 */ /* 0x000fea0003800000 */
[----:B0-----:R-:W0:Y:S01]  /*a9e0*/  LDS.128 R4, [R214+0x4000] ;  /* 0x00400000d6047984 */ /* 0x001e220000000c00 */
        /* <DEDUP_REMOVED lines=11> */
[CC--:B------:R-:W-:Y:S01]  /*aaa0*/  FMUL.FTZ R49, R41.reuse, R48.reuse ;  /* 0x0000003029317220 */ /* 0x0c0fe20000410000 */
[----:B------:R-:W-:Y:S01]  /*aab0*/  FMUL.FTZ R41, R41, R47 ;  /* 0x0000002f29297220 */ /* 0x000fe20000410000 */
[----:B------:R-:W-:Y:S02]  /*aac0*/  HADD2.F32 R4, -RZ, R4.H1_H1 ;  /* 0x30000004ff047230 */ /* 0x000fe40000004100 */
[--C-:B------:R-:W-:Y:S02]  /*aad0*/  HADD2.F32 R38, -RZ, R6.reuse.H0_H0 ;  /* 0x20000006ff267230 */ /* 0x100fe40000004100 */
[----:B------:R-:W-:Y:S01]  /*aae0*/  FFMA.FTZ R62, R40, R48, R41 ;  /* 0x00000030283e7223 */ /* 0x000fe20000010029 */
[----:B------:R-:W-:-:S02]  /*aaf0*/  HADD2.F32 R39, -RZ, R6.H1_H1 ;  /* 0x30000006ff277230 */ /* 0x000fc40000004100 */
[----:B------:R-:W-:Y:S01]  /*ab00*/  FMUL.FTZ R60, R4, R59 ;  /* 0x0000003b043c7220 */ /* 0x000fe20000410000 */
[--C-:B------:R-:W-:Y:S02]  /*ab10*/  HADD2.F32 R41, -RZ, R58.reuse.H1_H1 ;  /* 0x3000003aff297230 */ /* 0x100fe40000004100 */
[----:B------:R-:W-:Y:S01]  /*ab20*/  FFMA.FTZ R49, R40, R47, -R49 ;  /* 0x0000002f28317223 */ /* 0x000fe20000010831 */
[--C-:B------:R-:W-:Y:S02]  /*ab30*/  HADD2.F32 R6, -RZ, R5.reuse.H0_H0 ;  /* 0x20000005ff067230 */ /* 0x100fe40000004100 */
[-C--:B------:R-:W-:Y:S01]  /*ab40*/  FMUL.FTZ R48, R4, R46.reuse ;  /* 0x0000002e04307220 */ /* 0x080fe20000410000 */
[----:B------:R-:W-:Y:S02]  /*ab50*/  HADD2.F32 R58, -RZ, R58.H0_H0 ;  /* 0x2000003aff3a7230 */ /* 0x000fe40000004100 */
        /* <DEDUP_REMOVED lines=17> */
[----:B------:R1:W-:Y:S02]  /*ac70*/  STS.128 [R214+0x4000], R4 ;  /* 0x00400004d6007388 */ /* 0x0003e40000000c00 */
.L_x_1831:
[----:B------:R-:W-:Y:S05]  /*ac80*/  BSYNC B1 ;  /* 0x0000000000017941 */ /* 0x000fea0003800000 */
.L_x_1830:
        /* <DEDUP_REMOVED lines=10> */
[----:B------:R-:W-:Y:S02]  /*ad30*/  SHF.R.U64 R49, R44, 0x10, R45 ;  /* 0x000000102c317819 */ /* 0x000fe4000000122d */
[----:B------:R-:W-:Y:S02]  /*ad40*/  SHF.R.U32.HI R44, RZ, 0x10, R43 ;  /* 0x00000010ff2c7819 */ /* 0x000fe4000001162b */
[----:B------:R-:W-:Y:S02]  /*ad50*/  SHF.R.U32.HI R45, RZ, 0x10, R45 ;  /* 0x00000010ff2d7819 */ /* 0x000fe4000001162d */
[----:B------:R-:W-:Y:S01]  /*ad60*/  SHF.R.U64 R47, R42, 0x10, R43 ;  /* 0x000000102a2f7819 */ /* 0x000fe2000000122b */
[----:B------:R-:W-:Y:S02]  /*ad70*/  HADD2.F32 R44, -RZ, R44.H0_H0 ;  /* 0x2000002cff2c7230 */ /* 0x000fe40000004100 */
[----:B------:R-:W-:-:S02]  /*ad80*/  HADD2.F32 R43, -RZ, R45.H0_H0 ;  /* 0x2000002dff2b7230 */ /* 0x000fc40000004100 */
[--C-:B------:R-:W-:Y:S02]  /*ad90*/  HADD2.F32 R42, -RZ, R57.reuse.H1_H1 ;  /* 0x30000039ff2a7230 */ /* 0x100fe40000004100 */
[----:B------:R-:W-:Y:S02]  /*ada0*/  HADD2.F32 R57, -RZ, R57.H0_H0 ;  /* 0x20000039ff397230 */ /* 0x000fe40000004100 */
[--C-:B0-----:R-:W-:Y:S02]  /*adb0*/  HADD2.F32 R41, -RZ, R7.reuse.H1_H1 ;  /* 0x30000007ff297230 */ /* 0x101fe40000004100 */
[----:B------:R-:W-:Y:S02]  /*adc0*/  HADD2.F32 R40, -RZ, R7.H0_H0 ;  /* 0x20000007ff287230 */ /* 0x000fe40000004100 */
[--C-:B------:R-:W-:Y:S02]  /*add0*/  HADD2.F32 R7, -RZ, R4.reuse.H0_H0 ;  /* 0x20000004ff077230 */ /* 0x100fe40000004100 */
[C---:B------:R-:W-:Y:S01]  /*ade0*/  FMUL.FTZ R45, R41.reuse, R44 ;  /* 0x0000002c292d7220 */ /* 0x040fe20000410000 */
[----:B------:R-:W-:Y:S01]  /*adf0*/  FMUL.FTZ R41, R41, R43 ;  /* 0x0000002b29297220 */ /* 0x000fe20000410000 */
[----:B------:R-:W-:-:S02]  /*ae00*/  HADD2.F32 R4, -RZ, R4.H1_H1 ;  /* 0x30000004ff047230 */ /* 0x000fc40000004100 */
[--C-:B------:R-:W-:Y:S02]  /*ae10*/  HADD2.F32 R38, -RZ, R6.reuse.H0_H0 ;  /* 0x20000006ff267230 */ /* 0x100fe40000004100 */
[----:B------:R-:W-:Y:S01]  /*ae20*/  FFMA.FTZ R48, R40, R44, R41 ;  /* 0x0000002c28307223 */ /* 0x000fe20000010029 */
[----:B------:R-:W-:Y:S02]  /*ae30*/  HADD2.F32 R39, -RZ, R6.H1_H1 ;  /* 0x30000006ff277230 */ /* 0x000fe40000004100 */
[----:B------:R-:W-:Y:S01]  /*ae40*/  FMUL.FTZ R46, R4, R57 ;  /* 0x00000039042e7220 */ /* 0x000fe20000410000 */
[--C-:B------:R-:W-:Y:S02]  /*ae50*/  HADD2.F32 R41, -RZ, R56.reuse.H1_H1 ;  /* 0x30000038ff297230 */ /* 0x100fe40000004100 */
[----:B------:R-:W-:Y:S01]  /*ae60*/  FFMA.FTZ R45, R40, R43, -R45 ;  /* 0x0000002b282d7223 */ /* 0x000fe2000001082d */
[----:B------:R-:W-:Y:S02]  /*ae70*/  HADD2.F32 R6, -RZ, R5.H0_H0 ;  /* 0x20000005ff067230 */ /* 0x000fe40000004100 */
[----:B------:R-:W-:Y:S01]  /*ae80*/  FMUL.FTZ R44, R4, R42 ;  /* 0x0000002a042c7220 */ /* 0x000fe20000410000 */
[----:B------:R-:W-:-:S02]  /*ae90*/  HADD2.F32 R56, -RZ, R56.H0_H0 ;  /* 0x20000038ff387230 */ /* 0x000fc40000004100 */
[C---:B------:R-:W-:Y:S01]  /*aea0*/  FFMA.FTZ R46, R7.reuse, R42, -R46 ;  /* 0x0000002a072e7223 */ /* 0x040fe2000001082e */
[----:B------:R-:W-:Y:S02]  /*aeb0*/  HADD2.F32 R5, -RZ, R5.H1_H1 ;  /* 0x30000005ff057230 */ /* 0x000fe40000004100 */
        /* <DEDUP_REMOVED lines=16> */
.L_x_1837:
[----:B------:R-:W-:Y:S05]  /*afc0*/  BSYNC B2 ;  /* 0x0000000000027941 */ /* 0x000fea0003800000 */
.L_x_1836:
[----:B------:R-:W-:Y:S05]  /*afd0*/  @P1 BRA `(.L_x_1835) ;  /* 0x0000000000a81947 */ /* 0x000fea0003800000 */
[----:B0-----:R-:W0:Y:S01]  /*afe0*/  LDS.128 R4, [R214+0x5000] ;  /* 0x00500000d6047984 */ /* 0x001e220000000c00 */
[----:B------:R-:W-:Y:S01]  /*aff0*/  SHF.R.U32.HI R39, RZ, 0x10, R31 ;  /* 0x00000010ff277819 */ /* 0x000fe2000001161f */
[----:B------:R-:W-:Y:S01]  /*b000*/  HADD2.F32 R38, -RZ, R52.H0_H0 ;  /* 0x20000034ff267230 */ /* 0x000fe20000004100 */
[----:B------:R-:W-:Y:S01]  /*b010*/  SHF.R.U32.HI R41, RZ, 0x10, R29 ;  /* 0x00000010ff297819 */ /* 0x000fe2000001161d */
[----:B------:R-:W-:Y:S01]  /*b020*/  HADD2.F32 R40, -RZ, R51.H0_H0 ;  /* 0x20000033ff287230 */ /* 0x000fe20000004100 */
[----:B------:R-:W-:Y:S01]  /*b030*/  SHF.R.U64 R47, R30, 0x10, R31 ;  /* 0x000000101e2f7819 */ /* 0x000fe2000000121f */
[----:B------:R-:W-:Y:S01]  /*b040*/  HADD2.F32 R39, -RZ, R39.H0_H0 ;  /* 0x20000027ff277230 */ /* 0x000fe20000004100 */
[----:B------:R-:W-:Y:S01]  /*b050*/  SHF.R.U64 R45, R28, 0x10, R29 ;  /* 0x000000101c2d7819 */ /* 0x000fe2000000121d */
[----:B------:R-:W-:Y:S02]  /*b060*/  HADD2.F32 R41, -RZ, R41.H0_H0 ;  /* 0x20000029ff297230 */ /* 0x000fe40000004100 */
[----:B------:R-:W-:-:S02]  /*b070*/  HADD2.F32 R51, -RZ, R51.H1_H1 ;  /* 0x30000033ff337230 */ /* 0x000fc40000004100 */
[----:B------:R-:W-:Y:S02]  /*b080*/  HADD2.F32 R52, -RZ, R52.H1_H1 ;  /* 0x30000034ff347230 */ /* 0x000fe40000004100 */
[--C-:B0-----:R-:W-:Y:S02]  /*b090*/  HADD2.F32 R31, -RZ, R7.reuse.H1_H1 ;  /* 0x30000007ff1f7230 */ /* 0x101fe40000004100 */
[----:B------:R-:W-:Y:S02]  /*b0a0*/  HADD2.F32 R30, -RZ, R7.H0_H0 ;  /* 0x20000007ff1e7230 */ /* 0x000fe40000004100 */
[--C-:B------:R-:W-:Y:S02]  /*b0b0*/  HADD2.F32 R7, -RZ, R4.reuse.H0_H0 ;  /* 0x20000004ff077230 */ /* 0x100fe40000004100 */
[C---:B------:R-:W-:Y:S01]  /*b0c0*/  FMUL.FTZ R44, R31.reuse, R39 ;  /* 0x000000271f2c7220 */ /* 0x040fe20000410000 */
[----:B------:R-:W-:Y:S02]  /*b0d0*/  HADD2.F32 R4, -RZ, R4.H1_H1 ;  /* 0x30000004ff047230 */ /* 0x000fe40000004100 */
[----:B------:R-:W-:Y:S01]  /*b0e0*/  FMUL.FTZ R43, R31, R41 ;  /* 0x000000291f2b7220 */ /* 0x000fe20000410000 */
[----:B------:R-:W-:-:S02]  /*b0f0*/  HADD2.F32 R28, -RZ, R6.H0_H0 ;  /* 0x20000006ff1c7230 */ /* 0x000fc40000004100 */
[----:B------:R-:W-:Y:S01]  /*b100*/  FFMA.FTZ R46, R30, R41, R44 ;  /* 0x000000291e2e7223 */ /* 0x000fe2000001002c */
[----:B------:R-:W-:Y:S02]  /*b110*/  HADD2.F32 R29, -RZ, R6.H1_H1 ;  /* 0x30000006ff1d7230 */ /* 0x000fe40000004100 */
[----:B------:R-:W-:Y:S01]  /*b120*/  FMUL.FTZ R42, R4, R40 ;  /* 0x00000028042a7220 */ /* 0x000fe20000410000 */
[--C-:B------:R-:W-:Y:S02]  /*b130*/  HADD2.F32 R6, -RZ, R5.reuse.H0_H0 ;  /* 0x20000005ff067230 */ /* 0x100fe40000004100 */
[----:B------:R-:W-:Y:S01]  /*b140*/  FFMA.FTZ R43, R30, R39, -R43 ;  /* 0x000000271e2b7223 */ /* 0x000fe2000001082b */
[-C--:B------:R-:W-:Y:S01]  /*b150*/  FMUL.FTZ R44, R4, R38.reuse ;  /* 0x00000026042c7220 */ /* 0x080fe20000410000 */
[----:B------:R-:W-:Y:S02]  /*b160*/  HADD2.F32 R5, -RZ, R5.H1_H1 ;  /* 0x30000005ff057230 */ /* 0x000fe40000004100 */
[----:B------:R-:W-:Y:S01]  /*b170*/  FFMA.FTZ R42, R7, R38, -R42 ;  /* 0x00000026072a7223 */ /* 0x000fe2000001082a */
[----:B------:R-:W-:-:S02]  /*b180*/  HADD2.F32 R30, -RZ, R45.H0_H0 ;  /* 0x2000002dff1e7230 */ /* 0x000fc40000004100 */
[----:B------:R-:W-:Y:S01]  /*b190*/  FFMA.FTZ R31, R7, R40, R44 ;  /* 0x00000028071f7223 */ /* 0x000fe2000001002c */
[----:B------:R-:W-:Y:S02]  /*b1a0*/  HADD2.F32 R4, -RZ, R47.H0_H0 ;  /* 0x2000002fff047230 */ /* 0x000fe40000004100 */
[CC--:B------:R-:W-:Y:S01]  /*b1b0*/  FMUL.FTZ R39, R29.reuse, R51.reuse ;  /* 0x000000331d277220 */ /* 0x0c0fe20000410000 */
[----:B------:R-:W-:Y:S01]  /*b1c0*/  FMUL.FTZ R38, R29, R52 ;  /* 0x000000341d267220 */ /* 0x000fe20000410000 */
[C---:B------:R-:W-:Y:S01]  /*b1d0*/  FMUL.FTZ R7, R5.reuse, R30 ;  /* 0x0000001e05077220 */ /* 0x040fe20000410000 */
[----:B------:R-:W-:Y:S01]  /*b1e0*/  FMUL.FTZ R29, R5, R4 ;  /* 0x00000004051d7220 */ /* 0x000fe20000410000 */
[C---:B------:R-:W-:Y:S01]  /*b1f0*/  FFMA.FTZ R39, R28.reuse, R52, -R39 ;  /* 0x000000341c277223 */ /* 0x040fe20000010827 */
[----:B------:R-:W-:Y:S01]  /*b200*/  FFMA.FTZ R38, R28, R51, R38 ;  /* 0x000000331c267223 */ /* 0x000fe20000010026 */
[C---:B------:R-:W-:Y:S01]  /*b210*/  FFMA.FTZ R5, R6.reuse, R4, -R7 ;  /* 0x0000000406057223 */ /* 0x040fe20000010807 */
[----:B------:R-:W-:Y:S01]  /*b220*/  FFMA.FTZ R30, R6, R30, R29 ;  /* 0x0000001e061e7223 */ /* 0x000fe2000001001d */
[----:B------:R-:W-:-:S02]  /*b230*/  F2FP.F16.F32.PACK_AB R7, R46, R43 ;  /* 0x0000002b2e07723e */ /* 0x000fc400000000ff */
[----:B------:R-:W-:Y:S02]  /*b240*/  F2FP.F16.F32.PACK_AB R6, R38, R39 ;  /* 0x000000272606723e */ /* 0x000fe400000000ff */
[----:B------:R-:W-:Y:S02]  /*b250*/  F2FP.F16.F32.PACK_AB R4, R31, R42 ;  /* 0x0000002a1f04723e */ /* 0x000fe400000000ff */
[----:B------:R-:W-:-:S05]  /*b260*/  F2FP.F16.F32.PACK_AB R5, R30, R5 ;  /* 0x000000051e05723e */ /* 0x000fca00000000ff */
[----:B------:R1:W-:Y:S02]  /*b270*/  STS.128 [R214+0x5000], R4 ;  /* 0x00500004d6007388 */ /* 0x0003e40000000c00 */
.L_x_1835:
[----:B------:R-:W-:Y:S05]  /*b280*/  BSYNC B1 ;  /* 0x0000000000017941 */ /* 0x000fea0003800000 */
.L_x_1834:
        /* <DEDUP_REMOVED lines=10> */
[--C-:B------:R-:W-:Y:S01]  /*b330*/  SHF.R.U64 R43, R34, 0x10, R35.reuse ;  /* 0x00000010222b7819 */ /* 0x100fe20000001223 */
[--C-:B------:R-:W-:Y:S01]  /*b340*/  HADD2.F32 R34, -RZ, R53.reuse.H0_H0 ;  /* 0x20000035ff227230 */ /* 0x100fe20000004100 */
[----:B------:R-:W-:Y:S01]  /*b350*/  SHF.R.U32.HI R28, RZ, 0x10, R35 ;  /* 0x00000010ff1c7819 */ /* 0x000fe20000011623 */
[----:B------:R-:W-:Y:S01]  /*b360*/  HADD2.F32 R53, -RZ, R53.H1_H1 ;  /* 0x30000035ff357230 */ /* 0x000fe20000004100 */
[--C-:B------:R-:W-:Y:S02]  /*b370*/  SHF.R.U32.HI R35, RZ, 0x10, R33.reuse ;  /* 0x00000010ff237819 */ /* 0x100fe40000011621 */
[----:B------:R-:W-:Y:S01]  /*b380*/  SHF.R.U64 R41, R32, 0x10, R33 ;  /* 0x0000001020297819 */ /* 0x000fe20000001221 */
[----:B------:R-:W-:Y:S02]  /*b390*/  HADD2.F32 R33, -RZ, R28.H0_H0 ;  /* 0x2000001cff217230 */ /* 0x000fe40000004100 */
[----:B------:R-:W-:-:S02]  /*b3a0*/  HADD2.F32 R35, -RZ, R35.H0_H0 ;  /* 0x20000023ff237230 */ /* 0x000fc40000004100 */
[--C-:B------:R-:W-:Y:S02]  /*b3b0*/  HADD2.F32 R32, -RZ, R55.reuse.H0_H0 ;  /* 0x20000037ff207230 */ /* 0x100fe40000004100 */
[----:B------:R-:W-:Y:S02]  /*b3c0*/  HADD2.F32 R55, -RZ, R55.H1_H1 ;  /* 0x30000037ff377230 */ /* 0x000fe40000004100 */
[--C-:B0-----:R-:W-:Y:S02]  /*b3d0*/  HADD2.F32 R31, -RZ, R7.reuse.H1_H1 ;  /* 0x30000007ff1f7230 */ /* 0x101fe40000004100 */
[----:B------:R-:W-:Y:S02]  /*b3e0*/  HADD2.F32 R30, -RZ, R7.H0_H0 ;  /* 0x20000007ff1e7230 */ /* 0x000fe40000004100 */
[--C-:B------:R-:W-:Y:S02]  /*b3f0*/  HADD2.F32 R7, -RZ, R4.reuse.H0_H0 ;  /* 0x20000004ff077230 */ /* 0x100fe40000004100 */
[----:B------:R-:W-:Y:S01]  /*b400*/  FMUL.FTZ R40, R31, R33 ;  /* 0x000000211f287220 */ /* 0x000fe20000410000 */
[----:B------:R-:W-:-:S02]  /*b410*/  HADD2.F32 R4, -RZ, R4.H1_H1 ;  /* 0x30000004ff047230 */ /* 0x000fc40000004100 */
[-C--:B------:R-:W-:Y:S01]  /*b420*/  FMUL.FTZ R39, R31, R35.reuse ;  /* 0x000000231f277220 */ /* 0x080fe20000410000 */
[--C-:B------:R-:W-:Y:S02]  /*b430*/  HADD2.F32 R28, -RZ, R6.reuse.H0_H0 ;  /* 0x20000006ff1c7230 */ /* 0x100fe40000004100 */
[----:B------:R-:W-:Y:S01]  /*b440*/  FFMA.FTZ R42, R30, R35, R40 ;  /* 0x000000231e2a7223 */ /* 0x000fe20000010028 */
[----:B------:R-:W-:Y:S02]  /*b450*/  HADD2.F32 R29, -RZ, R6.H1_H1 ;  /* 0x30000006ff1d7230 */ /* 0x000fe40000004100 */
[----:B------:R-:W-:Y:S01]  /*b460*/  FMUL.FTZ R38, R4, R34 ;  /* 0x0000002204267220 */ /* 0x000fe20000410000 */
[--C-:B------:R-:W-:Y:S02]  /*b470*/  HADD2.F32 R6, -RZ, R5.reuse.H0_H0 ;  /* 0x20000005ff067230 */ /* 0x100fe40000004100 */
[----:B------:R-:W-:Y:S01]  /*b480*/  FFMA.FTZ R39, R30, R33, -R39 ;  /* 0x000000211e277223 */ /* 0x000fe20000010827 */
[----:B------:R-:W-:Y:S01]  /*b490*/  FMUL.FTZ R40, R4, R32 ;  /* 0x0000002004287220 */ /* 0x000fe20000410000 */
[----:B------:R-:W-:-:S02]  /*b4a0*/  HADD2.F32 R5, -RZ, R5.H1_H1 ;  /* 0x30000005ff057230 */ /* 0x000fc40000004100 */
[C---:B------:R-:W-:Y:S01]  /*b4b0*/  FFMA.FTZ R38, R7.reuse, R32, -R38 ;  /* 0x0000002007267223 */ /* 0x040fe20000010826 */
[----:B------:R-:W-:Y:S02]  /*b4c0*/  HADD2.F32 R30, -RZ, R41.H0_H0 ;  /* 0x20000029ff1e7230 */ /* 0x000fe40000004100 */
[----:B------:R-:W-:Y:S01]  /*b4d0*/  FFMA.FTZ R31, R7, R34, R40 ;  /* 0x00000022071f7223 */ /* 0x000fe20000010028 */
[----:B------:R-:W-:Y:S02]  /*b4e0*/  HADD2.F32 R4, -RZ, R43.H0_H0 ;  /* 0x2000002bff047230 */ /* 0x000fe40000004100 */
[C---:B------:R-:W-:Y:S01]  /*b4f0*/  FMUL.FTZ R33, R29.reuse, R53 ;  /* 0x000000351d217220 */ /* 0x040fe20000410000 */
[-C--:B------:R-:W-:Y:S01]  /*b500*/  FMUL.FTZ R32, R29, R55.reuse ;  /* 0x000000371d207220 */ /* 0x080fe20000410000 */
[C---:B------:R-:W-:Y:S01]  /*b510*/  FMUL.FTZ R7, R5.reuse, R30 ;  /* 0x0000001e05077220 */ /* 0x040fe20000410000 */
[-C--:B------:R-:W-:Y:S01]  /*b520*/  FMUL.FTZ R29, R5, R4.reuse ;  /* 0x00000004051d7220 */ /* 0x080fe20000410000 */
        /* <DEDUP_REMOVED lines=9> */
.L_x_1841:
[----:B------:R-:W-:Y:S05]  /*b5c0*/  BSYNC B2 ;  /* 0x0000000000027941 */ /* 0x000fea0003800000 */
.L_x_1840:
[----:B------:R-:W-:Y:S05]  /*b5d0*/  @P1 BRA `(.L_x_1839) ;  /* 0x0000000000a81947 */ /* 0x000fea0003800000 */
[----:B0-----:R-:W0:Y:S01]  /*b5e0*/  LDS.128 R4, [R214+0x6000] ;  /* 0x00600000d6047984 */ /* 0x001e220000000c00 */
[----:B------:R-:W-:Y:S01]  /*b5f0*/  SHF.R.U32.HI R29, RZ, 0x10, R25 ;  /* 0x00000010ff1d7819 */ /* 0x000fe20000011619 */
[----:B------:R-:W-:Y:S01]  /*b600*/  HADD2.F32 R28, -RZ, R50.H0_H0 ;  /* 0x20000032ff1c7230 */ /* 0x000fe20000004100 */
[--C-:B------:R-:W-:Y:S01]  /*b610*/  SHF.R.U32.HI R31, RZ, 0x10, R27.reuse ;  /* 0x00000010ff1f7819 */ /* 0x100fe2000001161b */
        /* <DEDUP_REMOVED lines=38> */
.L_x_1839:
[----:B------:R-:W-:Y:S05]  /*b880*/  BSYNC B1 ;  /* 0x0000000000017941 */ /* 0x000fea0003800000 */
.L_x_1838:
        /* <DEDUP_REMOVED lines=9> */
[----:B------:R-:W-:Y:S01]  /*b920*/  SHF.R.U32.HI R26, RZ, 0x10, R21 ;  /* 0x00000010ff1a7819 */ /* 0x000fe20000011615 */
[--C-:B------:R-:W-:Y:S01]  /*b930*/  HADD2.F32 R25, -RZ, R15.reuse.H0_H0 ;  /* 0x2000000fff197230 */ /* 0x100fe20000004100 */
[----:B------:R-:W-:Y:S01]  /*b940*/  SHF.R.U32.HI R24, RZ, 0x10, R13 ;  /* 0x00000010ff187819 */ /* 0x000fe2000001160d */
[----:B------:R-:W-:Y:S01]  /*b950*/  HADD2.F32 R15, -RZ, R15.H1_H1 ;  /* 0x3000000fff0f7230 */ /* 0x000fe20000004100 */
[----:B------:R-:W-:Y:S01]  /*b960*/  SHF.R.U64 R29, R20, 0x10, R21 ;  /* 0x00000010141d7819 */ /* 0x000fe20000001215 */
[----:B------:R-:W-:Y:S01]  /*b970*/  HADD2.F32 R26, -RZ, R26.H0_H0 ;  /* 0x2000001aff1a7230 */ /* 0x000fe20000004100 */
[----:B------:R-:W-:Y:S01]  /*b980*/  SHF.R.U64 R30, R12, 0x10, R13 ;  /* 0x000000100c1e7819 */ /* 0x000fe2000000120d */
[----:B------:R-:W-:Y:S02]  /*b990*/  HADD2.F32 R24, -RZ, R24.H0_H0 ;  /* 0x20000018ff187230 */ /* 0x000fe40000004100 */
[----:B------:R-:W-:-:S02]  /*b9a0*/  HADD2.F32 R21, -RZ, R54.H0_H0 ;  /* 0x20000036ff157230 */ /* 0x000fc40000004100 */
[----:B------:R-:W-:Y:S02]  /*b9b0*/  HADD2.F32 R54, -RZ, R54.H1_H1 ;  /* 0x30000036ff367230 */ /* 0x000fe40000004100 */
[--C-:B0-----:R-:W-:Y:S02]  /*b9c0*/  HADD2.F32 R20, -RZ, R7.reuse.H1_H1 ;  /* 0x30000007ff147230 */ /* 0x101fe40000004100 */
[--C-:B------:R-:W-:Y:S02]  /*b9d0*/  HADD2.F32 R3, -RZ, R4.reuse.H0_H0 ;  /* 0x20000004ff037230 */ /* 0x100fe40000004100 */
[----:B------:R-:W-:Y:S02]  /*b9e0*/  HADD2.F32 R13, -RZ, R7.H0_H0 ;  /* 0x20000007ff0d7230 */ /* 0x000fe40000004100 */
[C---:B------:R-:W-:Y:S01]  /*b9f0*/  FMUL.FTZ R28, R20.reuse, R26 ;  /* 0x0000001a141c7220 */ /* 0x040fe20000410000 */
[----:B------:R-:W-:Y:S02]  /*ba00*/  HADD2.F32 R4, -RZ, R4.H1_H1 ;  /* 0x30000004ff047230 */ /* 0x000fe40000004100 */
[----:B------:R-:W-:Y:S01]  /*ba10*/  FMUL.FTZ R27, R20, R24 ;  /* 0x00000018141b7220 */ /* 0x000fe20000410000 */
[----:B------:R-:W-:-:S02]  /*ba20*/  HADD2.F32 R7, -RZ, R6.H0_H0 ;  /* 0x20000006ff077230 */ /* 0x000fc40000004100 */
[C---:B------:R-:W-:Y:S01]  /*ba30*/  FFMA.FTZ R28, R13.reuse, R24, -R28 ;  /* 0x000000180d1c7223 */ /* 0x040fe2000001081c */
[----:B------:R-:W-:Y:S02]  /*ba40*/  HADD2.F32 R12, -RZ, R6.H1_H1 ;  /* 0x30000006ff0c7230 */ /* 0x000fe40000004100 */
[C---:B------:R-:W-:Y:S01]  /*ba50*/  FMUL.FTZ R20, R4.reuse, R25 ;  /* 0x0000001904147220 */ /* 0x040fe20000410000 */
[--C-:B------:R-:W-:Y:S02]  /*ba60*/  HADD2.F32 R6, -RZ, R5.reuse.H0_H0 ;  /* 0x20000005ff067230 */ /* 0x100fe40000004100 */
[----:B------:R-:W-:Y:S01]  /*ba70*/  FFMA.FTZ R27, R13, R26, R27 ;  /* 0x0000001a0d1b7223 */ /* 0x000fe2000001001b */
[-C--:B------:R-:W-:Y:S01]  /*ba80*/  FMUL.FTZ R24, R4, R21.reuse ;  /* 0x0000001504187220 */ /* 0x080fe20000410000 */
[----:B------:R-:W-:Y:S02]  /*ba90*/  HADD2.F32 R5, -RZ, R5.H1_H1 ;  /* 0x30000005ff057230 */ /* 0x000fe40000004100 */
[----:B------:R-:W-:Y:S01]  /*baa0*/  FFMA.FTZ R20, R3, R21, -R20 ;  /* 0x0000001503147223 */ /* 0x000fe20000010814 */
[----:B------:R-:W-:-:S02]  /*bab0*/  HADD2.F32 R13, -RZ, R29.H0_H0 ;  /* 0x2000001dff0d7230 */ /* 0x000fc40000004100 */
[----:B------:R-:W-:Y:S01]  /*bac0*/  FFMA.FTZ R3, R3, R25, R24 ;  /* 0x0000001903037223 */ /* 0x000fe20000010018 */
[----:B------:R-:W-:Y:S02]  /*bad0*/  HADD2.F32 R4, -RZ, R30.H0_H0 ;  /* 0x2000001eff047230 */ /* 0x000fe40000004100 */
[C---:B------:R-:W-:Y:S01]  /*bae0*/  FMUL.FTZ R24, R12.reuse, R15 ;  /* 0x0000000f0c187220 */ /* 0x040fe20000410000 */
        /* <DEDUP_REMOVED lines=12> */
.L_x_1844:
[----:B------:R-:W-:Y:S05]  /*bbb0*/  BSYNC B1 ;  /* 0x0000000000017941 */ /* 0x000fea0003800000 */
.L_x_1843:
[----:B------:R-:W-:Y:S05]  /*bbc0*/  @P1 BRA `(.L_x_1842) ;  /* 0x0000002800001947 */ /* 0x000fea0003800000 */
[----:B0-----:R-:W0:Y:S01]  /*bbd0*/  LDS.128 R4, [R214+0x7000] ;  /* 0x00700000d6047984 */ /* 0x001e220000000c00 */
[----:B------:R-:W-:Y:S01]  /*bbe0*/  SHF.R.U32.HI R15, RZ, 0x10, R9 ;  /* 0x00000010ff0f7819 */ /* 0x000fe20000011609 */
[----:B------:R-:W-:Y:S01]  /*bbf0*/  HADD2.F32 R13, -RZ, R0.H0_H0 ;  /* 0x20000000ff0d7230 */ /* 0x000fe20000004100 */
[--C-:B------:R-:W-:Y:S02]  /*bc00*/  SHF.R.U32.HI R12, RZ, 0x10, R11.reuse ;  /* 0x00000010ff0c7819 */ /* 0x100fe4000001160b */
[----:B------:R-:W-:Y:S01]  /*bc10*/  SHF.R.U64 R25, R10, 0x10, R11 ;  /* 0x000000100a197819 */ /* 0x000fe2000000120b */
[----:B------:R-:W-:Y:S01]  /*bc20*/  HADD2.F32 R15, -RZ, R15.H0_H0 ;  /* 0x2000000fff0f7230 */ /* 0x000fe20000004100 */
[----:B------:R-:W-:Y:S01]  /*bc30*/  SHF.R.U64 R21, R8, 0x10, R9 ;  /* 0x0000001008157819 */ /* 0x000fe20000001209 */
[----:B------:R-:W-:Y:S02]  /*bc40*/  HADD2.F32 R12, -RZ, R12.H0_H0 ;  /* 0x2000000cff0c7230 */ /* 0x000fe40000004100 */
[----:B------:R-:W-:-:S02]  /*bc50*/  HADD2.F32 R11, -RZ, R14.H0_H0 ;  /* 0x2000000eff0b7230 */ /* 0x000fc40000004100 */
        /* <DEDUP_REMOVED lines=16> */
[----:B------:R-:W-:-:S02]  /*bd60*/  HADD2.F32 R9, -RZ, R0.H1_H1 ;  /* 0x30000000ff097230 */ /* 0x000fc40000004100 */
[----:B------:R-:W-:Y:S01]  /*bd70*/  FFMA.FTZ R3, R3, R13, R12 ;  /* 0x0000000d03037223 */ /* 0x000fe2000001000c */
[----:B------:R-:W-:Y:S02]  /*bd80*/  HADD2.F32 R4, -RZ, R21.H0_H0 ;  /* 0x20000015ff047230 */ /* 0x000fe40000004100 */
[----:B------:R-:W-:Y:S02]  /*bd90*/  HADD2.F32 R0, -RZ, R25.H0_H0 ;  /* 0x20000019ff007230 */ /* 0x000fe40000004100 */
[CC--:B------:R-:W-:Y:S01]  /*bda0*/  FMUL.FTZ R12, R8.reuse, R9.reuse ;  /* 0x00000009080c7220 */ /* 0x0c0fe20000410000 */
[----:B------:R-:W-:Y:S01]  /*bdb0*/  FMUL.FTZ R8, R8, R14 ;  /* 0x0000000e08087220 */ /* 0x000fe20000410000 */
[C---:B------:R-:W-:Y:S01]  /*bdc0*/  FMUL.FTZ R11, R5.reuse, R4 ;  /* 0x00000004050b7220 */ /* 0x040fe20000410000 */
[----:B------:R-:W-:Y:S01]  /*bdd0*/  FMUL.FTZ R13, R5, R0 ;  /* 0x00000000050d7220 */ /* 0x000fe20000410000 */
[C---:B------:R-:W-:Y:S02]  /*bde0*/  FFMA.FTZ R12, R7.reuse, R14, -R12 ;  /* 0x0000000e070c7223 */ /* 0x040fe4000001080c */
[C---:B------:R-:W-:Y:S01]  /*bdf0*/  FFMA.FTZ R5, R6.reuse, R0, -R11 ;  /* 0x0000000006057223 */ /* 0x040fe2000001080b */
[----:B------:R-:W-:Y:S01]  /*be00*/  FFMA.FTZ R9, R7, R9, R8 ;  /* 0x0000000907097223 */ /* 0x000fe20000010008 */
[----:B------:R-:W-:Y:S01]  /*be10*/  FFMA.FTZ R0, R6, R4, R13 ;  /* 0x0000000406007223 */ /* 0x000fe2000001000d */
[----:B------:R-:W-:-:S02]  /*be20*/  F2FP.F16.F32.PACK_AB R7, R15, R20 ;  /* 0x000000140f07723e */ /* 0x000fc400000000ff */
[----:B------:R-:W-:Y:S02]  /*be30*/  F2FP.F16.F32.PACK_AB R4, R3, R10 ;  /* 0x0000000a0304723e */ /* 0x000fe400000000ff */
[----:B------:R-:W-:Y:S02]  /*be40*/  F2FP.F16.F32.PACK_AB R6, R9, R12 ;  /* 0x0000000c0906723e */ /* 0x000fe400000000ff */
[----:B------:R-:W-:-:S05]  /*be50*/  F2FP.F16.F32.PACK_AB R5, R0, R5 ;  /* 0x000000050005723e */ /* 0x000fca00000000ff */
[----:B------:R0:W-:Y:S01]  /*be60*/  STS.128 [R214+0x7000], R4 ;  /* 0x00700004d6007388 */ /* 0x0001e20000000c00 */
[----:B------:R-:W-:Y:S05]  /*be70*/  BRA `(.L_x_1842) ;  /* 0x0000002400547947 */ /* 0x000fea0003800000 */
.L_x_1815:
[----:B------:R-:W0:Y:S01]  /*be80*/  LDC R5, c[0x0][0x448] ;  /* 0x00011200ff057b82 */ /* 0x000e220000000800 */
[----:B------:R-:W-:Y:S01]  /*be90*/  ULDC.64 UR4, c[0x0][0x3f8] ;  /* 0x0000fe0000047ab9 */ /* 0x000fe20000000a00 */
[----:B------:R-:W-:Y:S01]  /*bea0*/  MOV R27, R29 ;  /* 0x0000001d001b7202 */ /* 0x000fe20000000f00 */
[----:B------:R-:W-:Y:S01]  /*beb0*/  ULDC.64 UR6, c[0x0][0x408] ;  /* 0x0001020000067ab9 */ /* 0x000fe20000000a00 */
        /* <DEDUP_REMOVED lines=10> */
[C---:B------:R-:W-:Y:S01]  /*bf60*/  IMAD R7, R3.reuse, UR5, R4 ;  /* 0x0000000503077c24 */ /* 0x040fe2000f8e0204 */
        /* <DEDUP_REMOVED lines=12> */
[----:B------:R-:W0:Y:S01]  /*c030*/  LDC R53, c[0x0][0x3f4] ;  /* 0x0000fd00ff357b82 */ /* 0x000e220000000800 */
[----:B------:R-:W3:Y:S01]  /*c040*/  SHFL.IDX PT, R4, R32, RZ, 0x181f ;  /* 0x00181fff20047589 */ /* 0x000ee200000e0000 */
[----:B------:R-:W-:-:S03]  /*c050*/  IMAD R3, R196, R5, RZ ;  /* 0x00000005c4037224 */ /* 0x000fc600078e02ff */
[----:B------:R-:W5:Y:S04]  /*c060*/  SHFL.IDX PT, R0, R35, RZ, 0x181f ;  /* 0x00181fff23007589 */ /* 0x000f6800000e0000 */
[----:B------:R-:W1:Y:S04]  /*c070*/  SHFL.IDX PT, R14, R34, RZ, 0x181f ;  /* 0x00181fff220e7589 */ /* 0x000e6800000e0000 */
[----:B------:R-:W2:Y:S01]  /*c080*/  SHFL.IDX PT, R5, R33, RZ, 0x181f ;  /* 0x00181fff21057589 */ /* 0x000ea200000e0000 */
[----:B0-----:R-:W-:-:S04]  /*c090*/  ISETP.GE.AND P0, PT, R16, R53, PT ;  /* 0x000000351000720c */ /* 0x001fc80003f06270 */
[----:B------:R-:W-:-:S13]  /*c0a0*/  ISETP.GE.OR P1, PT, R54, R3, P0 ;  /* 0x000000033600720c */ /* 0x000fda0000726670 */
[C---:B------:R-:W-:Y:S01]  /*c0b0*/  @!P1 IMAD.SHL.U32 R21, R16.reuse, 0x2, RZ ;  /* 0x0000000210159824 */ /* 0x040fe200078e00ff */
[----:B------:R-:W-:-:S04]  /*c0c0*/  @!P1 SHF.L.U64.HI R6, R16, 0x1, R17 ;  /* 0x0000000110069819 */ /* 0x000fc80000010211 */
[----:B---3--:R-:W-:-:S05]  /*c0d0*/  @!P1 IADD3 R4, P2, R4, R21, RZ ;  /* 0x0000001504049210 */ /* 0x008fca0007f5e0ff */
[----:B-----5:R-:W-:Y:S02]  /*c0e0*/  @!P1 IMAD.X R7, R0, 0x1, R6, P2 ;  /* 0x0000000100079824 */ /* 0x020fe400010e0606 */
[----:B------:R-:W-:Y:S02]  /*c0f0*/  @!P1 IMAD.MOV.U32 R8, RZ, RZ, R4 ;  /* 0x000000ffff089224 */ /* 0x000fe400078e0004 */
[----:B------:R-:W-:-:S06]  /*c100*/  @!P1 IMAD.MOV.U32 R9, RZ, RZ, R7 ;  /* 0x000000ffff099224 */ /* 0x000fcc00078e0007 */
[----:B------:R-:W3:Y:S01]  /*c110*/  @!P1 LD.E.128 R8, desc[UR52][R8.64] ;  /* 0x0000003408089980 */ /* 0x000ee2000c101d00 */
[----:B-1----:R-:W-:-:S05]  /*c120*/  @!P1 IADD3 R14, P2, R14, R21, RZ ;  /* 0x000000150e0e9210 */ /* 0x002fca0007f5e0ff */
[----:B--2---:R-:W-:Y:S02]  /*c130*/  @!P1 IMAD.X R5, R5, 0x1, R6, P2 ;  /* 0x0000000105059824 */ /* 0x004fe400010e0606 */
[----:B------:R-:W-:-:S06]  /*c140*/  @!P1 IMAD.MOV.U32 R4, RZ, RZ, R14 ;  /* 0x000000ffff049224 */ /* 0x000fcc00078e000e */
[----:B------:R-:W2:Y:S01]  /*c150*/  @!P1 LD.E.128 R4, desc[UR52][R4.64] ;  /* 0x0000003404049980 */ /* 0x000ea2000c101d00 */
[----:B------:R-:W-:Y:S02]  /*c160*/  CS2R R48, SRZ ;  /* 0x0000000000307805 */ /* 0x000fe4000001ff00 */
[----:B------:R-:W-:Y:S02]  /*c170*/  CS2R R20, SRZ ;  /* 0x0000000000147805 */ /* 0x000fe4000001ff00 */
[----:B------:R-:W-:Y:S01]  /*c180*/  CS2R R50, SRZ ;  /* 0x0000000000327805 */ /* 0x000fe2000001ff00 */
[----:B------:R0:W1:Y:S01]  /*c190*/  SHFL.IDX PT, R14, R34, 0x1, 0x181f ;  /* 0x00381f00220e7f89 */ /* 0x00006200000e0000 */
[----:B------:R-:W-:Y:S02]  /*c1a0*/  CS2R R38, SRZ ;  /* 0x0000000000267805 */ /* 0x000fe4000001ff00 */
[----:B------:R-:W-:Y:S02]  /*c1b0*/  CS2R R24, SRZ ;  /* 0x0000000000187805 */ /* 0x000fe4000001ff00 */
[----:B---3--:R-:W-:Y:S01]  /*c1c0*/  @!P1 MOV R48, R8 ;  /* 0x0000000800309202 */ /* 0x008fe20000000f00 */
[----:B------:R-:W-:Y:S01]  /*c1d0*/  @!P1 IMAD.MOV.U32 R49, RZ, RZ, R9 ;  /* 0x000000ffff319224 */ /* 0x000fe200078e0009 */
[----:B------:R0:W3:Y:S01]  /*c1e0*/  SHFL.IDX PT, R8, R32, 0x1, 0x181f ;  /* 0x00381f0020087f89 */ /* 0x0000e200000e0000 */
[----:B------:R-:W-:-:S02]  /*c1f0*/  @!P1 IMAD.MOV.U32 R50, RZ, RZ, R10 ;  /* 0x000000ffff329224 */ /* 0x000fc400078e000a */
[----:B------:R-:W-:Y:S01]  /*c200*/  IMAD.MOV.U32 R0, RZ, RZ, R48 ;  /* 0x000000ffff007224 */ /* 0x000fe200078e0030 */
[----:B------:R0:W0:Y:S01]  /*c210*/  SHFL.IDX PT, R9, R33, 0x1, 0x181f ;  /* 0x00381f0021097f89 */ /* 0x00002200000e0000 */
[----:B------:R-:W-:Y:S02]  /*c220*/  IMAD.MOV.U32 R12, RZ, RZ, R49 ;  /* 0x000000ffff0c7224 */ /* 0x000fe400078e0031 */
[----:B------:R-:W-:Y:S01]  /*c230*/  @!P1 IMAD.MOV.U32 R51, RZ, RZ, R11 ;  /* 0x000000ffff339224 */ /* 0x000fe200078e000b */
[----:B------:R-:W-:Y:S01]  /*c240*/  PRMT R64, R64, 0x5410, R0 ;  /* 0x0000541040407816 */ /* 0x000fe20000000000 */
[----:B------:R-:W-:Y:S01]  /*c250*/  IMAD.MOV.U32 R10, RZ, RZ, R50 ;  /* 0x000000ffff0a7224 */ /* 0x000fe200078e0032 */
[----:B------:R0:W0:Y:S01]  /*c260*/  SHFL.IDX PT, R0, R35, 0x1, 0x181f ;  /* 0x00381f0023007f89 */ /* 0x00002200000e0000 */
[----:B------:R-:W-:Y:S01]  /*c270*/  IMAD.MOV.U32 R11, RZ, RZ, R51 ;  /* 0x000000ffff0b7224 */ /* 0x000fe200078e0033 */
[----:B--2---:R-:W-:Y:S01]  /*c280*/  @!P1 MOV R20, R6 ;  /* 0x0000000600149202 */ /* 0x004fe20000000f00 */
[----:B------:R-:W-:Y:S01]  /*c290*/  @!P1 IMAD.MOV.U32 R38, RZ, RZ, R4 ;  /* 0x000000ffff269224 */ /* 0x000fe200078e0004 */
[----:B------:R-:W-:Y:S01]  /*c2a0*/  PRMT R66, R12, 0x7610, R66 ;  /* 0x000076100c427816 */ /* 0x000fe20000000042 */
[----:B------:R-:W-:Y:S01]  /*c2b0*/  @!P1 IMAD.MOV.U32 R39, RZ, RZ, R5 ;  /* 0x000000ffff279224 */ /* 0x000fe200078e0005 */
[----:B------:R-:W-:Y:S01]  /*c2c0*/  PRMT R37, R10, 0x5410, R11 ;  /* 0x000054100a257816 */ /* 0x000fe2000000000b */
[----:B------:R-:W-:-:S02]  /*c2d0*/  @!P1 IMAD.MOV.U32 R21, RZ, RZ, R7 ;  /* 0x000000ffff159224 */ /* 0x000fc400078e0007 */
[----:B------:R-:W-:Y:S02]  /*c2e0*/  IMAD.MOV.U32 R4, RZ, RZ, R38 ;  /* 0x000000ffff047224 */ /* 0x000fe400078e0026 */
[----:B------:R-:W-:Y:S02]  /*c2f0*/  IMAD.MOV.U32 R5, RZ, RZ, R39 ;  /* 0x000000ffff057224 */ /* 0x000fe400078e0027 */
[----:B------:R-:W-:Y:S02]  /*c300*/  IMAD.MOV.U32 R6, RZ, RZ, R20 ;  /* 0x000000ffff067224 */ /* 0x000fe400078e0014 */
[----:B------:R-:W-:Y:S01]  /*c310*/  IMAD.MOV.U32 R7, RZ, RZ, R21 ;  /* 0x000000ffff077224 */ /* 0x000fe200078e0015 */
[----:B------:R-:W-:Y:S02]  /*c320*/  PRMT R66, R66, 0x5410, R5 ;  /* 0x0000541042427816 */ /* 0x000fe40000000005 */
[----:B------:R-:W-:Y:S02]  /*c330*/  PRMT R65, R6, 0x5410, R4 ;  /* 0x0000541006417816 */ /* 0x000fe40000000004 */
[----:B-1-3--:R-:W-:-:S07]  /*c340*/  PRMT R64, R7, 0x7610, R64 ;  /* 0x0000761007407816 */ /* 0x00afce0000000040 */
.L_x_2202:
[----:B------:R-:W-:Y:S01]  /*c350*/  VIADD R4, R54, 0x20 ;  /* 0x0000002036047836 */ /* 0x000fe20000000000 */
[----:B------:R-:W-:Y:S01]  /*c360*/  BSSY B1, `(.L_x_1846) ;  /* 0x0000012000017945 */ /* 0x000fe20003800000 */
[----:B------:R-:W-:Y:S02]  /*c370*/  CS2R R26, SRZ ;  /* 0x00000000001a7805 */ /* 0x000fe4000001ff00 */
[----:B------:R-:W-:Y:S02]  /*c380*/  CS2R R6, SRZ ;  /* 0x0000000000067805 */ /* 0x000fe4000001ff00 */
[----:B------:R-:W-:Y:S02]  /*c390*/  ISETP.GE.AND P1, PT, R4, R3, PT ;  /* 0x000000030400720c */ /* 0x000fe40003f26270 */
[----:B------:R-:W-:-:S11]  /*c3a0*/  CS2R R4, SRZ ;  /* 0x0000000000047805 */ /* 0x000fd6000001ff00 */
[----:B------:R-:W-:Y:S05]  /*c3b0*/  @P1 BRA `(.L_x_1847) ;  /* 0x0000000000301947 */ /* 0x000fea0003800000 */
[----:B------:R-:W-:Y:S02]  /*c3c0*/  CS2R R26, SRZ ;  /* 0x00000000001a7805 */ /* 0x000fe4000001ff00 */
[----:B------:R-:W-:Y:S02]  /*c3d0*/  CS2R R4, SRZ ;  /* 0x0000000000047805 */ /* 0x000fe4000001ff00 */
[----:B------:R-:W-:Y:S01]  /*c3e0*/  CS2R R6, SRZ ;  /* 0x0000000000067805 */ /* 0x000fe2000001ff00 */
[----:B------:R-:W-:Y:S06]  /*c3f0*/  @P0 BRA `(.L_x_1847) ;  /* 0x0000000000200947 */ /* 0x000fec0003800000 */
[C---:B------:R-:W-:Y:S01]  /*c400*/  IMAD.SHL.U32 R15, R16.reuse, 0x2, RZ ;  /* 0x00000002100f7824 */ /* 0x040fe200078e00ff */
[----:B------:R-:W-:-:S04]  /*c410*/  SHF.L.U64.HI R6, R16, 0x1, R17 ;  /* 0x0000000110067819 */ /* 0x000fc80000010211 */
[-C--:B------:R-:W-:Y:S02]  /*c420*/  IADD3 R4, P1, R8, R15.reuse, RZ ;  /* 0x0000000f08047210 */ /* 0x080fe40007f3e0ff */
[----:B------:R-:W-:-:S03]  /*c430*/  IADD3 R14, P2, R14, R15, RZ ;  /* 0x0000000f0e0e7210 */ /* 0x000fc60007f5e0ff */
[--C-:B0-----:R-:W-:Y:S02]  /*c440*/  IMAD.X R5, R0, 0x1, R6.reuse, P1 ;  /* 0x0000000100057824 */ /* 0x101fe400008e0606 */
[----:B------:R-:W-:-:S04]  /*c450*/  IMAD.X R15, R9, 0x1, R6, P2 ;  /* 0x00000001090f7824 */ /* 0x000fc800010e0606 */
[----:B------:R-:W5:Y:S04]  /*c460*/  LD.E.128 R4, desc[UR52][R4.64] ;  /* 0x0000003404047980 */ /* 0x000f68000c101d00 */
[----:B------:R1:W5:Y:S02]  /*c470*/  LD.E.128 R24, desc[UR52][R14.64] ;  /* 0x000000340e187980 */ /* 0x000364000c101d00 */
.L_x_1847:
[----:B------:R-:W-:Y:S05]  /*c480*/  BSYNC B1 ;  /* 0x0000000000017941 */ /* 0x000fea0003800000 */
.L_x_1846:
[----:B-----5:R-:W-:Y:S01]  /*c490*/  IMAD.MOV.U32 R8, RZ, RZ, R25 ;  /* 0x000000ffff087224 */ /* 0x020fe200078e0019 */
[----:B0-----:R-:W-:Y:S01]  /*c4a0*/  MOV R0, R24 ;  /* 0x0000001800007202 */ /* 0x001fe20000000f00 */
[----:B------:R-:W-:Y:S01]  /*c4b0*/  IMAD.MOV.U32 R9, RZ, RZ, R26 ;  /* 0x000000ffff097224 */ /* 0x000fe200078e001a */
[----:B------:R-:W-:Y:S01]  /*c4c0*/  UMOV UR4, 0xffffffff ;  /* 0xffffffff00047882 */ /* 0x000fe20000000000 */
[----:B------:R-:W-:Y:S01]  /*c4d0*/  IMAD.MOV.U32 R10, RZ, RZ, R27 ;  /* 0x000000ffff0a7224 */ /* 0x000fe200078e001b */
[----:B------:R-:W-:Y:S01]  /*c4e0*/  PRMT R55, R0, 0x5410, R8 ;  /* 0x0000541000377816 */ /* 0x000fe20000000008 */
[----:B------:R-:W-:Y:S02]  /*c4f0*/  IMAD.MOV.U32 R0, RZ, RZ, R4 ;  /* 0x000000ffff007224 */ /* 0x000fe400078e0004 */
[----:B------:R-:W-:Y:S01]  /*c500*/  IMAD.MOV.U32 R8, RZ, RZ, R5 ;  /* 0x000000ffff087224 */ /* 0x000fe200078e0005 */
[----:B------:R-:W-:Y:S01]  /*c510*/  PRMT R56, R9, 0x5410, R10 ;  /* 0x0000541009387816 */ /* 0x000fe2000000000a */
[----:B------:R-:W-:-:S02]  /*c520*/  IMAD.MOV.U32 R9, RZ, RZ, R6 ;  /* 0x000000ffff097224 */ /* 0x000fc400078e0006 */
[----:B------:R-:W-:Y:S01]  /*c530*/  IMAD.MOV.U32 R10, RZ, RZ, R7 ;  /* 0x000000ffff0a7224 */ /* 0x000fe200078e0007 */
[----:B------:R-:W-:-:S04]  /*c540*/  PRMT R57, R0, 0x5410, R8 ;  /* 0x0000541000397816 */ /* 0x000fc80000000008 */
[----:B------:R-:W-:Y:S01]  /*c550*/  PRMT R58, R9, 0x5410, R10 ;  /* 0x00005410093a7816 */ /* 0x000fe2000000000a */
[----:B------:R-:W-:Y:S06]  /*c560*/  BRA.DIV UR4, `(.L_x_1848) ;  /* 0x000001ba04307947 */ /* 0x000fec000b800000 */
[----:B------:R-:W0:Y:S01]  /*c570*/  SHFL.IDX PT, R8, R32, 0x2, 0x181f ;  /* 0x00581f0020087f89 */ /* 0x000e2200000e0000 */
[----:B------:R-:W-:-:S03]  /*c580*/  VIADD R10, R54, 0x40 ;  /* 0x00000040360a7836 */ /* 0x000fc60000000000 */
[----:B------:R-:W2:Y:S02]  /*c590*/  SHFL.IDX PT, R0, R35, 0x2, 0x181f ;  /* 0x00581f0023007f89 */ /* 0x000ea400000e0000 */
[----:B------:R-:W-:Y:S02]  /*c5a0*/  ISETP.GE.OR P1, PT, R10, R3, P0 ;  /* 0x000000030a00720c */ /* 0x000fe40000726670 */
[----:B-1----:R-:W1:Y:S04]  /*c5b0*/  SHFL.IDX PT, R14, R34, 0x2, 0x181f ;  /* 0x00581f00220e7f89 */ /* 0x002e6800000e0000 */
[----:B------:R-:W3:Y:S07]  /*c5c0*/  SHFL.IDX PT, R28, R33, 0x2, 0x181f ;  /* 0x00581f00211c7f89 */ /* 0x000eee00000e0000 */
[C---:B------:R-:W-:Y:S01]  /*c5d0*/  @!P1 IMAD.SHL.U32 R31, R16.reuse, 0x2, RZ ;  /* 0x00000002101f9824 */ /* 0x040fe200078e00ff */
[----:B------:R-:W-:-:S04]  /*c5e0*/  @!P1 SHF.L.U64.HI R29, R16, 0x1, R17 ;  /* 0x00000001101d9819 */ /* 0x000fc80000010211 */
[----:B0-----:R-:W-:-:S04]  /*c5f0*/  @!P1 IADD3 R8, P2, R8, R31, RZ ;  /* 0x0000001f08089210 */ /* 0x001fc80007f5e0ff */
[----:B--2---:R-:W-:-:S06]  /*c600*/  @!P1 IADD3.X R9, R0, R29, RZ, P2, !PT ;  /* 0x0000001d00099210 */ /* 0x004fcc00017fe4ff */
[----:B------:R-:W2:Y:S01]  /*c610*/  @!P1 LD.E.128 R8, desc[UR52][R8.64] ;  /* 0x0000003408089980 */ /* 0x000ea2000c101d00 */
[----:B-1----:R-:W-:-:S05]  /*c620*/  @!P1 IADD3 R14, P2, R14, R31, RZ ;  /* 0x0000001f0e0e9210 */ /* 0x002fca0007f5e0ff */
[----:B---3--:R-:W-:-:S04]  /*c630*/  @!P1 IMAD.X R29, R28, 0x1, R29, P2 ;  /* 0x000000011c1d9824 */ /* 0x008fc800010e061d */
[----:B------:R-:W-:-:S05]  /*c640*/  @!P1 IMAD.MOV.U32 R15, RZ, RZ, R29 ;  /* 0x000000ffff0f9224 */ /* 0x000fca00078e001d */
[----:B------:R-:W3:Y:S01]  /*c650*/  @!P1 LD.E.128 R28, desc[UR52][R14.64] ;  /* 0x000000340e1c9980 */ /* 0x000ee2000c101d00 */
[----:B------:R-:W-:Y:S02]  /*c660*/  CS2R R44, SRZ ;  /* 0x00000000002c7805 */ /* 0x000fe4000001ff00 */
[----:B------:R-:W-:Y:S02]  /*c670*/  CS2R R46, SRZ ;  /* 0x00000000002e7805 */ /* 0x000fe4000001ff00 */
[----:B------:R-:W-:Y:S01]  /*c680*/  CS2R R40, SRZ ;  /* 0x0000000000287805 */ /* 0x000fe2000001ff00 */
[----:B------:R-:W0:Y:S01]  /*c690*/  SHFL.IDX PT, R32, R32, 0x3, 0x181f ;  /* 0x00781f0020207f89 */ /* 0x000e2200000e0000 */
[----:B------:R-:W-:-:S03]  /*c6a0*/  CS2R R42, SRZ ;  /* 0x00000000002a7805 */ /* 0x000fc6000001ff00 */
[----:B------:R-:W1:Y:S04]  /*c6b0*/  SHFL.IDX PT, R34, R34, 0x3, 0x181f ;  /* 0x00781f0022227f89 */ /* 0x000e6800000e0000 */
[----:B------:R-:W0:Y:S01]  /*c6c0*/  SHFL.IDX PT, R33, R33, 0x3, 0x181f ;  /* 0x00781f0021217f89 */ /* 0x000e2200000e0000 */
[----:B--2---:R-:W-:Y:S02]  /*c6d0*/  @!P1 IMAD.MOV.U32 R44, RZ, RZ, R8 ;  /* 0x000000ffff2c9224 */ /* 0x004fe400078e0008 */
[----:B------:R-:W-:Y:S02]  /*c6e0*/  @!P1 IMAD.MOV.U32 R45, RZ, RZ, R9 ;  /* 0x000000ffff2d9224 */ /* 0x000fe400078e0009 */
[----:B------:R-:W-:Y:S02]  /*c6f0*/  IMAD.MOV.U32 R0, RZ, RZ, R44 ;  /* 0x000000ffff007224 */ /* 0x000fe400078e002c */
[----:B------:R-:W-:-:S02]  /*c700*/  IMAD.MOV.U32 R12, RZ, RZ, R45 ;  /* 0x000000ffff0c7224 */ /* 0x000fc400078e002d */
[----:B------:R-:W-:Y:S02]  /*c710*/  @!P1 IMAD.MOV.U32 R46, RZ, RZ, R10 ;  /* 0x000000ffff2e9224 */ /* 0x000fe400078e000a */
[----:B------:R-:W-:Y:S01]  /*c720*/  @!P1 IMAD.MOV.U32 R47, RZ, RZ, R11 ;  /* 0x000000ffff2f9224 */ /* 0x000fe200078e000b */
[----:B------:R-:W-:Y:S01]  /*c730*/  PRMT R59, R0, 0x5410, R12 ;  /* 0x00005410003b7816 */ /* 0x000fe2000000000c */
[----:B------:R-:W-:Y:S01]  /*c740*/  IMAD.MOV.U32 R8, RZ, RZ, R46 ;  /* 0x000000ffff087224 */ /* 0x000fe200078e002e */
[----:B------:R2:W0:Y:S02]  /*c750*/  SHFL.IDX PT, R0, R35, 0x3, 0x181f ;  /* 0x00781f0023007f89 */ /* 0x00042400000e0000 */
[----:B------:R-:W-:Y:S01]  /*c760*/  MOV R9, R47 ;  /* 0x0000002f00097202 */ /* 0x000fe20000000f00 */
[----:B---3--:R-:W-:Y:S02]  /*c770*/  @!P1 IMAD.MOV.U32 R40, RZ, RZ, R28 ;  /* 0x000000ffff289224 */ /* 0x008fe400078e001c */
[----:B------:R-:W-:Y:S01]  /*c780*/  @!P1 IMAD.MOV.U32 R41, RZ, RZ, R29 ;  /* 0x000000ffff299224 */ /* 0x000fe200078e001d */
[----:B------:R-:W-:Y:S01]  /*c790*/  PRMT R52, R8, 0x5410, R9 ;  /* 0x0000541008347816 */ /* 0x000fe20000000009 */
[----:B------:R-:W-:-:S02]  /*c7a0*/  @!P1 IMAD.MOV.U32 R42, RZ, RZ, R30 ;  /* 0x000000ffff2a9224 */ /* 0x000fc400078e001e */
[----:B------:R-:W-:Y:S02]  /*c7b0*/  @!P1 IMAD.MOV.U32 R43, RZ, RZ, R31 ;  /* 0x000000ffff2b9224 */ /* 0x000fe400078e001f */
[----:B------:R-:W-:Y:S02]  /*c7c0*/  IMAD.MOV.U32 R8, RZ, RZ, R40 ;  /* 0x000000ffff087224 */ /* 0x000fe400078e0028 */
[----:B------:R-:W-:Y:S02]  /*c7d0*/  IMAD.MOV.U32 R9, RZ, RZ, R41 ;  /* 0x000000ffff097224 */ /* 0x000fe400078e0029 */
[----:B------:R-:W-:Y:S02]  /*c7e0*/  IMAD.MOV.U32 R10, RZ, RZ, R42 ;  /* 0x000000ffff0a7224 */ /* 0x000fe400078e002a */
[----:B------:R-:W-:Y:S01]  /*c7f0*/  IMAD.MOV.U32 R11, RZ, RZ, R43 ;  /* 0x000000ffff0b7224 */ /* 0x000fe200078e002b */
[----:B------:R-:W-:Y:S02]  /*c800*/  PRMT R62, R8, 0x5410, R9 ;  /* 0x00005410083e7816 */ /* 0x000fe40000000009 */
[----:B------:R-:W-:-:S02]  /*c810*/  CS2R R8, SRZ ;  /* 0x0000000000087805 */ /* 0x000fc4000001ff00 */
[----:B-12---:R-:W-:-:S07]  /*c820*/  PRMT R63, R10, 0x5410, R11 ;  /* 0x000054100a3f7816 */ /* 0x006fce000000000b */
.L_x_2212:
[----:B------:R-:W-:Y:S01]  /*c830*/  VIADD R54, R54, 0x60 ;  /* 0x0000006036367836 */ /* 0x000fe20000000000 */
[----:B------:R-:W-:Y:S01]  /*c840*/  BSSY B1, `(.L_x_1849) ;  /* 0x0000012000017945 */ /* 0x000fe20003800000 */
[----:B------:R-:W-:Y:S02]  /*c850*/  CS2R R10, SRZ ;  /* 0x00000000000a7805 */ /* 0x000fe4000001ff00 */
[----:B------:R-:W-:Y:S02]  /*c860*/  CS2R R12, SRZ ;  /* 0x00000000000c7805 */ /* 0x000fe4000001ff00 */
[----:B------:R-:W-:Y:S02]  /*c870*/  CS2R R14, SRZ ;  /* 0x00000000000e7805 */ /* 0x000fe4000001ff00 */
[----:B------:R-:W-:-:S13]  /*c880*/  ISETP.GE.AND P1, PT, R54, R3, PT ;  /* 0x000000033600720c */ /* 0x000fda0003f26270 */
[----:B------:R-:W-:Y:S05]  /*c890*/  @P1 BRA `(.L_x_1850) ;  /* 0x0000000000301947 */ /* 0x000fea0003800000 */
[----:B------:R-:W-:Y:S02]  /*c8a0*/  CS2R R10, SRZ ;  /* 0x00000000000a7805 */ /* 0x000fe4000001ff00 */
[----:B------:R-:W-:Y:S02]  /*c8b0*/  CS2R R12, SRZ ;  /* 0x00000000000c7805 */ /* 0x000fe4000001ff00 */
[----:B------:R-:W-:Y:S01]  /*c8c0*/  CS2R R14, SRZ ;  /* 0x00000000000e7805 */ /* 0x000fe2000001ff00 */
[----:B------:R-:W-:Y:S06]  /*c8d0*/  @P0 BRA `(.L_x_1850) ;  /* 0x0000000000200947 */ /* 0x000fec0003800000 */
[C---:B------:R-:W-:Y:S02]  /*c8e0*/  SHF.L.U32 R11, R16.reuse, 0x1, RZ ;  /* 0x00000001100b7819 */ /* 0x040fe400000006ff */
[----:B------:R-:W-:Y:S02]  /*c8f0*/  SHF.L.U64.HI R9, R16, 0x1, R17 ;  /* 0x0000000110097819 */ /* 0x000fe40000010211 */
[-C--:B0-----:R-:W-:Y:S02]  /*c900*/  IADD3 R12, P1, R32, R11.reuse, RZ ;  /* 0x0000000b200c7210 */ /* 0x081fe40007f3e0ff */
[----:B------:R-:W-:-:S03]  /*c910*/  IADD3 R8, P2, R34, R11, RZ ;  /* 0x0000000b22087210 */ /* 0x000fc60007f5e0ff */
[--C-:B------:R-:W-:Y:S02]  /*c920*/  IMAD.X R13, R0, 0x1, R9.reuse, P1 ;  /* 0x00000001000d7824 */ /* 0x100fe400008e0609 */
[----:B------:R-:W-:-:S04]  /*c930*/  IMAD.X R9, R33, 0x1, R9, P2 ;  /* 0x0000000121097824 */ /* 0x000fc800010e0609 */
[----:B------:R-:W5:Y:S04]  /*c940*/  LD.E.128 R12, desc[UR52][R12.64] ;  /* 0x000000340c0c7980 */ /* 0x000f68000c101d00 */
[----:B------:R-:W5:Y:S02]  /*c950*/  LD.E.128 R8, desc[UR52][R8.64] ;  /* 0x0000003408087980 */ /* 0x000f64000c101d00 */
.L_x_1850:
[----:B------:R-:W-:Y:S05]  /*c960*/  BSYNC B1 ;  /* 0x0000000000017941 */ /* 0x000fea0003800000 */
.L_x_1849:
[----:B------:R-:W-:Y:S01]  /*c970*/  ULEA.HI UR4, UR37, UR37, URZ, 0x1 ;  /* 0x0000002525047291 */ /* 0x000fe2000f8f083f */
[C---:B0-----:R-:W-:Y:S01]  /*c980*/  VIADD R0, R188.reuse, 0x20 ;  /* 0x00000020bc007836 */ /* 0x041fe20000000000 */
[----:B------:R-:W-:Y:S01]  /*c990*/  VIADDMNMX R3, R3, -R200, 0x80, PT ;  /* 0x0000008003037446 */ /* 0x000fe200038009c8 */
[----:B------:R-:W-:Y:S01]  /*c9a0*/  VIADD R31, R188, 0x40 ;  /* 0x00000040bc1f7836 */ /* 0x000fe20000000000 */
[----:B------:R-:W-:Y:S01]  /*c9b0*/  ULOP3.LUT UR4, UR4, 0xfffffffe, URZ, 0xc0, !UPT ;  /* 0xfffffffe04047892 */ /* 0x000fe2000f8ec03f */
[----:B-----5:R-:W-:Y:S01]  /*c9c0*/  IMAD.MOV.U32 R28, RZ, RZ, R9 ;  /* 0x000000ffff1c7224 */ /* 0x020fe200078e0009 */
[-C--:B------:R-:W-:Y:S01]  /*c9d0*/  ISETP.GE.OR P2, PT, R0, R3.reuse, P0 ;  /* 0x000000030000720c */ /* 0x080fe20000746670 */
[----:B------:R-:W-:Y:S01]  /*c9e0*/  IMAD.MOV.U32 R0, RZ, RZ, R8 ;  /* 0x000000ffff007224 */ /* 0x000fe200078e0008 */
[----:B------:R-:W-:Y:S01]  /*c9f0*/  UIADD3 UR4, UR37, -UR4, URZ ;  /* 0x8000000425047290 */ /* 0x000fe2000fffe03f */
[C---:B------:R-:W-:Y:S01]  /*ca00*/  VIADD R30, R188.reuse, 0x60 ;  /* 0x00000060bc1e7836 */ /* 0x040fe20000000000 */
[-C--:B------:R-:W-:Y:S01]  /*ca10*/  ISETP.GE.OR P3, PT, R188, R3.reuse, P0 ;  /* 0x00000003bc00720c */ /* 0x080fe20000766670 */
[----:B------:R-:W-:Y:S01]  /*ca20*/  BSSY B1, `(.L_x_1851) ;  /* 0x0000010000017945 */ /* 0x000fe20003800000 */
[----:B------:R-:W-:-:S02]  /*ca30*/  ISETP.GE.OR P1, PT, R31, R3, P0 ;  /* 0x000000031f00720c */ /* 0x000fc40000726670 */
[----:B------:R-:W-:Y:S01]  /*ca40*/  IMAD.U32 R29, RZ, RZ, UR4 ;  /* 0x00000004ff1d7e24 */ /* 0x000fe2000f8e00ff */
[----:B------:R-:W-:Y:S01]  /*ca50*/  PRMT R54, R0, 0x5410, R28 ;  /* 0x0000541000367816 */ /* 0x000fe2000000001c */
[----:B------:R-:W-:Y:S01]  /*ca60*/  IMAD.MOV.U32 R0, RZ, RZ, R10 ;  /* 0x000000ffff007224 */ /* 0x000fe200078e000a */
[----:B------:R-:W-:Y:S01]  /*ca70*/  ISETP.GE.OR P0, PT, R30, R3, P0 ;  /* 0x000000031e00720c */ /* 0x000fe20000706670 */
[----:B------:R-:W-:Y:S01]  /*ca80*/  IMAD.MOV.U32 R28, RZ, RZ, R12 ;  /* 0x000000ffff1c7224 */ /* 0x000fe200078e000c */
[----:B------:R-:W-:Y:S01]  /*ca90*/  SHF.L.U32 R29, R29, 0x1f, RZ ;  /* 0x0000001f1d1d7819 */ /* 0x000fe200000006ff */
[----:B------:R-:W-:Y:S01]  /*caa0*/  IMAD.MOV.U32 R30, RZ, RZ, R13 ;  /* 0x000000ffff1e7224 */ /* 0x000fe200078e000d */
[----:B------:R-:W-:Y:S02]  /*cab0*/  MOV R3, R11 ;  /* 0x0000000b00037202 */ /* 0x000fe40000000f00 */
[----:B------:R-:W0:Y:S02]  /*cac0*/  SYNCS.PHASECHK.TRANS64.TRYWAIT P4, [R18+URZ+0x28800], R29 ;  /* 0x0288001d120075a7 */ /* 0x000e24000808017f */
[----:B------:R-:W-:Y:S01]  /*cad0*/  PRMT R60, R0, 0x5410, R3 ;  /* 0x00005410003c7816 */ /* 0x000fe20000000003 */
[----:B------:R-:W-:Y:S01]  /*cae0*/  IMAD.MOV.U32 R0, RZ, RZ, R14 ;  /* 0x000000ffff007224 */ /* 0x000fe200078e000e */
[----:B------:R-:W-:Y:S01]  /*caf0*/  PRMT R61, R28, 0x5410, R30 ;  /* 0x000054101c3d7816 */ /* 0x000fe2000000001e */
[----:B------:R-:W-:Y:S01]  /*cb00*/  IMAD.MOV.U32 R3, RZ, RZ, R15 ;  /* 0x000000ffff037224 */ /* 0x000fe200078e000f */
[----:B0-----:R-:W-:Y:S06]  /*cb10*/  @!P4 BRA `(.L_x_1852) ;  /* 0x000001b80020c947 */ /* 0x001fec0003800000 */
.L_x_2213:
[----:B------:R-:W-:Y:S05]  /*cb20*/  BSYNC B1 ;  /* 0x0000000000017941 */ /* 0x000fea0003800000 */
.L_x_1851:
[----:B------:R-:W-:Y:S04]  /*cb30*/  BSSY B1, `(.L_x_1853) ;  /* 0x0000061000017945 */ /* 0x000fe80003800000 */
[----:B------:R-:W-:Y:S05]  /*cb40*/  @P3 BRA `(.L_x_1854) ;  /* 0x00000004007c3947 */ /* 0x000fea0003800000 */
[----:B------:R-:W-:Y:S01]  /*cb50*/  LEA.HI R28, R53, R220, RZ, 0x1d ;  /* 0x000000dc351c7211 */ /* 0x000fe200078fe8ff */
[--C-:B------:R-:W-:Y:S01]  /*cb60*/  HADD2.F32 R69, -RZ, R66.reuse.H1_H1 ;  /* 0x30000042ff457230 */ /* 0x100fe20000004100 */
[----:B------:R-:W-:Y:S01]  /*cb70*/  SHF.R.U32.HI R31, RZ, 0x3, R209 ;  /* 0x00000003ff1f7819 */ /* 0x000fe200000116d1 */
[----:B------:R-:W-:Y:S01]  /*cb80*/  HADD2.F32 R68, -RZ, R66.H0_H0 ;  /* 0x20000042ff447230 */ /* 0x000fe20000004100 */
[----:B0-----:R-:W-:Y:S01]  /*cb90*/  SHF.R.S32.HI R29, RZ, 0x1f, R28 ;  /* 0x0000001fff1d7819 */ /* 0x001fe2000001141c */
[----:B------:R-:W-:Y:S01]  /*cba0*/  IMAD.SHL.U32 R30, R28, 0x8, RZ ;  /* 0x000000081c1e7824 */ /* 0x000fe200078e00ff */
[----:B------:R-:W-:Y:S02]  /*cbb0*/  SHF.R.U64 R80, R48, 0x10, R49 ;  /* 0x0000001030507819 */ /* 0x000fe40000001231 */
[----:B------:R-:W-:Y:S02]  /*cbc0*/  LEA.HI R29, R29, R28, RZ, 0x3 ;  /* 0x0000001c1d1d7211 */ /* 0x000fe400078f18ff */
[----:B------:R-:W-:-:S02]  /*cbd0*/  LOP3.LUT R30, R209, 0x38, R30, 0xf8, !PT ;  /* 0x00000038d11e7812 */ /* 0x000fc400078ef81e */
[--C-:B------:R-:W-:Y:S01]  /*cbe0*/  SHF.R.U64 R75, R20, 0x10, R21.reuse ;  /* 0x00000010144b7819 */ /* 0x100fe20000001215 */
[----:B------:R-:W-:Y:S01]  /*cbf0*/  IMAD.SHL.U32 R29, R29, 0x400, RZ ;  /* 0x000004001d1d7824 */ /* 0x000fe200078e00ff */
[----:B------:R-:W-:Y:S02]  /*cc00*/  LOP3.LUT R33, R30, R31, RZ, 0x3c, !PT ;  /* 0x0000001f1e217212 */ /* 0x000fe400078e3cff */
[----:B------:R-:W-:Y:S02]  /*cc10*/  SHF.R.U32.HI R73, RZ, 0x10, R21 ;  /* 0x00000010ff497819 */ /* 0x000fe40000011615 */
[----:B------:R-:W-:Y:S02]  /*cc20*/  LOP3.LUT R32, R29, 0x7fffe000, RZ, 0xc0, !PT ;  /* 0x7fffe0001d207812 */ /* 0x000fe400078ec0ff */
[----:B------:R-:W0:Y:S01]  /*cc30*/  LDS.128 R28, [R214] ;  /* 0x00000000d61c7984 */ /* 0x000e220000000c00 */
[----:B------:R-:W-:Y:S02]  /*cc40*/  SHF.R.U32.HI R71, RZ, 0x10, R49 ;  /* 0x00000010ff477819 */ /* 0x000fe40000011631 */
[----:B------:R-:W-:-:S02]  /*cc50*/  IADD3 R33, R33, R32, R213 ;  /* 0x0000002021217210 */ /* 0x000fc40007ffe0d5 */
[----:B------:R-:W-:Y:S02]  /*cc60*/  SHF.R.U32.HI R70, RZ, 0x10, R39 ;  /* 0x00000010ff467819 */ /* 0x000fe40000011627 */
[--C-:B------:R-:W-:Y:S01]  /*cc70*/  SHF.R.U64 R79, R50, 0x10, R51.reuse ;  /* 0x00000010324f7819 */ /* 0x100fe20000001233 */
[----:B------:R-:W-:Y:S01]  /*cc80*/  IMAD R67, R33, 0x2, R18 ;  /* 0x0000000221437824 */ /* 0x000fe200078e0212 */
[----:B------:R-:W-:Y:S01]  /*cc90*/  SHF.R.U32.HI R78, RZ, 0x10, R51 ;  /* 0x00000010ff4e7819 */ /* 0x000fe20000011633 */
[----:B------:R-:W-:Y:S01]  /*cca0*/  HADD2.F32 R70, -RZ, R70.H0_H0 ;  /* 0x20000046ff467230 */ /* 0x000fe20000004100 */
[----:B------:R-:W-:Y:S02]  /*ccb0*/  SHF.R.U64 R77, R38, 0x10, R39 ;  /* 0x00000010264d7819 */ /* 0x000fe40000001227 */
[----:B------:R-:W1:Y:S01]  /*ccc0*/  LDS.128 R32, [R67+0x10400] ;  /* 0x0104000043207984 */ /* 0x000e620000000c00 */
[----:B0-----:R-:W-:Y:S02]  /*ccd0*/  HADD2.F32 R21, -RZ, R29.H0_H0 ;  /* 0x2000001dff157230 */ /* 0x001fe40000004100 */
[----:B------:R-:W-:-:S02]  /*cce0*/  HADD2.F32 R20, -RZ, R28.H0_H0 ;  /* 0x2000001cff147230 */ /* 0x000fc40000004100 */
[----:B------:R-:W-:Y:S02]  /*ccf0*/  HADD2.F32 R29, -RZ, R29.H1_H1 ;  /* 0x3000001dff1d7230 */ /* 0x000fe40000004100 */
[----:B------:R-:W-:Y:S02]  /*cd00*/  HADD2.F32 R38, -RZ, R30.H0_H0 ;  /* 0x2000001eff267230 */ /* 0x000fe40000004100 */
[--C-:B------:R-:W-:Y:S02]  /*cd10*/  HADD2.F32 R39, -RZ, R31.reuse.H0_H0 ;  /* 0x2000001fff277230 */ /* 0x100fe40000004100 */
[----:B------:R-:W-:Y:S02]  /*cd20*/  HADD2.F32 R31, -RZ, R31.H1_H1 ;  /* 0x3000001fff1f7230 */ /* 0x000fe40000004100 */
[----:B------:R-:W-:Y:S02]  /*cd30*/  HADD2.F32 R28, -RZ, R28.H1_H1 ;  /* 0x3000001cff1c7230 */ /* 0x000fe40000004100 */
[----:B-1----:R-:W-:-:S02]  /*cd40*/  HADD2.F32 R48, -RZ, R33.H0_H0 ;  /* 0x20000021ff307230 */ /* 0x002fc40000004100 */
[----:B------:R-:W-:Y:S02]  /*cd50*/  HADD2.F32 R49, -RZ, R33.H1_H1 ;  /* 0x30000021ff317230 */ /* 0x000fe40000004100 */
[----:B------:R-:W-:Y:S02]  /*cd60*/  HADD2.F32 R33, -RZ, R32.H0_H0 ;  /* 0x20000020ff217230 */ /* 0x000fe40000004100 */
[C---:B------:R-:W-:Y:S01]  /*cd70*/  FMUL.FTZ R66, R48.reuse, R69 ;  /* 0x0000004530427220 */ /* 0x040fe20000410000 */
[----:B------:R-:W-:Y:S01]  /*cd80*/  FMUL.FTZ R72, R48, R68 ;  /* 0x0000004430487220 */ /* 0x000fe20000410000 */
[----:B------:R-:W-:Y:S02]  /*cd90*/  HADD2.F32 R48, -RZ, R71.H0_H0 ;  /* 0x20000047ff307230 */ /* 0x000fe40000004100 */
[----:B------:R-:W-:Y:S01]  /*cda0*/  FMUL.FTZ R74, R49, R70 ;  /* 0x00000046314a7220 */ /* 0x000fe20000410000 */
[----:B------:R-:W-:Y:S01]  /*cdb0*/  FFMA.FTZ R68, R21, R68, -R66 ;  /* 0x0000004415447223 */ /* 0x000fe20000010842 */
[----:B------:R-:W-:-:S02]  /*cdc0*/  HADD2.F32 R66, -RZ, R65.H1_H1 ;  /* 0x30000041ff427230 */ /* 0x000fc40000004100 */
[----:B------:R-:W-:Y:S01]  /*cdd0*/  FFMA.FTZ R72, R21, R69, R72 ;  /* 0x0000004515487223 */ /* 0x000fe20000010048 */
[----:B------:R-:W-:Y:S02]  /*cde0*/  HADD2.F32 R21, -RZ, R64.H1_H1 ;  /* 0x30000040ff157230 */ /* 0x000fe40000004100 */
[----:B------:R-:W-:Y:S01]  /*cdf0*/  FMUL.FTZ R76, R49, R48 ;  /* 0x00000030314c7220 */ /* 0x000fe20000410000 */
[----:B------:R-:W-:Y:S02]  /*ce00*/  HADD2.F32 R50, -RZ, R34.H0_H0 ;  /* 0x20000022ff327230 */ /* 0x000fe40000004100 */
[C---:B------:R-:W-:Y:S01]  /*ce10*/  FMUL.FTZ R49, R33.reuse, R66 ;  /* 0x0000004221317220 */ /* 0x040fe20000410000 */
[----:B------:R-:W-:Y:S02]  /*ce20*/  HADD2.F32 R65, -RZ, R65.H0_H0 ;  /* 0x20000041ff417230 */ /* 0x000fe40000004100 */
[----:B------:R-:W-:Y:S01]  /*ce30*/  FMUL.FTZ R33, R33, R21 ;  /* 0x0000001521217220 */ /* 0x000fe20000410000 */
[----:B------:R-:W-:-:S02]  /*ce40*/  HADD2.F32 R51, -RZ, R35.H0_H0 ;  /* 0x20000023ff337230 */ /* 0x000fc40000004100 */
[C---:B------:R-:W-:Y:S01]  /*ce50*/  FFMA.FTZ R49, R20.reuse, R21, -R49 ;  /* 0x0000001514317223 */ /* 0x040fe20000010831 */
[--C-:B------:R-:W-:Y:S02]  /*ce60*/  HADD2.F32 R21, -RZ, R37.reuse.H0_H0 ;  /* 0x20000025ff157230 */ /* 0x100fe40000004100 */
[C---:B------:R-:W-:Y:S01]  /*ce70*/  FFMA.FTZ R69, R29.reuse, R48, -R74 ;  /* 0x000000301d457223 */ /* 0x040fe2000001084a */
[----:B------:R-:W-:Y:S02]  /*ce80*/  HADD2.F32 R64, -RZ, R64.H0_H0 ;  /* 0x20000040ff407230 */ /* 0x000fe40000004100 */
[----:B------:R-:W-:Y:S01]  /*ce90*/  FFMA.FTZ R71, R29, R70, R76 ;  /* 0x000000461d477223 */ /* 0x000fe2000001004c */
[----:B------:R-:W-:Y:S01]  /*cea0*/  FFMA.FTZ R66, R20, R66, R33 ;  /* 0x0000004214427223 */ /* 0x000fe20000010021 */
[C---:B------:R-:W-:Y:S01]  /*ceb0*/  FMUL.FTZ R29, R50.reuse, R65 ;  /* 0x00000041321d7220 */ /* 0x040fe20000410000 */
[----:B------:R-:W-:Y:S02]  /*cec0*/  HADD2.F32 R20, -RZ, R37.H1_H1 ;  /* 0x30000025ff147230 */ /* 0x000fe40000004100 */
[----:B------:R-:W-:Y:S01]  /*ced0*/  FMUL.FTZ R33, R50, R21 ;  /* 0x0000001532217220 */ /* 0x000fe20000410000 */
[----:B------:R-:W-:-:S02]  /*cee0*/  HADD2.F32 R35, -RZ, R35.H1_H1 ;  /* 0x30000023ff237230 */ /* 0x000fc40000004100 */
[C---:B------:R-:W-:Y:S01]  /*cef0*/  FMUL.FTZ R70, R51.reuse, R64 ;  /* 0x0000004033467220 */ /* 0x040fe20000410000 */
[----:B------:R-:W-:Y:S02]  /*cf00*/  HADD2.F32 R50, -RZ, R73.H0_H0 ;  /* 0x20000049ff327230 */ /* 0x000fe40000004100 */
[C---:B------:R-:W-:Y:S01]  /*cf10*/  FFMA.FTZ R37, R38.reuse, R21, -R29 ;  /* 0x0000001526257223 */ /* 0x040fe2000001081d */
[----:B------:R-:W-:Y:S02]  /*cf20*/  HADD2.F32 R48, -RZ, R78.H0_H0 ;  /* 0x2000004eff307230 */ /* 0x000fe40000004100 */
[-C--:B------:R-:W-:Y:S01]  /*cf30*/  FMUL.FTZ R51, R51, R20.reuse ;  /* 0x0000001433337220 */ /* 0x080fe20000410000 */
[----:B------:R-:W-:Y:S01]  /*cf40*/  FFMA.FTZ R70, R39, R20, -R70 ;  /* 0x0000001427467223 */ /* 0x000fe20000010846 */
[----:B------:R-:W-:Y:S01]  /*cf50*/  FFMA.FTZ R38, R38, R65, R33 ;  /* 0x0000004126267223 */ /* 0x000fe20000010021 */
[C---:B------:R-:W-:Y:S01]  /*cf60*/  FMUL.FTZ R74, R35.reuse, R50 ;  /* 0x00000032234a7220 */ /* 0x040fe20000410000 */
[----:B------:R-:W-:Y:S01]  /*cf70*/  FMUL.FTZ R20, R35, R48 ;  /* 0x0000003023147220 */ /* 0x000fe20000410000 */
[----:B------:R-:W-:-:S02]  /*cf80*/  HADD2.F32 R32, -RZ, R32.H1_H1 ;  /* 0x30000020ff207230 */ /* 0x000fc40000004100 */
[----:B------:R-:W-:Y:S01]  /*cf90*/  FFMA.FTZ R51, R39, R64, R51 ;  /* 0x0000004027337223 */ /* 0x000fe20000010033 */
[----:B------:R-:W-:Y:S02]  /*cfa0*/  HADD2.F32 R34, -RZ, R34.H1_H1 ;  /* 0x30000022ff227230 */ /* 0x000fe40000004100 */
[C---:B------:R-:W-:Y:S01]  /*cfb0*/  FFMA.FTZ R65, R31.reuse, R48, -R74 ;  /* 0x000000301f417223 */ /* 0x040fe2000001084a */
[----:B------:R-:W-:Y:S02]  /*cfc0*/  HADD2.F32 R33, -RZ, R77.H0_H0 ;  /* 0x2000004dff217230 */ /* 0x000fe40000004100 */
[----:B------:R-:W-:Y:S01]  /*cfd0*/  FFMA.FTZ R50, R31, R50, R20 ;  /* 0x000000321f327223 */ /* 0x000fe20000010014 */
[----:B------:R-:W-:Y:S02]  /*cfe0*/  HADD2.F32 R35, -RZ, R75.H0_H0 ;  /* 0x2000004bff237230 */ /* 0x000fe40000004100 */
[----:B------:R-:W-:Y:S02]  /*cff0*/  HADD2.F32 R21, -RZ, R80.H0_H0 ;  /* 0x20000050ff157230 */ /* 0x000fe40000004100 */
[----:B------:R-:W-:Y:S01]  /*d000*/  FMUL.FTZ R31, R32, R33 ;  /* 0x00000021201f7220 */ /* 0x000fe20000410000 */
[----:B------:R-:W-:-:S02]  /*d010*/  HADD2.F32 R29, -RZ, R79.H0_H0 ;  /* 0x2000004fff1d7230 */ /* 0x000fc40000004100 */
[----:B------:R-:W-:Y:S01]  /*d020*/  FMUL.FTZ R39, R34, R35 ;  /* 0x0000002322277220 */ /* 0x000fe20000410000 */
[----:B------:R-:W-:Y:S02]  /*d030*/  HADD2.F32 R30, -RZ, R30.H1_H1 ;  /* 0x3000001eff1e7230 */ /* 0x000fe40000004100 */
[-C--:B------:R-:W-:Y:S01]  /*d040*/  FMUL.FTZ R32, R32, R21.reuse ;  /* 0x0000001520207220 */ /* 0x080fe20000410000 */
[----:B------:R-:W-:Y:S01]  /*d050*/  FFMA.FTZ R20, R28, R21, -R31 ;  /* 0x000000151c147223 */ /* 0x000fe2000001081f */
[-C--:B------:R-:W-:Y:S01]  /*d060*/  FMUL.FTZ R48, R34, R29.reuse ;  /* 0x0000001d22307220 */ /* 0x080fe20000410000 */
[----:B------:R-:W-:Y:S01]  /*d070*/  F2FP.F16.F32.PACK_AB R31, R65, R70 ;  /* 0x00000046411f723e */ /* 0x000fe200000000ff */
[----:B------:R-:W-:Y:S01]  /*d080*/  FFMA.FTZ R34, R30, R29, -R39 ;  /* 0x0000001d1e227223 */ /* 0x000fe20000010827 */
[----:B------:R-:W-:Y:S01]  /*d090*/  FFMA.FTZ R21, R28, R33, R32 ;  /* 0x000000211c157223 */ /* 0x000fe20000010020 */
[----:B------:R-:W-:Y:S01]  /*d0a0*/  FFMA.FTZ R39, R30, R35, R48 ;  /* 0x000000231e277223 */ /* 0x000fe20000010030 */
        /* <DEDUP_REMOVED lines=9> */
.L_x_1854:
[----:B------:R-:W-:Y:S05]  /*d140*/  BSYNC B1 ;  /* 0x0000000000017941 */ /* 0x000fea0003800000 */
.L_x_1853:
[----:B------:R-:W-:Y:S04]  /*d150*/  BSSY B1, `(.L_x_1855) ;  /* 0x0000062000017945 */ /* 0x000fe80003800000 */
[----:B------:R-:W-:Y:S05]  /*d160*/  @P2 BRA `(.L_x_1856) ;  /* 0x0000000400802947 */ /* 0x000fea0003800000 */
[----:B------:R-:W2:Y:S01]  /*d170*/  LDL R69, [R1+0x30] ;  /* 0x0000300001457983 */ /* 0x000ea20000100800 */
[----:B------:R-:W-:Y:S01]  /*d180*/  LEA.HI R20, R53, R220, RZ, 0x1d ;  /* 0x000000dc35147211 */ /* 0x000fe200078fe8ff */
[--C-:B------:R-:W-:Y:S01]  /*d190*/  HADD2.F32 R37, -RZ, R55.reuse.H1_H1 ;  /* 0x30000037ff257230 */ /* 0x100fe20000004100 */
[----:B01----:R-:W-:Y:S01]  /*d1a0*/  SHF.R.U32.HI R29, RZ, 0x3, R205 ;  /* 0x00000003ff1d7819 */ /* 0x003fe200000116cd */
[----:B------:R-:W-:Y:S01]  /*d1b0*/  HADD2.F32 R55, -RZ, R55.H0_H0 ;  /* 0x20000037ff377230 */ /* 0x000fe20000004100 */
[----:B------:R-:W-:Y:S01]  /*d1c0*/  SHF.R.S32.HI R21, RZ, 0x1f, R20 ;  /* 0x0000001fff157819 */ /* 0x000fe20000011414 */
[----:B------:R-:W-:Y:S01]  /*d1d0*/  IMAD.SHL.U32 R28, R20, 0x8, RZ ;  /* 0x00000008141c7824 */ /* 0x000fe200078e00ff */
[--C-:B------:R-:W-:Y:S02]  /*d1e0*/  SHF.R.U32.HI R38, RZ, 0x10, R25.reuse ;  /* 0x00000010ff267819 */ /* 0x100fe40000011619 */
[----:B------:R-:W-:Y:S02]  /*d1f0*/  LEA.HI R21, R21, R20, RZ, 0x3 ;  /* 0x0000001415157211 */ /* 0x000fe400078f18ff */
[----:B------:R-:W-:Y:S01]  /*d200*/  LOP3.LUT R20, R205, 0x38, R28, 0xf8, !PT ;  /* 0x00000038cd147812 */ /* 0x000fe200078ef81c */
[----:B------:R-:W-:Y:S01]  /*d210*/  HADD2.F32 R38, -RZ, R38.H0_H0 ;  /* 0x20000026ff267230 */ /* 0x000fe20000004100 */
[----:B------:R-:W-:Y:S01]  /*d220*/  SHF.R.U64 R51, R24, 0x10, R25 ;  /* 0x0000001018337819 */ /* 0x000fe20000001219 */
[----:B------:R-:W-:Y:S01]  /*d230*/  IMAD.SHL.U32 R28, R21, 0x400, RZ ;  /* 0x00000400151c7824 */ /* 0x000fe200078e00ff */
[----:B------:R-:W-:-:S02]  /*d240*/  LOP3.LUT R21, R20, R29, RZ, 0x3c, !PT ;  /* 0x0000001d14157212 */ /* 0x000fc400078e3cff */
[--C-:B------:R-:W-:Y:S02]  /*d250*/  SHF.R.U64 R49, R26, 0x10, R27.reuse ;  /* 0x000000101a317819 */ /* 0x100fe4000000121b */
[----:B------:R-:W-:Y:S02]  /*d260*/  LOP3.LUT R20, R28, 0x7fffe000, RZ, 0xc0, !PT ;  /* 0x7fffe0001c147812 */ /* 0x000fe400078ec0ff */
[----:B------:R-:W-:Y:S01]  /*d270*/  SHF.R.U32.HI R39, RZ, 0x10, R27 ;  /* 0x00000010ff277819 */ /* 0x000fe2000001161b */
[--C-:B------:R-:W-:Y:S01]  /*d280*/  HADD2.F32 R27, -RZ, R57.reuse.H1_H1 ;  /* 0x30000039ff1b7230 */ /* 0x100fe20000004100 */
[----:B------:R-:W-:Y:S01]  /*d290*/  IADD3 R21, R21, R20, R212 ;  /* 0x0000001415157210 */ /* 0x000fe20007ffe0d4 */
[----:B------:R-:W-:Y:S01]  /*d2a0*/  HADD2.F32 R57, -RZ, R57.H0_H0 ;  /* 0x20000039ff397230 */ /* 0x000fe20000004100 */
[----:B------:R-:W-:Y:S02]  /*d2b0*/  SHF.R.U32.HI R64, RZ, 0x10, R5 ;  /* 0x00000010ff407819 */ /* 0x000fe40000011605 */
[----:B------:R-:W-:-:S02]  /*d2c0*/  LEA R21, R21, R18, 0x1 ;  /* 0x0000001215157211 */ /* 0x000fc400078e08ff */
[----:B------:R-:W-:Y:S02]  /*d2d0*/  SHF.R.U64 R68, R4, 0x10, R5 ;  /* 0x0000001004447819 */ /* 0x000fe40000001205 */
[--C-:B------:R-:W-:Y:S01]  /*d2e0*/  SHF.R.U64 R67, R6, 0x10, R7.reuse ;  /* 0x0000001006437819 */ /* 0x100fe20000001207 */
[----:B------:R-:W0:Y:S01]  /*d2f0*/  LDS.128 R32, [R21+0x10400] ;  /* 0x0104000015207984 */ /* 0x000e220000000c00 */
[----:B------:R-:W-:Y:S01]  /*d300*/  SHF.R.U32.HI R65, RZ, 0x10, R7 ;  /* 0x00000010ff417819 */ /* 0x000fe20000011607 */
[--C-:B0-----:R-:W-:Y:S02]  /*d310*/  HADD2.F32 R24, -RZ, R33.reuse.H0_H0 ;  /* 0x20000021ff187230 */ /* 0x101fe40000004100 */
[----:B------:R-:W-:Y:S02]  /*d320*/  HADD2.F32 R33, -RZ, R33.H1_H1 ;  /* 0x30000021ff217230 */ /* 0x000fe40000004100 */
[----:B------:R-:W-:Y:S02]  /*d330*/  HADD2.F32 R20, -RZ, R32.H0_H0 ;  /* 0x20000020ff147230 */ /* 0x000fe40000004100 */
[C---:B------:R-:W-:Y:S01]  /*d340*/  FMUL.FTZ R48, R24.reuse, R37 ;  /* 0x0000002518307220 */ /* 0x040fe20000410000 */
[----:B------:R-:W-:Y:S01]  /*d350*/  FMUL.FTZ R50, R24, R27 ;  /* 0x0000001b18327220 */ /* 0x000fe20000410000 */
[----:B------:R-:W-:-:S02]  /*d360*/  HADD2.F32 R24, -RZ, R64.H0_H0 ;  /* 0x20000040ff187230 */ /* 0x000fc40000004100 */
[C---:B------:R-:W-:Y:S01]  /*d370*/  FMUL.FTZ R64, R33.reuse, R38 ;  /* 0x0000002621407220 */ /* 0x040fe20000410000 */
[----:B------:R-:W-:Y:S02]  /*d380*/  HADD2.F32 R25, -RZ, R34.H0_H0 ;  /* 0x20000022ff197230 */ /* 0x000fe40000004100 */
[--C-:B------:R-:W-:Y:S02]  /*d390*/  HADD2.F32 R26, -RZ, R35.reuse.H0_H0 ;  /* 0x20000023ff1a7230 */ /* 0x100fe40000004100 */
[----:B------:R-:W-:Y:S01]  /*d3a0*/  FMUL.FTZ R66, R33, R24 ;  /* 0x0000001821427220 */ /* 0x000fe20000410000 */
[----:B------:R-:W-:Y:S02]  /*d3b0*/  HADD2.F32 R35, -RZ, R35.H1_H1 ;  /* 0x30000023ff237230 */ /* 0x000fe40000004100 */
[----:B------:R-:W-:Y:S02]  /*d3c0*/  HADD2.F32 R32, -RZ, R32.H1_H1 ;  /* 0x30000020ff207230 */ /* 0x000fe40000004100 */
[----:B------:R-:W-:Y:S01]  /*d3d0*/  HADD2.F32 R34, -RZ, R34.H1_H1 ;  /* 0x30000022ff227230 */ /* 0x000fe20000004100 */
[----:B--2---:R-:W0:Y:S02]  /*d3e0*/  LDS.128 R28, [R69] ;  /* 0x00000000451c7984 */ /* 0x004e240000000c00 */
[----:B0-----:R-:W-:-:S02]  /*d3f0*/  HADD2.F32 R5, -RZ, R29.H0_H0 ;  /* 0x2000001dff057230 */ /* 0x001fc40000004100 */
[----:B------:R-:W-:Y:S02]  /*d400*/  HADD2.F32 R29, -RZ, R29.H1_H1 ;  /* 0x3000001dff1d7230 */ /* 0x000fe40000004100 */
[----:B------:R-:W-:Y:S02]  /*d410*/  HADD2.F32 R4, -RZ, R28.H0_H0 ;  /* 0x2000001cff047230 */ /* 0x000fe40000004100 */
[C---:B------:R-:W-:Y:S01]  /*d420*/  FFMA.FTZ R48, R5.reuse, R27, -R48 ;  /* 0x0000001b05307223 */ /* 0x040fe20000010830 */
[----:B------:R-:W-:Y:S01]  /*d430*/  FFMA.FTZ R50, R5, R37, R50 ;  /* 0x0000002505327223 */ /* 0x000fe20000010032 */
[----:B------:R-:W-:Y:S01]  /*d440*/  FFMA.FTZ R33, R29, R24, -R64 ;  /* 0x000000181d217223 */ /* 0x000fe20000010840 */
[C---:B------:R-:W-:Y:S01]  /*d450*/  FMUL.FTZ R5, R20.reuse, R55 ;  /* 0x0000003714057220 */ /* 0x040fe20000410000 */
[----:B------:R-:W-:Y:S02]  /*d460*/  HADD2.F32 R24, -RZ, R56.H0_H0 ;  /* 0x20000038ff187230 */ /* 0x000fe40000004100 */
[----:B------:R-:W-:Y:S01]  /*d470*/  FMUL.FTZ R20, R20, R57 ;  /* 0x0000003914147220 */ /* 0x000fe20000410000 */
[----:B------:R-:W-:-:S02]  /*d480*/  HADD2.F32 R6, -RZ, R30.H0_H0 ;  /* 0x2000001eff067230 */ /* 0x000fc40000004100 */
[C---:B------:R-:W-:Y:S01]  /*d490*/  FFMA.FTZ R57, R4.reuse, R57, -R5 ;  /* 0x0000003904397223 */ /* 0x040fe20000010805 */
[--C-:B------:R-:W-:Y:S02]  /*d4a0*/  HADD2.F32 R5, -RZ, R58.reuse.H0_H0 ;  /* 0x2000003aff057230 */ /* 0x100fe40000004100 */
[----:B------:R-:W-:Y:S01]  /*d4b0*/  FMUL.FTZ R27, R25, R24 ;  /* 0x00000018191b7220 */ /* 0x000fe20000410000 */
[----:B------:R-:W-:Y:S02]  /*d4c0*/  HADD2.F32 R58, -RZ, R58.H1_H1 ;  /* 0x3000003aff3a7230 */ /* 0x000fe40000004100 */
[----:B------:R-:W-:Y:S01]  /*d4d0*/  FFMA.FTZ R37, R29, R38, R66 ;  /* 0x000000261d257223 */ /* 0x000fe20000010042 */
[----:B------:R-:W-:Y:S02]  /*d4e0*/  HADD2.F32 R56, -RZ, R56.H1_H1 ;  /* 0x30000038ff387230 */ /* 0x000fe40000004100 */
[----:B------:R-:W-:Y:S01]  /*d4f0*/  FFMA.FTZ R55, R4, R55, R20 ;  /* 0x0000003704377223 */ /* 0x000fe20000010014 */
[----:B------:R-:W-:-:S02]  /*d500*/  HADD2.F32 R7, -RZ, R31.H0_H0 ;  /* 0x2000001fff077230 */ /* 0x000fc40000004100 */
[-C--:B------:R-:W-:Y:S01]  /*d510*/  FMUL.FTZ R25, R25, R5.reuse ;  /* 0x0000000519197220 */ /* 0x080fe20000410000 */
[----:B------:R-:W-:Y:S01]  /*d520*/  FFMA.FTZ R38, R6, R5, -R27 ;  /* 0x0000000506267223 */ /* 0x000fe2000001081b */
[----:B------:R-:W-:Y:S02]  /*d530*/  HADD2.F32 R20, -RZ, R39.H0_H0 ;  /* 0x20000027ff147230 */ /* 0x000fe40000004100 */
[C---:B------:R-:W-:Y:S01]  /*d540*/  FMUL.FTZ R64, R26.reuse, R56 ;  /* 0x000000381a407220 */ /* 0x040fe20000410000 */
[----:B------:R-:W-:Y:S02]  /*d550*/  HADD2.F32 R4, -RZ, R65.H0_H0 ;  /* 0x20000041ff047230 */ /* 0x000fe40000004100 */
[----:B------:R-:W-:Y:S01]  /*d560*/  FMUL.FTZ R5, R26, R58 ;  /* 0x0000003a1a057220 */ /* 0x000fe20000410000 */
[----:B------:R-:W-:Y:S02]  /*d570*/  HADD2.F32 R31, -RZ, R31.H1_H1 ;  /* 0x3000001fff1f7230 */ /* 0x000fe40000004100 */
[----:B------:R-:W-:Y:S01]  /*d580*/  FFMA.FTZ R26, R6, R24, R25 ;  /* 0x00000018061a7223 */ /* 0x000fe20000010019 */
[----:B------:R-:W-:Y:S01]  /*d590*/  FMUL.FTZ R6, R35, R20 ;  /* 0x0000001423067220 */ /* 0x000fe20000410000 */
[C---:B------:R-:W-:Y:S01]  /*d5a0*/  FFMA.FTZ R64, R7.reuse, R58, -R64 ;  /* 0x0000003a07407223 */ /* 0x040fe20000010840 */
[----:B------:R-:W-:Y:S01]  /*d5b0*/  FFMA.FTZ R56, R7, R56, R5 ;  /* 0x0000003807387223 */ /* 0x000fe20000010005 */
[----:B------:R-:W-:Y:S01]  /*d5c0*/  FMUL.FTZ R24, R35, R4 ;  /* 0x0000000423187220 */ /* 0x000fe20000410000 */
[----:B------:R-:W-:-:S02]  /*d5d0*/  HADD2.F32 R25, -RZ, R51.H0_H0 ;  /* 0x20000033ff197230 */ /* 0x000fc40000004100 */
[C---:B------:R-:W-:Y:S01]  /*d5e0*/  FFMA.FTZ R35, R31.reuse, R4, -R6 ;  /* 0x000000041f237223 */ /* 0x040fe20000010806 */
[----:B------:R-:W-:Y:S02]  /*d5f0*/  HADD2.F32 R27, -RZ, R49.H0_H0 ;  /* 0x20000031ff1b7230 */ /* 0x000fe40000004100 */
[----:B------:R-:W-:Y:S01]  /*d600*/  FFMA.FTZ R39, R31, R20, R24 ;  /* 0x000000141f277223 */ /* 0x000fe20000010018 */
[----:B------:R-:W-:Y:S02]  /*d610*/  HADD2.F32 R5, -RZ, R68.H0_H0 ;  /* 0x20000044ff057230 */ /* 0x000fe40000004100 */
[----:B------:R-:W-:Y:S01]  /*d620*/  FMUL.FTZ R29, R32, R25 ;  /* 0x00000019201d7220 */ /* 0x000fe20000410000 */
[----:B------:R-:W-:Y:S02]  /*d630*/  HADD2.F32 R7, -RZ, R67.H0_H0 ;  /* 0x20000043ff077230 */ /* 0x000fe40000004100 */
[----:B------:R-:W-:Y:S01]  /*d640*/  FMUL.FTZ R31, R34, R27 ;  /* 0x0000001b221f7220 */ /* 0x000fe20000410000 */
[----:B------:R-:W-:-:S02]  /*d650*/  HADD2.F32 R28, -RZ, R28.H1_H1 ;  /* 0x3000001cff1c7230 */ /* 0x000fc40000004100 */
[----:B------:R-:W-:Y:S01]  /*d660*/  FMUL.FTZ R32, R32, R5 ;  /* 0x0000000520207220 */ /* 0x000fe20000410000 */
[----:B------:R-:W-:Y:S02]  /*d670*/  HADD2.F32 R30, -RZ, R30.H1_H1 ;  /* 0x3000001eff1e7230 */ /* 0x000fe40000004100 */
[----:B------:R-:W-:Y:S01]  /*d680*/  FMUL.FTZ R34, R34, R7 ;  /* 0x0000000722227220 */ /* 0x000fe20000410000 */
[C---:B------:R-:W-:Y:S01]  /*d690*/  FFMA.FTZ R4, R28.reuse, R5, -R29 ;  /* 0x000000051c047223 */ /* 0x040fe2000001081d */
[----:B------:R-:W-:Y:S01]  /*d6a0*/  FFMA.FTZ R24, R28, R25, R32 ;  /* 0x000000191c187223 */ /* 0x000fe20000010020 */
[C---:B------:R-:W-:Y:S01]  /*d6b0*/  FFMA.FTZ R31, R30.reuse, R7, -R31 ;  /* 0x000000071e1f7223 */ /* 0x040fe2000001081f */
        /* <DEDUP_REMOVED lines=11> */
.L_x_1856:
[----:B------:R-:W-:Y:S05]  /*d770*/  BSYNC B1 ;  /* 0x0000000000017941 */ /* 0x000fea0003800000 */
.L_x_1855:
[----:B------:R-:W-:Y:S04]  /*d780*/  BSSY B1, `(.L_x_1857) ;  /* 0x0000062000017945 */ /* 0x000fe80003800000 */
[----:B------:R-:W-:Y:S05]  /*d790*/  @P1 BRA `(.L_x_1858) ;  /* 0x0000000400801947 */ /* 0x000fea0003800000 */
[----:B------:R-:W3:Y:S01]  /*d7a0*/  LDL R51, [R1+0x2c] ;  /* 0x00002c0001337983 */ /* 0x000ee20000100800 */
[----:B--2---:R-:W-:Y:S01]  /*d7b0*/  LEA.HI R4, R53, R220, RZ, 0x1d ;  /* 0x000000dc35047211 */ /* 0x004fe200078fe8ff */
[----:B-1----:R-:W-:Y:S01]  /*d7c0*/  HADD2.F32 R35, -RZ, R59.H1_H1 ;  /* 0x3000003bff237230 */ /* 0x002fe20000004100 */
[----:B------:R-:W-:Y:S01]  /*d7d0*/  SHF.R.U32.HI R6, RZ, 0x3, R204 ;  /* 0x00000003ff067819 */ /* 0x000fe200000116cc */
[--C-:B------:R-:W-:Y:S01]  /*d7e0*/  HADD2.F32 R37, -RZ, R62.reuse.H1_H1 ;  /* 0x3000003eff257230 */ /* 0x100fe20000004100 */
[----:B------:R-:W-:Y:S01]  /*d7f0*/  SHF.R.S32.HI R7, RZ, 0x1f, R4 ;  /* 0x0000001fff077819 */ /* 0x000fe20000011404 */
[----:B------:R-:W-:Y:S01]  /*d800*/  IMAD.SHL.U32 R5, R4, 0x8, RZ ;  /* 0x0000000804057824 */ /* 0x000fe200078e00ff */
[----:B------:R-:W-:Y:S01]  /*d810*/  SHF.R.U64 R50, R44, 0x10, R45 ;  /* 0x000000102c327819 */ /* 0x000fe2000000122d */
[----:B------:R-:W-:Y:S01]  /*d820*/  HADD2.F32 R62, -RZ, R62.H0_H0 ;  /* 0x2000003eff3e7230 */ /* 0x000fe20000004100 */
[----:B------:R-:W-:Y:S02]  /*d830*/  LEA.HI R7, R7, R4, RZ, 0x3 ;  /* 0x0000000407077211 */ /* 0x000fe400078f18ff */
[----:B------:R-:W-:-:S02]  /*d840*/  LOP3.LUT R4, R204, 0x38, R5, 0xf8, !PT ;  /* 0x00000038cc047812 */ /* 0x000fc400078ef805 */
[----:B------:R-:W-:Y:S01]  /*d850*/  SHF.R.U64 R49, R46, 0x10, R47 ;  /* 0x000000102e317819 */ /* 0x000fe2000000122f */
[----:B------:R-:W-:Y:S01]  /*d860*/  IMAD.SHL.U32 R7, R7, 0x400, RZ ;  /* 0x0000040007077824 */ /* 0x000fe200078e00ff */
[----:B------:R-:W-:Y:S02]  /*d870*/  LOP3.LUT R20, R4, R6, RZ, 0x3c, !PT ;  /* 0x0000000604147212 */ /* 0x000fe400078e3cff */
[----:B------:R-:W-:Y:S02]  /*d880*/  SHF.R.U32.HI R44, RZ, 0x10, R45 ;  /* 0x00000010ff2c7819 */ /* 0x000fe4000001162d */
[----:B------:R-:W-:Y:S02]  /*d890*/  LOP3.LUT R21, R7, 0x7fffe000, RZ, 0xc0, !PT ;  /* 0x7fffe00007157812 */ /* 0x000fe400078ec0ff */
[----:B------:R-:W-:Y:S02]  /*d8a0*/  SHF.R.U32.HI R46, RZ, 0x10, R47 ;  /* 0x00000010ff2e7819 */ /* 0x000fe4000001162f */
[----:B------:R-:W-:-:S02]  /*d8b0*/  IADD3 R21, R20, R21, R211 ;  /* 0x0000001514157210 */ /* 0x000fc40007ffe0d3 */
[--C-:B------:R-:W-:Y:S02]  /*d8c0*/  SHF.R.U64 R48, R40, 0x10, R41.reuse ;  /* 0x0000001028307819 */ /* 0x100fe40000001229 */
[----:B------:R-:W-:Y:S01]  /*d8d0*/  SHF.R.U32.HI R39, RZ, 0x10, R41 ;  /* 0x00000010ff277819 */ /* 0x000fe20000011629 */
[----:B------:R-:W-:Y:S01]  /*d8e0*/  IMAD R21, R21, 0x2, R18 ;  /* 0x0000000215157824 */ /* 0x000fe200078e0212 */
[--C-:B------:R-:W-:Y:S02]  /*d8f0*/  SHF.R.U64 R47, R42, 0x10, R43.reuse ;  /* 0x000000102a2f7819 */ /* 0x100fe4000000122b */
[----:B------:R-:W-:Y:S01]  /*d900*/  SHF.R.U32.HI R45, RZ, 0x10, R43 ;  /* 0x00000010ff2d7819 */ /* 0x000fe2000001162b */
[----:B------:R-:W-:Y:S01]  /*d910*/  HADD2.F32 R39, -RZ, R39.H0_H0 ;  /* 0x20000027ff277230 */ /* 0x000fe20000004100 */
[----:B------:R-:W1:Y:S02]  /*d920*/  LDS.128 R24, [R21+0x10400] ;  /* 0x0104000015187984 */ /* 0x000e640000000c00 */
[----:B-1----:R-:W-:-:S02]  /*d930*/  HADD2.F32 R31, -RZ, R25.H0_H0 ;  /* 0x20000019ff1f7230 */ /* 0x002fc40000004100 */
[----:B------:R-:W-:Y:S02]  /*d940*/  HADD2.F32 R32, -RZ, R25.H1_H1 ;  /* 0x30000019ff207230 */ /* 0x000fe40000004100 */
[----:B------:R-:W-:Y:S02]  /*d950*/  HADD2.F32 R25, -RZ, R24.H0_H0 ;  /* 0x20000018ff197230 */ /* 0x000fe40000004100 */
[C---:B------:R-:W-:Y:S01]  /*d960*/  FMUL.FTZ R41, R31.reuse, R37 ;  /* 0x000000251f297220 */ /* 0x040fe20000410000 */
[----:B------:R-:W-:Y:S01]  /*d970*/  FMUL.FTZ R43, R31, R35 ;  /* 0x000000231f2b7220 */ /* 0x000fe20000410000 */
[----:B------:R-:W-:Y:S02]  /*d980*/  HADD2.F32 R31, -RZ, R44.H0_H0 ;  /* 0x2000002cff1f7230 */ /* 0x000fe40000004100 */
[----:B------:R-:W-:Y:S01]  /*d990*/  FMUL.FTZ R38, R25, R62 ;  /* 0x0000003e19267220 */ /* 0x000fe20000410000 */
[----:B------:R-:W-:Y:S02]  /*d9a0*/  HADD2.F32 R33, -RZ, R26.H0_H0 ;  /* 0x2000001aff217230 */ /* 0x000fe40000004100 */
[----:B------:R-:W-:-:S02]  /*d9b0*/  HADD2.F32 R34, -RZ, R27.H0_H0 ;  /* 0x2000001bff227230 */ /* 0x000fc40000004100 */
[----:B------:R-:W-:Y:S02]  /*d9c0*/  HADD2.F32 R27, -RZ, R27.H1_H1 ;  /* 0x3000001bff1b7230 */ /* 0x000fe40000004100 */
[----:B------:R-:W-:Y:S02]  /*d9d0*/  HADD2.F32 R24, -RZ, R24.H1_H1 ;  /* 0x30000018ff187230 */ /* 0x000fe40000004100 */
[----:B------:R-:W-:Y:S01]  /*d9e0*/  HADD2.F32 R26, -RZ, R26.H1_H1 ;  /* 0x3000001aff1a7230 */ /* 0x000fe20000004100 */
[----:B---3--:R-:W1:Y:S02]  /*d9f0*/  LDS.128 R4, [R51] ;  /* 0x0000000033047984 */ /* 0x008e640000000c00 */
[--C-:B-1----:R-:W-:Y:S02]  /*da00*/  HADD2.F32 R20, -RZ, R5.reuse.H0_H0 ;  /* 0x20000005ff147230 */ /* 0x102fe40000004100 */
[----:B------:R-:W-:Y:S02]  /*da10*/  HADD2.F32 R28, -RZ, R5.H1_H1 ;  /* 0x30000005ff1c7230 */ /* 0x000fe40000004100 */
[----:B------:R-:W-:-:S02]  /*da20*/  HADD2.F32 R5, -RZ, R4.H0_H0 ;  /* 0x20000004ff057230 */ /* 0x000fc40000004100 */
[C---:B------:R-:W-:Y:S01]  /*da30*/  FFMA.FTZ R41, R20.reuse, R35, -R41 ;  /* 0x0000002314297223 */ /* 0x040fe20000010829 */
[----:B------:R-:W-:Y:S01]  /*da40*/  FFMA.FTZ R43, R20, R37, R43 ;  /* 0x00000025142b7223 */ /* 0x000fe2000001002b */
[----:B------:R-:W-:Y:S02]  /*da50*/  HADD2.F32 R20, -RZ, R59.H0_H0 ;  /* 0x2000003bff147230 */ /* 0x000fe40000004100 */
[C---:B------:R-:W-:Y:S01]  /*da60*/  FMUL.FTZ R35, R32.reuse, R39 ;  /* 0x0000002720237220 */ /* 0x040fe20000410000 */
[----:B------:R-:W-:Y:S01]  /*da70*/  FMUL.FTZ R37, R32, R31 ;  /* 0x0000001f20257220 */ /* 0x000fe20000410000 */
[----:B------:R-:W-:Y:S02]  /*da80*/  HADD2.F32 R32, -RZ, R63.H0_H0 ;  /* 0x2000003fff207230 */ /* 0x000fe40000004100 */
[-C--:B------:R-:W-:Y:S01]  /*da90*/  FMUL.FTZ R25, R25, R20.reuse ;  /* 0x0000001419197220 */ /* 0x080fe20000410000 */
[----:B------:R-:W-:Y:S01]  /*daa0*/  FFMA.FTZ R38, R5, R20, -R38 ;  /* 0x0000001405267223 */ /* 0x000fe20000010826 */
[----:B0-----:R-:W-:-:S02]  /*dab0*/  HADD2.F32 R29, -RZ, R6.H0_H0 ;  /* 0x20000006ff1d7230 */ /* 0x001fc40000004100 */
[C---:B------:R-:W-:Y:S01]  /*dac0*/  FFMA.FTZ R40, R28.reuse, R31, -R35 ;  /* 0x0000001f1c287223 */ /* 0x040fe20000010823 */
[----:B------:R-:W-:Y:S01]  /*dad0*/  FFMA.FTZ R42, R28, R39, R37 ;  /* 0x000000271c2a7223 */ /* 0x000fe20000010025 */
[--C-:B------:R-:W-:Y:S02]  /*dae0*/  HADD2.F32 R20, -RZ, R52.reuse.H0_H0 ;  /* 0x20000034ff147230 */ /* 0x100fe40000004100 */
[----:B------:R-:W-:Y:S01]  /*daf0*/  FFMA.FTZ R62, R5, R62, R25 ;  /* 0x0000003e053e7223 */ /* 0x000fe20000010019 */
[----:B------:R-:W-:Y:S02]  /*db00*/  HADD2.F32 R63, -RZ, R63.H1_H1 ;  /* 0x3000003fff3f7230 */ /* 0x000fe40000004100 */
[C---:B------:R-:W-:Y:S01]  /*db10*/  FMUL.FTZ R28, R33.reuse, R32 ;  /* 0x00000020211c7220 */ /* 0x040fe20000410000 */
[----:B------:R-:W-:Y:S02]  /*db20*/  HADD2.F32 R5, -RZ, R52.H1_H1 ;  /* 0x30000034ff057230 */ /* 0x000fe40000004100 */
[----:B------:R-:W-:Y:S01]  /*db30*/  FMUL.FTZ R44, R33, R20 ;  /* 0x00000014212c7220 */ /* 0x000fe20000410000 */
[----:B------:R-:W-:-:S02]  /*db40*/  HADD2.F32 R30, -RZ, R7.H0_H0 ;  /* 0x20000007ff1e7230 */ /* 0x000fc40000004100 */
[C---:B------:R-:W-:Y:S01]  /*db50*/  FFMA.FTZ R35, R29.reuse, R20, -R28 ;  /* 0x000000141d237223 */ /* 0x040fe2000001081c */
[C---:B------:R-:W-:Y:S01]  /*db60*/  FMUL.FTZ R25, R34.reuse, R63 ;  /* 0x0000003f22197220 */ /* 0x040fe20000410000 */
[----:B------:R-:W-:Y:S02]  /*db70*/  HADD2.F32 R28, -RZ, R45.H0_H0 ;  /* 0x2000002dff1c7230 */ /* 0x000fe40000004100 */
[-C--:B------:R-:W-:Y:S01]  /*db80*/  FMUL.FTZ R34, R34, R5.reuse ;  /* 0x0000000522227220 */ /* 0x080fe20000410000 */
[----:B------:R-:W-:Y:S02]  /*db90*/  HADD2.F32 R20, -RZ, R46.H0_H0 ;  /* 0x2000002eff147230 */ /* 0x000fe40000004100 */
[----:B------:R-:W-:Y:S01]  /*dba0*/  FFMA.FTZ R44, R29, R32, R44 ;  /* 0x000000201d2c7223 */ /* 0x000fe2000001002c */
[C---:B------:R-:W-:Y:S01]  /*dbb0*/  FFMA.FTZ R32, R30.reuse, R5, -R25 ;  /* 0x000000051e207223 */ /* 0x040fe20000010819 */
[----:B------:R-:W-:Y:S01]  /*dbc0*/  FFMA.FTZ R34, R30, R63, R34 ;  /* 0x0000003f1e227223 */ /* 0x000fe20000010022 */
[----:B------:R-:W-:-:S02]  /*dbd0*/  HADD2.F32 R7, -RZ, R7.H1_H1 ;  /* 0x30000007ff077230 */ /* 0x000fc40000004100 */
[C---:B------:R-:W-:Y:S01]  /*dbe0*/  FMUL.FTZ R46, R27.reuse, R28 ;  /* 0x0000001c1b2e7220 */ /* 0x040fe20000410000 */
[-C--:B------:R-:W-:Y:S01]  /*dbf0*/  FMUL.FTZ R30, R27, R20.reuse ;  /* 0x000000141b1e7220 */ /* 0x080fe20000410000 */
[----:B------:R-:W-:Y:S02]  /*dc00*/  HADD2.F32 R27, -RZ, R48.H0_H0 ;  /* 0x20000030ff1b7230 */ /* 0x000fe40000004100 */
[----:B------:R-:W-:Y:S02]  /*dc10*/  HADD2.F32 R29, -RZ, R47.H0_H0 ;  /* 0x2000002fff1d7230 */ /* 0x000fe40000004100 */
[C---:B------:R-:W-:Y:S01]  /*dc20*/  FFMA.FTZ R39, R7.reuse, R20, -R46 ;  /* 0x0000001407277223 */ /* 0x040fe2000001082e */
[----:B------:R-:W-:Y:S02]  /*dc30*/  HADD2.F32 R5, -RZ, R50.H0_H0 ;  /* 0x20000032ff057230 */ /* 0x000fe40000004100 */
[----:B------:R-:W-:Y:S01]  /*dc40*/  FFMA.FTZ R45, R7, R28, R30 ;  /* 0x0000001c072d7223 */ /* 0x000fe2000001001e */
[----:B------:R-:W-:-:S02]  /*dc50*/  HADD2.F32 R25, -RZ, R49.H0_H0 ;  /* 0x20000031ff197230 */ /* 0x000fc40000004100 */
[----:B------:R-:W-:Y:S01]  /*dc60*/  FMUL.FTZ R7, R24, R27 ;  /* 0x0000001b18077220 */ /* 0x000fe20000410000 */
[----:B------:R-:W-:Y:S02]  /*dc70*/  HADD2.F32 R4, -RZ, R4.H1_H1 ;  /* 0x30000004ff047230 */ /* 0x000fe40000004100 */
[----:B------:R-:W-:Y:S01]  /*dc80*/  FMUL.FTZ R37, R26, R29 ;  /* 0x0000001d1a257220 */ /* 0x000fe20000410000 */
[----:B------:R-:W-:Y:S02]  /*dc90*/  HADD2.F32 R6, -RZ, R6.H1_H1 ;  /* 0x30000006ff067230 */ /* 0x000fe40000004100 */
[----:B------:R-:W-:Y:S01]  /*dca0*/  FMUL.FTZ R24, R24, R5 ;  /* 0x0000000518187220 */ /* 0x000fe20000410000 */
[----:B------:R-:W-:Y:S01]  /*dcb0*/  FMUL.FTZ R26, R26, R25 ;  /* 0x000000191a1a7220 */ /* 0x000fe20000410000 */
[----:B------:R-:W-:Y:S01]  /*dcc0*/  FFMA.FTZ R31, R4, R5, -R7 ;  /* 0x00000005041f7223 */ /* 0x000fe20000010807 */
        /* <DEDUP_REMOVED lines=13> */
.L_x_1858:
[----:B------:R-:W-:Y:S05]  /*dda0*/  BSYNC B1 ;  /* 0x0000000000017941 */ /* 0x000fea0003800000 */
.L_x_1857:
[----:B-1----:R-:W-:Y:S01]  /*ddb0*/  PRMT R30, R0, 0x5410, R3 ;  /* 0x00005410001e7816 */ /* 0x002fe20000000003 */
[----:B------:R-:W-:Y:S06]  /*ddc0*/  @P0 BRA `(.L_x_1842) ;  /* 0x0000000400800947 */ /* 0x000fec0003800000 */
[----:B------:R-:W5:Y:S01]  /*ddd0*/  LDL R39, [R1+0x28] ;  /* 0x0000280001277983 */ /* 0x000f620000100800 */
[----:B------:R-:W-:Y:S01]  /*dde0*/  LEA.HI R53, R53, R220, RZ, 0x1d ;  /* 0x000000dc35357211 */ /* 0x000fe200078fe8ff */
[--C-:B--23--:R-:W-:Y:S01]  /*ddf0*/  HADD2.F32 R21, -RZ, R54.reuse.H1_H1 ;  /* 0x30000036ff157230 */ /* 0x10cfe20000004100 */
[----:B------:R-:W-:Y:S01]  /*de00*/  SHF.R.U32.HI R5, RZ, 0x3, R203 ;  /* 0x00000003ff057819 */ /* 0x000fe200000116cb */
[----:B------:R-:W-:Y:S01]  /*de10*/  HADD2.F32 R54, -RZ, R54.H0_H0 ;  /* 0x20000036ff367230 */ /* 0x000fe20000004100 */
[----:B------:R-:W-:Y:S01]  /*de20*/  SHF.R.S32.HI R4, RZ, 0x1f, R53 ;  /* 0x0000001fff047819 */ /* 0x000fe20000011435 */
[----:B------:R-:W-:Y:S01]  /*de30*/  IMAD.SHL.U32 R0, R53, 0x8, RZ ;  /* 0x0000000835007824 */ /* 0x000fe200078e00ff */
[----:B------:R-:W-:Y:S02]  /*de40*/  SHF.R.U32.HI R20, RZ, 0x10, R9 ;  /* 0x00000010ff147819 */ /* 0x000fe40000011609 */
        /* <DEDUP_REMOVED lines=13> */
[----:B------:R-:W-:Y:S01]  /*df20*/  SHF.R.U64 R35, R8, 0x10, R9 ;  /* 0x0000001008237819 */ /* 0x000fe20000001209 */
[----:B------:R-:W-:Y:S01]  /*df30*/  IMAD R3, R3, 0x2, R18 ;  /* 0x0000000203037824 */ /* 0x000fe200078e0212 */
[----:B------:R-:W-:-:S02]  /*df40*/  SHF.R.U64 R34, R10, 0x10, R11 ;  /* 0x000000100a227819 */ /* 0x000fc4000000120b */
[----:B------:R-:W-:Y:S02]  /*df50*/  SHF.R.U32.HI R32, RZ, 0x10, R11 ;  /* 0x00000010ff207819 */ /* 0x000fe4000001160b */
[----:B------:R-:W1:Y:S02]  /*df60*/  LDS.128 R24, [R3+0x10400] ;  /* 0x0104000003187984 */ /* 0x000e640000000c00 */
[--C-:B-1----:R-:W-:Y:S02]  /*df70*/  HADD2.F32 R12, -RZ, R25.reuse.H0_H0 ;  /* 0x20000019ff0c7230 */ /* 0x102fe40000004100 */
[----:B------:R-:W-:Y:S02]  /*df80*/  HADD2.F32 R25, -RZ, R25.H1_H1 ;  /* 0x30000019ff197230 */ /* 0x000fe40000004100 */
[----:B------:R-:W-:Y:S02]  /*df90*/  HADD2.F32 R11, -RZ, R24.H0_H0 ;  /* 0x20000018ff0b7230 */ /* 0x000fe40000004100 */
[C---:B0-----:R-:W-:Y:S01]  /*dfa0*/  FMUL.FTZ R29, R12.reuse, R21 ;  /* 0x000000150c1d7220 */ /* 0x041fe20000410000 */
[----:B------:R-:W-:Y:S01]  /*dfb0*/  FMUL.FTZ R31, R12, R15 ;  /* 0x0000000f0c1f7220 */ /* 0x000fe20000410000 */
[----:B------:R-:W-:-:S02]  /*dfc0*/  HADD2.F32 R12, -RZ, R28.H0_H0 ;  /* 0x2000001cff0c7230 */ /* 0x000fc40000004100 */
[----:B------:R-:W-:Y:S01]  /*dfd0*/  FMUL.FTZ R28, R25, R20 ;  /* 0x00000014191c7220 */ /* 0x000fe20000410000 */
[----:B------:R-:W-:Y:S02]  /*dfe0*/  HADD2.F32 R13, -RZ, R26.H0_H0 ;  /* 0x2000001aff0d7230 */ /* 0x000fe40000004100 */
[--C-:B------:R-:W-:Y:S02]  /*dff0*/  HADD2.F32 R14, -RZ, R27.reuse.H0_H0 ;  /* 0x2000001bff0e7230 */ /* 0x100fe40000004100 */
[----:B------:R-:W-:Y:S02]  /*e000*/  HADD2.F32 R27, -RZ, R27.H1_H1 ;  /* 0x3000001bff1b7230 */ /* 0x000fe40000004100 */
[----:B------:R-:W-:Y:S02]  /*e010*/  HADD2.F32 R24, -RZ, R24.H1_H1 ;  /* 0x30000018ff187230 */ /* 0x000fe40000004100 */
[----:B------:R-:W-:Y:S01]  /*e020*/  HADD2.F32 R26, -RZ, R26.H1_H1 ;  /* 0x3000001aff1a7230 */ /* 0x000fe20000004100 */
[----:B-----5:R-:W0:Y:S02]  /*e030*/  LDS.128 R4, [R39] ;  /* 0x0000000027047984 */ /* 0x020e240000000c00 */
[----:B0-----:R-:W-:-:S02]  /*e040*/  HADD2.F32 R8, -RZ, R5.H0_H0 ;  /* 0x20000005ff087230 */ /* 0x001fc40000004100 */
[----:B------:R-:W-:Y:S02]  /*e050*/  HADD2.F32 R5, -RZ, R5.H1_H1 ;  /* 0x30000005ff057230 */ /* 0x000fe40000004100 */
[----:B------:R-:W-:Y:S02]  /*e060*/  HADD2.F32 R0, -RZ, R4.H0_H0 ;  /* 0x20000004ff007230 */ /* 0x000fe40000004100 */
[C---:B------:R-:W-:Y:S01]  /*e070*/  FFMA.FTZ R29, R8.reuse, R15, -R29 ;  /* 0x0000000f081d7223 */ /* 0x040fe2000001081d */
[----:B------:R-:W-:Y:S01]  /*e080*/  FFMA.FTZ R31, R8, R21, R31 ;  /* 0x00000015081f7223 */ /* 0x000fe2000001001f */
[----:B------:R-:W-:Y:S01]  /*e090*/  FMUL.FTZ R8, R25, R12 ;  /* 0x0000000c19087220 */ /* 0x000fe20000410000 */
[----:B------:R-:W-:Y:S01]  /*e0a0*/  FMUL.FTZ R15, R11, R54 ;  /* 0x000000360b0f7220 */ /* 0x000fe20000410000 */
[----:B------:R-:W-:Y:S01]  /*e0b0*/  FFMA.FTZ R28, R5, R12, -R28 ;  /* 0x0000000c051c7223 */ /* 0x000fe2000001081c */
[----:B------:R-:W-:Y:S01]  /*e0c0*/  FMUL.FTZ R11, R11, R61 ;  /* 0x0000003d0b0b7220 */ /* 0x000fe20000410000 */
[----:B------:R-:W-:-:S02]  /*e0d0*/  HADD2.F32 R12, -RZ, R60.H0_H0 ;  /* 0x2000003cff0c7230 */ /* 0x000fc40000004100 */
[----:B------:R-:W-:Y:S01]  /*e0e0*/  FFMA.FTZ R20, R5, R20, R8 ;  /* 0x0000001405147223 */ /* 0x000fe20000010008 */
[----:B------:R-:W-:Y:S02]  /*e0f0*/  HADD2.F32 R8, -RZ, R30.H0_H0 ;  /* 0x2000001eff087230 */ /* 0x000fe40000004100 */
[C---:B------:R-:W-:Y:S01]  /*e100*/  FFMA.FTZ R54, R0.reuse, R54, R11 ;  /* 0x0000003600367223 */ /* 0x040fe2000001000b */
[----:B------:R-:W-:Y:S02]  /*e110*/  HADD2.F32 R9, -RZ, R6.H0_H0 ;  /* 0x20000006ff097230 */ /* 0x000fe40000004100 */
[----:B------:R-:W-:Y:S01]  /*e120*/  FFMA.FTZ R15, R0, R61, -R15 ;  /* 0x0000003d000f7223 */ /* 0x000fe2000001080f */
[----:B------:R-:W-:Y:S02]  /*e130*/  HADD2.F32 R11, -RZ, R60.H1_H1 ;  /* 0x3000003cff0b7230 */ /* 0x000fe40000004100 */
[----:B------:R-:W-:Y:S01]  /*e140*/  FMUL.FTZ R0, R13, R12 ;  /* 0x0000000c0d007220 */ /* 0x000fe20000410000 */
[----:B------:R-:W-:-:S02]  /*e150*/  HADD2.F32 R5, -RZ, R30.H1_H1 ;  /* 0x3000001eff057230 */ /* 0x000fc40000004100 */
[-C--:B------:R-:W-:Y:S01]  /*e160*/  FMUL.FTZ R30, R13, R8.reuse ;  /* 0x000000080d1e7220 */ /* 0x080fe20000410000 */
[----:B------:R-:W-:Y:S02]  /*e170*/  HADD2.F32 R10, -RZ, R7.H0_H0 ;  /* 0x20000007ff0a7230 */ /* 0x000fe40000004100 */
[C---:B------:R-:W-:Y:S01]  /*e180*/  FFMA.FTZ R25, R9.reuse, R8, -R0 ;  /* 0x0000000809197223 */ /* 0x040fe20000010800 */
[C---:B------:R-:W-:Y:S01]  /*e190*/  FMUL.FTZ R13, R14.reuse, R11 ;  /* 0x0000000b0e0d7220 */ /* 0x040fe20000410000 */
[----:B------:R-:W-:Y:S02]  /*e1a0*/  HADD2.F32 R8, -RZ, R32.H0_H0 ;  /* 0x20000020ff087230 */ /* 0x000fe40000004100 */
[----:B------:R-:W-:Y:S01]  /*e1b0*/  FMUL.FTZ R14, R14, R5 ;  /* 0x000000050e0e7220 */ /* 0x000fe20000410000 */
[----:B------:R-:W-:Y:S02]  /*e1c0*/  HADD2.F32 R0, -RZ, R33.H0_H0 ;  /* 0x20000021ff007230 */ /* 0x000fe40000004100 */
[----:B------:R-:W-:Y:S01]  /*e1d0*/  FFMA.FTZ R30, R9, R12, R30 ;  /* 0x0000000c091e7223 */ /* 0x000fe2000001001e */
[----:B------:R-:W-:-:S02]  /*e1e0*/  HADD2.F32 R7, -RZ, R7.H1_H1 ;  /* 0x30000007ff077230 */ /* 0x000fc40000004100 */
[C---:B------:R-:W-:Y:S01]  /*e1f0*/  FFMA.FTZ R12, R10.reuse, R5, -R13 ;  /* 0x000000050a0c7223 */ /* 0x040fe2000001080d */
[----:B------:R-:W-:Y:S01]  /*e200*/  FFMA.FTZ R14, R10, R11, R14 ;  /* 0x0000000b0a0e7223 */ /* 0x000fe2000001000e */
        /* <DEDUP_REMOVED lines=28> */
.L_x_1842:
[----:B------:R-:W-:Y:S05]  /*e3d0*/  BSYNC B0 ;  /* 0x0000000000007941 */ /* 0x000fea0003800000 */
.L_x_1814:
        /* <DEDUP_REMOVED lines=8> */
.L_x_1811:
[----:B------:R-:W-:-:S05]  /*e460*/  IMAD.U32 R0, RZ, RZ, UR39 ;  /* 0x00000027ff007e24 */ /* 0x000fca000f8e00ff */
[----:B------:R-:W-:-:S13]  /*e470*/  ISETP.NE.AND P0, PT, R0, 0x3, PT ;  /* 0x000000030000780c */ /* 0x000fda0003f05270 */
[----:B------:R-:W-:Y:S05]  /*e480*/  @!P0 BRA `(.L_x_1859) ;  /* 0x0000000000048947 */ /* 0x000fea0003800000 */
[----:B------:R-:W-:Y:S01]  /*e490*/  BPT.TRAP 0x1 ;  /* 0x000000040000795c */ /* 0x000fe20000300000 */
.L_x_1859:
[----:B-1----:R-:W-:Y:S01]  /*e4a0*/  IMAD R8, R184, 0x8, R18 ;  /* 0x00000008b8087824 */ /* 0x002fe200078e0212 */
[----:B0--3--:R-:W-:-:S04]  /*e4b0*/  SHF.L.U32 R3, R187, 0x1f, RZ ;  /* 0x0000001fbb037819 */ /* 0x009fc800000006ff */
[----:B------:R0:W1:Y:S01]  /*e4c0*/  SYNCS.PHASECHK.TRANS64.TRYWAIT P1, [R8+URZ+0x28830], R3 ;  /* 0x02883003080075a7 */ /* 0x000062000802017f */
[----:B------:R-:W-:Y:S05]  /*e4d0*/  @!P0 BRA `(.L_x_1860) ;  /* 0x0000000000048947 */ /* 0x000fea0003800000 */
[----:B------:R-:W-:Y:S01]  /*e4e0*/  BPT.TRAP 0x1 ;  /* 0x000000040000795c */ /* 0x000fe20000300000 */
.L_x_1860:
[----:B------:R-:W-:Y:S01]  /*e4f0*/  VIADD R0, R18, 0x18400 ;  /* 0x0001840012007836 */ /* 0x000fe20000000000 */
[----:B--2---:R-:W-:Y:S02]  /*e500*/  LOP3.LUT R6, R36, 0x10000, RZ, 0xfc, !PT ;  /* 0x0001000024067812 */ /* 0x004fe400078efcff */
[----:B------:R-:W-:Y:S02]  /*e510*/  MOV R7, 0x40000040 ;  /* 0x4000004000077802 */ /* 0x000fe40000000f00 */
[----:B------:R-:W-:-:S04]  /*e520*/  SHF.R.U32.HI R0, RZ, 0x4, R0 ;  /* 0x00000004ff007819 */ /* 0x000fc80000011600 */
[----:B------:R-:W-:-:S04]  /*e530*/  LOP3.LUT R0, R0, 0x3fff, RZ, 0xc0, !PT ;  /* 0x00003fff00007812 */ /* 0x000fc800078ec0ff */
[----:B------:R-:W-:Y:S01]  /*e540*/  LOP3.LUT R9, R0, 0x10000, RZ, 0xfc, !PT ;  /* 0x0001000000097812 */ /* 0x000fe200078efcff */
[----:B-1----:R-:W-:Y:S06]  /*e550*/  @P1 BRA `(.L_x_1861) ;  /* 0x0000000000081947 */ /* 0x002fec0003800000 */
[----:B------:R-:W1:Y:S02]  /*e560*/  SYNCS.PHASECHK.TRANS64.TRYWAIT P1, [R8+URZ+0x28830], R3 ;  /* 0x02883003080075a7 */ /* 0x000e64000802017f */
[----:B-1----:R-:W-:Y:S05]  /*e570*/  @!P1 BRA `(.L_x_1862) ;  /* 0x0000019c009c9947 */ /* 0x002fea0003800000 */
.L_x_1861:
[----:B------:R-:W-:Y:S01]  /*e580*/  IMAD R4, R184, 0x800, R9 ;  /* 0x00000800b8047824 */ /* 0x000fe200078e0209 */
[----:B------:R-:W-:Y:S05]  /*e590*/  WARPSYNC.ALL ;  /* 0x0000000000007948 */ /* 0x000fea0003800000 */
[----:B------:R-:W-:Y:S01]  /*e5a0*/  IMAD.MOV.U32 R5, RZ, RZ, 0x40000040 ;  /* 0x40000040ff057424 */ /* 0x000fe200078e00ff */
[C---:B------:R-:W-:Y:S01]  /*e5b0*/  R2UR UR4, R6.reuse ;  /* 0x00000000060472ca */ /* 0x040fe200000e0000 */
[----:B-----5:R-:W-:Y:S01]  /*e5c0*/  WARPGROUP.ARRIVE ;  /* 0x00000000000079c5 */ /* 0x020fe20000000000 */
[----:B------:R-:W-:Y:S01]  /*e5d0*/  R2UR UR5, R7 ;  /* 0x00000000070572ca */ /* 0x000fe200000e0000 */
[----:B------:R-:W-:Y:S01]  /*e5e0*/  VIADD R194, R6, 0x2 ;  /* 0x0000000206c27836 */ /* 0x000fe20000000000 */
[C---:B------:R-:W-:Y:S01]  /*e5f0*/  R2UR UR6, R4.reuse ;  /* 0x00000000040672ca */ /* 0x040fe200000e0000 */
[----:B------:R-:W-:Y:S01]  /*e600*/  VIADD R10, R4, 0x2 ;  /* 0x00000002040a7836 */ /* 0x000fe20000000000 */
[----:B------:R-:W-:Y:S01]  /*e610*/  R2UR UR7, R5 ;  /* 0x00000000050772ca */ /* 0x000fe200000e0000 */
[----:B------:R-:W-:Y:S01]  /*e620*/  IMAD.MOV.U32 R195, RZ, RZ, 0x40000040 ;  /* 0x40000040ffc37424 */ /* 0x000fe200078e00ff */
[----:B------:R-:W-:Y:S01]  /*e630*/  MOV R5, 0x40000040 ;  /* 0x4000004000057802 */ /* 0x000fe20000000f00 */
[----:B------:R-:W-:-:S02]  /*e640*/  IMAD.MOV.U32 R11, RZ, RZ, 0x40000040 ;  /* 0x40000040ff0b7424 */ /* 0x000fc400078e00ff */
[C---:B------:R-:W-:Y:S02]  /*e650*/  VIADD R192, R6.reuse, 0x4 ;  /* 0x0000000406c07836 */ /* 0x040fe40000000000 */
[----:B------:R-:W-:Y:S02]  /*e660*/  IMAD.MOV.U32 R193, RZ, RZ, 0x40000040 ;  /* 0x40000040ffc17424 */ /* 0x000fe400078e00ff */
[----:B------:R-:W-:Y:S02]  /*e670*/  VIADD R190, R6, 0x6 ;  /* 0x0000000606be7836 */ /* 0x000fe40000000000 */
[----:B------:R-:W-:Y:S02]  /*e680*/  IMAD.MOV.U32 R191, RZ, RZ, 0x40000040 ;  /* 0x40000040ffbf7424 */ /* 0x000fe400078e00ff */
[----:B------:R-:W-:Y:S01]  /*e690*/  HGMMA.64x128x16.F32 R24, gdesc[UR4], RZ, !UPT, gsb0 ;  /* 0x01e00000041879f0 */ /* 0x000fe2000c0008ff */
[----:B------:R-:W-:Y:S01]  /*e6a0*/  R2UR UR4, R194 ;  /* 0x00000000c20472ca */ /* 0x000fe200000e0000 */
[----:B------:R-:W-:Y:S01]  /*e6b0*/  VIADD R20, R6, 0x400 ;  /* 0x0000040006147836 */ /* 0x000fe20000000000 */
[----:B------:R-:W-:Y:S01]  /*e6c0*/  R2UR UR5, R195 ;  /* 0x00000000c30572ca */ /* 0x000fe200000e0000 */
[----:B------:R-:W-:Y:S01]  /*e6d0*/  IMAD.MOV.U32 R21, RZ, RZ, 0x40000040 ;  /* 0x40000040ff157424 */ /* 0x000fe200078e00ff */
[----:B------:R-:W-:Y:S01]  /*e6e0*/  R2UR UR6, R10 ;  /* 0x000000000a0672ca */ /* 0x000fe200000e0000 */
[----:B------:R-:W-:Y:S01]  /*e6f0*/  VIADD R10, R4, 0x4 ;  /* 0x00000004040a7836 */ /* 0x000fe20000000000 */
[----:B------:R-:W-:Y:S01]  /*e700*/  R2UR UR7, R11 ;  /* 0x000000000b0772ca */ /* 0x000fe200000e0000 */
[----:B------:R-:W-:Y:S01]  /*e710*/  VIADD R14, R6, 0x402 ;  /* 0x00000402060e7836 */ /* 0x000fe20000000000 */
[----:B------:R-:W-:Y:S01]  /*e720*/  MOV R11, 0x40000040 ;  /* 0x40000040000b7802 */ /* 0x000fe20000000f00 */
[----:B------:R-:W-:-:S02]  /*e730*/  IMAD.MOV.U32 R15, RZ, RZ, 0x40000040 ;  /* 0x40000040ff0f7424 */ /* 0x000fc400078e00ff */
[----:B------:R-:W-:Y:S02]  /*e740*/  VIADD R12, R6, 0x404 ;  /* 0x00000404060c7836 */ /* 0x000fe40000000000 */
[----:B------:R-:W-:Y:S01]  /*e750*/  IMAD.MOV.U32 R13, RZ, RZ, 0x40000040 ;  /* 0x40000040ff0d7424 */ /* 0x000fe200078e00ff */
[----:B------:R-:W-:Y:S02]  /*e760*/  WARPGROUP.DEPBAR.LE gsb0, 0x0 ;  /* 0x00008000000079c5 */ /* 0x000fe40000010000 */
[----:B------:R-:W-:-:S06]  /*e770*/  WARPGROUP.ARRIVE ;  /* 0x00000000000079c5 */ /* 0x000fcc0000000000 */
[----:B------:R-:W-:Y:S01]  /*e780*/  HGMMA.64x128x16.F32 R24, gdesc[UR4], R24, gsb0 ;  /* 0x01e00000041879f0 */ /* 0x000fe20008000818 */
[----:B------:R-:W-:Y:S02]  /*e790*/  R2UR UR4, R192 ;  /* 0x00000000c00472ca */ /* 0x000fe400000e0000 */
[----:B------:R-:W-:Y:S02]  /*e7a0*/  R2UR UR5, R193 ;  /* 0x00000000c10572ca */ /* 0x000fe400000e0000 */
[----:B------:R-:W-:Y:S01]  /*e7b0*/  R2UR UR6, R10 ;  /* 0x000000000a0672ca */ /* 0x000fe200000e0000 */
[----:B------:R-:W-:Y:S01]  /*e7c0*/  VIADD R10, R4, 0x6 ;  /* 0x00000006040a7836 */ /* 0x000fe20000000000 */
[----:B------:R-:W-:Y:S01]  /*e7d0*/  R2UR UR7, R11 ;  /* 0x000000000b0772ca */ /* 0x000fe200000e0000 */
[----:B------:R-:W-:Y:S01]  /*e7e0*/  IMAD.MOV.U32 R11, RZ, RZ, 0x40000040 ;  /* 0x40000040ff0b7424 */ /* 0x000fe200078e00ff */
[----:B------:R-:W-:Y:S02]  /*e7f0*/  WARPGROUP.DEPBAR.LE gsb0, 0x0 ;  /* 0x00008000000079c5 */ /* 0x000fe40000010000 */
[----:B------:R-:W-:-:S09]  /*e800*/  WARPGROUP.ARRIVE ;  /* 0x00000000000079c5 */ /* 0x000fd20000000000 */
        /* <DEDUP_REMOVED lines=12> */
[----:B------:R-:W-:Y:S02]  /*e8d0*/  R2UR UR6, R10 ;  /* 0x000000000a0672ca */ /* 0x000fe400000e0000 */
[----:B------:R-:W-:Y:S01]  /*e8e0*/  R2UR UR7, R11 ;  /* 0x000000000b0772ca */ /* 0x000fe200000e0000 */
[----:B------:R-:W-:Y:S01]  /*e8f0*/  IMAD.MOV.U32 R11, RZ, RZ, 0x40000040 ;  /* 0x40000040ff0b7424 */ /* 0x000fe200078e00ff */
[----:B------:R-:W-:Y:S01]  /*e900*/  IADD3 R10, R4, 0x402, RZ ;  /* 0x00000402040a7810 */ /* 0x000fe20007ffe0ff */
[----:B------:R-:W-:-:S02]  /*e910*/  WARPGROUP.DEPBAR.LE gsb0, 0x0 ;  /* 0x00008000000079c5 */ /* 0x000fc40000010000 */
[----:B------:R-:W-:-:S08]  /*e920*/  WARPGROUP.ARRIVE ;  /* 0x00000000000079c5 */ /* 0x000fd00000000000 */
[----:B------:R-:W-:Y:S01]  /*e930*/  HGMMA.64x128x16.F32 R24, gdesc[UR4], R24, gsb0 ;  /* 0x01e00000041879f0 */ /* 0x000fe20008000818 */
[----:B------:R-:W-:Y:S02]  /*e940*/  R2UR UR4, R14 ;  /* 0x000000000e0472ca */ /* 0x000fe400000e0000 */
[----:B------:R-:W-:Y:S02]  /*e950*/  R2UR UR5, R15 ;  /* 0x000000000f0572ca */ /* 0x000fe400000e0000 */
[----:B------:R-:W-:Y:S01]  /*e960*/  R2UR UR6, R10 ;  /* 0x000000000a0672ca */ /* 0x000fe200000e0000 */
[C---:B------:R-:W-:Y:S01]  /*e970*/  VIADD R10, R4.reuse, 0x404 ;  /* 0x00000404040a7836 */ /* 0x040fe20000000000 */
[----:B------:R-:W-:Y:S01]  /*e980*/  R2UR UR7, R11 ;  /* 0x000000000b0772ca */ /* 0x000fe200000e0000 */
[----:B------:R-:W-:Y:S02]  /*e990*/  IMAD.MOV.U32 R11, RZ, RZ, 0x40000040 ;  /* 0x40000040ff0b7424 */ /* 0x000fe400078e00ff */
[----:B------:R-:W-:Y:S01]  /*e9a0*/  VIADD R4, R4, 0x406 ;  /* 0x0000040604047836 */ /* 0x000fe20000000000 */
[----:B------:R-:W-:-:S02]  /*e9b0*/  WARPGROUP.DEPBAR.LE gsb0, 0x0 ;  /* 0x00008000000079c5 */ /* 0x000fc40000010000 */
[----:B------:R-:W-:-:S07]  /*e9c0*/  WARPGROUP.ARRIVE ;  /* 0x00000000000079c5 */ /* 0x000fce0000000000 */
        /* <DEDUP_REMOVED lines=14> */
[----:B------:R-:W-:Y:S02]  /*eab0*/  WARPGROUP.DEPBAR.LE gsb0, 0x0 ;  /* 0x00008000000079c5 */ /* 0x000fe40000010000 */
[----:B------:R-:W-:-:S10]  /*eac0*/  WARPGROUP.ARRIVE ;  /* 0x00000000000079c5 */ /* 0x000fd40000000000 */
[----:B------:R-:W-:Y:S03]  /*ead0*/  HGMMA.64x128x16.F32 R24, gdesc[UR4], R24, gsb0 ;  /* 0x01e00000041879f0 */ /* 0x000fe60008000818 */
[----:B------:R-:W-:Y:S02]  /*eae0*/  WARPGROUP.DEPBAR.LE gsb0, 0x0 ;  /* 0x00008000000079c5 */ /* 0x000fe40000010000 */
[----:B------:R-:W-:Y:S05]  /*eaf0*/  @!P0 BRA `(.L_x_1863) ;  /* 0x0000000000048947 */ /* 0x000fea0003800000 */
[----:B------:R-:W-:Y:S01]  /*eb00*/  BPT.TRAP 0x1 ;  /* 0x000000040000795c */ /* 0x000fe20000300000 */
.L_x_1863:
[----:B------:R-:W2:Y:S01]  /*eb10*/  LDC R0, c[0x0][0x448] ;  /* 0x00011200ff007b82 */ /* 0x000ea20000000800 */
[----:B01----:R-:W-:Y:S01]  /*eb20*/  IMAD.IADD R3, R202, 0x1, R200 ;  /* 0x00000001ca037824 */ /* 0x003fe200078e02c8 */
[----:B------:R-:W-:Y:S01]  /*eb30*/  ULDC UR50, c[0x0][0x9dc] ;  /* 0x0002770000327ab9 */ /* 0x000fe20000000800 */
[----:B----4-:R-:W-:Y:S01]  /*eb40*/  IMAD.U32 R89, RZ, RZ, UR38 ;  /* 0x00000026ff597e24 */ /* 0x010fe2000f8e00ff */
[----:B------:R-:W-:Y:S01]  /*eb50*/  ULOP3.LUT UR4, URZ, UR50, URZ, 0x33, !UPT ;  /* 0x000000323f047292 */ /* 0x000fe2000f8e333f */
[----:B------:R-:W-:-:S03]  /*eb60*/  LEA R92, R88, 0xffffff80, 0x7 ;  /* 0xffffff80585c7811 */ /* 0x000fc600078e38ff */
[----:B------:R-:W0:Y:S01]  /*eb70*/  LDC.64 R90, c[0x0][0x9e0] ;  /* 0x00027800ff5a7b82 */ /* 0x000e220000000a00 */
[----:B--2---:R-:W-:Y:S02]  /*eb80*/  ISETP.NE.AND P1, PT, R0, 0x1, PT ;  /* 0x000000010000780c */ /* 0x004fe40003f25270 */
[----:B0-----:R-:W-:-:S11]  /*eb90*/  ISETP.GE.AND P2, PT, R91, 0x1, PT ;  /* 0x000000015b00780c */ /* 0x001fd60003f46270 */
[----:B------:R-:W0:Y:S08]  /*eba0*/  @P1 LDC R0, c[0x0][0x44c] ;  /* 0x00011300ff001b82 */ /* 0x000e300000000800 */
[----:B------:R-:W1:Y:S01]  /*ebb0*/  @P1 LDC R5, c[0x0][0x450] ;  /* 0x00011400ff051b82 */ /* 0x000e620000000800 */
[----:B0-----:R-:W-:-:S05]  /*ebc0*/  @P1 IMAD.HI.U32 R0, R3, R0, RZ ;  /* 0x0000000003001227 */ /* 0x001fca00078e00ff */
[----:B-1----:R-:W-:Y:S01]  /*ebd0*/  @P1 SHF.R.U32.HI R3, RZ, R5, R0 ;  /* 0x00000005ff031219 */ /* 0x002fe20000011600 */
[----:B------:R-:W-:Y:S02]  /*ebe0*/  IMAD.MOV.U32 R5, RZ, RZ, -0x80 ;  /* 0xffffff80ff057424 */ /* 0x000fe400078e00ff */
[----:B------:R-:W-:Y:S02]  /*ebf0*/  VIADD R0, R8, 0x28840 ;  /* 0x0002884008007836 */ /* 0x000fe40000000000 */
[----:B------:R-:W0:Y:S01]  /*ec00*/  SHFL.IDX PT, R97, R3, RZ, 0x1c1f ;  /* 0x001c1fff03617589 */ /* 0x000e2200000e0000 */
[----:B------:R-:W-:Y:S02]  /*ec10*/  IMAD R94, R88, R5, 0x80 ;  /* 0x00000080585e7424 */ /* 0x000fe400078e0205 */
[----:B------:R-:W-:-:S03]  /*ec20*/  PRMT R0, R89, 0x654, R0 ;  /* 0x0000065459007816 */ /* 0x000fc60000000000 */
[----:B------:R-:W-:Y:S01]  /*ec30*/  IADD3 R5, -R189, 0x1, R94 ;  /* 0x00000001bd057810 */ /* 0x000fe20007ffe15e */
[----:B------:R1:W-:Y:S03]  /*ec40*/  SYNCS.ARRIVE.TRANS64.RED.A1T0 RZ, [R0+URZ], RZ ;  /* 0x000000ff00ff79a7 */ /* 0x0003e6000810043f */
[----:B------:R-:W-:-:S05]  /*ec50*/  IADD3 R5, -R196, R5, R198 ;  /* 0x00000005c4057210 */ /* 0x000fca0007ffe1c6 */
[----:B------:R-:W-:Y:S01]  /*ec60*/  IMAD.IADD R89, R5, 0x1, R90 ;  /* 0x0000000105597824 */ /* 0x000fe200078e025a */
[----:B-1----:R-:W-:Y:S01]  /*ec70*/  IADD3 R0, -R189, R198, R94 ;  /* 0x000000c6bd007210 */ /* 0x002fe20007ffe15e */
[----:B------:R-:W-:-:S04]  /*ec80*/  VIADD R8, R5, UR4 ;  /* 0x0000000405087c36 */ /* 0x000fc80008000000 */
[----:B0-----:R-:W-:Y:S01]  /*ec90*/  IMAD.IADD R95, R8, 0x1, R97 ;  /* 0x00000001085f7824 */ /* 0x001fe200078e0261 */
[----:B------:R-:W-:Y:S01]  /*eca0*/  VIADDMNMX R96, R97, R89, R0, PT ;  /* 0x0000005961607246 */ /* 0x000fe20003800100 */
[----:B------:R-:W-:Y:S06]  /*ecb0*/  @!P2 BRA `(.L_x_1864) ;  /* 0x000000000050a947 */ /* 0x000fec0003800000 */
[----:B------:R-:W-:Y:S01]  /*ecc0*/  IADD3 R97, -R196, R198, R97 ;  /* 0x000000c6c4617210 */ /* 0x000fe20007ffe161 */
[----:B------:R-:W-:Y:S03]  /*ecd0*/  BSSY B0, `(.L_x_1865) ;  /* 0x000000e000007945 */ /* 0x000fe60003800000 */
        /* <DEDUP_REMOVED lines=9> */
.L_x_1866:
[----:B------:R-:W-:-:S13]  /*ed70*/  ISETP.NE.AND P3, PT, R91, 0x1, PT ;  /* 0x000000015b00780c */ /* 0x000fda0003f65270 */
[----:B------:R-:W0:Y:S02]  /*ed80*/  @P3 LDC.64 R4, c[0x0][0x9e8] ;  /* 0x00027a00ff043b82 */ /* 0x000e240000000a00 */
[----:B0-----:R-:W-:-:S05]  /*ed90*/  @P3 IMAD.HI.U32 R4, R97, R4, RZ ;  /* 0x0000000461043227 */ /* 0x001fca00078e00ff */
[----:B------:R-:W-:-:S07]  /*eda0*/  @P3 SHF.R.U32.HI R97, RZ, R5, R4 ;  /* 0x00000005ff613219 */ /* 0x000fce0000011604 */
.L_x_1867:
[----:B------:R-:W-:Y:S05]  /*edb0*/  BSYNC B0 ;  /* 0x0000000000007941 */ /* 0x000fea0003800000 */
.L_x_1865:
[----:B------:R-:W-:-:S04]  /*edc0*/  IMAD R4, R97, R91, -R92 ;  /* 0x0000005b61047224 */ /* 0x000fc800078e0a5c */
[----:B------:R-:W-:-:S05]  /*edd0*/  IMAD.IADD R4, R4, 0x1, -R189 ;  /* 0x0000000104047824 */ /* 0x000fca00078e0abd */
[----:B------:R-:W-:Y:S02]  /*ede0*/  VIMNMX R95, R95, R4, !PT ;  /* 0x000000045f5f7248 */ /* 0x000fe40007fe0100 */
[----:B------:R-:W-:-:S07]  /*edf0*/  VIADDMNMX R96, R4, R91, R96, PT ;  /* 0x0000005b04607246 */ /* 0x000fce0003800160 */
.L_x_1864:
[C---:B------:R-:W-:Y:S01]  /*ee00*/  ISETP.GE.AND P3, PT, R94.reuse, 0x2, PT ;  /* 0x000000025e00780c */ /* 0x040fe20003f66270 */
[----:B------:R-:W0:Y:S01]  /*ee10*/  SHFL.IDX PT, R3, R3, 0x1, 0x1c1f ;  /* 0x003c1f0003037f89 */ /* 0x000e2200000e0000 */
[----:B------:R-:W-:Y:S02]  /*ee20*/  ISETP.GE.AND P5, PT, R94, 0x9, PT ;  /* 0x000000095e00780c */ /* 0x000fe40003fa6270 */
[----:B------:R-:W-:Y:S02]  /*ee30*/  ISETP.GT.AND P4, PT, R95, 0x1, !P3 ;  /* 0x000000015f00780c */ /* 0x000fe40005f84270 */
[----:B------:R-:W-:Y:S02]  /*ee40*/  P2R R120, PR, RZ, 0x20 ;  /* 0x00000020ff787803 */ /* 0x000fe40000000000 */
[----:B------:R-:W-:-:S04]  /*ee50*/  ISETP.LT.OR P4, PT, R96, 0x2, P4 ;  /* 0x000000026000780c */ /* 0x000fc80002781670 */
[----:B------:R-:W-:Y:S02]  /*ee60*/  FSEL R25, R25, -INF , !P4 ;  /* 0xff80000019197808 */ /* 0x000fe40006000000 */
[----:B------:R-:W-:Y:S02]  /*ee70*/  ISETP.GT.AND P4, PT, R95, 0x8, !P5 ;  /* 0x000000085f00780c */ /* 0x000fe40006f84270 */
[----:B------:R-:W-:Y:S02]  /*ee80*/  ISETP.GE.AND P5, PT, R94, 0xa, PT ;  /* 0x0000000a5e00780c */ /* 0x000fe40003fa6270 */
[----:B------:R-:W-:Y:S02]  /*ee90*/  ISETP.LT.OR P4, PT, R96, 0x9, P4 ;  /* 0x000000096000780c */ /* 0x000fe40002781670 */
[----:B------:R-:W-:Y:S02]  /*eea0*/  P2R R119, PR, RZ, 0x20 ;  /* 0x00000020ff777803 */ /* 0x000fe40000000000 */
[----:B------:R-:W-:-:S02]  /*eeb0*/  FSEL R28, R28, -INF , !P4 ;  /* 0xff8000001c1c7808 */ /* 0x000fc40006000000 */
[----:B------:R-:W-:Y:S01]  /*eec0*/  ISETP.GT.AND P4, PT, R95, 0x9, !P5 ;  /* 0x000000095f00780c */ /* 0x000fe20006f84270 */
[----:B0-----:R-:W-:Y:S01]  /*eed0*/  IMAD.IADD R8, R8, 0x1, R3 ;  /* 0x0000000108087824 */ /* 0x001fe200078e0203 */
[----:B------:R-:W-:Y:S02]  /*eee0*/  ISETP.GE.AND P5, PT, R94, 0x11, PT ;  /* 0x000000115e00780c */ /* 0x000fe40003fa6270 */
[----:B------:R-:W-:Y:S02]  /*eef0*/  ISETP.LT.OR P4, PT, R96, 0xa, P4 ;  /* 0x0000000a6000780c */ /* 0x000fe40002781670 */
[----:B------:R-:W-:Y:S02]  /*ef00*/  P2R R118, PR, RZ, 0x20 ;  /* 0x00000020ff767803 */ /* 0x000fe40000000000 */
[----:B------:R-:W-:Y:S02]  /*ef10*/  FSEL R29, R29, -INF , !P4 ;  /* 0xff8000001d1d7808 */ /* 0x000fe40006000000 */
[----:B------:R-:W-:-:S02]  /*ef20*/  ISETP.GT.AND P4, PT, R95, 0x10, !P5 ;  /* 0x000000105f00780c */ /* 0x000fc40006f84270 */
[----:B------:R-:W-:Y:S02]  /*ef30*/  ISETP.GE.AND P5, PT, R94, 0x12, PT ;  /* 0x000000125e00780c */ /* 0x000fe40003fa6270 */
[----:B------:R-:W-:Y:S02]  /*ef40*/  ISETP.LT.OR P4, PT, R96, 0x11, P4 ;  /* 0x000000116000780c */ /* 0x000fe40002781670 */
[----:B------:R-:W-:Y:S02]  /*ef50*/  P2R R117, PR, RZ, 0x20 ;  /* 0x00000020ff757803 */ /* 0x000fe40000000000 */
[----:B------:R-:W-:Y:S02]  /*ef60*/  FSEL R32, R32, -INF , !P4 ;  /* 0xff80000020207808 */ /* 0x000fe40006000000 */
[----:B------:R-:W-:Y:S02]  /*ef70*/  ISETP.GT.AND P4, PT, R95, 0x11, !P5 ;  /* 0x000000115f00780c */ /* 0x000fe40006f84270 */
[----:B------:R-:W-:-:S02]  /*ef80*/  ISETP.GE.AND P5, PT, R94, 0x19, PT ;  /* 0x000000195e00780c */ /* 0x000fc40003fa6270 */
[----:B------:R-:W-:Y:S02]  /*ef90*/  ISETP.LT.OR P4, PT, R96, 0x12, P4 ;  /* 0x000000126000780c */ /* 0x000fe40002781670 */
[----:B------:R-:W-:Y:S02]  /*efa0*/  P2R R122, PR, RZ, 0x20 ;  /* 0x00000020ff7a7803 */ /* 0x000fe40000000000 */
[----:B------:R-:W-:Y:S02]  /*efb0*/  FSEL R33, R33, -INF , !P4 ;  /* 0xff80000021217808 */ /* 0x000fe40006000000 */
[----:B------:R-:W-:Y:S02]  /*efc0*/  ISETP.GT.AND P4, PT, R95, 0x18, !P5 ;  /* 0x000000185f00780c */ /* 0x000fe40006f84270 */
[----:B------:R-:W-:Y:S02]  /*efd0*/  ISETP.GE.AND P5, PT, R94, 0x1a, PT ;  /* 0x0000001a5e00780c */ /* 0x000fe40003fa6270 */
[----:B------:R-:W-:-:S02]  /*efe0*/  ISETP.LT.OR P4, PT, R96, 0x19, P4 ;  /* 0x000000196000780c */ /* 0x000fc40002781670 */
[----:B------:R-:W-:Y:S02]  /*eff0*/  P2R R116, PR, RZ, 0x20 ;  /* 0x00000020ff747803 */ /* 0x000fe40000000000 */
[----:B------:R-:W-:Y:S02]  /*f000*/  FSEL R36, R36, -INF , !P4 ;  /* 0xff80000024247808 */ /* 0x000fe40006000000 */
[----:B------:R-:W-:Y:S02]  /*f010*/  ISETP.GT.AND P4, PT, R95, 0x19, !P5 ;  /* 0x000000195f00780c */ /* 0x000fe40006f84270 */
[----:B------:R-:W-:Y:S02]  /*f020*/  ISETP.GE.AND P5, PT, R94, 0x21, PT ;  /* 0x000000215e00780c */ /* 0x000fe40003fa6270 */
[----:B------:R-:W-:Y:S02]  /*f030*/  ISETP.LT.OR P4, PT, R96, 0x1a, P4 ;  /* 0x0000001a6000780c */ /* 0x000fe40002781670 */
[----:B------:R-:W-:-:S02]  /*f040*/  P2R R115, PR, RZ, 0x20 ;  /* 0x00000020ff737803 */ /* 0x000fc40000000000 */
[----:B------:R-:W-:Y:S02]  /*f050*/  FSEL R37, R37, -INF , !P4 ;  /* 0xff80000025257808 */ /* 0x000fe40006000000 */
[----:B------:R-:W-:Y:S02]  /*f060*/  ISETP.GT.AND P4, PT, R95, 0x20, !P5 ;  /* 0x000000205f00780c */ /* 0x000fe40006f84270 */
[----:B------:R-:W-:Y:S02]  /*f070*/  ISETP.GE.AND P5, PT, R94, 0x22, PT ;  /* 0x000000225e00780c */ /* 0x000fe40003fa6270 */
[----:B------:R-:W-:Y:S02]  /*f080*/  ISETP.LT.OR P4, PT, R96, 0x21, P4 ;  /* 0x000000216000780c */ /* 0x000fe40002781670 */
[----:B------:R-:W-:Y:S02]  /*f090*/  P2R R114, PR, RZ, 0x20 ;  /* 0x00000020ff727803 */ /* 0x000fe40000000000 */
[----:B------:R-:W-:-:S02]  /*f0a0*/  FSEL R40, R40, -INF , !P4 ;  /* 0xff80000028287808 */ /* 0x000fc40006000000 */
[----:B------:R-:W-:Y:S02]  /*f0b0*/  ISETP.GT.AND P4, PT, R95, 0x21, !P5 ;  /* 0x000000215f00780c */ /* 0x000fe40006f84270 */
        /* <DEDUP_REMOVED lines=95> */
[----:B------:R-:W-:Y:S02]  /*f6b0*/  VIADDMNMX R0, R3, R89, R0, PT ;  /* 0x0000005903007246 */ /* 0x000fe40003800100 */
        /* <DEDUP_REMOVED lines=17> */
[----:B------:R-:W-:-:S04]  /*f7d0*/  ISETP.GT.AND P6, PT, R95, 0x79, !P6 ;  /* 0x000000795f00780c */ /* 0x000fc800077c4270 */
[----:B------:R-:W-:-:S04]  /*f7e0*/  ISETP.LT.OR P6, PT, R96, 0x7a, P6 ;  /* 0x0000007a6000780c */ /* 0x000fc800037c1670 */
[----:B------:R-:W-:Y:S01]  /*f7f0*/  FSEL R85, R85, -INF , !P6 ;  /* 0xff80000055557808 */ /* 0x000fe20007000000 */
[----:B------:R-:W-:Y:S08]  /*f800*/  @!P2 BRA `(.L_x_1868) ;  /* 0x000000000050a947 */ /* 0x000ff00003800000 */
        /* <DEDUP_REMOVED lines=11> */
.L_x_1870:
[----:B------:R-:W-:-:S13]  /*f8c0*/  ISETP.NE.AND P6, PT, R91, 0x1, PT ;  /* 0x000000015b00780c */ /* 0x000fda0003fc5270 */
[----:B------:R-:W0:Y:S02]  /*f8d0*/  @P6 LDC.64 R4, c[0x0][0x9e8] ;  /* 0x00027a00ff046b82 */ /* 0x000e240000000a00 */
[----:B0-----:R-:W-:-:S05]  /*f8e0*/  @P6 IMAD.HI.U32 R4, R3, R4, RZ ;  /* 0x0000000403046227 */ /* 0x001fca00078e00ff */
[----:B------:R-:W-:-:S07]  /*f8f0*/  @P6 SHF.R.U32.HI R3, RZ, R5, R4 ;  /* 0x00000005ff036219 */ /* 0x000fce0000011604 */
.L_x_1871:
[----:B------:R-:W-:Y:S05]  /*f900*/  BSYNC B0 ;  /* 0x0000000000007941 */ /* 0x000fea0003800000 */
.L_x_1869:
[----:B------:R-:W-:-:S05]  /*f910*/  IMAD R92, R3, R91, -R92 ;  /* 0x0000005b035c7224 */ /* 0x000fca00078e0a5c */
[----:B------:R-:W-:-:S04]  /*f920*/  IADD3 R3, -R189, R92, RZ ;  /* 0x0000005cbd037210 */ /* 0x000fc80007ffe1ff */
[----:B------:R-:W-:Y:S02]  /*f930*/  VIMNMX R8, R8, R3, !PT ;  /* 0x0000000308087248 */ /* 0x000fe40007fe0100 */
[----:B------:R-:W-:-:S07]  /*f940*/  VIADDMNMX R0, R3, R91, R0, PT ;  /* 0x0000005b03007246 */ /* 0x000fce0003800100 */
.L_x_1868:
[----:B------:R-:W-:Y:S01]  /*f950*/  ISETP.GT.AND P3, PT, R8, 0x1, !P3 ;  /* 0x000000010800780c */ /* 0x000fe20005f64270 */
[----:B------:R-:W-:Y:S01]  /*f960*/  ULDC UR51, c[0x0][0x988] ;  /* 0x0002620000337ab9 */ /* 0x000fe20000000800 */
[----:B------:R-:W-:Y:S02]  /*f970*/  ISETP.NE.AND P6, PT, R122, RZ, PT ;  /* 0x000000ff7a00720c */ /* 0x000fe40003fc5270 */
        /* <DEDUP_REMOVED lines=17> */
[----:B------:R-:W-:Y:S02]  /*fa90*/  ISETP.NE.AND P3, PT, R118, RZ, PT ;  /* 0x000000ff7600720c */ /* 0x000fe40003f65270 */
[----:B------:R-:W-:Y:S02]  /*faa0*/  FMNMX.FTZ R4, R40, R3, !PT ;  /* 0x0000000328047209 */ /* 0x000fe40007810000 */
[----:B------:R-:W-:Y:S02]  /*fab0*/  ISETP.GT.AND P3, PT, R8, 0x10, !P3 ;  /* 0x000000100800780c */ /* 0x000fe40005f64270 */
[----:B------:R-:W-:Y:S02]  /*fac0*/  FMNMX.FTZ R3, R41, R4, !PT ;  /* 0x0000000429037209 */ /* 0x000fe40007810000 */
        /* <DEDUP_REMOVED lines=55> */
[----:B------:R-:W-:Y:S01]  /*fe40*/  ISETP.GT.AND P4, PT, R8, 0x71, !P4 ;  /* 0x000000710800780c */ /* 0x000fe20006784270 */
[----:B------:R-:W0:Y:S01]  /*fe50*/  SHFL.BFLY PT, R4, R5, 0x2, 0x1f ;  /* 0x0c401f0005047f89 */ /* 0x000e2200000e0000 */
[----:B------:R-:W-:Y:S02]  /*fe60*/  FSEL R50, R50, -INF , !P3 ;  /* 0xff80000032327808 */ /* 0x000fe40005800000 */
[----:B------:R-:W-:Y:S02]  /*fe70*/  ISETP.NE.AND P3, PT, R110, RZ, PT ;  /* 0x000000ff6e00720c */ /* 0x000fe40003f65270 */
[C---:B------:R-:W-:Y:S02]  /*fe80*/  ISETP.GT.AND P5, PT, R8.reuse, 0x78, !P5 ;  /* 0x000000780800780c */ /* 0x040fe40006fa4270 */
[----:B------:R-:W-:Y:S02]  /*fe90*/  ISETP.GT.AND P3, PT, R8, 0x31, !P3 ;  /* 0x000000310800780c */ /* 0x000fe40005f64270 */
[----:B------:R-:W-:-:S02]  /*fea0*/  ISETP.LT.OR P4, PT, R0, 0x72, P4 ;  /* 0x000000720000780c */ /* 0x000fc40002781670 */
        /* <DEDUP_REMOVED lines=11> */
[----:B------:R-:W0:Y:S03]  /*ff60*/  SHFL.BFLY PT, R4, R89, 0x1, 0x1f ;  /* 0x0c201f0059047f89 */ /* 0x000e2600000e0000 */
[----:B------:R-:W-:-:S04]  /*ff70*/  ISETP.GT.AND P3, PT, R8, 0x39, !P3 ;  /* 0x000000390800780c */ /* 0x000fc80005f64270 */
[----:B------:R-:W-:-:S04]  /*ff80*/  ISETP.LT.OR P3, PT, R0, 0x3a, P3 ;  /* 0x0000003a0000780c */ /* 0x000fc80001f61670 */
[----:B------:R-:W-:Y:S02]  /*ff90*/  FSEL R55, R55, -INF , !P3 ;  /* 0xff80000037377808 */ /* 0x000fe40005800000 */
[----:B------:R-:W-:-:S04]  /*ffa0*/  ISETP.NE.AND P3, PT, R107, RZ, PT ;  /* 0x000000ff6b00720c */ /* 0x000fc80003f65270 */
[----:B------:R-:W-:-:S04]  /*ffb0*/  ISETP.GT.AND P3, PT, R8, 0x40, !P3 ;  /* 0x000000400800780c */ /* 0x000fc80005f64270 */
[----:B------:R-:W-:Y:S02]  /*ffc0*/  ISETP.LT.OR P3, PT, R0, 0x41, P3 ;  /* 0x000000410000780c */ /* 0x000fe40001f61670 */
[----:B0-----:R-:W-:Y:S02]  /*ffd0*/  FMNMX.FTZ R3, R89, R4, !PT ;  /* 0x0000000459037209 */ /* 0x001fe40007810000 */
[----:B------:R-:W-:Y:S02]  /*ffe0*/  FSEL R58, R58, -INF , !P3 ;  /* 0xff8000003a3a7808 */ /* 0x000fe40005800000 */
[----:B------:R-:W-:Y:S01]  /*fff0*/  ISETP.GT.AND P3, PT, R8, 0x41, !P6 ;  /* 0x000000410800780c */ /* 0x000fe20007764270 */
[----:B------:R-:W-:Y:S01]  /*10000*/  FMUL.FTZ R4, R3, UR51 ;  /* 0x0000003303047c20 */ /* 0x000fe20008410000 */
[----:B------:R-:W-:Y:S02]  /*10010*/  ISETP.NE.AND P6, PT, R124, RZ, PT ;  /* 0x000000ff7c00720c */ /* 0x000fe40003fc5270 */
        /* <DEDUP_REMOVED lines=44> */
[----:B------:R-:W-:-:S04]  /*102e0*/  ISETP.LT.OR P3, PT, R0, 0x71, P3 ;  /* 0x000000710000780c */ /* 0x000fc80001f61670 */
[----:B------:R-:W-:Y:S02]  /*102f0*/  FSEL R82, R82, -INF , !P3 ;  /* 0xff80000052527808 */ /* 0x000fe40005800000 */
[----:B------:R-:W-:-:S04]  /*10300*/  FSETP.NEU.FTZ.AND P3, PT, R3, -INF , PT ;  /* 0xff8000000300780b */ /* 0x000fc80003f7d000 */
[----:B------:R-:W-:Y:S02]  /*10310*/  FSEL R4, R4, RZ, P3 ;  /* 0x000000ff04047208 */ /* 0x000fe40001800000 */
[----:B------:R-:W-:Y:S02]  /*10320*/  ISETP.GT.AND P3, PT, R8, RZ, !P6 ;  /* 0x000000ff0800720c */ /* 0x000fe40007764270 */
[----:B------:R-:W-:Y:S01]  /*10330*/  ISETP.NE.AND P6, PT, R94, RZ, PT ;  /* 0x000000ff5e00720c */ /* 0x000fe20003fc5270 */
[--C-:B------:R-:W-:Y:S01]  /*10340*/  FFMA.FTZ R5, R25, UR51, -R4.reuse ;  /* 0x0000003319057c23 */ /* 0x100fe20008010804 */
[----:B------:R-:W-:Y:S01]  /*10350*/  ISETP.LT.OR P3, PT, R0, 0x1, P3 ;  /* 0x000000010000780c */ /* 0x000fe20001f61670 */
[--C-:B------:R-:W-:Y:S01]  /*10360*/  FFMA.FTZ R25, R29, UR51, -R4.reuse ;  /* 0x000000331d197c23 */ /* 0x100fe20008010804 */
[--C-:B------:R-:W-:Y:S01]  /*10370*/  FFMA.FTZ R180, R24, UR51, -R4.reuse ;  /* 0x0000003318b47c23 */ /* 0x100fe20008010804 */
[--C-:B------:R-:W-:Y:S01]  /*10380*/  FFMA.FTZ R182, R28, UR51, -R4.reuse ;  /* 0x000000331cb67c23 */ /* 0x100fe20008010804 */
[----:B------:R-:W-:Y:S01]  /*10390*/  FSEL R26, R26, -INF , !P3 ;  /* 0xff8000001a1a7808 */ /* 0x000fe20005800000 */
[--C-:B------:R-:W-:Y:S01]  /*103a0*/  FFMA.FTZ R28, R33, UR51, -R4.reuse ;  /* 0x00000033211c7c23 */ /* 0x100fe20008010804 */
[--C-:B------:R-:W-:Y:S01]  /*103b0*/  FFMA.FTZ R176, R32, UR51, -R4.reuse ;  /* 0x0000003320b07c23 */ /* 0x100fe20008010804 */
        /* <DEDUP_REMOVED lines=15> */
[--C-:B------:R-:W-:Y:S01]  /*104b0*/  FFMA.FTZ R164, R56, UR51, -R4.reuse ;  /* 0x0000003338a47c23 */ /* 0x100fe20008010804 */
[--C-:B------:R-:W-:Y:S01]  /*104c0*/  FFMA.FTZ R166, R60, UR51, -R4.reuse ;  /* 0x000000333ca67c23 */ /* 0x100fe20008010804 */
[----:B------:R-:W-:Y:S01]  /*104d0*/  FMNMX.FTZ R33, R35, R24, !PT ;  /* 0x0000001823217209 */ /* 0x000fe20007810000 */
[----:B------:R1:W-:Y:S01]  /*104e0*/  MUFU.EX2 R29, R28 ;  /* 0x0000001c001d7308 */ /* 0x0003e20000000800 */
[--C-:B------:R-:W-:Y:S01]  /*104f0*/  FFMA.FTZ R160, R64, UR51, -R4.reuse ;  /* 0x0000003340a07c23 */ /* 0x100fe20008010804 */
[--C-:B------:R-:W-:Y:S01]  /*10500*/  FFMA.FTZ R162, R68, UR51, -R4.reuse ;  /* 0x0000003344a27c23 */ /* 0x100fe20008010804 */
[----:B------:R-:W-:Y:S01]  /*10510*/  FMNMX.FTZ R24, R38, R33, !PT ;  /* 0x0000002126187209 */ /* 0x000fe20007810000 */
[--C-:B------:R-:W-:Y:S01]  /*10520*/  FFMA.FTZ R156, R72, UR51, -R4.reuse ;  /* 0x00000033489c7c23 */ /* 0x100fe20008010804 */
[--C-:B------:R-:W-:Y:S01]  /*10530*/  FFMA.FTZ R158, R76, UR51, -R4.reuse ;  /* 0x000000334c9e7c23 */ /* 0x100fe20008010804 */
[--C-:B------:R-:W-:Y:S01]  /*10540*/  FFMA.FTZ R152, R80, UR51, -R4.reuse ;  /* 0x0000003350987c23 */ /* 0x100fe20008010804 */
[----:B------:R-:W-:Y:S01]  /*10550*/  FMNMX.FTZ R33, R39, R24, !PT ;  /* 0x0000001827217209 */ /* 0x000fe20007810000 */
[----:B------:R-:W2:Y:S01]  /*10560*/  MUFU.EX2 R182, R182 ;  /* 0x000000b600b67308 */ /* 0x000ea20000000800 */
[--C-:B-1----:R-:W-:Y:S01]  /*10570*/  FFMA.FTZ R28, R41, UR51, -R4.reuse ;  /* 0x00000033291c7c23 */ /* 0x102fe20008010804 */
[----:B------:R-:W-:Y:S01]  /*10580*/  FFMA.FTZ R154, R84, UR51, -R4 ;  /* 0x00000033549a7c23 */ /* 0x000fe20008010804 */
[----:B------:R-:W-:Y:S01]  /*10590*/  FMNMX.FTZ R24, R42, R33, !PT ;  /* 0x000000212a187209 */ /* 0x000fe20007810000 */
[----:B------:R-:W1:Y:S03]  /*105a0*/  @P1 LDC R48, c[0x0][0x450] ;  /* 0x00011400ff301b82 */ /* 0x000e660000000800 */
[----:B------:R-:W-:Y:S01]  /*105b0*/  FMNMX.FTZ R37, R43, R24, !PT ;  /* 0x000000182b257209 */ /* 0x000fe20007810000 */
[----:B------:R3:W-:Y:S03]  /*105c0*/  MUFU.EX2 R33, R32 ;  /* 0x0000002000217308 */ /* 0x0007e60000000800 */
[----:B------:R-:W-:-:S04]  /*105d0*/  FMNMX.FTZ R24, R46, R37, !PT ;  /* 0x000000252e187209 */ /* 0x000fc80007810000 */
[----:B------:R-:W-:Y:S01]  /*105e0*/  FMNMX.FTZ R37, R47, R24, !PT ;  /* 0x000000182f257209 */ /* 0x000fe20007810000 */
[----:B------:R-:W4:Y:S01]  /*105f0*/  MUFU.EX2 R25, R25 ;  /* 0x0000001900197308 */ /* 0x000f220000000800 */
[----:B---3--:R-:W-:Y:S02]  /*10600*/  FFMA.FTZ R32, R45, UR51, -R4 ;  /* 0x000000332d207c23 */ /* 0x008fe40008010804 */
[----:B------:R-:W-:-:S04]  /*10610*/  FMNMX.FTZ R24, R50, R37, !PT ;  /* 0x0000002532187209 */ /* 0x000fc80007810000 */
[----:B------:R-:W-:Y:S01]  /*10620*/  FMNMX.FTZ R41, R51, R24, !PT ;  /* 0x0000001833297209 */ /* 0x000fe20007810000 */
[----:B------:R3:W-:Y:S03]  /*10630*/  MUFU.EX2 R37, R28 ;  /* 0x0000001c00257308 */ /* 0x0007e60000000800 */
[----:B------:R-:W-:-:S04]  /*10640*/  FMNMX.FTZ R24, R54, R41, !PT ;  /* 0x0000002936187209 */ /* 0x000fc80007810000 */
[----:B------:R-:W-:Y:S01]  /*10650*/  FMNMX.FTZ R41, R55, R24, !PT ;  /* 0x0000001837297209 */ /* 0x000fe20007810000 */
[----:B------:R-:W5:Y:S01]  /*10660*/  MUFU.EX2 R176, R176 ;  /* 0x000000b000b07308 */ /* 0x000f620000000800 */
[----:B---3--:R-:W-:Y:S02]  /*10670*/  FFMA.FTZ R28, R49, UR51, -R4 ;  /* 0x00000033311c7c23 */ /* 0x008fe40008010804 */
[----:B------:R-:W-:-:S04]  /*10680*/  FMNMX.FTZ R24, R58, R41, !PT ;  /* 0x000000293a187209 */ /* 0x000fc80007810000 */
[----:B------:R-:W-:Y:S01]  /*10690*/  FMNMX.FTZ R45, R59, R24, !PT ;  /* 0x000000183b2d7209 */ /* 0x000fe20007810000 */
[----:B------:R3:W-:Y:S03]  /*106a0*/  MUFU.EX2 R41, R32 ;  /* 0x0000002000297308 */ /* 0x0007e60000000800 */
[----:B------:R-:W-:-:S04]  /*106b0*/  FMNMX.FTZ R24, R62, R45, !PT ;  /* 0x0000002d3e187209 */ /* 0x000fc80007810000 */
[----:B------:R-:W-:Y:S01]  /*106c0*/  FMNMX.FTZ R45, R63, R24, !PT ;  /* 0x000000183f2d7209 */ /* 0x000fe20007810000 */
[----:B------:R-:W1:Y:S01]  /*106d0*/  MUFU.EX2 R178, R178 ;  /* 0x000000b200b27308 */ /* 0x000e620000000800 */
[----:B---3--:R-:W-:Y:S02]  /*106e0*/  FFMA.FTZ R32, R53, UR51, -R4 ;  /* 0x0000003335207c23 */ /* 0x008fe40008010804 */
[----:B------:R-:W-:-:S04]  /*106f0*/  FMNMX.FTZ R24, R66, R45, !PT ;  /* 0x0000002d42187209 */ /* 0x000fc80007810000 */
[----:B------:R-:W-:Y:S01]  /*10700*/  FMNMX.FTZ R49, R67, R24, !PT ;  /* 0x0000001843317209 */ /* 0x000fe20007810000 */
[----:B------:R-:W3:Y:S03]  /*10710*/  MUFU.EX2 R172, R172 ;  /* 0x000000ac00ac7308 */ /* 0x000ee60000000800 */
        /* <DEDUP_REMOVED lines=8> */
[----:B------:R-:W-:Y:S01]  /*107a0*/  FFMA.FTZ R24, R57, UR51, -R4 ;  /* 0x0000003339187c23 */ /* 0x000fe20008010804 */
[----:B------:R-:W-:Y:S02]  /*107b0*/  MUFU.EX2 R168, R168 ;  /* 0x000000a800a87308 */ /* 0x000fe40000000800 */
[----:B------:R-:W-:-:S04]  /*107c0*/  FMNMX.FTZ R8, R82, R53, !PT ;  /* 0x0000003552087209 */ /* 0x000fc80007810000 */
[----:B------:R-:W-:Y:S02]  /*107d0*/  FMNMX.FTZ R57, R83, R8, !PT ;  /* 0x0000000853397209 */ /* 0x000fe40007810000 */
[----:B------:R2:W-:Y:S02]  /*107e0*/  MUFU.EX2 R53, R24 ;  /* 0x0000001800357308 */ /* 0x0005e40000000800 */
[----:B------:R-:W-:Y:S01]  /*107f0*/  FMNMX.FTZ R0, R86, R57, !PT ;  /* 0x0000003956007209 */ /* 0x000fe20007810000 */
[--C-:B------:R-:W-:Y:S01]  /*10800*/  FFMA.FTZ R57, R61, UR51, -R4.reuse ;  /* 0x000000333d397c23 */ /* 0x100fe20008010804 */
[--C-:B------:R-:W-:Y:S01]  /*10810*/  FFMA.FTZ R61, R65, UR51, -R4.reuse ;  /* 0x00000033413d7c23 */ /* 0x100fe20008010804 */
[--C-:B------:R-:W-:Y:S01]  /*10820*/  FFMA.FTZ R65, R69, UR51, -R4.reuse ;  /* 0x0000003345417c23 */ /* 0x100fe20008010804 */
[----:B------:R-:W-:Y:S01]  /*10830*/  FMNMX.FTZ R0, R87, R0, !PT ;  /* 0x0000000057007209 */ /* 0x000fe20007810000 */
[--C-:B------:R-:W-:Y:S01]  /*10840*/  FFMA.FTZ R69, R73, UR51, -R4.reuse ;  /* 0x0000003349457c23 */ /* 0x100fe20008010804 */
[--C-:B------:R-:W-:Y:S01]  /*10850*/  FFMA.FTZ R73, R77, UR51, -R4.reuse ;  /* 0x000000334d497c23 */ /* 0x100fe20008010804 */
[--C-:B------:R-:W-:Y:S01]  /*10860*/  FFMA.FTZ R77, R81, UR51, -R4.reuse ;  /* 0x00000033514d7c23 */ /* 0x100fe20008010804 */
[----:B------:R-:W-:Y:S01]  /*10870*/  FFMA.FTZ R81, R85, UR51, -R4 ;  /* 0x0000003355517c23 */ /* 0x000fe20008010804 */
[----:B------:R-:W0:Y:S01]  /*10880*/  SHFL.BFLY PT, R89, R0, 0x2, 0x1f ;  /* 0x0c401f0000597f89 */ /* 0x000e2200000e0000 */
[----:B------:R-:W-:Y:S08]  /*10890*/  MUFU.EX2 R170, R170 ;  /* 0x000000aa00aa7308 */ /* 0x000ff00000000800 */
[----:B------:R1:W-:Y:S08]  /*108a0*/  MUFU.EX2 R49, R32 ;  /* 0x0000002000317308 */ /* 0x0003f00000000800 */
        /* <DEDUP_REMOVED lines=18> */
[--C-:B--2---:R-:W-:Y:S01]  /*109d0*/  FFMA.FTZ R24, R31, UR51, -R8.reuse ;  /* 0x000000331f187c23 */ /* 0x104fe20008010808 */
[----:B------:R-:W-:Y:S01]  /*109e0*/  FADD.FTZ R38, R182, R27 ;  /* 0x0000001bb6267221 */ /* 0x000fe20000010000 */
[----:B------:R-:W-:Y:S01]  /*109f0*/  MUFU.EX2 R181, R181 ;  /* 0x000000b500b57308 */ /* 0x000fe20000000800 */
[--C-:B------:R-:W-:Y:S01]  /*10a00*/  FFMA.FTZ R177, R34, UR51, -R8.reuse ;  /* 0x0000003322b17c23 */ /* 0x100fe20008010808 */
[----:B------:R-:W-:Y:S01]  /*10a10*/  FFMA.FTZ R26, R35, UR51, -R8 ;  /* 0x00000033231a7c23 */ /* 0x000fe20008010808 */
[----:B----4-:R-:W-:Y:S01]  /*10a20*/  FADD.FTZ R27, R25, R38 ;  /* 0x00000026191b7221 */ /* 0x010fe20000010000 */
[--C-:B------:R-:W-:Y:S01]  /*10a30*/  FFMA.FTZ R173, R42, UR51, -R8.reuse ;  /* 0x000000332aad7c23 */ /* 0x100fe20008010808 */
[--C-:B------:R-:W-:Y:S01]  /*10a40*/  FFMA.FTZ R28, R39, UR51, -R8.reuse ;  /* 0x00000033271c7c23 */ /* 0x100fe20008010808 */
[----:B------:R-:W0:Y:S01]  /*10a50*/  @P1 LDC R35, c[0x0][0x44c] ;  /* 0x00011300ff231b82 */ /* 0x000e220000000800 */
[----:B-----5:R-:W-:Y:S01]  /*10a60*/  FADD.FTZ R40, R176, R27 ;  /* 0x0000001bb0287221 */ /* 0x020fe20000010000 */
[----:B------:R-:W2:Y:S01]  /*10a70*/  MUFU.EX2 R4, R4 ;  /* 0x0000000400047308 */ /* 0x000ea20000000800 */
[--C-:B------:R-:W-:Y:S01]  /*10a80*/  FFMA.FTZ R30, R43, UR51, -R8.reuse ;  /* 0x000000332b1e7c23 */ /* 0x100fe20008010808 */
[----:B------:R-:W-:Y:S01]  /*10a90*/  FFMA.FTZ R175, R46, UR51, -R8 ;  /* 0x000000332eaf7c23 */ /* 0x000fe20008010808 */
[----:B------:R-:W-:Y:S01]  /*10aa0*/  FADD.FTZ R27, R29, R40 ;  /* 0x000000281d1b7221 */ /* 0x000fe20000010000 */
[--C-:B-1----:R-:W-:Y:S01]  /*10ab0*/  FFMA.FTZ R32, R47, UR51, -R8.reuse ;  /* 0x000000332f207c23 */ /* 0x102fe20008010808 */
[--C-:B------:R-:W-:Y:S01]  /*10ac0*/  FFMA.FTZ R169, R50, UR51, -R8.reuse ;  /* 0x0000003332a97c23 */ /* 0x100fe20008010808 */
[--C-:B------:R-:W-:Y:S01]  /*10ad0*/  FFMA.FTZ R34, R51, UR51, -R8.reuse ;  /* 0x0000003333227c23 */ /* 0x100fe20008010808 */
[----:B------:R-:W-:Y:S01]  /*10ae0*/  FADD.FTZ R40, R178, R27 ;  /* 0x0000001bb2287221 */ /* 0x000fe20000010000 */
[----:B------:R-:W1:Y:S01]  /*10af0*/  MUFU.EX2 R183, R183 ;  /* 0x000000b700b77308 */ /* 0x000e620000000800 */
[----:B------:R-:W-:Y:S01]  /*10b00*/  FFMA.FTZ R171, R54, UR51, -R8 ;  /* 0x0000003336ab7c23 */ /* 0x000fe20008010808 */
[----:B------:R-:W-:-:S02]  /*10b10*/  IMAD.MOV.U32 R50, RZ, RZ, R200 ;  /* 0x000000ffff327224 */ /* 0x000fc400078e00c8 */
[----:B------:R-:W-:Y:S01]  /*10b20*/  FADD.FTZ R31, R33, R40 ;  /* 0x00000028211f7221 */ /* 0x000fe20000010000 */
[--C-:B------:R-:W-:Y:S01]  /*10b30*/  FFMA.FTZ R36, R55, UR51, -R8.reuse ;  /* 0x0000003337247c23 */ /* 0x100fe20008010808 */
[--C-:B------:R-:W-:Y:S01]  /*10b40*/  FFMA.FTZ R165, R58, UR51, -R8.reuse ;  /* 0x000000333aa57c23 */ /* 0x100fe20008010808 */
[----:B------:R-:W-:Y:S01]  /*10b50*/  FFMA.FTZ R38, R59, UR51, -R8 ;  /* 0x000000333b267c23 */ /* 0x000fe20008010808 */
[----:B---3--:R-:W-:Y:S01]  /*10b60*/  FADD.FTZ R44, R172, R31 ;  /* 0x0000001fac2c7221 */ /* 0x008fe20000010000 */
[----:B------:R-:W3:Y:S01]  /*10b70*/  MUFU.EX2 R24, R24 ;  /* 0x0000001800187308 */ /* 0x000ee20000000800 */
[----:B--2---:R-:W-:Y:S01]  /*10b80*/  FADD.FTZ R42, R181, R4 ;  /* 0x00000004b52a7221 */ /* 0x004fe20000010000 */
[----:B------:R-:W-:Y:S01]  /*10b90*/  FFMA.FTZ R167, R62, UR51, -R8 ;  /* 0x000000333ea77c23 */ /* 0x000fe20008010808 */
[----:B------:R-:W-:Y:S01]  /*10ba0*/  FADD.FTZ R31, R37, R44 ;  /* 0x0000002c251f7221 */ /* 0x000fe20000010000 */
[--C-:B------:R-:W-:Y:S01]  /*10bb0*/  FFMA.FTZ R40, R63, UR51, -R8.reuse ;  /* 0x000000333f287c23 */ /* 0x100fe20008010808 */
[----:B------:R-:W-:Y:S01]  /*10bc0*/  FFMA.FTZ R161, R66, UR51, -R8 ;  /* 0x0000003342a17c23 */ /* 0x000fe20008010808 */
[----:B0-----:R-:W-:-:S04]  /*10bd0*/  @P1 IMAD.HI.U32 R35, R200, R35, RZ ;  /* 0x00000023c8231227 */ /* 0x001fc800078e00ff */
[----:B------:R-:W-:Y:S01]  /*10be0*/  FFMA.FTZ R163, R70, UR51, -R8 ;  /* 0x0000003346a37c23 */ /* 0x000fe20008010808 */
[----:B------:R-:W0:Y:S01]  /*10bf0*/  MUFU.EX2 R177, R177 ;  /* 0x000000b100b17308 */ /* 0x000e220000000800 */
[----:B-1----:R-:W-:Y:S01]  /*10c00*/  FADD.FTZ R27, R183, R42 ;  /* 0x0000002ab71b7221 */ /* 0x002fe20000010000 */
[--C-:B------:R-:W-:Y:S01]  /*10c10*/  FFMA.FTZ R74, R74, UR51, -R8.reuse ;  /* 0x000000334a4a7c23 */ /* 0x100fe20008010808 */
[----:B------:R-:W-:Y:S01]  /*10c20*/  @P1 SHF.R.U32.HI R50, RZ, R48, R35 ;  /* 0x00000030ff321219 */ /* 0x000fe20000011623 */
[--C-:B------:R-:W-:Y:S01]  /*10c30*/  FFMA.FTZ R75, R75, UR51, -R8.reuse ;  /* 0x000000334b4b7c23 */ /* 0x100fe20008010808 */
[--C-:B------:R-:W-:Y:S01]  /*10c40*/  FFMA.FTZ R78, R78, UR51, -R8.reuse ;  /* 0x000000334e4e7c23 */ /* 0x100fe20008010808 */
[--C-:B------:R-:W-:Y:S01]  /*10c50*/  FFMA.FTZ R79, R79, UR51, -R8.reuse ;  /* 0x000000334f4f7c23 */ /* 0x100fe20008010808 */
[--C-:B------:R-:W-:Y:S01]  /*10c60*/  FFMA.FTZ R82, R82, UR51, -R8.reuse ;  /* 0x0000003352527c23 */ /* 0x100fe20008010808 */
[----:B------:R-:W1:Y:S01]  /*10c70*/  MUFU.EX2 R26, R26 ;  /* 0x0000001a001a7308 */ /* 0x000e620000000800 */
[----:B---3--:R-:W-:Y:S01]  /*10c80*/  FADD.FTZ R42, R24, R27 ;  /* 0x0000001b182a7221 */ /* 0x008fe20000010000 */
[--C-:B------:R-:W-:Y:S01]  /*10c90*/  FFMA.FTZ R83, R83, UR51, -R8.reuse ;  /* 0x0000003353537c23 */ /* 0x100fe20008010808 */
[--C-:B------:R-:W-:Y:S01]  /*10ca0*/  FFMA.FTZ R86, R86, UR51, -R8.reuse ;  /* 0x0000003356567c23 */ /* 0x100fe20008010808 */
[----:B------:R-:W-:Y:S01]  /*10cb0*/  FFMA.FTZ R87, R87, UR51, -R8 ;  /* 0x0000003357577c23 */ /* 0x000fe20008010808 */
[----:B------:R-:W-:Y:S01]  /*10cc0*/  F2FP.F16.F32.PACK_AB R180, R5, R180 ;  /* 0x000000b405b4723e */ /* 0x000fe200000000ff */
[----:B------:R-:W-:Y:S01]  /*10cd0*/  IMAD.IADD R93, R93, 0x1, R50 ;  /* 0x000000015d5d7824 */ /* 0x000fe200078e0232 */
[----:B------:R-:W-:Y:S01]  /*10ce0*/  F2FP.F16.F32.PACK_AB R182, R25, R182 ;  /* 0x000000b619b6723e */ /* 0x000fe200000000ff */
[----:B------:R-:W2:Y:S01]  /*10cf0*/  MUFU.EX2 R179, R179 ;  /* 0x000000b300b37308 */ /* 0x000ea20000000800 */
[----:B0-----:R-:W-:Y:S01]  /*10d00*/  FADD.FTZ R27, R177, R42 ;  /* 0x0000002ab11b7221 */ /* 0x001fe20000010000 */
[----:B------:R-:W-:Y:S01]  /*10d10*/  FADD.FTZ R42, R174, R31 ;  /* 0x0000001fae2a7221 */ /* 0x000fe20000010000 */
[----:B------:R-:W-:Y:S01]  /*10d20*/  F2FP.F16.F32.PACK_AB R181, R4, R181 ;  /* 0x000000b504b5723e */ /* 0x000fe200000000ff */
[----:B------:R-:W-:Y:S01]  /*10d30*/  IMAD.IADD R90, R93, 0x1, R90 ;  /* 0x000000015d5a7824 */ /* 0x000fe200078e025a */
[----:B------:R-:W-:Y:S01]  /*10d40*/  F2FP.F16.F32.PACK_AB R176, R29, R176 ;  /* 0x000000b01db0723e */ /* 0x000fe200000000ff */
[----:B------:R-:W-:Y:S01]  /*10d50*/  FADD.FTZ R31, R41, R42 ;  /* 0x0000002a291f7221 */ /* 0x000fe20000010000 */
[----:B------:R-:W-:Y:S01]  /*10d60*/  FFMA.FTZ R42, R67, UR51, -R8 ;  /* 0x00000033432a7c23 */ /* 0x000fe20008010808 */
[----:B------:R-:W0:Y:S01]  /*10d70*/  MUFU.EX2 R28, R28 ;  /* 0x0000001c001c7308 */ /* 0x000e220000000800 */
[----:B-1----:R-:W-:Y:S01]  /*10d80*/  FADD.FTZ R44, R26, R27 ;  /* 0x0000001b1a2c7221 */ /* 0x002fe20000010000 */
[----:B------:R-:W-:Y:S01]  /*10d90*/  FADD.FTZ R46, R168, R31 ;  /* 0x0000001fa82e7221 */ /* 0x000fe20000010000 */
[----:B------:R-:W-:-:S02]  /*10da0*/  F2FP.F16.F32.PACK_AB R178, R33, R178 ;  /* 0x000000b221b2723e */ /* 0x000fc400000000ff */
[----:B------:R-:W-:Y:S01]  /*10db0*/  F2FP.F16.F32.PACK_AB R172, R37, R172 ;  /* 0x000000ac25ac723e */ /* 0x000fe200000000ff */
[----:B------:R-:W-:Y:S01]  /*10dc0*/  FADD.FTZ R31, R45, R46 ;  /* 0x0000002e2d1f7221 */ /* 0x000fe20000010000 */
[----:B------:R-:W-:Y:S01]  /*10dd0*/  F2FP.F16.F32.PACK_AB R174, R41, R174 ;  /* 0x000000ae29ae723e */ /* 0x000fe200000000ff */
[----:B------:R-:W1:Y:S01]  /*10de0*/  MUFU.EX2 R173, R173 ;  /* 0x000000ad00ad7308 */ /* 0x000e620000000800 */
[----:B--2---:R-:W-:Y:S01]  /*10df0*/  FADD.FTZ R27, R179, R44 ;  /* 0x0000002cb31b7221 */ /* 0x004fe20000010000 */
[----:B------:R-:W-:Y:S01]  /*10e00*/  FADD.FTZ R48, R170, R31 ;  /* 0x0000001faa307221 */ /* 0x000fe20000010000 */
[----:B------:R-:W-:Y:S02]  /*10e10*/  F2FP.F16.F32.PACK_AB R168, R45, R168 ;  /* 0x000000a82da8723e */ /* 0x000fe400000000ff */
[C---:B------:R-:W-:Y:S01]  /*10e20*/  F2FP.F16.F32.PACK_AB R170, R49.reuse, R170 ;  /* 0x000000aa31aa723e */ /* 0x040fe200000000ff */
[----:B------:R-:W-:Y:S01]  /*10e30*/  FADD.FTZ R31, R49, R48 ;  /* 0x00000030311f7221 */ /* 0x000fe20000010000 */
[----:B------:R-:W-:Y:S01]  /*10e40*/  F2FP.F16.F32.PACK_AB R183, R24, R183 ;  /* 0x000000b718b7723e */ /* 0x000fe200000000ff */
        /* <DEDUP_REMOVED lines=10> */
[----:B------:R-:W-:Y:S01]  /*10ef0*/  FFMA.FTZ R44, R71, UR51, -R8 ;  /* 0x00000033472c7c23 */ /* 0x000fe20008010808 */
[C---:B------:R-:W-:Y:S02]  /*10f00*/  F2FP.F16.F32.PACK_AB R166, R57.reuse, R166 ;  /* 0x000000a639a6723e */ /* 0x040fe400000000ff */
[----:B------:R-:W-:Y:S02]  /*10f10*/  FADD.FTZ R31, R57, R48 ;  /* 0x00000030391f7221 */ /* 0x000fe40000010000 */
        /* <DEDUP_REMOVED lines=14> */
[----:B-1----:R-:W-:Y:S01]  /*11000*/  FADD.FTZ R27, R171, R46 ;  /* 0x0000002eab1b7221 */ /* 0x002fe20000010000 */
[----:B------:R-:W-:Y:S01]  /*11010*/  FADD.FTZ R46, R160, R31 ;  /* 0x0000001fa02e7221 */ /* 0x000fe20000010000 */
[----:B------:R-:W-:-:S05]  /*11020*/  F2FP.F16.F32.PACK_AB R160, R61, R160 ;  /* 0x000000a03da0723e */ /* 0x000fca00000000ff */
        /* <DEDUP_REMOVED lines=8> */
[----:B------:R-:W-:-:S06]  /*110b0*/  FADD.FTZ R25, R65, R46 ;  /* 0x0000002e41197221 */ /* 0x000fcc0000010000 */
        /* <DEDUP_REMOVED lines=51> */
[----:B0-----:R-:W-:Y:S01]  /*113f0*/  FADD.FTZ R46, R154, R25 ;  /* 0x000000199a2e7221 */ /* 0x001fe20000010000 */
[C---:B-1----:R-:W-:Y:S01]  /*11400*/  FADD.FTZ R5, R87.reuse, R4 ;  /* 0x0000000457057221 */ /* 0x042fe20000010000 */
[----:B------:R-:W-:Y:S01]  /*11410*/  F2FP.F16.F32.PACK_AB R155, R87, R86 ;  /* 0x00000056579b723e */ /* 0x000fe200000000ff */
[----:B------:R-:W-:Y:S02]  /*11420*/  VIADD R4, R88, 0xfffffffe ;  /* 0xfffffffe58047836 */ /* 0x000fe40000000000 */
[C---:B--2---:R-:W-:Y:S01]  /*11430*/  FADD.FTZ R8, R81.reuse, R46 ;  /* 0x0000002e51087221 */ /* 0x044fe20000010000 */
[----:B------:R-:W-:Y:S01]  /*11440*/  F2FP.F16.F32.PACK_AB R154, R81, R154 ;  /* 0x0000009a519a723e */ /* 0x000fe200000000ff */
        /* <DEDUP_REMOVED lines=12> */
.L_x_1874:
[----:B------:R-:W-:-:S13]  /*11510*/  ISETP.NE.AND P3, PT, R91, 0x1, PT ;  /* 0x000000015b00780c */ /* 0x000fda0003f65270 */
[----:B------:R-:W0:Y:S02]  /*11520*/  @P3 LDC.64 R26, c[0x0][0x9e8] ;  /* 0x00027a00ff1a3b82 */ /* 0x000e240000000a00 */
[----:B0-----:R-:W-:-:S05]  /*11530*/  @P3 IMAD.HI.U32 R26, R24, R26, RZ ;  /* 0x0000001a181a3227 */ /* 0x001fca00078e00ff */
[----:B------:R-:W-:-:S07]  /*11540*/  @P3 SHF.R.U32.HI R24, RZ, R27, R26 ;  /* 0x0000001bff183219 */ /* 0x000fce000001161a */
.L_x_1875:
[----:B------:R-:W-:Y:S05]  /*11550*/  BSYNC B0 ;  /* 0x0000000000007941 */ /* 0x000fea0003800000 */
.L_x_1873:
[----:B------:R-:W-:-:S05]  /*11560*/  IMAD R91, R24, R91, R91 ;  /* 0x0000005b185b7224 */ /* 0x000fca00078e025b */
[----:B------:R-:W-:-:S07]  /*11570*/  VIMNMX R90, R90, R91, PT ;  /* 0x0000005b5a5a7248 */ /* 0x000fce0003fe0100 */
.L_x_1872:
[----:B------:R-:W-:Y:S01]  /*11580*/  SHF.R.S32.HI R25, RZ, 0x1f, R90 ;  /* 0x0000001fff197819 */ /* 0x000fe2000001145a */
[----:B------:R-:W-:Y:S01]  /*11590*/  ULDC UR41, c[0x0][0x9e4] ;  /* 0x0002790000297ab9 */ /* 0x000fe20000000800 */
[----:B------:R-:W-:Y:S01]  /*115a0*/  ULDC UR5, c[0x0][0x9e4] ;  /* 0x0002790000057ab9 */ /* 0x000fe20000000800 */
[----:B------:R-:W-:Y:S01]  /*115b0*/  ULDC UR42, c[0x0][0x9dc] ;  /* 0x00027700002a7ab9 */ /* 0x000fe20000000800 */
[----:B------:R-:W-:Y:S01]  /*115c0*/  LEA.HI R25, R25, R90, RZ, 0x7 ;  /* 0x0000005a19197211 */ /* 0x000fe200078f38ff */
[----:B------:R-:W-:Y:S01]  /*115d0*/  ULDC UR48, c[0x0][0x9dc] ;  /* 0x0002770000307ab9 */ /* 0x000fe20000000800 */
[----:B------:R-:W-:Y:S01]  /*115e0*/  ULDC UR4, c[0x0][0x988] ;  /* 0x0002620000047ab9 */ /* 0x000fe20000000800 */
[----:B------:R-:W-:Y:S01]  /*115f0*/  ULDC UR7, c[0x0][0x988] ;  /* 0x0002620000077ab9 */ /* 0x000fe20000000800 */
[----:B------:R-:W-:Y:S01]  /*11600*/  SHF.R.S32.HI R25, RZ, 0x7, R25 ;  /* 0x00000007ff197819 */ /* 0x000fe20000011419 */
[----:B------:R-:W-:Y:S01]  /*11610*/  ULDC UR6, c[0x0][0x988] ;  /* 0x0002620000067ab9 */ /* 0x000fe20000000800 */
[----:B------:R-:W-:Y:S01]  /*11620*/  ULDC UR49, c[0x0][0x9e0] ;  /* 0x0002780000317ab9 */ /* 0x000fe20000000800 */
[----:B------:R-:W-:Y:S01]  /*11630*/  ULDC UR43, c[0x0][0x9e0] ;  /* 0x00027800002b7ab9 */ /* 0x000fe20000000800 */
[----:B------:R-:W-:-:S02]  /*11640*/  VIMNMX R215, R208, R25, !PT ;  /* 0x00000019d0d77248 */ /* 0x000fc40007fe0100 */
[----:B------:R-:W-:Y:S02]  /*11650*/  CS2R R150, SRZ ;  /* 0x0000000000967805 */ /* 0x000fe4000001ff00 */
[----:B------:R-:W-:Y:S02]  /*11660*/  CS2R R148, SRZ ;  /* 0x0000000000947805 */ /* 0x000fe4000001ff00 */
[----:B------:R-:W-:Y:S02]  /*11670*/  CS2R R146, SRZ ;  /* 0x0000000000927805 */ /* 0x000fe4000001ff00 */
[----:B------:R-:W-:Y:S02]  /*11680*/  ISETP.GE.AND P3, PT, R4, R215, PT ;  /* 0x000000d70400720c */ /* 0x000fe40003f66270 */
        /* <DEDUP_REMOVED lines=29> */
[----:B------:R-:W-:Y:S06]  /*11860*/  @!P3 BRA `(.L_x_1876) ;  /* 0x0000003000ecb947 */ /* 0x000fec0003800000 */
[----:B------:R-:W-:-:S07]  /*11870*/  IMAD.MOV.U32 R151, RZ, RZ, RZ ;  /* 0x000000ffff977224 */ /* 0x000fce00078e00ff */
.L_x_1896:
[----:B------:R-:W-:Y:S01]  /*11880*/  ISETP.NE.AND P3, PT, R201, RZ, PT ;  /* 0x000000ffc900720c */ /* 0x000fe20003f65270 */
[----:B------:R-:W-:Y:S01]  /*11890*/  VIADD R216, R184, 0x1 ;  /* 0x00000001b8d87836 */ /* 0x000fe20000000000 */
[----:B------:R-:W-:Y:S05]  /*118a0*/  YIELD ;  /* 0x0000000000007946 */ /* 0x000fea0003800000 */
[----:B------:R-:W-:-:S04]  /*118b0*/  ISETP.NE.AND P4, PT, R216, 0x2, PT ;  /* 0x00000002d800780c */ /* 0x000fc80003f85270 */
[----:B------:R-:W-:Y:S02]  /*118c0*/  SEL R24, RZ, 0x1, P4 ;  /* 0x00000001ff187807 */ /* 0x000fe40002000000 */
[----:B------:R-:W-:Y:S02]  /*118d0*/  SEL R216, R216, RZ, P4 ;  /* 0x000000ffd8d87207 */ /* 0x000fe40002000000 */
[----:B------:R-:W-:Y:S01]  /*118e0*/  LOP3.LUT R217, R187, R24, RZ, 0x3c, !PT ;  /* 0x00000018bbd97212 */ /* 0x000fe200078e3cff */
[----:B------:R-:W-:Y:S06]  /*118f0*/  @P3 BRA `(.L_x_1877) ;  /* 0x0000000000303947 */ /* 0x000fec0003800000 */
[----:B------:R-:W-:Y:S05]  /*11900*/  @!P0 BRA `(.L_x_1878) ;  /* 0x0000000000048947 */ /* 0x000fea0003800000 */
[----:B------:R-:W-:Y:S01]  /*11910*/  BPT.TRAP 0x1 ;  /* 0x000000040000795c */ /* 0x000fe20000300000 */
.L_x_1878:
[----:B------:R-:W-:Y:S01]  /*11920*/  IMAD R25, R216, 0x8, R18 ;  /* 0x00000008d8197824 */ /* 0x000fe200078e0212 */
[----:B------:R-:W-:-:S04]  /*11930*/  SHF.L.U32 R24, R217, 0x1f, RZ ;  /* 0x0000001fd9187819 */ /* 0x000fc800000006ff */
[----:B------:R0:W1:Y:S01]  /*11940*/  SYNCS.PHASECHK.TRANS64.TRYWAIT P4, [R25+URZ+0x28830], R24 ;  /* 0x02883018190075a7 */ /* 0x000062000808017f */
[----:B------:R-:W-:Y:S05]  /*11950*/  @!P0 BRA `(.L_x_1879) ;  /* 0x0000000000048947 */ /* 0x000fea0003800000 */
[----:B------:R-:W-:Y:S01]  /*11960*/  BPT.TRAP 0x1 ;  /* 0x000000040000795c */ /* 0x000fe20000300000 */
.L_x_1879:
[----:B------:R-:W-:Y:S04]  /*11970*/  BSSY B0, `(.L_x_1877) ;  /* 0x0000004000007945 */ /* 0x000fe80003800000 */
[----:B-1----:R-:W-:Y:S05]  /*11980*/  @P4 BRA `(.L_x_1880) ;  /* 0x0000000000084947 */ /* 0x002fea0003800000 */
[----:B------:R-:W1:Y:S02]  /*11990*/  SYNCS.PHASECHK.TRANS64.TRYWAIT P4, [R25+URZ+0x28830], R24 ;  /* 0x02883018190075a7 */ /* 0x000e64000808017f */
[----:B-1----:R-:W-:Y:S05]  /*119a0*/  @!P4 BRA `(.L_x_1881) ;  /* 0x0000016800a4c947 */ /* 0x002fea0003800000 */
.L_x_1880:
[----:B------:R-:W-:Y:S05]  /*119b0*/  BSYNC B0 ;  /* 0x0000000000007941 */ /* 0x000fea0003800000 */
.L_x_1877:
[----:B------:R-:W2:Y:S01]  /*119c0*/  S2R R26, SR_TID.X ;  /* 0x00000000001a7919 */ /* 0x000ea20000002100 */
[----:B------:R-:W-:Y:S05]  /*119d0*/  WARPSYNC.ALL ;  /* 0x0000000000007948 */ /* 0x000fea0003800000 */
[----:B01----:R-:W-:Y:S01]  /*119e0*/  LEA R24, R216, R9, 0xb ;  /* 0x00000009d8187211 */ /* 0x003fe200078e58ff */
[----:B------:R-:W-:Y:S01]  /*119f0*/  IMAD.MOV.U32 R25, RZ, RZ, 0x40000040 ;  /* 0x40000040ff197424 */ /* 0x000fe200078e00ff */
[----:B------:R-:W-:Y:S01]  /*11a00*/  R2UR UR8, R6 ;  /* 0x00000000060872ca */ /* 0x000fe200000e0000 */
[----:B------:R-:W-:Y:S01]  /*11a10*/  IMAD.MOV.U32 R29, RZ, RZ, 0x40000040 ;  /* 0x40000040ff1d7424 */ /* 0x000fe200078e00ff */
[C---:B------:R-:W-:Y:S01]  /*11a20*/  R2UR UR10, R24.reuse ;  /* 0x00000000180a72ca */ /* 0x040fe200000e0000 */
[----:B------:R-:W-:Y:S01]  /*11a30*/  VIADD R28, R24, 0x2 ;  /* 0x00000002181c7836 */ /* 0x000fe20000000000 */
[----:B------:R-:W-:Y:S01]  /*11a40*/  R2UR UR11, R25 ;  /* 0x00000000190b72ca */ /* 0x000fe200000e0000 */
[----:B------:R-:W-:Y:S01]  /*11a50*/  IMAD.MOV.U32 R27, RZ, RZ, 0x40000040 ;  /* 0x40000040ff1b7424 */ /* 0x000fe200078e00ff */
[----:B------:R-:W-:Y:S01]  /*11a60*/  R2UR UR9, R7 ;  /* 0x00000000070972ca */ /* 0x000fe200000e0000 */
[----:B------:R-:W-:Y:S01]  /*11a70*/  IMAD.MOV.U32 R31, RZ, RZ, 0x40000040 ;  /* 0x40000040ff1f7424 */ /* 0x000fe200078e00ff */
[----:B------:R-:W-:Y:S01]  /*11a80*/  R2UR UR14, R28 ;  /* 0x000000001c0e72ca */ /* 0x000fe200000e0000 */
[----:B------:R-:W-:Y:S01]  /*11a90*/  VIADD R28, R24, 0x6 ;  /* 0x00000006181c7836 */ /* 0x000fe20000000000 */
[----:B------:R-:W-:-:S02]  /*11aa0*/  R2UR UR15, R29 ;  /* 0x000000001d0f72ca */ /* 0x000fc400000e0000 */
[----:B------:R-:W-:Y:S02]  /*11ab0*/  R2UR UR19, R27 ;  /* 0x000000001b1372ca */ /* 0x000fe400000e0000 */
[----:B------:R-:W-:Y:S01]  /*11ac0*/  R2UR UR22, R28 ;  /* 0x000000001c1672ca */ /* 0x000fe200000e0000 */
[----:B------:R-:W-:Y:S01]  /*11ad0*/  VIADD R28, R24, 0x402 ;  /* 0x00000402181c7836 */ /* 0x000fe20000000000 */
[----:B------:R-:W-:Y:S02]  /*11ae0*/  R2UR UR23, R29 ;  /* 0x000000001d1772ca */ /* 0x000fe400000e0000 */
[----:B------:R-:W-:Y:S02]  /*11af0*/  R2UR UR27, R27 ;  /* 0x000000001b1b72ca */ /* 0x000fe400000e0000 */
[----:B------:R-:W-:Y:S02]  /*11b00*/  R2UR UR30, R28 ;  /* 0x000000001c1e72ca */ /* 0x000fe400000e0000 */
[----:B------:R-:W-:-:S02]  /*11b10*/  R2UR UR31, R29 ;  /* 0x000000001d1f72ca */ /* 0x000fc400000e0000 */
[----:B--2---:R-:W-:Y:S02]  /*11b20*/  SHF.R.U32.HI R26, RZ, 0x7, R26 ;  /* 0x00000007ff1a7819 */ /* 0x004fe4000001161a */
[----:B------:R-:W-:Y:S02]  /*11b30*/  R2UR UR35, R31 ;  /* 0x000000001f2372ca */ /* 0x000fe400000e0000 */
[----:B------:R-:W-:Y:S01]  /*11b40*/  R2UR UR47, R25 ;  /* 0x00000000192f72ca */ /* 0x000fe200000e0000 */
[----:B------:R-:W-:Y:S01]  /*11b50*/  VIADD R30, R26, 0x8 ;  /* 0x000000081a1e7836 */ /* 0x000fe20000000000 */
[----:B------:R-:W-:Y:S01]  /*11b60*/  R2UR UR12, R194 ;  /* 0x00000000c20c72ca */ /* 0x000fe200000e0000 */
[----:B------:R-:W-:Y:S01]  /*11b70*/  VIADD R26, R24, 0x4 ;  /* 0x00000004181a7836 */ /* 0x000fe20000000000 */
[----:B------:R-:W-:Y:S02]  /*11b80*/  R2UR UR13, R195 ;  /* 0x00000000c30d72ca */ /* 0x000fe400000e0000 */
[----:B------:R0:W-:Y:S01]  /*11b90*/  BAR.SYNC.DEFER_BLOCKING R30, 0x100 ;  /* 0x0004001e0000751d */ /* 0x0001e20000010000 */
[----:B------:R-:W-:-:S02]  /*11ba0*/  R2UR UR16, R192 ;  /* 0x00000000c01072ca */ /* 0x000fc400000e0000 */
[----:B------:R-:W-:Y:S01]  /*11bb0*/  R2UR UR18, R26 ;  /* 0x000000001a1272ca */ /* 0x000fe200000e0000 */
[----:B------:R-:W-:Y:S01]  /*11bc0*/  VIADD R26, R24, 0x400 ;  /* 0x00000400181a7836 */ /* 0x000fe20000000000 */
[----:B------:R-:W-:Y:S02]  /*11bd0*/  R2UR UR17, R193 ;  /* 0x00000000c11172ca */ /* 0x000fe400000e0000 */
[----:B------:R-:W-:Y:S02]  /*11be0*/  R2UR UR20, R190 ;  /* 0x00000000be1472ca */ /* 0x000fe400000e0000 */
[C---:B0-----:R-:W-:Y:S01]  /*11bf0*/  IADD3 R30, R24.reuse, 0x404, RZ ;  /* 0x00000404181e7810 */ /* 0x041fe20007ffe0ff */
[----:B------:R-:W-:Y:S01]  /*11c00*/  VIADD R24, R24, 0x406 ;  /* 0x0000040618187836 */ /* 0x000fe20000000000 */
[----:B------:R-:W-:Y:S02]  /*11c10*/  R2UR UR26, R26 ;  /* 0x000000001a1a72ca */ /* 0x000fe400000e0000 */
[----:B------:R-:W-:-:S02]  /*11c20*/  R2UR UR34, R30 ;  /* 0x000000001e2272ca */ /* 0x000fc400000e0000 */
[----:B------:R-:W-:Y:S02]  /*11c30*/  R2UR UR46, R24 ;  /* 0x00000000182e72ca */ /* 0x000fe400000e0000 */
[----:B------:R-:W-:Y:S02]  /*11c40*/  R2UR UR21, R191 ;  /* 0x00000000bf1572ca */ /* 0x000fe400000e0000 */
[----:B------:R-:W-:Y:S02]  /*11c50*/  R2UR UR24, R20 ;  /* 0x00000000141872ca */ /* 0x000fe400000e0000 */
[----:B------:R-:W-:Y:S02]  /*11c60*/  R2UR UR25, R21 ;  /* 0x00000000151972ca */ /* 0x000fe400000e0000 */
[----:B------:R-:W-:Y:S01]  /*11c70*/  R2UR UR28, R14 ;  /* 0x000000000e1c72ca */ /* 0x000fe200000e0000 */
[----:B------:R-:W-:Y:S01]  /*11c80*/  WARPGROUP.ARRIVE ;  /* 0x00000000000079c5 */ /* 0x000fe20000000000 */
[----:B------:R-:W-:-:S02]  /*11c90*/  R2UR UR29, R15 ;  /* 0x000000000f1d72ca */ /* 0x000fc400000e0000 */
[----:B------:R-:W-:Y:S02]  /*11ca0*/  R2UR UR32, R12 ;  /* 0x000000000c2072ca */ /* 0x000fe400000e0000 */
[----:B------:R-:W-:Y:S01]  /*11cb0*/  R2UR UR33, R13 ;  /* 0x000000000d2172ca */ /* 0x000fe200000e0000 */
[----:B------:R-:W-:Y:S01]  /*11cc0*/  HGMMA.64x128x16.F32 R24, gdesc[UR8], RZ, !UPT, gsb0 ;  /* 0x01e00000081879f0 */ /* 0x000fe2000c0008ff */
        /* <DEDUP_REMOVED lines=27> */
.L_x_1883:
[----:B------:R-:W-:Y:S01]  /*11e80*/  SHF.L.U32 R187, R187, 0x1f, RZ ;  /* 0x0000001fbbbb7819 */ /* 0x000fe200000006ff */
[----:B------:R-:W-:-:S04]  /*11e90*/  IMAD R206, R184, 0x8, R18 ;  /* 0x00000008b8ce7824 */ /* 0x000fc800078e0212 */
[----:B------:R0:W1:Y:S01]  /*11ea0*/  SYNCS.PHASECHK.TRANS64.TRYWAIT P3, [R206+URZ+0x28850], R187 ;  /* 0x028850bbce0075a7 */ /* 0x000062000806017f */
[----:B------:R-:W-:Y:S05]  /*11eb0*/  @!P0 BRA `(.L_x_1884) ;  /* 0x0000000000048947 */ /* 0x000fea0003800000 */
[----:B------:R-:W-:Y:S01]  /*11ec0*/  BPT.TRAP 0x1 ;  /* 0x000000040000795c */ /* 0x000fe20000300000 */
.L_x_1884:
[----:B-1----:R-:W-:Y:S05]  /*11ed0*/  @P3 BRA `(.L_x_1882) ;  /* 0x0000000000083947 */ /* 0x002fea0003800000 */
[----:B------:R-:W1:Y:S02]  /*11ee0*/  SYNCS.PHASECHK.TRANS64.TRYWAIT P3, [R206+URZ+0x28850], R187 ;  /* 0x028850bbce0075a7 */ /* 0x000e64000806017f */
[----:B-1----:R-:W-:Y:S05]  /*11ef0*/  @!P3 BRA `(.L_x_1885) ;  /* 0x000001640064b947 */ /* 0x002fea0003800000 */
.L_x_1882:
[----:B01----:R-:W-:Y:S01]  /*11f00*/  VIADD R187, R18, 0x400 ;  /* 0x0000040012bb7836 */ /* 0x003fe20000000000 */
[----:B------:R-:W-:Y:S05]  /*11f10*/  WARPSYNC.ALL ;  /* 0x0000000000007948 */ /* 0x000fea0003800000 */
[----:B------:R-:W-:Y:S01]  /*11f20*/  SHF.R.U32.HI R187, RZ, 0x4, R187 ;  /* 0x00000004ffbb7819 */ /* 0x000fe200000116bb */
[----:B------:R-:W-:Y:S01]  /*11f30*/  IMAD.MOV.U32 R207, RZ, RZ, 0x40000040 ;  /* 0x40000040ffcf7424 */ /* 0x000fe200078e00ff */
[----:B------:R-:W-:-:S06]  /*11f40*/  WARPGROUP.ARRIVE ;  /* 0x00000000000079c5 */ /* 0x000fcc0000000000 */
[----:B------:R-:W0:Y:S01]  /*11f50*/  S2R R218, SR_TID.X ;  /* 0x0000000000da7919 */ /* 0x000e220000002100 */
[----:B------:R-:W-:Y:S02]  /*11f60*/  LOP3.LUT R187, R187, 0x3fff, RZ, 0xc0, !PT ;  /* 0x00003fffbbbb7812 */ /* 0x000fe400078ec0ff */
[----:B------:R-:W-:Y:S02]  /*11f70*/  R2UR UR11, R207 ;  /* 0x00000000cf0b72ca */ /* 0x000fe400000e0000 */
[----:B------:R-:W-:Y:S02]  /*11f80*/  LOP3.LUT R187, R187, 0x4000000, RZ, 0xfc, !PT ;  /* 0x04000000bbbb7812 */ /* 0x000fe400078efcff */
[----:B------:R-:W-:-:S03]  /*11f90*/  MOV R207, 0x40000040 ;  /* 0x4000004000cf7802 */ /* 0x000fc60000000f00 */
[----:B------:R-:W-:-:S05]  /*11fa0*/  IMAD R206, R184, 0x800, R187 ;  /* 0x00000800b8ce7824 */ /* 0x000fca00078e02bb */
[----:B------:R-:W-:-:S13]  /*11fb0*/  R2UR UR10, R206 ;  /* 0x00000000ce0a72ca */ /* 0x000fda00000e0000 */
[----:B------:R-:W-:Y:S01]  /*11fc0*/  HGMMA.64x128x16.F32 R88, R180, gdesc[UR8].tnspB, R88, gsb0 ;  /* 0x41e00008b4587df0 */ /* 0x000fe20008000858 */
[----:B0-----:R-:W-:Y:S02]  /*11fd0*/  SHF.R.U32.HI R218, RZ, 0x7, R218 ;  /* 0x00000007ffda7819 */ /* 0x001fe400000116da */
[----:B------:R-:W-:Y:S02]  /*11fe0*/  WARPGROUP.DEPBAR.LE gsb0, 0x0 ;  /* 0x00008000000079c5 */ /* 0x000fe40000010000 */
[----:B------:R-:W-:Y:S01]  /*11ff0*/  VIADD R180, R206, 0x80 ;  /* 0x00000080ceb47836 */ /* 0x000fe20000000000 */
[----:B------:R-:W-:Y:S01]  /*12000*/  WARPGROUP.ARRIVE ;  /* 0x00000000000079c5 */ /* 0x000fe20000000000 */
[----:B------:R-:W-:-:S03]  /*12010*/  IMAD.MOV.U32 R181, RZ, RZ, 0x40000040 ;  /* 0x40000040ffb57424 */ /* 0x000fc600078e00ff */
[----:B------:R-:W-:Y:S02]  /*12020*/  R2UR UR10, R180 ;  /* 0x00000000b40a72ca */ /* 0x000fe400000e0000 */
[----:B------:R-:W-:-:S13]  /*12030*/  R2UR UR11, R181 ;  /* 0x00000000b50b72ca */ /* 0x000fda00000e0000 */
[----:B------:R-:W-:Y:S03]  /*12040*/  HGMMA.64x128x16.F32 R88, R176, gdesc[UR8].tnspB, R88, gsb0 ;  /* 0x41e00008b0587df0 */ /* 0x000fe60008000858 */
[----:B------:R-:W-:Y:S02]  /*12050*/  WARPGROUP.DEPBAR.LE gsb0, 0x0 ;  /* 0x00008000000079c5 */ /* 0x000fe40000010000 */
[----:B------:R-:W-:Y:S01]  /*12060*/  VIADD R176, R206, 0x100 ;  /* 0x00000100ceb07836 */ /* 0x000fe20000000000 */
[----:B------:R-:W-:Y:S01]  /*12070*/  MOV R177, 0x40000040 ;  /* 0x4000004000b17802 */ /* 0x000fe20000000f00 */
[----:B------:R-:W-:-:S03]  /*12080*/  WARPGROUP.ARRIVE ;  /* 0x00000000000079c5 */ /* 0x000fc60000000000 */
[----:B------:R-:W-:Y:S02]  /*12090*/  R2UR UR10, R176 ;  /* 0x00000000b00a72ca */ /* 0x000fe400000e0000 */
[----:B------:R-:W-:-:S13]  /*120a0*/  R2UR UR11, R177 ;  /* 0x00000000b10b72ca */ /* 0x000fda00000e0000 */
[----:B------:R-:W-:Y:S03]  /*120b0*/  HGMMA.64x128x16.F32 R88, R172, gdesc[UR8].tnspB, R88, gsb0 ;  /* 0x41e00008ac587df0 */ /* 0x000fe60008000858 */
        /* <DEDUP_REMOVED lines=22> */
[C---:B------:R-:W-:Y:S01]  /*12220*/  VIADD R160, R206.reuse, 0x300 ;  /* 0x00000300cea07836 */ /* 0x040fe20000000000 */
[----:B------:R-:W-:Y:S01]  /*12230*/  WARPGROUP.ARRIVE ;  /* 0x00000000000079c5 */ /* 0x000fe20000000000 */
[----:B------:R-:W-:Y:S02]  /*12240*/  IMAD.MOV.U32 R161, RZ, RZ, 0x40000040 ;  /* 0x40000040ffa17424 */ /* 0x000fe400078e00ff */
[----:B------:R-:W-:Y:S01]  /*12250*/  VIADD R206, R206, 0x380 ;  /* 0x00000380cece7836 */ /* 0x000fe20000000000 */
[----:B------:R-:W-:-:S02]  /*12260*/  R2UR UR10, R160 ;  /* 0x00000000a00a72ca */ /* 0x000fc400000e0000 */
[----:B------:R-:W-:-:S13]  /*12270*/  R2UR UR11, R161 ;  /* 0x00000000a10b72ca */ /* 0x000fda00000e0000 */
[----:B------:R-:W-:Y:S01]  /*12280*/  HGMMA.64x128x16.F32 R88, R156, gdesc[UR8].tnspB, R88, gsb0 ;  /* 0x41e000089c587df0 */ /* 0x000fe20008000858 */
[----:B------:R-:W-:Y:S02]  /*12290*/  R2UR UR10, R206 ;  /* 0x00000000ce0a72ca */ /* 0x000fe400000e0000 */
[----:B------:R-:W-:Y:S01]  /*122a0*/  R2UR UR11, R207 ;  /* 0x00000000cf0b72ca */ /* 0x000fe200000e0000 */
[----:B------:R-:W-:Y:S02]  /*122b0*/  WARPGROUP.DEPBAR.LE gsb0, 0x0 ;  /* 0x00008000000079c5 */ /* 0x000fe40000010000 */
[----:B------:R-:W-:-:S10]  /*122c0*/  WARPGROUP.ARRIVE ;  /* 0x00000000000079c5 */ /* 0x000fd40000000000 */
[----:B------:R-:W-:Y:S03]  /*122d0*/  HGMMA.64x128x16.F32 R88, R152, gdesc[UR8].tnspB, R88, gsb0 ;  /* 0x41e0000898587df0 */ /* 0x000fe60008000858 */
[----:B------:R-:W-:Y:S02]  /*122e0*/  WARPGROUP.DEPBAR.LE gsb0, 0x0 ;  /* 0x00008000000079c5 */ /* 0x000fe40000010000 */
[----:B------:R-:W-:-:S05]  /*122f0*/  IADD3 R152, -R218, 0xb, RZ ;  /* 0x0000000bda987810 */ /* 0x000fca0007ffe1ff */
[----:B------:R0:W-:Y:S06]  /*12300*/  BAR.ARV R152, 0x100 ;  /* 0x000400980000751d */ /* 0x0001ec0000002000 */
[----:B------:R-:W-:Y:S05]  /*12310*/  @!P0 BRA `(.L_x_1886) ;  /* 0x0000000000048947 */ /* 0x000fea0003800000 */
[----:B------:R-:W-:Y:S01]  /*12320*/  BPT.TRAP 0x1 ;  /* 0x000000040000795c */ /* 0x000fe20000300000 */
.L_x_1886:
[----:B0-----:R-:W0:Y:S01]  /*12330*/  @P1 LDC R152, c[0x0][0x44c] ;  /* 0x00011300ff981b82 */ /* 0x001e220000000800 */
[----:B------:R-:W-:Y:S01]  /*12340*/  IMAD.IADD R159, R202, 0x1, R200 ;  /* 0x00000001ca9f7824 */ /* 0x000fe200078e02c8 */
[----:B------:R-:W-:Y:S01]  /*12350*/  UMOV UR50, UR42 ;  /* 0x0000002a00327c82 */ /* 0x000fe20008000000 */
[----:B------:R-:W-:Y:S01]  /*12360*/  IMAD.SHL.U32 R154, R4, 0x80, RZ ;  /* 0x00000080049a7824 */ /* 0x000fe200078e00ff */
[----:B------:R-:W-:-:S04]  /*12370*/  ULOP3.LUT UR8, URZ, UR50, URZ, 0x33, !UPT ;  /* 0x000000323f087292 */ /* 0x000fc8000f8e333f */
[----:B------:R-:W1:Y:S01]  /*12380*/  @P1 LDC R153, c[0x0][0x450] ;  /* 0x00011400ff991b82 */ /* 0x000e620000000800 */
[----:B0-----:R-:W-:-:S05]  /*12390*/  @P1 IMAD.HI.U32 R152, R159, R152, RZ ;  /* 0x000000989f981227 */ /* 0x001fca00078e00ff */
[----:B-1----:R-:W-:Y:S01]  /*123a0*/  @P1 SHF.R.U32.HI R159, RZ, R153, R152 ;  /* 0x00000099ff9f1219 */ /* 0x002fe20000011698 */
[----:B------:R-:W-:Y:S02]  /*123b0*/  IMAD R152, R216, 0x8, R18 ;  /* 0x00000008d8987824 */ /* 0x000fe400078e0212 */
[----:B------:R-:W-:Y:S02]  /*123c0*/  IMAD.U32 R153, RZ, RZ, UR38 ;  /* 0x00000026ff997e24 */ /* 0x000fe4000f8e00ff */
[----:B------:R-:W0:Y:S01]  /*123d0*/  SHFL.IDX PT, R161, R159, RZ, 0x1c1f ;  /* 0x001c1fff9fa17589 */ /* 0x000e2200000e0000 */
[----:B------:R-:W-:-:S05]  /*123e0*/  VIADD R152, R152, 0x28840 ;  /* 0x0002884098987836 */ /* 0x000fca0000000000 */
[----:B------:R-:W-:Y:S02]  /*123f0*/  PRMT R152, R153, 0x654, R152 ;  /* 0x0000065499987816 */ /* 0x000fe40000000098 */
[----:B------:R-:W-:Y:S02]  /*12400*/  IADD3 R153, -R189, 0x1, -R154 ;  /* 0x00000001bd997810 */ /* 0x000fe40007ffe99a */
[----:B------:R1:W-:Y:S02]  /*12410*/  SYNCS.ARRIVE.TRANS64.RED.A1T0 RZ, [R152+URZ], RZ ;  /* 0x000000ff98ff79a7 */ /* 0x0003e4000810043f */
[----:B------:R-:W-:-:S05]  /*12420*/  IADD3 R153, -R196, R153, R198 ;  /* 0x00000099c4997210 */ /* 0x000fca0007ffe1c6 */
[C---:B------:R-:W-:Y:S02]  /*12430*/  VIADD R158, R153.reuse, UR49 ;  /* 0x00000031999e7c36 */ /* 0x040fe40008000000 */
[----:B------:R-:W-:Y:S02]  /*12440*/  VIADD R157, R153, UR8 ;  /* 0x00000008999d7c36 */ /* 0x000fe40008000000 */
[--C-:B0-----:R-:W-:Y:S02]  /*12450*/  IMAD.IADD R156, R158, 0x1, R161.reuse ;  /* 0x000000019e9c7824 */ /* 0x101fe400078e02a1 */
[----:B------:R-:W-:Y:S01]  /*12460*/  IMAD.IADD R155, R157, 0x1, R161 ;  /* 0x000000019d9b7824 */ /* 0x000fe200078e02a1 */
[----:B-1----:R-:W-:Y:S06]  /*12470*/  @!P2 BRA `(.L_x_1887) ;  /* 0x000000000058a947 */ /* 0x002fec0003800000 */
[----:B------:R-:W-:Y:S01]  /*12480*/  IADD3 R160, -R196, R198, R161 ;  /* 0x000000c6c4a07210 */ /* 0x000fe20007ffe1a1 */
[----:B------:R-:W-:Y:S03]  /*12490*/  BSSY B0, `(.L_x_1888) ;  /* 0x0000010000007945 */ /* 0x000fe60003800000 */
[----:B------:R-:W-:-:S13]  /*124a0*/  ISETP.GT.AND P3, PT, R160, -0x1, PT ;  /* 0xffffffffa000780c */ /* 0x000fda0003f64270 */
[----:B------:R-:W-:Y:S05]  /*124b0*/  @P3 BRA `(.L_x_1889) ;  /* 0x0000000000203947 */ /* 0x000fea0003800000 */
[----:B------:R-:W-:Y:S02]  /*124c0*/  MOV R161, UR41 ;  /* 0x0000002900a17c02 */ /* 0x000fe40008000f00 */
[----:B------:R-:W-:Y:S02]  /*124d0*/  LOP3.LUT R163, RZ, R160, RZ, 0x33, !PT ;  /* 0x000000a0ffa37212 */ /* 0x000fe400078e33ff */
[----:B------:R-:W-:-:S13]  /*124e0*/  ISETP.NE.AND P3, PT, R161, 0x1, PT ;  /* 0x00000001a100780c */ /* 0x000fda0003f65270 */
[----:B------:R-:W0:Y:S02]  /*124f0*/  @P3 LDC.64 R152, c[0x0][0x9e8] ;  /* 0x00027a00ff983b82 */ /* 0x000e240000000a00 */
[----:B0-----:R-:W-:-:S05]  /*12500*/  @P3 IMAD.HI.U32 R152, R163, R152, RZ ;  /* 0x00000098a3983227 */ /* 0x001fca00078e00ff */
[----:B------:R-:W-:-:S04]  /*12510*/  @P3 SHF.R.U32.HI R163, RZ, R153, R152 ;  /* 0x00000099ffa33219 */ /* 0x000fc80000011698 */
[----:B------:R-:W-:Y:S01]  /*12520*/  LOP3.LUT R160, RZ, R163, RZ, 0x33, !PT ;  /* 0x000000a3ffa07212 */ /* 0x000fe200078e33ff */
[----:B------:R-:W-:Y:S06]  /*12530*/  BRA `(.L_x_1890) ;  /* 0x0000000000147947 */ /* 0x000fec0003800000 */
.L_x_1889:
[----:B------:R-:W-:-:S05]  /*12540*/  IMAD.U32 R161, RZ, RZ, UR41 ;  /* 0x00000029ffa17e24 */ /* 0x000fca000f8e00ff */
[----:B------:R-:W-:-:S13]  /*12550*/  ISETP.NE.AND P3, PT, R161, 0x1, PT ;  /* 0x00000001a100780c */ /* 0x000fda0003f65270 */
[----:B------:R-:W0:Y:S02]  /*12560*/  @P3 LDC.64 R152, c[0x0][0x9e8] ;  /* 0x00027a00ff983b82 */ /* 0x000e240000000a00 */
[----:B0-----:R-:W-:-:S05]  /*12570*/  @P3 IMAD.HI.U32 R152, R160, R152, RZ ;  /* 0x00000098a0983227 */ /* 0x001fca00078e00ff */
[----:B------:R-:W-:-:S07]  /*12580*/  @P3 SHF.R.U32.HI R160, RZ, R153, R152 ;  /* 0x00000099ffa03219 */ /* 0x000fce0000011698 */
.L_x_1890:
[----:B------:R-:W-:Y:S05]  /*12590*/  BSYNC B0 ;  /* 0x0000000000007941 */ /* 0x000fea0003800000 */
.L_x_1888:
[----:B------:R-:W-:-:S04]  /*125a0*/  IMAD R160, R160, R161, -R154 ;  /* 0x000000a1a0a07224 */ /* 0x000fc800078e0a9a */
[----:B------:R-:W-:-:S05]  /*125b0*/  IMAD.IADD R160, R160, 0x1, -R189 ;  /* 0x00000001a0a07824 */ /* 0x000fca00078e0abd */
[----:B------:R-:W-:Y:S02]  /*125c0*/  VIADDMNMX R156, R160, R161, R156, PT ;  /* 0x000000a1a09c7246 */ /* 0x000fe4000380019c */
[----:B------:R-:W-:-:S07]  /*125d0*/  VIMNMX R155, R155, R160, !PT ;  /* 0x000000a09b9b7248 */ /* 0x000fce0007fe0100 */
.L_x_1887:
[----:B------:R-:W-:Y:S01]  /*125e0*/  ISETP.GT.AND P3, PT, R4, -0x1, PT ;  /* 0xffffffff0400780c */ /* 0x000fe20003f64270 */
[----:B------:R-:W0:Y:S03]  /*125f0*/  SHFL.IDX PT, R159, R159, 0x1, 0x1c1f ;  /* 0x003c1f009f9f7f89 */ /* 0x000e2600000e0000 */
[C---:B------:R-:W-:Y:S02]  /*12600*/  ISETP.GT.AND P5, PT, R155.reuse, RZ, P3 ;  /* 0x000000ff9b00720c */ /* 0x040fe40001fa4270 */
[----:B------:R-:W-:Y:S02]  /*12610*/  ISETP.GT.AND P4, PT, R155, 0x1, P3 ;  /* 0x000000019b00780c */ /* 0x000fe40001f84270 */
[C---:B------:R-:W-:Y:S02]  /*12620*/  ISETP.LT.OR P5, PT, R156.reuse, 0x1, P5 ;  /* 0x000000019c00780c */ /* 0x040fe40002fa1670 */
[----:B------:R-:W-:-:S02]  /*12630*/  ISETP.LT.OR P4, PT, R156, 0x2, P4 ;  /* 0x000000029c00780c */ /* 0x000fc40002781670 */
[----:B------:R-:W-:Y:S02]  /*12640*/  FSEL R24, R24, -INF , !P5 ;  /* 0xff80000018187808 */ /* 0x000fe40006800000 */
[----:B------:R-:W-:Y:S02]  /*12650*/  FSEL R25, R25, -INF , !P4 ;  /* 0xff80000019197808 */ /* 0x000fe40006000000 */
[C---:B------:R-:W-:Y:S02]  /*12660*/  ISETP.GT.AND P5, PT, R155.reuse, 0x8, P3 ;  /* 0x000000089b00780c */ /* 0x040fe40001fa4270 */
[----:B------:R-:W-:Y:S02]  /*12670*/  ISETP.GT.AND P4, PT, R155, 0x9, P3 ;  /* 0x000000099b00780c */ /* 0x000fe40001f84270 */
[C---:B------:R-:W-:Y:S02]  /*12680*/  ISETP.LT.OR P5, PT, R156.reuse, 0x9, P5 ;  /* 0x000000099c00780c */ /* 0x040fe40002fa1670 */
[----:B------:R-:W-:-:S02]  /*12690*/  ISETP.LT.OR P4, PT, R156, 0xa, P4 ;  /* 0x0000000a9c00780c */ /* 0x000fc40002781670 */
[----:B------:R-:W-:Y:S01]  /*126a0*/  FSEL R28, R28, -INF , !P5 ;  /* 0xff8000001c1c7808 */ /* 0x000fe20006800000 */
[--C-:B0-----:R-:W-:Y:S01]  /*126b0*/  IMAD.IADD R158, R158, 0x1, R159.reuse ;  /* 0x000000019e9e7824 */ /* 0x101fe200078e029f */
[----:B------:R-:W-:Y:S01]  /*126c0*/  FSEL R29, R29, -INF , !P4 ;  /* 0xff8000001d1d7808 */ /* 0x000fe20006000000 */
[----:B------:R-:W-:Y:S01]  /*126d0*/  IMAD.IADD R157, R157, 0x1, R159 ;  /* 0x000000019d9d7824 */ /* 0x000fe200078e029f */
[C---:B------:R-:W-:Y:S02]  /*126e0*/  ISETP.GT.AND P5, PT, R155.reuse, 0x10, P3 ;  /* 0x000000109b00780c */ /* 0x040fe40001fa4270 */
        /* <DEDUP_REMOVED lines=82> */
[----:B------:R-:W-:Y:S01]  /*12c10*/  FSEL R85, R85, -INF , !P4 ;  /* 0xff80000055557808 */ /* 0x000fe20006000000 */
[----:B------:R-:W-:Y:S08]  /*12c20*/  @!P2 BRA `(.L_x_1891) ;  /* 0x000000000058a947 */ /* 0x000ff00003800000 */
[----:B------:R-:W-:Y:S01]  /*12c30*/  IADD3 R159, -R196, R198, R159 ;  /* 0x000000c6c49f7210 */ /* 0x000fe20007ffe19f */
[----:B------:R-:W-:Y:S03]  /*12c40*/  BSSY B0, `(.L_x_1892) ;  /* 0x0000010000007945 */ /* 0x000fe60003800000 */
        /* <DEDUP_REMOVED lines=10> */
.L_x_1893:
[----:B------:R-:W-:-:S05]  /*12cf0*/  IMAD.U32 R155, RZ, RZ, UR41 ;  /* 0x00000029ff9b7e24 */ /* 0x000fca000f8e00ff */
[----:B------:R-:W-:-:S13]  /*12d00*/  ISETP.NE.AND P4, PT, R155, 0x1, PT ;  /* 0x000000019b00780c */ /* 0x000fda0003f85270 */
[----:B------:R-:W0:Y:S02]  /*12d10*/  @P4 LDC.64 R32, c[0x0][0x9e8] ;  /* 0x00027a00ff204b82 */ /* 0x000e240000000a00 */
[----:B0-----:R-:W-:-:S05]  /*12d20*/  @P4 IMAD.HI.U32 R32, R159, R32, RZ ;  /* 0x000000209f204227 */ /* 0x001fca00078e00ff */
[----:B------:R-:W-:-:S07]  /*12d30*/  @P4 SHF.R.U32.HI R159, RZ, R33, R32 ;  /* 0x00000021ff9f4219 */ /* 0x000fce0000011620 */
.L_x_1894:
[----:B------:R-:W-:Y:S05]  /*12d40*/  BSYNC B0 ;  /* 0x0000000000007941 */ /* 0x000fea0003800000 */
.L_x_1892:
[----:B------:R-:W-:-:S04]  /*12d50*/  IMAD R154, R159, R155, -R154 ;  /* 0x0000009b9f9a7224 */ /* 0x000fc800078e0a9a */
[----:B------:R-:W-:-:S05]  /*12d60*/  IMAD.IADD R154, R154, 0x1, -R189 ;  /* 0x000000019a9a7824 */ /* 0x000fca00078e0abd */
[----:B------:R-:W-:Y:S02]  /*12d70*/  VIADDMNMX R158, R154, R155, R158, PT ;  /* 0x0000009b9a9e7246 */ /* 0x000fe4000380019e */
[----:B------:R-:W-:-:S07]  /*12d80*/  VIMNMX R157, R157, R154, !PT ;  /* 0x0000009a9d9d7248 */ /* 0x000fce0007fe0100 */
.L_x_1891:
        /* <DEDUP_REMOVED lines=8> */
[C---:B------:R-:W-:Y:S02]  /*12e10*/  ISETP.GT.AND P5, PT, R157.reuse, 0x10, P3 ;  /* 0x000000109d00780c */ /* 0x040fe40001fa4270 */
[----:B------:R-:W-:Y:S02]  /*12e20*/  FMNMX.FTZ R32, R152, R33, !PT ;  /* 0x0000002198207209 */ /* 0x000fe40007810000 */
[----:B------:R-:W-:Y:S02]  /*12e30*/  ISETP.GT.AND P4, PT, R157, 0x1, P3 ;  /* 0x000000019d00780c */ /* 0x000fe40001f84270 */
[----:B------:R-:W-:Y:S02]  /*12e40*/  FMNMX.FTZ R33, R153, R32, !PT ;  /* 0x0000002099217209 */ /* 0x000fe40007810000 */
[----:B------:R-:W-:-:S02]  /*12e50*/  ISETP.LT.OR P5, PT, R158, 0x11, P5 ;  /* 0x000000119e00780c */ /* 0x000fc40002fa1670 */
        /* <DEDUP_REMOVED lines=34> */
[----:B------:R-:W-:Y:S02]  /*13080*/  ISETP.LT.OR P5, PT, R158, 0x29, P5 ;  /* 0x000000299e00780c */ /* 0x000fe40002fa1670 */
[----:B------:R-:W-:-:S02]  /*13090*/  FMNMX.FTZ R33, R69, R32, !PT ;  /* 0x0000002045217209 */ /* 0x000fc40007810000 */
[----:B------:R-:W-:Y:S02]  /*130a0*/  ISETP.LT.OR P4, PT, R158, 0x1a, P4 ;  /* 0x0000001a9e00780c */ /* 0x000fe40002781670 */
[----:B------:R-:W-:Y:S02]  /*130b0*/  FSEL R46, R46, -INF , !P5 ;  /* 0xff8000002e2e7808 */ /* 0x000fe40006800000 */
[----:B------:R-:W-:Y:S02]  /*130c0*/  FMNMX.FTZ R32, R72, R33, !PT ;  /* 0x0000002148207209 */ /* 0x000fe40007810000 */
[----:B------:R-:W-:Y:S02]  /*130d0*/  ISETP.GT.AND P5, PT, R157, 0x30, P3 ;  /* 0x000000309d00780c */ /* 0x000fe40001fa4270 */
[----:B------:R-:W-:Y:S02]  /*130e0*/  FSEL R39, R39, -INF , !P4 ;  /* 0xff80000027277808 */ /* 0x000fe40006000000 */
[----:B------:R-:W-:-:S02]  /*130f0*/  ISETP.GT.AND P4, PT, R157, 0x21, P3 ;  /* 0x000000219d00780c */ /* 0x000fc40001f84270 */
[----:B------:R-:W-:Y:S02]  /*13100*/  FMNMX.FTZ R33, R73, R32, !PT ;  /* 0x0000002049217209 */ /* 0x000fe40007810000 */
[C---:B------:R-:W-:Y:S02]  /*13110*/  ISETP.LT.OR P5, PT, R158.reuse, 0x31, P5 ;  /* 0x000000319e00780c */ /* 0x040fe40002fa1670 */
[----:B------:R-:W-:Y:S02]  /*13120*/  ISETP.LT.OR P4, PT, R158, 0x22, P4 ;  /* 0x000000229e00780c */ /* 0x000fe40002781670 */
[----:B------:R-:W-:Y:S02]  /*13130*/  FMNMX.FTZ R32, R76, R33, !PT ;  /* 0x000000214c207209 */ /* 0x000fe40007810000 */
[----:B------:R-:W-:Y:S02]  /*13140*/  FSEL R50, R50, -INF , !P5 ;  /* 0xff80000032327808 */ /* 0x000fe40006800000 */
[----:B------:R-:W-:-:S02]  /*13150*/  ISETP.GT.AND P5, PT, R157, 0x38, P3 ;  /* 0x000000389d00780c */ /* 0x000fc40001fa4270 */
[----:B------:R-:W-:Y:S02]  /*13160*/  FSEL R43, R43, -INF , !P4 ;  /* 0xff8000002b2b7808 */ /* 0x000fe40006000000 */
[----:B------:R-:W-:Y:S02]  /*13170*/  ISETP.GT.AND P4, PT, R157, 0x29, P3 ;  /* 0x000000299d00780c */ /* 0x000fe40001f84270 */
[----:B------:R-:W-:Y:S02]  /*13180*/  FMNMX.FTZ R33, R77, R32, !PT ;  /* 0x000000204d217209 */ /* 0x000fe40007810000 */
[C---:B------:R-:W-:Y:S02]  /*13190*/  ISETP.LT.OR P5, PT, R158.reuse, 0x39, P5 ;  /* 0x000000399e00780c */ /* 0x040fe40002fa1670 */
[----:B------:R-:W-:Y:S02]  /*131a0*/  ISETP.LT.OR P4, PT, R158, 0x2a, P4 ;  /* 0x0000002a9e00780c */ /* 0x000fe40002781670 */
[----:B------:R-:W-:-:S02]  /*131b0*/  FMNMX.FTZ R32, R80, R33, !PT ;  /* 0x0000002150207209 */ /* 0x000fc40007810000 */
[----:B------:R-:W-:Y:S02]  /*131c0*/  FSEL R54, R54, -INF , !P5 ;  /* 0xff80000036367808 */ /* 0x000fe40006800000 */
[----:B------:R-:W-:Y:S02]  /*131d0*/  ISETP.GT.AND P5, PT, R157, 0x40, P3 ;  /* 0x000000409d00780c */ /* 0x000fe40001fa4270 */
[----:B------:R-:W-:Y:S02]  /*131e0*/  FSEL R47, R47, -INF , !P4 ;  /* 0xff8000002f2f7808 */ /* 0x000fe40006000000 */
[----:B------:R-:W-:Y:S02]  /*131f0*/  FMNMX.FTZ R33, R81, R32, !PT ;  /* 0x0000002051217209 */ /* 0x000fe40007810000 */
[----:B------:R-:W-:Y:S02]  /*13200*/  ISETP.GT.AND P4, PT, R157, 0x31, P3 ;  /* 0x000000319d00780c */ /* 0x000fe40001f84270 */
[----:B------:R-:W-:-:S02]  /*13210*/  ISETP.LT.OR P5, PT, R158, 0x41, P5 ;  /* 0x000000419e00780c */ /* 0x000fc40002fa1670 */
[----:B------:R-:W-:Y:S02]  /*13220*/  FMNMX.FTZ R32, R84, R33, !PT ;  /* 0x0000002154207209 */ /* 0x000fe40007810000 */
[----:B------:R-:W-:Y:S02]  /*13230*/  ISETP.LT.OR P4, PT, R158, 0x32, P4 ;  /* 0x000000329e00780c */ /* 0x000fe40002781670 */
[----:B------:R-:W-:Y:S02]  /*13240*/  FSEL R58, R58, -INF , !P5 ;  /* 0xff8000003a3a7808 */ /* 0x000fe40006800000 */
[----:B------:R-:W-:Y:S02]  /*13250*/  ISETP.GT.AND P5, PT, R157, 0x48, P3 ;  /* 0x000000489d00780c */ /* 0x000fe40001fa4270 */
[----:B------:R-:W-:Y:S02]  /*13260*/  FMNMX.FTZ R33, R85, R32, !PT ;  /* 0x0000002055217209 */ /* 0x000fe40007810000 */
[----:B------:R-:W-:-:S02]  /*13270*/  FSEL R51, R51, -INF , !P4 ;  /* 0xff80000033337808 */ /* 0x000fc40006000000 */
[C---:B------:R-:W-:Y:S01]  /*13280*/  ISETP.GT.AND P4, PT, R157.reuse, 0x39, P3 ;  /* 0x000000399d00780c */ /* 0x040fe20001f84270 */
[----:B------:R-:W0:Y:S01]  /*13290*/  SHFL.BFLY PT, R32, R33, 0x2, 0x1f ;  /* 0x0c401f0021207f89 */ /* 0x000e2200000e0000 */
[C---:B------:R-:W-:Y:S02]  /*132a0*/  ISETP.LT.OR P5, PT, R158.reuse, 0x49, P5 ;  /* 0x000000499e00780c */ /* 0x040fe40002fa1670 */
[----:B------:R-:W-:Y:S02]  /*132b0*/  ISETP.LT.OR P4, PT, R158, 0x3a, P4 ;  /* 0x0000003a9e00780c */ /* 0x000fe40002781670 */
[----:B------:R-:W-:Y:S02]  /*132c0*/  FSEL R62, R62, -INF , !P5 ;  /* 0xff8000003e3e7808 */ /* 0x000fe40006800000 */
[----:B------:R-:W-:Y:S02]  /*132d0*/  ISETP.GT.AND P5, PT, R157, 0x50, P3 ;  /* 0x000000509d00780c */ /* 0x000fe40001fa4270 */
[----:B------:R-:W-:-:S02]  /*132e0*/  FSEL R55, R55, -INF , !P4 ;  /* 0xff80000037377808 */ /* 0x000fc40006000000 */
[C---:B------:R-:W-:Y:S02]  /*132f0*/  ISETP.GT.AND P4, PT, R157.reuse, 0x41, P3 ;  /* 0x000000419d00780c */ /* 0x040fe40001f84270 */
        /* <DEDUP_REMOVED lines=11> */
[----:B------:R-:W-:Y:S02]  /*133b0*/  ISETP.GT.AND P4, PT, R157, 0x51, P3 ;  /* 0x000000519d00780c */ /* 0x000fe40001f84270 */
[----:B0-----:R-:W-:Y:S02]  /*133c0*/  FMNMX.FTZ R154, R33, R32, !PT ;  /* 0x00000020219a7209 */ /* 0x001fe40007810000 */
[C---:B------:R-:W-:Y:S02]  /*133d0*/  ISETP.LT.OR P5, PT, R158.reuse, 0x61, P5 ;  /* 0x000000619e00780c */ /* 0x040fe40002fa1670 */
[----:B------:R-:W-:Y:S01]  /*133e0*/  ISETP.LT.OR P4, PT, R158, 0x52, P4 ;  /* 0x000000529e00780c */ /* 0x000fe20002781670 */
[----:B------:R-:W0:Y:S01]  /*133f0*/  SHFL.BFLY PT, R155, R154, 0x1, 0x1f ;  /* 0x0c201f009a9b7f89 */ /* 0x000e2200000e0000 */
[----:B------:R-:W-:Y:S02]  /*13400*/  FSEL R74, R74, -INF , !P5 ;  /* 0xff8000004a4a7808 */ /* 0x000fe40006800000 */
[----:B------:R-:W-:-:S02]  /*13410*/  ISETP.GT.AND P5, PT, R157, 0x68, P3 ;  /* 0x000000689d00780c */ /* 0x000fc40001fa4270 */
[----:B------:R-:W-:Y:S02]  /*13420*/  FSEL R67, R67, -INF , !P4 ;  /* 0xff80000043437808 */ /* 0x000fe40006000000 */
[C---:B------:R-:W-:Y:S02]  /*13430*/  ISETP.GT.AND P4, PT, R157.reuse, 0x59, P3 ;  /* 0x000000599d00780c */ /* 0x040fe40001f84270 */
[C---:B------:R-:W-:Y:S02]  /*13440*/  ISETP.LT.OR P5, PT, R158.reuse, 0x69, P5 ;  /* 0x000000699e00780c */ /* 0x040fe40002fa1670 */
[----:B------:R-:W-:Y:S02]  /*13450*/  ISETP.LT.OR P4, PT, R158, 0x5a, P4 ;  /* 0x0000005a9e00780c */ /* 0x000fe40002781670 */
        /* <DEDUP_REMOVED lines=9> */
[----:B------:R-:W-:Y:S02]  /*134f0*/  ISETP.GT.AND P4, PT, R157, 0x69, P3 ;  /* 0x000000699d00780c */ /* 0x000fe40001f84270 */
[----:B------:R-:W-:Y:S02]  /*13500*/  ISETP.LT.OR P5, PT, R158, 0x72, P5 ;  /* 0x000000729e00780c */ /* 0x000fe40002fa1670 */
[----:B0-----:R-:W-:Y:S02]  /*13510*/  FMNMX.FTZ R32, R154, R155, !PT ;  /* 0x0000009b9a207209 */ /* 0x001fe40007810000 */
[----:B------:R-:W-:Y:S02]  /*13520*/  ISETP.LT.OR P4, PT, R158, 0x6a, P4 ;  /* 0x0000006a9e00780c */ /* 0x000fe40002781670 */
[----:B------:R-:W-:Y:S01]  /*13530*/  FSEL R83, R83, -INF , !P5 ;  /* 0xff80000053537808 */ /* 0x000fe20006800000 */
[----:B------:R-:W-:Y:S01]  /*13540*/  FMUL.FTZ R33, R32, UR51 ;  /* 0x0000003320217c20 */ /* 0x000fe20008410000 */
[----:B------:R-:W-:-:S02]  /*13550*/  ISETP.GT.AND P5, PT, R157, RZ, P3 ;  /* 0x000000ff9d00720c */ /* 0x000fc40001fa4270 */
[----:B------:R-:W-:Y:S02]  /*13560*/  FSEL R79, R79, -INF , !P4 ;  /* 0xff8000004f4f7808 */ /* 0x000fe40006000000 */
[----:B------:R-:W-:Y:S02]  /*13570*/  FSETP.NEU.FTZ.AND P4, PT, R32, -INF , PT ;  /* 0xff8000002000780b */ /* 0x000fe40003f9d000 */
[----:B------:R-:W-:Y:S02]  /*13580*/  ISETP.LT.OR P5, PT, R158, 0x1, P5 ;  /* 0x000000019e00780c */ /* 0x000fe40002fa1670 */
[----:B------:R-:W-:Y:S02]  /*13590*/  FSEL R33, R33, RZ, P4 ;  /* 0x000000ff21217208 */ /* 0x000fe40002000000 */
[----:B------:R-:W-:Y:S02]  /*135a0*/  FSEL R26, R26, -INF , !P5 ;  /* 0xff8000001a1a7808 */ /* 0x000fe40006800000 */
[----:B------:R-:W-:Y:S01]  /*135b0*/  ISETP.GT.AND P5, PT, R157, 0x78, P3 ;  /* 0x000000789d00780c */ /* 0x000fe20001fa4270 */
        /* <DEDUP_REMOVED lines=43> */
[----:B------:R-:W-:Y:S01]  /*13870*/  FFMA.FTZ R85, R85, UR51, -R33 ;  /* 0x0000003355557c23 */ /* 0x000fe20008010821 */
[----:B------:R-:W-:Y:S01]  /*13880*/  MUFU.EX2 R180, R180 ;  /* 0x000000b400b47308 */ /* 0x000fe20000000800 */
[----:B------:R-:W-:-:S04]  /*13890*/  FMNMX.FTZ R29, R47, R28, !PT ;  /* 0x0000001c2f1d7209 */ /* 0x000fc80007810000 */
[----:B------:R-:W-:-:S03]  /*138a0*/  FMNMX.FTZ R28, R50, R29, !PT ;  /* 0x0000001d321c7209 */ /* 0x000fc60007810000 */
        /* <DEDUP_REMOVED lines=15> */
[----:B------:R0:W-:Y:S01]  /*139a0*/  MUFU.EX2 R29, R53 ;  /* 0x00000035001d7308 */ /* 0x0001e20000000800 */
[----:B------:R-:W-:-:S04]  /*139b0*/  FMNMX.FTZ R41, R71, R28, !PT ;  /* 0x0000001c47297209 */ /* 0x000fc80007810000 */
[----:B------:R-:W-:-:S03]  /*139c0*/  FMNMX.FTZ R28, R74, R41, !PT ;  /* 0x000000294a1c7209 */ /* 0x000fc60007810000 */
[----:B------:R-:W-:Y:S01]  /*139d0*/  MUFU.EX2 R178, R178 ;  /* 0x000000b200b27308 */ /* 0x000fe20000000800 */
[----:B------:R-:W-:Y:S01]  /*139e0*/  FMNMX.FTZ R41, R75, R28, !PT ;  /* 0x0000001c4b297209 */ /* 0x000fe20007810000 */
[--C-:B------:R-:W-:Y:S01]  /*139f0*/  FFMA.FTZ R28, R57, UR51, -R33.reuse ;  /* 0x00000033391c7c23 */ /* 0x100fe20008010821 */
[----:B0-----:R-:W-:Y:S02]  /*13a00*/  FFMA.FTZ R53, R61, UR51, -R33 ;  /* 0x000000333d357c23 */ /* 0x001fe40008010821 */
        /* <DEDUP_REMOVED lines=8> */
[----:B------:R-:W-:-:S05]  /*13a90*/  FMNMX.FTZ R41, R87, R44, !PT ;  /* 0x0000002c57297209 */ /* 0x000fca0007810000 */
[----:B------:R-:W0:Y:S02]  /*13aa0*/  SHFL.BFLY PT, R44, R41, 0x2, 0x1f ;  /* 0x0c401f00292c7f89 */ /* 0x000e2400000e0000 */
[----:B------:R-:W-:Y:S08]  /*13ab0*/  MUFU.EX2 R174, R174 ;  /* 0x000000ae00ae7308 */ /* 0x000ff00000000800 */
[----:B------:R-:W-:Y:S08]  /*13ac0*/  MUFU.EX2 R37, R37 ;  /* 0x0000002500257308 */ /* 0x000ff00000000800 */
[----:B------:R-:W-:Y:S01]  /*13ad0*/  MUFU.EX2 R168, R168 ;  /* 0x000000a800a87308 */ /* 0x000fe20000000800 */
[----:B0-----:R-:W-:Y:S01]  /*13ae0*/  FMNMX.FTZ R56, R41, R44, !PT ;  /* 0x0000002c29387209 */ /* 0x001fe20007810000 */
[--C-:B------:R-:W-:Y:S01]  /*13af0*/  FFMA.FTZ R41, R80, UR51, -R33.reuse ;  /* 0x0000003350297c23 */ /* 0x100fe20008010821 */
[----:B------:R-:W-:-:S05]  /*13b00*/  FFMA.FTZ R44, R81, UR51, -R33 ;  /* 0x00000033512c7c23 */ /* 0x000fca0008010821 */
[----:B------:R-:W-:Y:S01]  /*13b10*/  MUFU.EX2 R36, R36 ;  /* 0x0000002400247308 */ /* 0x000fe20000000800 */
[----:B------:R-:W0:Y:S07]  /*13b20*/  SHFL.BFLY PT, R57, R56, 0x1, 0x1f ;  /* 0x0c201f0038397f89 */ /* 0x000e2e00000e0000 */
[----:B------:R-:W-:Y:S08]  /*13b30*/  MUFU.EX2 R170, R170 ;  /* 0x000000aa00aa7308 */ /* 0x000ff00000000800 */
[----:B------:R-:W-:Y:S08]  /*13b40*/  MUFU.EX2 R164, R164 ;  /* 0x000000a400a47308 */ /* 0x000ff00000000800 */
[----:B------:R-:W-:Y:S01]  /*13b50*/  MUFU.EX2 R28, R28 ;  /* 0x0000001c001c7308 */ /* 0x000fe20000000800 */
[----:B0-----:R-:W-:-:S02]  /*13b60*/  FMNMX.FTZ R33, R56, R57, !PT ;  /* 0x0000003938217209 */ /* 0x001fc40007810000 */
[----:B------:R-:W-:Y:S02]  /*13b70*/  FSEL R56, R32, RZ, P4 ;  /* 0x000000ff20387208 */ /* 0x000fe40002000000 */
[C---:B------:R-:W-:Y:S01]  /*13b80*/  FSETP.NEU.FTZ.AND P3, PT, R33.reuse, -INF , PT ;  /* 0xff8000002100780b */ /* 0x040fe20003f7d000 */
[----:B------:R-:W-:Y:S02]  /*13b90*/  FMUL.FTZ R57, R33, UR51 ;  /* 0x0000003321397c20 */ /* 0x000fe40008410000 */
[----:B------:R-:W-:Y:S01]  /*13ba0*/  MUFU.EX2 R166, R166 ;  /* 0x000000a600a67308 */ /* 0x000fe20000000800 */
[----:B------:R-:W-:Y:S02]  /*13bb0*/  FADD.FTZ R3, -R56, R3 ;  /* 0x0000000338037221 */ /* 0x000fe40000010100 */
[----:B------:R-:W-:Y:S02]  /*13bc0*/  FSEL R57, R57, RZ, P3 ;  /* 0x000000ff39397208 */ /* 0x000fe40001800000 */
[----:B------:R-:W-:-:S03]  /*13bd0*/  FMUL.FTZ R3, R3, UR51 ;  /* 0x0000003303037c20 */ /* 0x000fc60008410000 */
[----:B------:R-:W-:Y:S01]  /*13be0*/  MUFU.EX2 R53, R53 ;  /* 0x0000003500357308 */ /* 0x000fe20000000800 */
[--C-:B------:R-:W-:Y:S01]  /*13bf0*/  FFMA.FTZ R177, R34, UR51, -R57.reuse ;  /* 0x0000003322b17c23 */ /* 0x100fe20008010839 */
[--C-:B------:R-:W-:Y:S01]  /*13c00*/  FFMA.FTZ R34, R35, UR51, -R57.reuse ;  /* 0x0000003323227c23 */ /* 0x100fe20008010839 */
[----:B------:R-:W-:Y:S01]  /*13c10*/  FSEL R35, R33, RZ, P3 ;  /* 0x000000ff21237208 */ /* 0x000fe20001800000 */
[--C-:B------:R-:W-:Y:S01]  /*13c20*/  FFMA.FTZ R181, R26, UR51, -R57.reuse ;  /* 0x000000331ab57c23 */ /* 0x100fe20008010839 */
[--C-:B------:R-:W-:Y:S01]  /*13c30*/  FFMA.FTZ R61, R27, UR51, -R57.reuse ;  /* 0x000000331b3d7c23 */ /* 0x100fe20008010839 */
[--C-:B------:R-:W-:Y:S01]  /*13c40*/  FFMA.FTZ R183, R30, UR51, -R57.reuse ;  /* 0x000000331eb77c23 */ /* 0x100fe20008010839 */
[--C-:B------:R-:W-:Y:S01]  /*13c50*/  FFMA.FTZ R60, R31, UR51, -R57.reuse ;  /* 0x000000331f3c7c23 */ /* 0x100fe20008010839 */
[----:B------:R-:W-:Y:S01]  /*13c60*/  FADD.FTZ R0, -R35, R0 ;  /* 0x0000000023007221 */ /* 0x000fe20000010100 */
[----:B------:R-:W0:Y:S01]  /*13c70*/  MUFU.EX2 R3, R3 ;  /* 0x0000000300037308 */ /* 0x000e220000000800 */
[--C-:B------:R-:W-:Y:S01]  /*13c80*/  FFMA.FTZ R35, R55, UR51, -R57.reuse ;  /* 0x0000003337237c23 */ /* 0x100fe20008010839 */
[--C-:B------:R-:W-:Y:S01]  /*13c90*/  FFMA.FTZ R179, R38, UR51, -R57.reuse ;  /* 0x0000003326b37c23 */ /* 0x100fe20008010839 */
[----:B------:R-:W-:Y:S01]  /*13ca0*/  FMUL.FTZ R0, R0, UR51 ;  /* 0x0000003300007c20 */ /* 0x000fe20008410000 */
        /* <DEDUP_REMOVED lines=16> */
[----:B------:R-:W-:Y:S01]  /*13db0*/  FFMA.FTZ R51, R67, UR51, -R57 ;  /* 0x0000003343337c23 */ /* 0x000fe20008010839 */
[----:B------:R-:W-:Y:S01]  /*13dc0*/  FADD.FTZ R55, R24, R55 ;  /* 0x0000003718377221 */ /* 0x000fe20000010000 */
[--C-:B------:R-:W-:Y:S01]  /*13dd0*/  FFMA.FTZ R163, R70, UR51, -R57.reuse ;  /* 0x0000003346a37c23 */ /* 0x100fe20008010839 */
[----:B------:R-:W-:Y:S01]  /*13de0*/  FFMA.FTZ R47, R71, UR51, -R57 ;  /* 0x00000033472f7c23 */ /* 0x000fe20008010839 */
[----:B------:R-:W0:Y:S01]  /*13df0*/  MUFU.EX2 R61, R61 ;  /* 0x0000003d003d7308 */ /* 0x000e220000000800 */
[----:B------:R-:W-:Y:S01]  /*13e00*/  FADD.FTZ R58, R182, R55 ;  /* 0x00000037b63a7221 */ /* 0x000fe20000010000 */
[--C-:B------:R-:W-:Y:S01]  /*13e10*/  FFMA.FTZ R157, R74, UR51, -R57.reuse ;  /* 0x000000334a9d7c23 */ /* 0x100fe20008010839 */
[--C-:B------:R-:W-:Y:S01]  /*13e20*/  FFMA.FTZ R46, R75, UR51, -R57.reuse ;  /* 0x000000334b2e7c23 */ /* 0x100fe20008010839 */
[--C-:B------:R-:W-:Y:S01]  /*13e30*/  FFMA.FTZ R159, R78, UR51, -R57.reuse ;  /* 0x000000334e9f7c23 */ /* 0x100fe20008010839 */
[----:B------:R-:W-:Y:S01]  /*13e40*/  FADD.FTZ R55, R25, R58 ;  /* 0x0000003a19377221 */ /* 0x000fe20000010000 */
[--C-:B------:R-:W-:Y:S01]  /*13e50*/  FFMA.FTZ R43, R79, UR51, -R57.reuse ;  /* 0x000000334f2b7c23 */ /* 0x100fe20008010839 */
[----:B------:R-:W-:Y:S01]  /*13e60*/  FFMA.FTZ R39, R82, UR51, -R57 ;  /* 0x0000003352277c23 */ /* 0x000fe20008010839 */
[----:B------:R-:W2:Y:S01]  /*13e70*/  MUFU.EX2 R183, R183 ;  /* 0x000000b700b77308 */ /* 0x000ea20000000800 */
[----:B-1----:R-:W-:Y:S01]  /*13e80*/  FFMA.FTZ R8, R0, R5, R181 ;  /* 0x0000000500087223 */ /* 0x002fe200000100b5 */
[----:B------:R-:W-:Y:S01]  /*13e90*/  FADD.FTZ R58, R176, R55 ;  /* 0x00000037b03a7221 */ /* 0x000fe20000010000 */
[--C-:B------:R-:W-:Y:S01]  /*13ea0*/  FFMA.FTZ R42, R83, UR51, -R57.reuse ;  /* 0x00000033532a7c23 */ /* 0x100fe20008010839 */
[--C-:B------:R-:W-:Y:S01]  /*13eb0*/  FFMA.FTZ R155, R86, UR51, -R57.reuse ;  /* 0x00000033569b7c23 */ /* 0x100fe20008010839 */
[----:B------:R-:W-:Y:S01]  /*13ec0*/  FFMA.FTZ R38, R87, UR51, -R57 ;  /* 0x0000003357267c23 */ /* 0x000fe20008010839 */
[----:B------:R-:W-:-:S02]  /*13ed0*/  FADD.FTZ R55, R153, R58 ;  /* 0x0000003a99377221 */ /* 0x000fc40000010000 */
[----:B------:R-:W1:Y:S01]  /*13ee0*/  MUFU.EX2 R60, R60 ;  /* 0x0000003c003c7308 */ /* 0x000e620000000800 */
[----:B0-----:R-:W-:Y:S01]  /*13ef0*/  FADD.FTZ R8, R61, R8 ;  /* 0x000000083d087221 */ /* 0x001fe20000010000 */
[----:B------:R-:W-:-:S04]  /*13f00*/  FADD.FTZ R55, R178, R55 ;  /* 0x00000037b2377221 */ /* 0x000fc80000010000 */
[----:B------:R-:W-:Y:S02]  /*13f10*/  FADD.FTZ R55, R152, R55 ;  /* 0x0000003798377221 */ /* 0x000fe40000010000 */
[----:B------:R-:W0:Y:S01]  /*13f20*/  MUFU.EX2 R177, R177 ;  /* 0x000000b100b17308 */ /* 0x000e220000000800 */
[----:B--2---:R-:W-:Y:S01]  /*13f30*/  FADD.FTZ R5, R183, R8 ;  /* 0x00000008b7057221 */ /* 0x004fe20000010000 */
[----:B------:R-:W-:-:S04]  /*13f40*/  FADD.FTZ R55, R172, R55 ;  /* 0x00000037ac377221 */ /* 0x000fc80000010000 */
[----:B------:R-:W-:Y:S02]  /*13f50*/  FADD.FTZ R55, R40, R55 ;  /* 0x0000003728377221 */ /* 0x000fe40000010000 */
[----:B------:R-:W2:Y:S01]  /*13f60*/  MUFU.EX2 R34, R34 ;  /* 0x0000002200227308 */ /* 0x000ea20000000800 */
[----:B-1----:R-:W-:Y:S01]  /*13f70*/  FADD.FTZ R8, R60, R5 ;  /* 0x000000053c087221 */ /* 0x002fe20000010000 */
[----:B------:R-:W-:-:S06]  /*13f80*/  FADD.FTZ R58, R174, R55 ;  /* 0x00000037ae3a7221 */ /* 0x000fcc0000010000 */
        /* <DEDUP_REMOVED lines=36> */
[----:B------:R-:W-:-:S06]  /*141d0*/  FADD.FTZ R55, R53, R58 ;  /* 0x0000003a35377221 */ /* 0x000fcc0000010000 */
        /* <DEDUP_REMOVED lines=48> */
[----:B-1----:R-:W-:-:S03]  /*144e0*/  FADD.FTZ R8, R56, R5 ;  /* 0x0000000538087221 */ /* 0x002fc60000010000 */
[----:B0-----:R-:W-:Y:S01]  /*144f0*/  FADD.FTZ R5, R38, R55 ;  /* 0x0000003726057221 */ /* 0x001fe20000010000 */
[----:B------:R-:W-:Y:S06]  /*14500*/  @!P0 BRA `(.L_x_1895) ;  /* 0x0000000000048947 */ /* 0x000fec0003800000 */
[----:B------:R-:W-:Y:S01]  /*14510*/  BPT.TRAP 0x1 ;  /* 0x000000040000795c */ /* 0x000fe20000300000 */
.L_x_1895:
        /* <DEDUP_REMOVED lines=11> */
[-C--:B------:R-:W-:Y:S01]  /*145d0*/  FMUL.FTZ R96, R96, R3.reuse ;  /* 0x0000000360607220 */ /* 0x080fe20000410000 */
[-C--:B------:R-:W-:Y:S01]  /*145e0*/  FMUL.FTZ R97, R97, R3.reuse ;  /* 0x0000000361617220 */ /* 0x080fe20000410000 */
[----:B------:R0:W-:Y:S01]  /*145f0*/  SYNCS.ARRIVE.TRANS64.RED.A1T0 RZ, [R55+URZ], RZ ;  /* 0x000000ff37ff79a7 */ /* 0x0001e2000810043f */
        /* <DEDUP_REMOVED lines=92> */
[----:B------:R-:W-:Y:S01]  /*14bc0*/  F2FP.F16.F32.PACK_AB R155, R38, R155 ;  /* 0x0000009b269b723e */ /* 0x000fe200000000ff */
[----:B0-----:R-:W-:Y:S06]  /*14bd0*/  @P3 BRA `(.L_x_1896) ;  /* 0xffffffcc00283947 */ /* 0x001fec000383ffff */
[----:B------:R-:W-:Y:S02]  /*14be0*/  IMAD.MOV.U32 R0, RZ, RZ, R33 ;  /* 0x000000ffff007224 */ /* 0x000fe400078e0021 */
[----:B------:R-:W-:Y:S02]  /*14bf0*/  IMAD.MOV.U32 R3, RZ, RZ, R32 ;  /* 0x000000ffff037224 */ /* 0x000fe400078e0020 */
[----:B------:R-:W-:Y:S02]  /*14c00*/  IMAD.MOV.U32 R184, RZ, RZ, R216 ;  /* 0x000000ffffb87224 */ /* 0x000fe400078e00d8 */
[----:B------:R-:W-:-:S07]  /*14c10*/  IMAD.MOV.U32 R187, RZ, RZ, R217 ;  /* 0x000000ffffbb7224 */ /* 0x000fce00078e00d9 */
.L_x_1876:
[----:B------:R-:W0:Y:S01]  /*14c20*/  LDC R24, c[0x0][0x448] ;  /* 0x00011200ff187b82 */ /* 0x000e220000000800 */
[----:B------:R-:W-:-:S07]  /*14c30*/  IADD3 R27, R198, 0x1, -R196 ;  /* 0x00000001c61b7810 */ /* 0x000fce0007ffe8c4 */
[----:B------:R-:W1:Y:S01]  /*14c40*/  LDC R28, c[0x0][0x9e4] ;  /* 0x00027900ff1c7b82 */ /* 0x000e620000000800 */
[----:B0-----:R-:W-:Y:S02]  /*14c50*/  ISETP.NE.AND P4, PT, R24, 0x1, PT ;  /* 0x000000011800780c */ /* 0x001fe40003f85270 */
[----:B------:R-:W-:Y:S02]  /*14c60*/  IADD3 R24, R200, 0x7f, RZ ;  /* 0x0000007fc8187810 */ /* 0x000fe40007ffe0ff */
[----:B-1----:R-:W-:-:S09]  /*14c70*/  ISETP.GE.AND P5, PT, R28, 0x1, PT ;  /* 0x000000011c00780c */ /* 0x002fd20003fa6270 */
[----:B------:R-:W0:Y:S08]  /*14c80*/  @P4 LDC R25, c[0x0][0x44c] ;  /* 0x00011300ff194b82 */ /* 0x000e300000000800 */
[----:B------:R-:W1:Y:S01]  /*14c90*/  @P4 LDC R26, c[0x0][0x450] ;  /* 0x00011400ff1a4b82 */ /* 0x000e620000000800 */
[----:B0-----:R-:W-:-:S05]  /*14ca0*/  @P4 IMAD.HI.U32 R25, R24, R25, RZ ;  /* 0x0000001918194227 */ /* 0x001fca00078e00ff */
[----:B-1----:R-:W-:-:S05]  /*14cb0*/  @P4 SHF.R.U32.HI R24, RZ, R26, R25 ;  /* 0x0000001aff184219 */ /* 0x002fca0000011619 */
[----:B------:R-:W-:-:S04]  /*14cc0*/  IMAD.IADD R24, R27, 0x1, R24 ;  /* 0x000000011b187824 */ /* 0x000fc800078e0218 */
[----:B------:R-:W-:Y:S01]  /*14cd0*/  VIADD R26, R24, -UR50 ;  /* 0x80000032181a7c36 */ /* 0x000fe20008000000 */
        /* <DEDUP_REMOVED lines=12> */
.L_x_1899:
[----:B------:R-:W-:-:S13]  /*14da0*/  ISETP.NE.AND P1, PT, R28, 0x1, PT ;  /* 0x000000011c00780c */ /* 0x000fda0003f25270 */
[----:B------:R-:W0:Y:S02]  /*14db0*/  @P1 LDC.64 R24, c[0x0][0x9e8] ;  /* 0x00027a00ff181b82 */ /* 0x000e240000000a00 */
[----:B0-----:R-:W-:-:S05]  /*14dc0*/  @P1 IMAD.HI.U32 R24, R27, R24, RZ ;  /* 0x000000181b181227 */ /* 0x001fca00078e00ff */
[----:B------:R-:W-:-:S07]  /*14dd0*/  @P1 SHF.R.U32.HI R27, RZ, R25, R24 ;  /* 0x00000019ff1b1219 */ /* 0x000fce0000011618 */
.L_x_1900:
[----:B------:R-:W-:Y:S05]  /*14de0*/  BSYNC B0 ;  /* 0x0000000000007941 */ /* 0x000fea0003800000 */
.L_x_1898:
[----:B------:R-:W-:-:S05]  /*14df0*/  IMAD R27, R27, R28, RZ ;  /* 0x0000001c1b1b7224 */ /* 0x000fca00078e02ff */
[----:B------:R-:W-:-:S07]  /*14e00*/  VIMNMX R26, R26, R27, !PT ;  /* 0x0000001b1a1a7248 */ /* 0x000fce0007fe0100 */
.L_x_1897:
[----:B------:R-:W-:-:S05]  /*14e10*/  VIADD R26, R26, 0x7f ;  /* 0x0000007f1a1a7836 */ /* 0x000fca0000000000 */
[----:B------:R-:W-:-:S04]  /*14e20*/  SHF.R.S32.HI R25, RZ, 0x1f, R26 ;  /* 0x0000001fff197819 */ /* 0x000fc8000001141a */
[----:B------:R-:W-:-:S04]  /*14e30*/  LEA.HI R25, R25, R26, RZ, 0x7 ;  /* 0x0000001a19197211 */ /* 0x000fc800078f38ff */
[----:B------:R-:W-:-:S04]  /*14e40*/  SHF.R.S32.HI R25, RZ, 0x7, R25 ;  /* 0x00000007ff197819 */ /* 0x000fc80000011419 */
[----:B------:R-:W-:-:S04]  /*14e50*/  VIMNMX R215, R208, R25, !PT ;  /* 0x00000019d0d77248 */ /* 0x000fc80007fe0100 */
[----:B------:R-:W-:-:S13]  /*14e60*/  ISETP.GE.AND P1, PT, R4, R215, PT ;  /* 0x000000d70400720c */ /* 0x000fda0003f26270 */
[----:B------:R-:W-:Y:S05]  /*14e70*/  @!P1 BRA `(.L_x_1901) ;  /* 0x0000002000dc9947 */ /* 0x000fea0003800000 */
[----:B------:R-:W-:Y:S02]  /*14e80*/  IMAD.MOV.U32 R216, RZ, RZ, R0 ;  /* 0x000000ffffd87224 */ /* 0x000fe400078e0000 */
[----:B------:R-:W-:Y:S02]  /*14e90*/  IMAD.MOV.U32 R217, RZ, RZ, R3 ;  /* 0x000000ffffd97224 */ /* 0x000fe400078e0003 */
[----:B------:R-:W-:Y:S02]  /*14ea0*/  IMAD.MOV.U32 R206, RZ, RZ, R187 ;  /* 0x000000ffffce7224 */ /* 0x000fe400078e00bb */
[----:B------:R-:W-:-:S07]  /*14eb0*/  IMAD.MOV.U32 R218, RZ, RZ, R184 ;  /* 0x000000ffffda7224 */ /* 0x000fce00078e00b8 */
.L_x_1913:
        /* <DEDUP_REMOVED lines=8> */
.L_x_1903:
[----:B------:R-:W-:-:S05]  /*14f40*/  VIADD R0, R218, 0x1 ;  /* 0x00000001da007836 */ /* 0x000fca0000000000 */
[----:B------:R-:W-:-:S04]  /*14f50*/  ISETP.NE.AND P2, PT, R0, 0x2, PT ;  /* 0x000000020000780c */ /* 0x000fc80003f45270 */
[----:B------:R-:W-:Y:S02]  /*14f60*/  SEL R3, R0, RZ, P2 ;  /* 0x000000ff00037207 */ /* 0x000fe40001000000 */
[----:B------:R-:W-:Y:S02]  /*14f70*/  SHF.L.U32 R0, R187, 0x1f, RZ ;  /* 0x0000001fbb007819 */ /* 0x000fe400000006ff */
[----:B------:R-:W-:-:S04]  /*14f80*/  LEA R3, R3, R18, 0x3 ;  /* 0x0000001203037211 */ /* 0x000fc800078e18ff */
[----:B------:R0:W1:Y:S01]  /*14f90*/  SYNCS.PHASECHK.TRANS64.TRYWAIT P2, [R3+URZ+0x28830], R0 ;  /* 0x02883000030075a7 */ /* 0x000062000804017f */
[----:B------:R-:W-:Y:S05]  /*14fa0*/  @!P0 BRA `(.L_x_1904) ;  /* 0x0000000000048947 */ /* 0x000fea0003800000 */
[----:B------:R-:W-:Y:S01]  /*14fb0*/  BPT.TRAP 0x1 ;  /* 0x000000040000795c */ /* 0x000fe20000300000 */
.L_x_1904:
[----:B------:R-:W-:Y:S04]  /*14fc0*/  BSSY B0, `(.L_x_1902) ;  /* 0x0000004000007945 */ /* 0x000fe80003800000 */
[----:B-1----:R-:W-:Y:S05]  /*14fd0*/  @P2 BRA `(.L_x_1905) ;  /* 0x0000000000082947 */ /* 0x002fea0003800000 */
[----:B------:R-:W1:Y:S02]  /*14fe0*/  SYNCS.PHASECHK.TRANS64.TRYWAIT P2, [R3+URZ+0x28830], R0 ;  /* 0x02883000030075a7 */ /* 0x000e64000804017f */
[----:B-1----:R-:W-:Y:S05]  /*14ff0*/  @!P2 BRA `(.L_x_1906) ;  /* 0x000001340038a947 */ /* 0x002fea0003800000 */
.L_x_1905:
[----:B------:R-:W-:Y:S05]  /*15000*/  BSYNC B0 ;  /* 0x0000000000007941 */ /* 0x000fea0003800000 */
.L_x_1902:
[----:B01----:R-:W0:Y:S01]  /*15010*/  S2R R0, SR_TID.X ;  /* 0x0000000000007919 */ /* 0x003e220000002100 */
[----:B------:R-:W-:Y:S01]  /*15020*/  VIADD R184, R218, 0x1 ;  /* 0x00000001dab87836 */ /* 0x000fe20000000000 */
[----:B------:R-:W-:Y:S05]  /*15030*/  WARPSYNC.ALL ;  /* 0x0000000000007948 */ /* 0x000fea0003800000 */
[----:B------:R-:W-:Y:S01]  /*15040*/  ISETP.NE.AND P2, PT, R184, 0x2, PT ;  /* 0x00000002b800780c */ /* 0x000fe20003f45270 */
[----:B------:R-:W-:Y:S01]  /*15050*/  IMAD.MOV.U32 R25, RZ, RZ, 0x40000040 ;  /* 0x40000040ff197424 */ /* 0x000fe200078e00ff */
[----:B------:R-:W-:Y:S01]  /*15060*/  R2UR UR8, R6 ;  /* 0x00000000060872ca */ /* 0x000fe200000e0000 */
[----:B------:R-:W-:Y:S01]  /*15070*/  IMAD.MOV.U32 R29, RZ, RZ, 0x40000040 ;  /* 0x40000040ff1d7424 */ /* 0x000fe200078e00ff */
[----:B------:R-:W-:Y:S01]  /*15080*/  SEL R184, R184, RZ, P2 ;  /* 0x000000ffb8b87207 */ /* 0x000fe20001000000 */
[----:B------:R-:W-:Y:S01]  /*15090*/  IMAD.MOV.U32 R27, RZ, RZ, 0x40000040 ;  /* 0x40000040ff1b7424 */ /* 0x000fe200078e00ff */
[----:B------:R-:W-:Y:S01]  /*150a0*/  R2UR UR11, R25 ;  /* 0x00000000190b72ca */ /* 0x000fe200000e0000 */
[----:B------:R-:W-:Y:S01]  /*150b0*/  IMAD.MOV.U32 R31, RZ, RZ, 0x40000040 ;  /* 0x40000040ff1f7424 */ /* 0x000fe200078e00ff */
[----:B------:R-:W-:Y:S01]  /*150c0*/  R2UR UR9, R7 ;  /* 0x00000000070972ca */ /* 0x000fe200000e0000 */
[----:B------:R-:W-:Y:S01]  /*150d0*/  IMAD R24, R184, 0x800, R9 ;  /* 0x00000800b8187824 */ /* 0x000fe200078e0209 */
[----:B------:R-:W-:-:S02]  /*150e0*/  R2UR UR15, R29 ;  /* 0x000000001d0f72ca */ /* 0x000fc400000e0000 */
[----:B------:R-:W-:Y:S01]  /*150f0*/  R2UR UR19, R27 ;  /* 0x000000001b1372ca */ /* 0x000fe200000e0000 */
[C---:B------:R-:W-:Y:S01]  /*15100*/  VIADD R28, R24.reuse, 0x2 ;  /* 0x00000002181c7836 */ /* 0x040fe20000000000 */
[C---:B------:R-:W-:Y:S01]  /*15110*/  R2UR UR10, R24.reuse ;  /* 0x00000000180a72ca */ /* 0x040fe200000e0000 */
[C---:B------:R-:W-:Y:S01]  /*15120*/  VIADD R26, R24.reuse, 0x4 ;  /* 0x00000004181a7836 */ /* 0x040fe20000000000 */
[----:B------:R-:W-:Y:S01]  /*15130*/  R2UR UR23, R29 ;  /* 0x000000001d1772ca */ /* 0x000fe200000e0000 */
[----:B------:R-:W-:Y:S01]  /*15140*/  VIADD R30, R24, 0x404 ;  /* 0x00000404181e7836 */ /* 0x000fe20000000000 */
[----:B------:R-:W-:Y:S01]  /*15150*/  R2UR UR14, R28 ;  /* 0x000000001c0e72ca */ /* 0x000fe200000e0000 */
[----:B------:R-:W-:Y:S01]  /*15160*/  VIADD R28, R24, 0x6 ;  /* 0x00000006181c7836 */ /* 0x000fe20000000000 */
[----:B------:R-:W-:Y:S02]  /*15170*/  R2UR UR18, R26 ;  /* 0x000000001a1272ca */ /* 0x000fe400000e0000 */
[----:B------:R-:W-:-:S02]  /*15180*/  IADD3 R26, R24, 0x400, RZ ;  /* 0x00000400181a7810 */ /* 0x000fc40007ffe0ff */
[----:B------:R-:W-:Y:S01]  /*15190*/  R2UR UR22, R28 ;  /* 0x000000001c1672ca */ /* 0x000fe200000e0000 */
[C---:B------:R-:W-:Y:S01]  /*151a0*/  VIADD R28, R24.reuse, 0x402 ;  /* 0x00000402181c7836 */ /* 0x040fe20000000000 */
[----:B0-----:R-:W-:Y:S01]  /*151b0*/  SHF.R.U32.HI R0, RZ, 0x7, R0 ;  /* 0x00000007ff007819 */ /* 0x001fe20000011600 */
[----:B------:R-:W-:Y:S01]  /*151c0*/  VIADD R24, R24, 0x406 ;  /* 0x0000040618187836 */ /* 0x000fe20000000000 */
[----:B------:R-:W-:Y:S02]  /*151d0*/  R2UR UR26, R26 ;  /* 0x000000001a1a72ca */ /* 0x000fe400000e0000 */
[----:B------:R-:W-:Y:S01]  /*151e0*/  R2UR UR27, R27 ;  /* 0x000000001b1b72ca */ /* 0x000fe200000e0000 */
[----:B------:R-:W-:Y:S01]  /*151f0*/  VIADD R0, R0, 0x8 ;  /* 0x0000000800007836 */ /* 0x000fe20000000000 */
[----:B------:R-:W-:Y:S02]  /*15200*/  R2UR UR30, R28 ;  /* 0x000000001c1e72ca */ /* 0x000fe400000e0000 */
[----:B------:R-:W-:-:S02]  /*15210*/  R2UR UR31, R29 ;  /* 0x000000001d1f72ca */ /* 0x000fc400000e0000 */
[----:B------:R0:W-:Y:S01]  /*15220*/  BAR.SYNC.DEFER_BLOCKING R0, 0x100 ;  /* 0x000400000000751d */ /* 0x0001e20000010000 */
[----:B------:R-:W-:Y:S02]  /*15230*/  R2UR UR34, R30 ;  /* 0x000000001e2272ca */ /* 0x000fe400000e0000 */
[----:B------:R-:W-:Y:S02]  /*15240*/  R2UR UR35, R31 ;  /* 0x000000001f2372ca */ /* 0x000fe400000e0000 */
[----:B------:R-:W-:Y:S02]  /*15250*/  R2UR UR46, R24 ;  /* 0x00000000182e72ca */ /* 0x000fe400000e0000 */
[----:B------:R-:W-:Y:S02]  /*15260*/  R2UR UR47, R25 ;  /* 0x00000000192f72ca */ /* 0x000fe400000e0000 */
[----:B------:R-:W-:Y:S02]  /*15270*/  R2UR UR12, R194 ;  /* 0x00000000c20c72ca */ /* 0x000fe400000e0000 */
[----:B------:R-:W-:-:S02]  /*15280*/  R2UR UR13, R195 ;  /* 0x00000000c30d72ca */ /* 0x000fc400000e0000 */
[----:B------:R-:W-:Y:S02]  /*15290*/  R2UR UR16, R192 ;  /* 0x00000000c01072ca */ /* 0x000fe400000e0000 */
        /* <DEDUP_REMOVED lines=38> */
.L_x_1908:
[----:B------:R-:W-:Y:S01]  /*15500*/  SHF.L.U32 R0, R206, 0x1f, RZ ;  /* 0x0000001fce007819 */ /* 0x000fe200000006ff */
[----:B------:R-:W-:-:S04]  /*15510*/  IMAD R3, R218, 0x8, R18 ;  /* 0x00000008da037824 */ /* 0x000fc800078e0212 */
[----:B------:R0:W1:Y:S01]  /*15520*/  SYNCS.PHASECHK.TRANS64.TRYWAIT P1, [R3+URZ+0x28850], R0 ;  /* 0x02885000030075a7 */ /* 0x000062000802017f */
[----:B------:R-:W-:Y:S05]  /*15530*/  @!P0 BRA `(.L_x_1909) ;  /* 0x0000000000048947 */ /* 0x000fea0003800000 */
[----:B------:R-:W-:Y:S01]  /*15540*/  BPT.TRAP 0x1 ;  /* 0x000000040000795c */ /* 0x000fe20000300000 */
.L_x_1909:
[----:B-1----:R-:W-:Y:S05]  /*15550*/  @P1 BRA `(.L_x_1907) ;  /* 0x0000000000081947 */ /* 0x002fea0003800000 */
[----:B------:R-:W1:Y:S02]  /*15560*/  SYNCS.PHASECHK.TRANS64.TRYWAIT P1, [R3+URZ+0x28850], R0 ;  /* 0x02885000030075a7 */ /* 0x000e64000802017f */
[----:B-1----:R-:W-:Y:S05]  /*15570*/  @!P1 BRA `(.L_x_1910) ;  /* 0x0000012c00ec9947 */ /* 0x002fea0003800000 */
.L_x_1907:
[----:B01----:R-:W-:Y:S01]  /*15580*/  VIADD R0, R18, 0x400 ;  /* 0x0000040012007836 */ /* 0x003fe20000000000 */
[----:B------:R-:W-:Y:S05]  /*15590*/  WARPSYNC.ALL ;  /* 0x0000000000007948 */ /* 0x000fea0003800000 */
[----:B------:R-:W-:Y:S01]  /*155a0*/  SHF.R.U32.HI R0, RZ, 0x4, R0 ;  /* 0x00000004ff007819 */ /* 0x000fe20000011600 */
[----:B------:R-:W-:Y:S01]  /*155b0*/  IMAD.MOV.U32 R207, RZ, RZ, 0x40000040 ;  /* 0x40000040ffcf7424 */ /* 0x000fe200078e00ff */
[----:B------:R-:W-:-:S06]  /*155c0*/  WARPGROUP.ARRIVE ;  /* 0x00000000000079c5 */ /* 0x000fcc0000000000 */
[----:B------:R-:W0:Y:S01]  /*155d0*/  S2R R3, SR_TID.X ;  /* 0x0000000000037919 */ /* 0x000e220000002100 */
[----:B------:R-:W-:Y:S02]  /*155e0*/  LOP3.LUT R0, R0, 0x3fff, RZ, 0xc0, !PT ;  /* 0x00003fff00007812 */ /* 0x000fe400078ec0ff */
[----:B------:R-:W-:Y:S01]  /*155f0*/  R2UR UR11, R207 ;  /* 0x00000000cf0b72ca */ /* 0x000fe200000e0000 */
[----:B------:R-:W-:Y:S01]  /*15600*/  IMAD.MOV.U32 R207, RZ, RZ, 0x40000040 ;  /* 0x40000040ffcf7424 */ /* 0x000fe200078e00ff */
[----:B------:R-:W-:-:S05]  /*15610*/  LOP3.LUT R0, R0, 0x4000000, RZ, 0xfc, !PT ;  /* 0x0400000000007812 */ /* 0x000fca00078efcff */
[----:B------:R-:W-:-:S05]  /*15620*/  IMAD R206, R218, 0x800, R0 ;  /* 0x00000800dace7824 */ /* 0x000fca00078e0200 */
[----:B------:R-:W-:-:S13]  /*15630*/  R2UR UR10, R206 ;  /* 0x00000000ce0a72ca */ /* 0x000fda00000e0000 */
[----:B------:R-:W-:Y:S01]  /*15640*/  HGMMA.64x128x16.F32 R88, R180, gdesc[UR8].tnspB, R88, gsb0 ;  /* 0x41e00008b4587df0 */ /* 0x000fe20008000858 */
[----:B0-----:R-:W-:-:S04]  /*15650*/  SHF.R.U32.HI R3, RZ, 0x7, R3 ;  /* 0x00000007ff037819 */ /* 0x001fc80000011603 */
[----:B------:R-:W-:Y:S01]  /*15660*/  IADD3 R0, -R3, 0xb, RZ ;  /* 0x0000000b03007810 */ /* 0x000fe20007ffe1ff */
        /* <DEDUP_REMOVED lines=36> */
[----:B------:R-:W-:Y:S01]  /*158b0*/  IMAD.MOV.U32 R161, RZ, RZ, 0x40000040 ;  /* 0x40000040ffa17424 */ /* 0x000fe200078e00ff */
[C---:B------:R-:W-:Y:S01]  /*158c0*/  IADD3 R160, R206.reuse, 0x300, RZ ;  /* 0x00000300cea07810 */ /* 0x040fe20007ffe0ff */
[----:B------:R-:W-:Y:S01]  /*158d0*/  WARPGROUP.ARRIVE ;  /* 0x00000000000079c5 */ /* 0x000fe20000000000 */
[----:B------:R-:W-:Y:S02]  /*158e0*/  VIADD R206, R206, 0x380 ;  /* 0x00000380cece7836 */ /* 0x000fe40000000000 */
        /* <DEDUP_REMOVED lines=9> */
[----:B------:R0:W-:Y:S06]  /*15980*/  BAR.ARV R0, 0x100 ;  /* 0x000400000000751d */ /* 0x0001ec0000002000 */
[----:B------:R-:W-:Y:S05]  /*15990*/  @!P0 BRA `(.L_x_1911) ;  /* 0x0000000000048947 */ /* 0x000fea0003800000 */
[----:B------:R-:W-:Y:S01]  /*159a0*/  BPT.TRAP 0x1 ;  /* 0x000000040000795c */ /* 0x000fe20000300000 */
.L_x_1911:
[----:B0-----:R-:W-:Y:S01]  /*159b0*/  FMNMX.FTZ R0, R24, R217, !PT ;  /* 0x000000d918007209 */ /* 0x001fe20007810000 */
[----:B------:R-:W-:-:S03]  /*159c0*/  UMOV UR51, UR6 ;  /* 0x0000000600337c82 */ /* 0x000fc60008000000 */
[----:B------:R-:W-:Y:S02]  /*159d0*/  FMNMX.FTZ R3, R25, R0, !PT ;  /* 0x0000000019037209 */ /* 0x000fe40007810000 */
[----:B------:R-:W-:-:S04]  /*159e0*/  FMNMX.FTZ R0, R26, R216, !PT ;  /* 0x000000d81a007209 */ /* 0x000fc80007810000 */
        /* <DEDUP_REMOVED lines=69> */
[C---:B------:R-:W-:Y:S01]  /*15e40*/  FMUL.FTZ R152, R3.reuse, UR51 ;  /* 0x0000003303987c20 */ /* 0x040fe20008410000 */
[----:B------:R-:W-:Y:S01]  /*15e50*/  FADD.FTZ R156, -R3, R217 ;  /* 0x000000d9039c7221 */ /* 0x000fe20000010100 */
[----:B------:R-:W-:Y:S02]  /*15e60*/  FADD.FTZ R153, -R0, R216 ;  /* 0x000000d800997221 */ /* 0x000fe40000010100 */
[--C-:B------:R-:W-:Y:S01]  /*15e70*/  FFMA.FTZ R170, R52, UR51, -R152.reuse ;  /* 0x0000003334aa7c23 */ /* 0x100fe20008010898 */
[----:B------:R-:W-:Y:S01]  /*15e80*/  FMUL.FTZ R52, R0, UR51 ;  /* 0x0000003300347c20 */ /* 0x000fe20008410000 */
[----:B------:R-:W-:Y:S01]  /*15e90*/  FFMA.FTZ R180, R24, UR51, -R152 ;  /* 0x0000003318b47c23 */ /* 0x000fe20008010898 */
[----:B------:R-:W-:Y:S01]  /*15ea0*/  FMUL.FTZ R153, R153, UR51 ;  /* 0x0000003399997c20 */ /* 0x000fe20008410000 */
[----:B------:R-:W-:Y:S01]  /*15eb0*/  FMUL.FTZ R156, R156, UR51 ;  /* 0x000000339c9c7c20 */ /* 0x000fe20008410000 */
[----:B------:R-:W-:Y:S01]  /*15ec0*/  FFMA.FTZ R181, R26, UR51, -R52 ;  /* 0x000000331ab57c23 */ /* 0x000fe20008010834 */
[----:B------:R-:W-:Y:S01]  /*15ed0*/  FFMA.FTZ R161, R25, UR51, -R152 ;  /* 0x0000003319a17c23 */ /* 0x000fe20008010898 */
[----:B------:R0:W-:Y:S01]  /*15ee0*/  MUFU.EX2 R207, R153 ;  /* 0x0000009900cf7308 */ /* 0x0001e20000000800 */
[----:B------:R-:W-:-:S02]  /*15ef0*/  IMAD R26, R184, 0x8, R18 ;  /* 0x00000008b81a7824 */ /* 0x000fc400078e0212 */
[----:B------:R-:W-:Y:S01]  /*15f00*/  FFMA.FTZ R182, R28, UR51, -R152 ;  /* 0x000000331cb67c23 */ /* 0x000fe20008010898 */
[--C-:B------:R-:W-:Y:S01]  /*15f10*/  FFMA.FTZ R183, R30, UR51, -R52.reuse ;  /* 0x000000331eb77c23 */ /* 0x100fe20008010834 */
[--C-:B------:R-:W-:Y:S01]  /*15f20*/  FFMA.FTZ R177, R34, UR51, -R52.reuse ;  /* 0x0000003322b17c23 */ /* 0x100fe20008010834 */
[----:B------:R-:W-:Y:S01]  /*15f30*/  FFMA.FTZ R34, R39, UR51, -R52 ;  /* 0x0000003327227c23 */ /* 0x000fe20008010834 */
[----:B------:R-:W-:Y:S02]  /*15f40*/  VIADD R26, R26, 0x28840 ;  /* 0x000288401a1a7836 */ /* 0x000fe40000000000 */
[--C-:B------:R-:W-:Y:S01]  /*15f50*/  FFMA.FTZ R159, R29, UR51, -R152.reuse ;  /* 0x000000331d9f7c23 */ /* 0x100fe20008010898 */
[----:B------:R-:W-:Y:S01]  /*15f60*/  MUFU.EX2 R206, R156 ;  /* 0x0000009c00ce7308 */ /* 0x000fe20000000800 */
[--C-:B0-----:R-:W-:Y:S01]  /*15f70*/  FFMA.FTZ R153, R41, UR51, -R152.reuse ;  /* 0x0000003329997c23 */ /* 0x101fe20008010898 */
[----:B------:R-:W-:Y:S01]  /*15f80*/  FFMA.FTZ R41, R49, UR51, -R152 ;  /* 0x0000003331297c23 */ /* 0x000fe20008010898 */
[----:B------:R-:W-:Y:S01]  /*15f90*/  FFMA.FTZ R49, R27, UR51, -R52 ;  /* 0x000000331b317c23 */ /* 0x000fe20008010834 */
[----:B------:R-:W-:-:S02]  /*15fa0*/  IMAD.U32 R39, RZ, RZ, UR38 ;  /* 0x00000026ff277e24 */ /* 0x000fc4000f8e00ff */
[----:B------:R-:W-:Y:S01]  /*15fb0*/  FFMA.FTZ R168, R48, UR51, -R152 ;  /* 0x0000003330a87c23 */ /* 0x000fe20008010898 */
[----:B------:R-:W-:Y:S01]  /*15fc0*/  FFMA.FTZ R48, R31, UR51, -R52 ;  /* 0x000000331f307c23 */ /* 0x000fe20008010834 */
[----:B------:R-:W-:Y:S01]  /*15fd0*/  FFMA.FTZ R176, R32, UR51, -R152 ;  /* 0x0000003320b07c23 */ /* 0x000fe20008010898 */
[----:B------:R-:W0:Y:S01]  /*15fe0*/  MUFU.EX2 R180, R180 ;  /* 0x000000b400b47308 */ /* 0x000e220000000800 */
[----:B------:R-:W-:Y:S01]  /*15ff0*/  PRMT R26, R39, 0x654, R26 ;  /* 0x00000654271a7816 */ /* 0x000fe2000000001a */
[--C-:B------:R-:W-:Y:S01]  /*16000*/  FFMA.FTZ R179, R38, UR51, -R52.reuse ;  /* 0x0000003326b37c23 */ /* 0x100fe20008010834 */
[----:B------:R-:W-:Y:S01]  /*16010*/  FFMA.FTZ R38, R55, UR51, -R52 ;  /* 0x0000003337267c23 */ /* 0x000fe20008010834 */
[--C-:B------:R-:W-:Y:S01]  /*16020*/  FFMA.FTZ R157, R33, UR51, -R152.reuse ;  /* 0x00000033219d7c23 */ /* 0x100fe20008010898 */
[----:B------:R-:W-:Y:S01]  /*16030*/  FFMA.FTZ R172, R40, UR51, -R152 ;  /* 0x0000003328ac7c23 */ /* 0x000fe20008010898 */
[----:B------:R-:W-:Y:S01]  /*16040*/  FFMA.FTZ R35, R35, UR51, -R52 ;  /* 0x0000003323237c23 */ /* 0x000fe20008010834 */
[----:B------:R1:W-:Y:S01]  /*16050*/  SYNCS.ARRIVE.TRANS64.RED.A1T0 RZ, [R26+URZ], RZ ;  /* 0x000000ff1aff79a7 */ /* 0x0003e2000810043f */
[----:B------:R-:W2:Y:S01]  /*16060*/  MUFU.EX2 R181, R181 ;  /* 0x000000b500b57308 */ /* 0x000ea20000000800 */
[--C-:B------:R-:W-:Y:S01]  /*16070*/  FFMA.FTZ R40, R53, UR51, -R152.reuse ;  /* 0x0000003335287c23 */ /* 0x100fe20008010898 */
[----:B------:R-:W-:Y:S01]  /*16080*/  FFMA.FTZ R164, R56, UR51, -R152 ;  /* 0x0000003338a47c23 */ /* 0x000fe20008010898 */
[--C-:B------:R-:W-:Y:S01]  /*16090*/  FFMA.FTZ R173, R42, UR51, -R52.reuse ;  /* 0x000000332aad7c23 */ /* 0x100fe20008010834 */
[--C-:B------:R-:W-:Y:S01]  /*160a0*/  FFMA.FTZ R31, R43, UR51, -R52.reuse ;  /* 0x000000332b1f7c23 */ /* 0x100fe20008010834 */
[--C-:B------:R-:W-:Y:S01]  /*160b0*/  FFMA.FTZ R175, R46, UR51, -R52.reuse ;  /* 0x000000332eaf7c23 */ /* 0x100fe20008010834 */
[--C-:B------:R-:W-:Y:S01]  /*160c0*/  FFMA.FTZ R30, R47, UR51, -R52.reuse ;  /* 0x000000332f1e7c23 */ /* 0x100fe20008010834 */
[--C-:B------:R-:W-:Y:S01]  /*160d0*/  FFMA.FTZ R169, R50, UR51, -R52.reuse ;  /* 0x0000003332a97c23 */ /* 0x100fe20008010834 */
[----:B------:R-:W3:Y:S01]  /*160e0*/  MUFU.EX2 R161, R161 ;  /* 0x000000a100a17308 */ /* 0x000ee20000000800 */
[--C-:B------:R-:W-:Y:S01]  /*160f0*/  FFMA.FTZ R27, R51, UR51, -R52.reuse ;  /* 0x00000033331b7c23 */ /* 0x100fe20008010834 */
[--C-:B------:R-:W-:Y:S01]  /*16100*/  FFMA.FTZ R171, R54, UR51, -R52.reuse ;  /* 0x0000003336ab7c23 */ /* 0x100fe20008010834 */
[--C-:B------:R-:W-:Y:S01]  /*16110*/  FFMA.FTZ R165, R58, UR51, -R52.reuse ;  /* 0x000000333aa57c23 */ /* 0x100fe20008010834 */
[--C-:B------:R-:W-:Y:S01]  /*16120*/  FFMA.FTZ R53, R59, UR51, -R52.reuse ;  /* 0x000000333b357c23 */ /* 0x100fe20008010834 */
[--C-:B------:R-:W-:Y:S01]  /*16130*/  FFMA.FTZ R167, R62, UR51, -R52.reuse ;  /* 0x000000333ea77c23 */ /* 0x100fe20008010834 */
[--C-:B------:R-:W-:Y:S01]  /*16140*/  FFMA.FTZ R56, R63, UR51, -R52.reuse ;  /* 0x000000333f387c23 */ /* 0x100fe20008010834 */
[--C-:B------:R-:W-:Y:S01]  /*16150*/  FFMA.FTZ R54, R66, UR51, -R52.reuse ;  /* 0x0000003342367c23 */ /* 0x100fe20008010834 */
[----:B------:R-:W4:Y:S01]  /*16160*/  MUFU.EX2 R49, R49 ;  /* 0x0000003100317308 */ /* 0x000f220000000800 */
[--C-:B------:R-:W-:Y:S01]  /*16170*/  FFMA.FTZ R55, R67, UR51, -R52.reuse ;  /* 0x0000003343377c23 */ /* 0x100fe20008010834 */
[--C-:B------:R-:W-:Y:S01]  /*16180*/  FFMA.FTZ R163, R70, UR51, -R52.reuse ;  /* 0x0000003346a37c23 */ /* 0x100fe20008010834 */
[--C-:B------:R-:W-:Y:S01]  /*16190*/  FFMA.FTZ R71, R71, UR51, -R52.reuse ;  /* 0x0000003347477c23 */ /* 0x100fe20008010834 */
[--C-:B------:R-:W-:Y:S01]  /*161a0*/  FFMA.FTZ R50, R74, UR51, -R52.reuse ;  /* 0x000000334a327c23 */ /* 0x100fe20008010834 */
[--C-:B------:R-:W-:Y:S01]  /*161b0*/  FFMA.FTZ R51, R75, UR51, -R52.reuse ;  /* 0x000000334b337c23 */ /* 0x100fe20008010834 */
[--C-:B------:R-:W-:Y:S01]  /*161c0*/  FFMA.FTZ R46, R78, UR51, -R52.reuse ;  /* 0x000000334e2e7c23 */ /* 0x100fe20008010834 */
[--C-:B------:R-:W-:Y:S01]  /*161d0*/  FFMA.FTZ R47, R79, UR51, -R52.reuse ;  /* 0x000000334f2f7c23 */ /* 0x100fe20008010834 */
[----:B------:R-:W5:Y:S01]  /*161e0*/  MUFU.EX2 R182, R182 ;  /* 0x000000b600b67308 */ /* 0x000f620000000800 */
[--C-:B------:R-:W-:Y:S01]  /*161f0*/  FFMA.FTZ R42, R82, UR51, -R52.reuse ;  /* 0x00000033522a7c23 */ /* 0x100fe20008010834 */
[--C-:B------:R-:W-:Y:S01]  /*16200*/  FFMA.FTZ R43, R83, UR51, -R52.reuse ;  /* 0x00000033532b7c23 */ /* 0x100fe20008010834 */
[----:B------:R-:W-:Y:S01]  /*16210*/  FFMA.FTZ R39, R87, UR51, -R52 ;  /* 0x0000003357277c23 */ /* 0x000fe20008010834 */
[----:B0-----:R-:W-:Y:S01]  /*16220*/  FFMA.FTZ R8, R206, R8, R180 ;  /* 0x00000008ce087223 */ /* 0x001fe200000100b4 */
[--C-:B------:R-:W-:Y:S01]  /*16230*/  FFMA.FTZ R178, R36, UR51, -R152.reuse ;  /* 0x0000003324b27c23 */ /* 0x100fe20008010898 */
[--C-:B------:R-:W-:Y:S01]  /*16240*/  FFMA.FTZ R155, R37, UR51, -R152.reuse ;  /* 0x00000033259b7c23 */ /* 0x100fe20008010898 */
[--C-:B------:R-:W-:Y:S01]  /*16250*/  FFMA.FTZ R37, R57, UR51, -R152.reuse ;  /* 0x0000003339257c23 */ /* 0x100fe20008010898 */
[----:B------:R-:W0:Y:S01]  /*16260*/  MUFU.EX2 R183, R183 ;  /* 0x000000b700b77308 */ /* 0x000e220000000800 */
[--C-:B------:R-:W-:Y:S01]  /*16270*/  FFMA.FTZ R174, R44, UR51, -R152.reuse ;  /* 0x000000332cae7c23 */ /* 0x100fe20008010898 */
        /* <DEDUP_REMOVED lines=16> */
[----:B------:R-:W-:-:S06]  /*16380*/  FFMA.FTZ R45, R85, UR51, -R152 ;  /* 0x00000033552d7c23 */ /* 0x000fcc0008010898 */
[----:B------:R-:W0:Y:S08]  /*16390*/  MUFU.EX2 R176, R176 ;  /* 0x000000b000b07308 */ /* 0x000e300000000800 */
[----:B-1----:R1:W-:Y:S08]  /*163a0*/  MUFU.EX2 R26, R38 ;  /* 0x00000026001a7308 */ /* 0x0023f00000000800 */
[----:B------:R-:W0:Y:S01]  /*163b0*/  MUFU.EX2 R177, R177 ;  /* 0x000000b100b17308 */ /* 0x000e220000000800 */
[----:B-1----:R-:W-:Y:S01]  /*163c0*/  FFMA.FTZ R38, R86, UR51, -R52 ;  /* 0x0000003356267c23 */ /* 0x002fe20008010834 */
[----:B--2---:R-:W-:Y:S01]  /*163d0*/  FFMA.FTZ R52, R207, R5, R181 ;  /* 0x00000005cf347223 */ /* 0x004fe200000100b5 */
[----:B---3--:R-:W-:-:S03]  /*163e0*/  FADD.FTZ R5, R161, R8 ;  /* 0x00000008a1057221 */ /* 0x008fc60000010000 */
[----:B----4-:R-:W-:Y:S01]  /*163f0*/  FADD.FTZ R52, R49, R52 ;  /* 0x0000003431347221 */ /* 0x010fe20000010000 */
[----:B-----5:R-:W-:Y:S01]  /*16400*/  FADD.FTZ R8, R182, R5 ;  /* 0x00000005b6087221 */ /* 0x020fe20000010000 */
[----:B------:R-:W1:Y:S02]  /*16410*/  MUFU.EX2 R157, R157 ;  /* 0x0000009d009d7308 */ /* 0x000e640000000800 */
[----:B0-----:R-:W-:Y:S01]  /*16420*/  FADD.FTZ R5, R183, R52 ;  /* 0x00000034b7057221 */ /* 0x001fe20000010000 */
[----:B------:R-:W-:-:S03]  /*16430*/  FADD.FTZ R57, R159, R8 ;  /* 0x000000089f397221 */ /* 0x000fc60000010000 */
[----:B------:R-:W-:Y:S01]  /*16440*/  FADD.FTZ R8, R48, R5 ;  /* 0x0000000530087221 */ /* 0x000fe20000010000 */
[----:B------:R-:W-:Y:S01]  /*16450*/  FADD.FTZ R52, R176, R57 ;  /* 0x00000039b0347221 */ /* 0x000fe20000010000 */
[----:B------:R-:W0:Y:S02]  /*16460*/  MUFU.EX2 R35, R35 ;  /* 0x0000002300237308 */ /* 0x000e240000000800 */
        /* <DEDUP_REMOVED lines=40> */
[----:B0-----:R-:W-:-:S04]  /*166f0*/  FADD.FTZ R57, R171, R8 ;  /* 0x00000008ab397221 */ /* 0x001fc80000010000 */
[----:B------:R-:W-:-:S03]  /*16700*/  FADD.FTZ R8, R26, R57 ;  /* 0x000000391a087221 */ /* 0x000fc60000010000 */
        /* <DEDUP_REMOVED lines=66> */
.L_x_1912:
[----:B------:R-:W-:Y:S01]  /*16b30*/  IMAD R57, R218, 0x8, R18 ;  /* 0x00000008da397824 */ /* 0x000fe200078e0212 */
[----:B------:R-:W-:Y:S01]  /*16b40*/  ISETP.GT.AND P1, PT, R4, R215, PT ;  /* 0x000000d70400720c */ /* 0x000fe20003f24270 */
[----:B------:R-:W-:Y:S01]  /*16b50*/  FMUL.FTZ R88, R88, R206 ;  /* 0x000000ce58587220 */ /* 0x000fe20000410000 */
[----:B------:R-:W-:Y:S01]  /*16b60*/  MOV R58, UR38 ;  /* 0x00000026003a7c02 */ /* 0x000fe20008000f00 */
[----:B------:R-:W-:Y:S01]  /*16b70*/  VIADD R57, R57, 0x28860 ;  /* 0x0002886039397836 */ /* 0x000fe20000000000 */
[----:B------:R-:W-:Y:S01]  /*16b80*/  F2FP.F16.F32.PACK_AB R180, R161, R180 ;  /* 0x000000b4a1b4723e */ /* 0x000fe200000000ff */
[----:B------:R-:W-:Y:S01]  /*16b90*/  FMUL.FTZ R89, R89, R206 ;  /* 0x000000ce59597220 */ /* 0x000fe20000410000 */
[----:B------:R-:W-:Y:S01]  /*16ba0*/  F2FP.F16.F32.PACK_AB R182, R159, R182 ;  /* 0x000000b69fb6723e */ /* 0x000fe200000000ff */
[-C--:B------:R-:W-:Y:S01]  /*16bb0*/  FMUL.FTZ R92, R92, R206.reuse ;  /* 0x000000ce5c5c7220 */ /* 0x080fe20000410000 */
[----:B------:R-:W-:Y:S01]  /*16bc0*/  PRMT R57, R58, 0x654, R57 ;  /* 0x000006543a397816 */ /* 0x000fe20000000039 */
[----:B------:R-:W-:Y:S01]  /*16bd0*/  FMUL.FTZ R93, R93, R206 ;  /* 0x000000ce5d5d7220 */ /* 0x000fe20000410000 */
[----:B------:R-:W-:Y:S01]  /*16be0*/  F2FP.F16.F32.PACK_AB R176, R157, R176 ;  /* 0x000000b09db0723e */ /* 0x000fe200000000ff */
[----:B------:R-:W-:Y:S01]  /*16bf0*/  FMUL.FTZ R96, R96, R206 ;  /* 0x000000ce60607220 */ /* 0x000fe20000410000 */
[----:B------:R0:W-:Y:S01]  /*16c00*/  SYNCS.ARRIVE.TRANS64.RED.A1T0 RZ, [R57+URZ], RZ ;  /* 0x000000ff39ff79a7 */ /* 0x0001e2000810043f */
        /* <DEDUP_REMOVED lines=90> */
[----:B------:R-:W-:Y:S02]  /*171b0*/  IMAD.MOV.U32 R217, RZ, RZ, R3 ;  /* 0x000000ffffd97224 */ /* 0x000fe400078e0003 */
[----:B------:R-:W-:Y:S02]  /*171c0*/  IMAD.MOV.U32 R206, RZ, RZ, R187 ;  /* 0x000000ffffce7224 */ /* 0x000fe400078e00bb */
[----:B------:R-:W-:Y:S01]  /*171d0*/  IMAD.MOV.U32 R218, RZ, RZ, R184 ;  /* 0x000000ffffda7224 */ /* 0x000fe200078e00b8 */
[----:B0-----:R-:W-:Y:S06]  /*171e0*/  @P1 BRA `(.L_x_1913) ;  /* 0xffffffdc00341947 */ /* 0x001fec000383ffff */
.L_x_1901:
[----:B------:R-:W-:-:S13]  /*171f0*/  ISETP.GE.AND P1, PT, R4, R208, PT ;  /* 0x000000d00400720c */ /* 0x000fda0003f26270 */
[----:B------:R-:W-:Y:S05]  /*17200*/  @!P1 BRA `(.L_x_1914) ;  /* 0x0000003000f49947 */ /* 0x000fea0003800000 */
[----:B------:R-:W-:Y:S01]  /*17210*/  IMAD.MOV.U32 R215, RZ, RZ, R0 ;  /* 0x000000ffffd77224 */ /* 0x000fe200078e0000 */
[----:B------:R-:W-:Y:S01]  /*17220*/  MOV R217, R184 ;  /* 0x000000b800d97202 */ /* 0x000fe20000000f00 */
[----:B------:R-:W-:Y:S02]  /*17230*/  IMAD.MOV.U32 R216, RZ, RZ, R3 ;  /* 0x000000ffffd87224 */ /* 0x000fe400078e0003 */
[----:B------:R-:W-:-:S07]  /*17240*/  IMAD.MOV.U32 R206, RZ, RZ, R187 ;  /* 0x000000ffffce7224 */ /* 0x000fce00078e00bb */
.L_x_1934:
        /* <DEDUP_REMOVED lines=8> */
.L_x_1916:
        /* <DEDUP_REMOVED lines=8> */
.L_x_1917:
[----:B------:R-:W-:Y:S04]  /*17350*/  BSSY B0, `(.L_x_1915) ;  /* 0x0000004000007945 */ /* 0x000fe80003800000 */
[----:B-1----:R-:W-:Y:S05]  /*17360*/  @P2 BRA `(.L_x_1918) ;  /* 0x0000000000082947 */ /* 0x002fea0003800000 */
[----:B------:R-:W1:Y:S02]  /*17370*/  SYNCS.PHASECHK.TRANS64.TRYWAIT P2, [R3+URZ+0x28830], R0 ;  /* 0x02883000030075a7 */ /* 0x000e64000804017f */
[----:B-1----:R-:W-:Y:S05]  /*17380*/  @!P2 BRA `(.L_x_1919) ;  /* 0x00000110007ca947 */ /* 0x002fea0003800000 */
.L_x_1918:
[----:B------:R-:W-:Y:S05]  /*17390*/  BSYNC B0 ;  /* 0x0000000000007941 */ /* 0x000fea0003800000 */
.L_x_1915:
        /* <DEDUP_REMOVED lines=9> */
[----:B------:R-:W-:-:S02]  /*17430*/  R2UR UR11, R25 ;  /* 0x00000000190b72ca */ /* 0x000fc400000e0000 */
[----:B------:R-:W-:Y:S01]  /*17440*/  R2UR UR9, R7 ;  /* 0x00000000070972ca */ /* 0x000fe200000e0000 */
[----:B------:R-:W-:Y:S01]  /*17450*/  IMAD R24, R184, 0x800, R9 ;  /* 0x00000800b8187824 */ /* 0x000fe200078e0209 */
[----:B------:R-:W-:Y:S02]  /*17460*/  MOV R29, 0x40000040 ;  /* 0x40000040001d7802 */ /* 0x000fe40000000f00 */
[----:B------:R-:W-:Y:S01]  /*17470*/  R2UR UR19, R27 ;  /* 0x000000001b1372ca */ /* 0x000fe200000e0000 */
[C---:B------:R-:W-:Y:S01]  /*17480*/  VIADD R28, R24.reuse, 0x2 ;  /* 0x00000002181c7836 */ /* 0x040fe20000000000 */
[C---:B------:R-:W-:Y:S01]  /*17490*/  R2UR UR10, R24.reuse ;  /* 0x00000000180a72ca */ /* 0x040fe200000e0000 */
[C---:B------:R-:W-:Y:S01]  /*174a0*/  VIADD R26, R24.reuse, 0x4 ;  /* 0x00000004181a7836 */ /* 0x040fe20000000000 */
[C---:B------:R-:W-:Y:S01]  /*174b0*/  R2UR UR15, R29.reuse ;  /* 0x000000001d0f72ca */ /* 0x040fe200000e0000 */
[----:B------:R-:W-:Y:S01]  /*174c0*/  VIADD R30, R24, 0x404 ;  /* 0x00000404181e7836 */ /* 0x000fe20000000000 */
[----:B------:R-:W-:Y:S01]  /*174d0*/  R2UR UR14, R28 ;  /* 0x000000001c0e72ca */ /* 0x000fe200000e0000 */
[----:B------:R-:W-:Y:S01]  /*174e0*/  VIADD R28, R24, 0x6 ;  /* 0x00000006181c7836 */ /* 0x000fe20000000000 */
[----:B------:R-:W-:Y:S01]  /*174f0*/  R2UR UR18, R26 ;  /* 0x000000001a1272ca */ /* 0x000fe200000e0000 */
[----:B------:R-:W-:Y:S01]  /*17500*/  VIADD R26, R24, 0x400 ;  /* 0x00000400181a7836 */ /* 0x000fe20000000000 */
[----:B------:R-:W-:-:S02]  /*17510*/  R2UR UR23, R29 ;  /* 0x000000001d1772ca */ /* 0x000fc400000e0000 */
        /* <DEDUP_REMOVED lines=55> */
.L_x_1921:
[----:B------:R-:W-:Y:S01]  /*17890*/  SHF.L.U32 R0, R206, 0x1f, RZ ;  /* 0x0000001fce007819 */ /* 0x000fe200000006ff */
[----:B------:R-:W-:-:S04]  /*178a0*/  IMAD R3, R217, 0x8, R18 ;  /* 0x00000008d9037824 */ /* 0x000fc800078e0212 */
[----:B------:R0:W1:Y:S01]  /*178b0*/  SYNCS.PHASECHK.TRANS64.TRYWAIT P1, [R3+URZ+0x28850], R0 ;  /* 0x02885000030075a7 */ /* 0x000062000802017f */
[----:B------:R-:W-:Y:S05]  /*178c0*/  @!P0 BRA `(.L_x_1922) ;  /* 0x0000000000048947 */ /* 0x000fea0003800000 */
[----:B------:R-:W-:Y:S01]  /*178d0*/  BPT.TRAP 0x1 ;  /* 0x000000040000795c */ /* 0x000fe20000300000 */
.L_x_1922:
[----:B-1----:R-:W-:Y:S05]  /*178e0*/  @P1 BRA `(.L_x_1920) ;  /* 0x0000000000081947 */ /* 0x002fea0003800000 */
[----:B------:R-:W1:Y:S02]  /*178f0*/  SYNCS.PHASECHK.TRANS64.TRYWAIT P1, [R3+URZ+0x28850], R0 ;  /* 0x02885000030075a7 */ /* 0x000e64000802017f */
[----:B-1----:R-:W-:Y:S05]  /*17900*/  @!P1 BRA `(.L_x_1923) ;  /* 0x0000010c00309947 */ /* 0x002fea0003800000 */
.L_x_1920:
[----:B01----:R-:W-:Y:S01]  /*17910*/  IADD3 R0, R18, 0x400, RZ ;  /* 0x0000040012007810 */ /* 0x003fe20007ffe0ff */
[----:B------:R-:W-:Y:S01]  /*17920*/  IMAD.MOV.U32 R207, RZ, RZ, 0x40000040 ;  /* 0x40000040ffcf7424 */ /* 0x000fe200078e00ff */
[----:B------:R-:W-:Y:S05]  /*17930*/  WARPSYNC.ALL ;  /* 0x0000000000007948 */ /* 0x000fea0003800000 */
[----:B------:R-:W-:Y:S01]  /*17940*/  SHF.R.U32.HI R0, RZ, 0x4, R0 ;  /* 0x00000004ff007819 */ /* 0x000fe20000011600 */
[----:B------:R-:W-:Y:S01]  /*17950*/  WARPGROUP.ARRIVE ;  /* 0x00000000000079c5 */ /* 0x000fe20000000000 */
[----:B------:R-:W-:Y:S01]  /*17960*/  R2UR UR11, R207 ;  /* 0x00000000cf0b72ca */ /* 0x000fe200000e0000 */
[----:B------:R-:W-:Y:S01]  /*17970*/  IMAD.MOV.U32 R207, RZ, RZ, 0x40000040 ;  /* 0x40000040ffcf7424 */ /* 0x000fe200078e00ff */
[----:B------:R-:W-:-:S03]  /*17980*/  LOP3.LUT R0, R0, 0x3fff, RZ, 0xc0, !PT ;  /* 0x00003fff00007812 */ /* 0x000fc600078ec0ff */
[----:B------:R-:W0:Y:S01]  /*17990*/  S2R R218, SR_TID.X ;  /* 0x0000000000da7919 */ /* 0x000e220000002100 */
        /* <DEDUP_REMOVED lines=29> */
[----:B------:R-:W-:Y:S01]  /*17b70*/  IADD3 R168, R206, 0x200, RZ ;  /* 0x00000200cea87810 */ /* 0x000fe20007ffe0ff */
        /* <DEDUP_REMOVED lines=28> */
.L_x_1924:
[----:B0-----:R-:W0:Y:S01]  /*17d40*/  @P4 LDC R0, c[0x0][0x44c] ;  /* 0x00011300ff004b82 */ /* 0x001e220000000800 */
[----:B------:R-:W-:Y:S01]  /*17d50*/  IMAD.IADD R157, R202, 0x1, R200 ;  /* 0x00000001ca9d7824 */ /* 0x000fe200078e02c8 */
[----:B------:R-:W-:-:S06]  /*17d60*/  ULOP3.LUT UR8, URZ, UR48, URZ, 0x33, !UPT ;  /* 0x000000303f087292 */ /* 0x000fcc000f8e333f */
[----:B------:R-:W1:Y:S01]  /*17d70*/  @P4 LDC R3, c[0x0][0x450] ;  /* 0x00011400ff034b82 */ /* 0x000e620000000800 */
[----:B0-----:R-:W-:-:S05]  /*17d80*/  @P4 IMAD.HI.U32 R0, R157, R0, RZ ;  /* 0x000000009d004227 */ /* 0x001fca00078e00ff */
[----:B-1----:R-:W-:Y:S01]  /*17d90*/  @P4 SHF.R.U32.HI R157, RZ, R3, R0 ;  /* 0x00000003ff9d4219 */ /* 0x002fe20000011600 */
[----:B------:R-:W-:Y:S01]  /*17da0*/  IMAD.U32 R3, RZ, RZ, UR38 ;  /* 0x00000026ff037e24 */ /* 0x000fe2000f8e00ff */
[----:B------:R-:W-:-:S03]  /*17db0*/  LEA R0, R184, R18, 0x3 ;  /* 0x00000012b8007211 */ /* 0x000fc600078e18ff */
[----:B------:R-:W0:Y:S02]  /*17dc0*/  SHFL.IDX PT, R159, R157, RZ, 0x1c1f ;  /* 0x001c1fff9d9f7589 */ /* 0x000e2400000e0000 */
[----:B------:R-:W-:-:S05]  /*17dd0*/  VIADD R0, R0, 0x28840 ;  /* 0x0002884000007836 */ /* 0x000fca0000000000 */
[----:B------:R-:W-:-:S04]  /*17de0*/  PRMT R0, R3, 0x654, R0 ;  /* 0x0000065403007816 */ /* 0x000fc80000000000 */
[----:B------:R1:W-:Y:S02]  /*17df0*/  SYNCS.ARRIVE.TRANS64.RED.A1T0 RZ, [R0+URZ], RZ ;  /* 0x000000ff00ff79a7 */ /* 0x0003e4000810043f */
[----:B-1----:R-:W-:-:S05]  /*17e00*/  IMAD.SHL.U32 R0, R4, 0x80, RZ ;  /* 0x0000008004007824 */ /* 0x002fca00078e00ff */
[----:B------:R-:W-:-:S04]  /*17e10*/  IADD3 R3, -R189, 0x1, -R0 ;  /* 0x00000001bd037810 */ /* 0x000fc80007ffe900 */
[----:B------:R-:W-:-:S05]  /*17e20*/  IADD3 R3, -R196, R3, R198 ;  /* 0x00000003c4037210 */ /* 0x000fca0007ffe1c6 */
[C---:B------:R-:W-:Y:S02]  /*17e30*/  VIADD R156, R3.reuse, UR43 ;  /* 0x0000002b039c7c36 */ /* 0x040fe40008000000 */
[----:B------:R-:W-:Y:S02]  /*17e40*/  VIADD R155, R3, UR8 ;  /* 0x00000008039b7c36 */ /* 0x000fe40008000000 */
[--C-:B0-----:R-:W-:Y:S02]  /*17e50*/  IMAD.IADD R154, R156, 0x1, R159.reuse ;  /* 0x000000019c9a7824 */ /* 0x101fe400078e029f */
[----:B------:R-:W-:Y:S01]  /*17e60*/  IMAD.IADD R3, R155, 0x1, R159 ;  /* 0x000000019b037824 */ /* 0x000fe200078e029f */
[----:B------:R-:W-:Y:S06]  /*17e70*/  @!P5 BRA `(.L_x_1925) ;  /* 0x000000000058d947 */ /* 0x000fec0003800000 */
        /* <DEDUP_REMOVED lines=12> */
.L_x_1927:
[----:B------:R-:W-:-:S04]  /*17f40*/  MOV R161, UR5 ;  /* 0x0000000500a17c02 */ /* 0x000fc80008000f00 */
[----:B------:R-:W-:-:S13]  /*17f50*/  ISETP.NE.AND P1, PT, R161, 0x1, PT ;  /* 0x00000001a100780c */ /* 0x000fda0003f25270 */
[----:B------:R-:W0:Y:S02]  /*17f60*/  @P1 LDC.64 R152, c[0x0][0x9e8] ;  /* 0x00027a00ff981b82 */ /* 0x000e240000000a00 */
[----:B0-----:R-:W-:-:S05]  /*17f70*/  @P1 IMAD.HI.U32 R152, R159, R152, RZ ;  /* 0x000000989f981227 */ /* 0x001fca00078e00ff */
[----:B------:R-:W-:-:S07]  /*17f80*/  @P1 SHF.R.U32.HI R159, RZ, R153, R152 ;  /* 0x00000099ff9f1219 */ /* 0x000fce0000011698 */
.L_x_1928:
[----:B------:R-:W-:Y:S05]  /*17f90*/  BSYNC B0 ;  /* 0x0000000000007941 */ /* 0x000fea0003800000 */
.L_x_1926:
[----:B------:R-:W-:-:S04]  /*17fa0*/  IMAD R152, R159, R161, -R0 ;  /* 0x000000a19f987224 */ /* 0x000fc800078e0a00 */
[----:B------:R-:W-:-:S05]  /*17fb0*/  IMAD.IADD R152, R152, 0x1, -R189 ;  /* 0x0000000198987824 */ /* 0x000fca00078e0abd */
[----:B------:R-:W-:Y:S02]  /*17fc0*/  VIADDMNMX R154, R152, R161, R154, PT ;  /* 0x000000a1989a7246 */ /* 0x000fe4000380019a */
[----:B------:R-:W-:-:S07]  /*17fd0*/  VIMNMX R3, R3, R152, !PT ;  /* 0x0000009803037248 */ /* 0x000fce0007fe0100 */
.L_x_1925:
        /* <DEDUP_REMOVED lines=113> */
.L_x_1931:
[----:B------:R-:W-:-:S05]  /*186f0*/  IMAD.U32 R3, RZ, RZ, UR5 ;  /* 0x00000005ff037e24 */ /* 0x000fca000f8e00ff */
[----:B------:R-:W-:-:S13]  /*18700*/  ISETP.NE.AND P2, PT, R3, 0x1, PT ;  /* 0x000000010300780c */ /* 0x000fda0003f45270 */
[----:B------:R-:W0:Y:S02]  /*18710*/  @P2 LDC.64 R32, c[0x0][0x9e8] ;  /* 0x00027a00ff202b82 */ /* 0x000e240000000a00 */
[----:B0-----:R-:W-:-:S05]  /*18720*/  @P2 IMAD.HI.U32 R32, R157, R32, RZ ;  /* 0x000000209d202227 */ /* 0x001fca00078e00ff */
[----:B------:R-:W-:-:S07]  /*18730*/  @P2 SHF.R.U32.HI R157, RZ, R33, R32 ;  /* 0x00000021ff9d2219 */ /* 0x000fce0000011620 */
.L_x_1932:
[----:B------:R-:W-:Y:S05]  /*18740*/  BSYNC B0 ;  /* 0x0000000000007941 */ /* 0x000fea0003800000 */
.L_x_1930:
[----:B------:R-:W-:-:S04]  /*18750*/  IMAD R0, R157, R3, -R0 ;  /* 0x000000039d007224 */ /* 0x000fc800078e0a00 */
[----:B------:R-:W-:-:S05]  /*18760*/  IMAD.IADD R0, R0, 0x1, -R189 ;  /* 0x0000000100007824 */ /* 0x000fca00078e0abd */
[----:B------:R-:W-:Y:S02]  /*18770*/  VIADDMNMX R156, R0, R3, R156, PT ;  /* 0x00000003009c7246 */ /* 0x000fe4000380019c */
[----:B------:R-:W-:-:S07]  /*18780*/  VIMNMX R155, R155, R0, !PT ;  /* 0x000000009b9b7248 */ /* 0x000fce0007fe0100 */
.L_x_1929:
        /* <DEDUP_REMOVED lines=175> */
[----:B------:R-:W-:Y:S01]  /*19280*/  FFMA.FTZ R85, R85, UR51, -R0 ;  /* 0x0000003355557c23 */ /* 0x000fe20008010800 */
[----:B------:R-:W-:Y:S01]  /*19290*/  FMNMX.FTZ R29, R47, R28, !PT ;  /* 0x0000001c2f1d7209 */ /* 0x000fe20007810000 */
[----:B------:R-:W-:Y:S03]  /*192a0*/  MUFU.EX2 R180, R180 ;  /* 0x000000b400b47308 */ /* 0x000fe60000000800 */
        /* <DEDUP_REMOVED lines=20> */
[----:B------:R-:W-:Y:S01]  /*193f0*/  FFMA.FTZ R28, R57, UR51, -R0 ;  /* 0x00000033391c7c23 */ /* 0x000fe20008010800 */
[----:B------:R-:W-:Y:S02]  /*19400*/  MUFU.EX2 R178, R178 ;  /* 0x000000b200b27308 */ /* 0x000fe40000000800 */
[----:B------:R-:W-:-:S04]  /*19410*/  FMNMX.FTZ R40, R78, R41, !PT ;  /* 0x000000294e287209 */ /* 0x000fc80007810000 */
[----:B------:R-:W-:Y:S02]  /*19420*/  FMNMX.FTZ R41, R79, R40, !PT ;  /* 0x000000284f297209 */ /* 0x000fe40007810000 */
[----:B------:R-:W-:Y:S02]  /*19430*/  MUFU.EX2 R37, R37 ;  /* 0x0000002500257308 */ /* 0x000fe40000000800 */
[----:B------:R-:W-:-:S04]  /*19440*/  FMNMX.FTZ R40, R82, R41, !PT ;  /* 0x0000002952287209 */ /* 0x000fc80007810000 */
[----:B------:R-:W-:Y:S02]  /*19450*/  FMNMX.FTZ R41, R83, R40, !PT ;  /* 0x0000002853297209 */ /* 0x000fe40007810000 */
[----:B------:R-:W-:Y:S02]  /*19460*/  MUFU.EX2 R172, R172 ;  /* 0x000000ac00ac7308 */ /* 0x000fe40000000800 */
[----:B------:R-:W-:Y:S01]  /*19470*/  FMNMX.FTZ R40, R86, R41, !PT ;  /* 0x0000002956287209 */ /* 0x000fe20007810000 */
[----:B------:R-:W-:-:S03]  /*19480*/  FFMA.FTZ R41, R81, UR51, -R0 ;  /* 0x0000003351297c23 */ /* 0x000fc60008010800 */
[----:B------:R-:W-:Y:S02]  /*19490*/  FMNMX.FTZ R40, R87, R40, !PT ;  /* 0x0000002857287209 */ /* 0x000fe40007810000 */
[----:B------:R-:W-:Y:S03]  /*194a0*/  MUFU.EX2 R36, R36 ;  /* 0x0000002400247308 */ /* 0x000fe60000000800 */
[----:B0-----:R-:W0:Y:S05]  /*194b0*/  SHFL.BFLY PT, R53, R40, 0x2, 0x1f ;  /* 0x0c401f0028357f89 */ /* 0x001e2a00000e0000 */
[----:B------:R-:W-:Y:S08]  /*194c0*/  MUFU.EX2 R174, R174 ;  /* 0x000000ae00ae7308 */ /* 0x000ff00000000800 */
[----:B------:R-:W-:Y:S08]  /*194d0*/  MUFU.EX2 R33, R33 ;  /* 0x0000002100217308 */ /* 0x000ff00000000800 */
[----:B------:R-:W-:Y:S01]  /*194e0*/  MUFU.EX2 R168, R168 ;  /* 0x000000a800a87308 */ /* 0x000fe20000000800 */
[----:B0-----:R-:W-:Y:S01]  /*194f0*/  FMNMX.FTZ R53, R40, R53, !PT ;  /* 0x0000003528357209 */ /* 0x001fe20007810000 */
[----:B------:R-:W-:-:S04]  /*19500*/  FFMA.FTZ R40, R80, UR51, -R0 ;  /* 0x0000003350287c23 */ /* 0x000fc80008010800 */
[----:B------:R-:W0:Y:S02]  /*19510*/  SHFL.BFLY PT, R56, R53, 0x1, 0x1f ;  /* 0x0c201f0035387f89 */ /* 0x000e2400000e0000 */
[----:B------:R-:W-:Y:S08]  /*19520*/  MUFU.EX2 R32, R32 ;  /* 0x0000002000207308 */ /* 0x000ff00000000800 */
[----:B------:R-:W-:Y:S08]  /*19530*/  MUFU.EX2 R170, R170 ;  /* 0x000000aa00aa7308 */ /* 0x000ff00000000800 */
[----:B------:R-:W-:Y:S01]  /*19540*/  MUFU.EX2 R164, R164 ;  /* 0x000000a400a47308 */ /* 0x000fe20000000800 */
[----:B0-----:R-:W-:-:S07]  /*19550*/  FMNMX.FTZ R0, R53, R56, !PT ;  /* 0x0000003835007209 */ /* 0x001fce0007810000 */
[----:B------:R-:W-:Y:S01]  /*19560*/  MUFU.EX2 R28, R28 ;  /* 0x0000001c001c7308 */ /* 0x000fe20000000800 */
[----:B------:R-:W-:Y:S02]  /*19570*/  FSEL R53, R3, RZ, P2 ;  /* 0x000000ff03357208 */ /* 0x000fe40001000000 */
[C---:B------:R-:W-:Y:S01]  /*19580*/  FSETP.NEU.FTZ.AND P1, PT, R0.reuse, -INF , PT ;  /* 0xff8000000000780b */ /* 0x040fe20003f3d000 */
[----:B------:R-:W-:Y:S02]  /*19590*/  FMUL.FTZ R57, R0, UR51 ;  /* 0x0000003300397c20 */ /* 0x000fe40008410000 */
[----:B------:R-:W-:Y:S02]  /*195a0*/  FADD.FTZ R53, -R53, R216 ;  /* 0x000000d835357221 */ /* 0x000fe40000010100 */
[----:B------:R-:W-:Y:S01]  /*195b0*/  MUFU.EX2 R166, R166 ;  /* 0x000000a600a67308 */ /* 0x000fe20000000800 */
[----:B------:R-:W-:Y:S01]  /*195c0*/  FSEL R57, R57, RZ, P1 ;  /* 0x000000ff39397208 */ /* 0x000fe20000800000 */
[----:B------:R-:W-:-:S04]  /*195d0*/  FMUL.FTZ R53, R53, UR51 ;  /* 0x0000003335357c20 */ /* 0x000fc80008410000 */
[--C-:B------:R-:W-:Y:S01]  /*195e0*/  FFMA.FTZ R181, R26, UR51, -R57.reuse ;  /* 0x000000331ab57c23 */ /* 0x100fe20008010839 */
[----:B------:R-:W-:Y:S01]  /*195f0*/  FSEL R26, R0, RZ, P1 ;  /* 0x000000ff001a7208 */ /* 0x000fe20000800000 */
[--C-:B------:R-:W-:Y:S01]  /*19600*/  FFMA.FTZ R61, R27, UR51, -R57.reuse ;  /* 0x000000331b3d7c23 */ /* 0x100fe20008010839 */
[----:B------:R-:W0:Y:S01]  /*19610*/  MUFU.EX2 R53, R53 ;  /* 0x0000003500357308 */ /* 0x000e220000000800 */
[--C-:B------:R-:W-:Y:S01]  /*19620*/  FFMA.FTZ R183, R30, UR51, -R57.reuse ;  /* 0x000000331eb77c23 */ /* 0x100fe20008010839 */
[----:B------:R-:W-:Y:S01]  /*19630*/  FFMA.FTZ R60, R31, UR51, -R57 ;  /* 0x000000331f3c7c23 */ /* 0x000fe20008010839 */
[----:B------:R-:W-:Y:S01]  /*19640*/  FADD.FTZ R26, -R26, R215 ;  /* 0x000000d71a1a7221 */ /* 0x000fe20000010100 */
[--C-:B------:R-:W-:Y:S01]  /*19650*/  FFMA.FTZ R177, R34, UR51, -R57.reuse ;  /* 0x0000003322b17c23 */ /* 0x100fe20008010839 */
[--C-:B------:R-:W-:Y:S01]  /*19660*/  FFMA.FTZ R35, R35, UR51, -R57.reuse ;  /* 0x0000003323237c23 */ /* 0x100fe20008010839 */
[--C-:B------:R-:W-:Y:S01]  /*19670*/  FFMA.FTZ R179, R38, UR51, -R57.reuse ;  /* 0x0000003326b37c23 */ /* 0x100fe20008010839 */
[----:B------:R-:W-:Y:S01]  /*19680*/  FMUL.FTZ R26, R26, UR51 ;  /* 0x000000331a1a7c20 */ /* 0x000fe20008410000 */
        /* <DEDUP_REMOVED lines=30> */
[----:B------:R-:W-:Y:S01]  /*19870*/  FADD.FTZ R55, R152, R55 ;  /* 0x0000003798377221 */ /* 0x000fe20000010000 */
[----:B------:R-:W-:Y:S01]  /*19880*/  FFMA.FTZ R43, R79, UR51, -R57 ;  /* 0x000000334f2b7c23 */ /* 0x000fe20008010839 */
[----:B------:R-:W1:Y:S01]  /*19890*/  MUFU.EX2 R60, R60 ;  /* 0x0000003c003c7308 */ /* 0x000e620000000800 */
[----:B0-----:R-:W-:Y:S01]  /*198a0*/  FADD.FTZ R8, R61, R8 ;  /* 0x000000083d087221 */ /* 0x001fe20000010000 */
[----:B------:R-:W-:Y:S01]  /*198b0*/  FADD.FTZ R58, R178, R55 ;  /* 0x00000037b23a7221 */ /* 0x000fe20000010000 */
[--C-:B------:R-:W-:Y:S01]  /*198c0*/  FFMA.FTZ R153, R82, UR51, -R57.reuse ;  /* 0x0000003352997c23 */ /* 0x100fe20008010839 */
[--C-:B------:R-:W-:Y:S01]  /*198d0*/  FFMA.FTZ R42, R83, UR51, -R57.reuse ;  /* 0x00000033532a7c23 */ /* 0x100fe20008010839 */
[--C-:B------:R-:W-:Y:S01]  /*198e0*/  FFMA.FTZ R155, R86, UR51, -R57.reuse ;  /* 0x00000033569b7c23 */ /* 0x100fe20008010839 */
[----:B------:R-:W-:Y:S01]  /*198f0*/  FADD.FTZ R55, R37, R58 ;  /* 0x0000003a25377221 */ /* 0x000fe20000010000 */
[----:B------:R-:W-:Y:S01]  /*19900*/  FFMA.FTZ R39, R87, UR51, -R57 ;  /* 0x0000003357277c23 */ /* 0x000fe20008010839 */
        /* <DEDUP_REMOVED lines=97> */
.L_x_1933:
        /* <DEDUP_REMOVED lines=10> */
[----:B------:R-:W-:Y:S01]  /*19fc0*/  FMUL.FTZ R93, R93, R53 ;  /* 0x000000355d5d7220 */ /* 0x000fe20000410000 */
[----:B------:R-:W-:Y:S01]  /*19fd0*/  F2FP.F16.F32.PACK_AB R181, R61, R181 ;  /* 0x000000b53db5723e */ /* 0x000fe200000000ff */
[-C--:B------:R-:W-:Y:S01]  /*19fe0*/  FMUL.FTZ R96, R96, R53.reuse ;  /* 0x0000003560607220 */ /* 0x080fe20000410000 */
[----:B------:R0:W-:Y:S01]  /*19ff0*/  SYNCS.ARRIVE.TRANS64.RED.A1T0 RZ, [R55+URZ], RZ ;  /* 0x000000ff37ff79a7 */ /* 0x0001e2000810043f */
        /* <DEDUP_REMOVED lines=94> */
.L_x_1914:
[----:B------:R-:W-:Y:S05]  /*1a5e0*/  WARPSYNC.ALL ;  /* 0x0000000000007948 */ /* 0x000fea0003800000 */
[----:B------:R-:W-:Y:S06]  /*1a5f0*/  BAR.ARV 0x8, 0x180 ;  /* 0x0206000000007b1d */ /* 0x000fec0000002000 */
[----:B------:R-:W-:Y:S05]  /*1a600*/  @!P0 BRA `(.L_x_1935) ;  /* 0x0000000000048947 */ /* 0x000fea0003800000 */
[----:B------:R-:W-:Y:S01]  /*1a610*/  BPT.TRAP 0x1 ;  /* 0x000000040000795c */ /* 0x000fe20000300000 */
.L_x_1935:
[----:B------:R-:W-:Y:S01]  /*1a620*/  IMAD R11, R184, 0x8, R18 ;  /* 0x00000008b80b7824 */ /* 0x000fe200078e0212 */
[----:B------:R-:W-:-:S04]  /*1a630*/  SHF.L.U32 R4, R187, 0x1f, RZ ;  /* 0x0000001fbb047819 */ /* 0x000fc800000006ff */
[----:B------:R0:W1:Y:S01]  /*1a640*/  SYNCS.PHASECHK.TRANS64.TRYWAIT P1, [R11+URZ+0x28850], R4 ;  /* 0x028850040b0075a7 */ /* 0x000062000802017f */
[----:B------:R-:W-:Y:S05]  /*1a650*/  @!P0 BRA `(.L_x_1936) ;  /* 0x0000000000048947 */ /* 0x000fea0003800000 */
[----:B------:R-:W-:Y:S01]  /*1a660*/  BPT.TRAP 0x1 ;  /* 0x000000040000795c */ /* 0x000fe20000300000 */
.L_x_1936:
[----:B------:R-:W-:-:S05]  /*1a670*/  VIADD R18, R18, 0x400 ;  /* 0x0000040012127836 */ /* 0x000fca0000000000 */
[----:B------:R-:W-:-:S04]  /*1a680*/  SHF.R.U32.HI R18, RZ, 0x4, R18 ;  /* 0x00000004ff127819 */ /* 0x000fc80000011612 */
[----:B------:R-:W-:-:S04]  /*1a690*/  LOP3.LUT R18, R18, 0x3fff, RZ, 0xc0, !PT ;  /* 0x00003fff12127812 */ /* 0x000fc800078ec0ff */
[----:B------:R-:W-:Y:S01]  /*1a6a0*/  LOP3.LUT R7, R18, 0x4000000, RZ, 0xfc, !PT ;  /* 0x0400000012077812 */ /* 0x000fe200078efcff */
[----:B-1----:R-:W-:Y:S06]  /*1a6b0*/  @P1 BRA `(.L_x_1937) ;  /* 0x0000000000081947 */ /* 0x002fec0003800000 */
[----:B------:R-:W1:Y:S02]  /*1a6c0*/  SYNCS.PHASECHK.TRANS64.TRYWAIT P1, [R11+URZ+0x28850], R4 ;  /* 0x028850040b0075a7 */ /* 0x000e64000802017f */
[----:B-1----:R-:W-:Y:S05]  /*1a6d0*/  @!P1 BRA `(.L_x_1938) ;  /* 0x000000dc00d09947 */ /* 0x002fea0003800000 */
.L_x_1937:
[----:B------:R-:W-:Y:S01]  /*1a6e0*/  IMAD R6, R184, 0x800, R7 ;  /* 0x00000800b8067824 */ /* 0x000fe200078e0207 */
[----:B------:R-:W-:Y:S01]  /*1a6f0*/  MOV R7, 0x40000040 ;  /* 0x4000004000077802 */ /* 0x000fe20000000f00 */
[----:B------:R-:W-:Y:S05]  /*1a700*/  WARPSYNC.ALL ;  /* 0x0000000000007948 */ /* 0x000fea0003800000 */
[C---:B------:R-:W-:Y:S01]  /*1a710*/  R2UR UR6, R6.reuse ;  /* 0x00000000060672ca */ /* 0x040fe200000e0000 */
[----:B------:R-:W-:Y:S01]  /*1a720*/  WARPGROUP.ARRIVE ;  /* 0x00000000000079c5 */ /* 0x000fe20000000000 */
[----:B------:R-:W-:Y:S01]  /*1a730*/  R2UR UR7, R7 ;  /* 0x00000000070772ca */ /* 0x000fe200000e0000 */
[----:B------:R-:W-:Y:S01]  /*1a740*/  VIADD R12, R6, 0x80 ;  /* 0x00000080060c7836 */ /* 0x000fe20000000000 */
[----:B01----:R-:W0:Y:S01]  /*1a750*/  SHFL.BFLY PT, R4, R5, 0x2, 0x1f ;  /* 0x0c401f0005047f89 */ /* 0x003e2200000e0000 */
[----:B------:R-:W-:Y:S01]  /*1a760*/  IMAD.MOV.U32 R13, RZ, RZ, 0x40000040 ;  /* 0x40000040ff0d7424 */ /* 0x000fe200078e00ff */
[----:B------:R-:W-:Y:S01]  /*1a770*/  MOV R14, UR51 ;  /* 0x00000033000e7c02 */ /* 0x000fe20008000f00 */
[----:B------:R-:W-:-:S02]  /*1a780*/  IMAD.MOV.U32 R7, RZ, RZ, 0x40000040 ;  /* 0x40000040ff077424 */ /* 0x000fc400078e00ff */
[----:B------:R-:W-:Y:S02]  /*1a790*/  IMAD.MOV.U32 R21, RZ, RZ, -0x800000 ;  /* 0xff800000ff157424 */ /* 0x000fe400078e00ff */
[----:B------:R-:W-:-:S04]  /*1a7a0*/  IMAD.MOV.U32 R20, RZ, RZ, -0x800000 ;  /* 0xff800000ff147424 */ /* 0x000fc800078e00ff */
        /* <DEDUP_REMOVED lines=42> */
[----:B------:R-:W-:Y:S01]  /*1aa50*/  R2UR UR6, R6 ;  /* 0x00000000060672ca */ /* 0x000fe200000e0000 */
[----:B0-----:R-:W-:Y:S01]  /*1aa60*/  FADD.FTZ R6, R4, R5 ;  /* 0x0000000504067221 */ /* 0x001fe20000010000 */
[----:B------:R-:W-:Y:S01]  /*1aa70*/  R2UR UR7, R7 ;  /* 0x00000000070772ca */ /* 0x000fe200000e0000 */
[----:B------:R-:W-:Y:S01]  /*1aa80*/  IMAD.U32 R5, RZ, RZ, UR51 ;  /* 0x00000033ff057e24 */ /* 0x000fe2000f8e00ff */
[----:B------:R-:W0:Y:S04]  /*1aa90*/  SHFL.BFLY PT, R7, R8, 0x2, 0x1f ;  /* 0x0c401f0008077f89 */ /* 0x000e2800000e0000 */
[----:B------:R-:W1:Y:S01]  /*1aaa0*/  SHFL.BFLY PT, R9, R6, 0x1, 0x1f ;  /* 0x0c201f0006097f89 */ /* 0x000e6200000e0000 */
[----:B0-----:R-:W-:Y:S01]  /*1aab0*/  FADD.FTZ R7, R7, R8 ;  /* 0x0000000807077221 */ /* 0x001fe20000010000 */
[----:B-1----:R-:W-:-:S04]  /*1aac0*/  FADD.FTZ R13, R6, R9 ;  /* 0x00000009060d7221 */ /* 0x002fc80000010000 */
[----:B------:R-:W0:Y:S01]  /*1aad0*/  SHFL.BFLY PT, R4, R7, 0x1, 0x1f ;  /* 0x0c201f0007047f89 */ /* 0x000e2200000e0000 */
[----:B------:R-:W-:Y:S01]  /*1aae0*/  IMAD.MOV.U32 R9, RZ, RZ, RZ ;  /* 0x000000ffff097224 */ /* 0x000fe200078e00ff */
[----:B------:R-:W-:-:S13]  /*1aaf0*/  FSETP.NE.FTZ.AND P2, PT, R13, RZ, PT ;  /* 0x000000ff0d00720b */ /* 0x000fda0003f55000 */
[----:B------:R-:W1:Y:S01]  /*1ab00*/  @P2 MUFU.LG2 R10, R13 ;  /* 0x0000000d000a2308 */ /* 0x000e620000000c00 */
[----:B------:R-:W-:Y:S01]  /*1ab10*/  @P2 FMUL.FTZ R14, R14, 0.69314718246459960938 ;  /* 0x3f3172180e0e2820 */ /* 0x000fe20000410000 */
[----:B0-----:R-:W-:Y:S01]  /*1ab20*/  FADD.FTZ R12, R7, R4 ;  /* 0x00000004070c7221 */ /* 0x001fe20000010000 */
[----:B------:R-:W-:-:S05]  /*1ab30*/  IMAD.MOV.U32 R4, RZ, RZ, RZ ;  /* 0x000000ffff047224 */ /* 0x000fca00078e00ff */
[----:B------:R-:W-:Y:S01]  /*1ab40*/  @P2 MUFU.RCP R9, R13 ;  /* 0x0000000d00092308 */ /* 0x000fe20000001000 */
[----:B------:R-:W-:Y:S01]  /*1ab50*/  FSETP.NE.FTZ.AND P1, PT, R12, RZ, PT ;  /* 0x000000ff0c00720b */ /* 0x000fe20003f35000 */
[----:B-1----:R-:W-:-:S04]  /*1ab60*/  @P2 FMUL.FTZ R7, R10, 0.69314718246459960938 ;  /* 0x3f3172180a072820 */ /* 0x002fc80000410000 */
[----:B------:R-:W-:-:S08]  /*1ab70*/  @P2 FFMA.FTZ R20, R14, R0, R7 ;  /* 0x000000000e142223 */ /* 0x000fd00000010007 */
        /* <DEDUP_REMOVED lines=11> */
.L_x_1939:
[----:B------:R-:W-:Y:S02]  /*1ac30*/  VIADD R0, R11, 0x28860 ;  /* 0x000288600b007836 */ /* 0x000fe40000000000 */
[-C--:B------:R-:W-:Y:S01]  /*1ac40*/  FMUL.FTZ R36, R88, R4.reuse ;  /* 0x0000000458247220 */ /* 0x080fe20000410000 */
[----:B------:R-:W-:Y:S02]  /*1ac50*/  IMAD.U32 R3, RZ, RZ, UR38 ;  /* 0x00000026ff037e24 */ /* 0x000fe4000f8e00ff */
[-C--:B------:R-:W-:Y:S01]  /*1ac60*/  FMUL.FTZ R37, R89, R4.reuse ;  /* 0x0000000459257220 */ /* 0x080fe20000410000 */
        /* <DEDUP_REMOVED lines=15> */
[----:B0-----:R-:W-:Y:S01]  /*1ad60*/  SEL R0, RZ, 0x1, P1 ;  /* 0x00000001ff007807 */ /* 0x001fe20000800000 */
        /* <DEDUP_REMOVED lines=54> */
[----:B------:R-:W-:-:S11]  /*1b0d0*/  SEL R184, R184, RZ, P1 ;  /* 0x000000ffb8b87207 */ /* 0x000fd60000800000 */
.L_x_1803:
[----:B------:R-:W-:Y:S05]  /*1b0e0*/  WARPSYNC.ALL ;  /* 0x0000000000007948 */ /* 0x000fea0003800000 */
[----:B------:R-:W0:Y:S08]  /*1b0f0*/  S2UR UR38, SR_CgaCtaId ;  /* 0x00000000002679c3 */ /* 0x000e300000008800 */
[----:B------:R-:W-:Y:S06]  /*1b100*/  BAR.SYNC.DEFER_BLOCKING 0x5, 0x180 ;  /* 0x0146000000007b1d */ /* 0x000fec0000010000 */
[----:B------:R-:W-:Y:S01]  /*1b110*/  UMOV UR4, 0x400 ;  /* 0x0000040000047882 */ /* 0x000fe20000000000 */
[----:B------:R-:W-:Y:S01]  /*1b120*/  BSSY B0, `(.L_x_1940) ;  /* 0x0000306000007945 */ /* 0x000fe20003800000 */
[----:B0-----:R-:W-:-:S06]  /*1b130*/  ULEA UR4, UR38, UR4, 0x18 ;  /* 0x0000000426047291 */ /* 0x001fcc000f8ec03f */
[----:B------:R-:W-:-:S05]  /*1b140*/  IMAD.U32 R18, RZ, RZ, UR4 ;  /* 0x00000004ff127e24 */ /* 0x000fca000f8e00ff */
[----:B------:R0:W3:Y:S01]  /*1b150*/  LDS.128 R28, [R18+0x288d0] ;  /* 0x0288d000121c7984 */ /* 0x0000e20000000c00 */
[----:B------:R-:W-:Y:S06]  /*1b160*/  BAR.ARV 0x4, 0x180 ;  /* 0x0106000000007b1d */ /* 0x000fec0000002000 */
[----:B------:R-:W-:Y:S05]  /*1b170*/  @P0 BRA `(.L_x_1941) ;  /* 0x0000002400000947 */ /* 0x000fea0003800000 */
[----:B------:R-:W2:Y:S01]  /*1b180*/  LDL R0, [R1+0x3c] ;  /* 0x00003c0001007983 */ /* 0x000ea20000100800 */
[----:B------:R-:W-:Y:S01]  /*1b190*/  ULDC UR4, c[0x0][0xad4] ;  /* 0x0002b50000047ab9 */ /* 0x000fe20000000800 */
[----:B------:R-:W-:Y:S01]  /*1b1a0*/  F2FP.F16.F32.PACK_AB R34, R133, R132 ;  /* 0x000000848522723e */ /* 0x000fe200000000ff */
[----:B------:R-:W1:Y:S01]  /*1b1b0*/  S2R R3, SR_SWINHI ;  /* 0x0000000000037919 */ /* 0x000e620000002f00 */
[----:B------:R-:W-:Y:S02]  /*1b1c0*/  MOV R40, R18 ;  /* 0x0000001200287202 */ /* 0x000fe40000000f00 */
[----:B-1----:R-:W-:-:S03]  /*1b1d0*/  MOV R41, R3 ;  /* 0x0000000300297202 */ /* 0x002fc60000000f00 */
[----:B--2---:R-:W-:-:S03]  /*1b1e0*/  IMAD.WIDE R4, R0, 0x2, R40 ;  /* 0x0000000200047825 */ /* 0x004fc600078e0228 */
[C---:B------:R-:W-:Y:S02]  /*1b1f0*/  IADD3 R8, P0, R4.reuse, 0x40, RZ ;  /* 0x0000004004087810 */ /* 0x040fe40007f1e0ff */
[C---:B------:R-:W-:Y:S02]  /*1b200*/  LOP3.LUT R3, R4.reuse, 0x380, RZ, 0xc0, !PT ;  /* 0x0000038004037812 */ /* 0x040fe400078ec0ff */
[C---:B------:R-:W-:Y:S01]  /*1b210*/  IADD3 R7, P5, R4.reuse, 0x20, RZ ;  /* 0x0000002004077810 */ /* 0x040fe20007fbe0ff */
[--C-:B------:R-:W-:Y:S01]  /*1b220*/  IMAD.X R27, RZ, RZ, R5.reuse, P0 ;  /* 0x000000ffff1b7224 */ /* 0x100fe200000e0605 */
[C---:B------:R-:W-:Y:S02]  /*1b230*/  ISETP.NE.AND P0, PT, R221.reuse, RZ, PT ;  /* 0x000000ffdd00720c */ /* 0x040fe40003f05270 */
[----:B------:R-:W-:Y:S01]  /*1b240*/  IADD3 R35, P1, R4, 0x60, RZ ;  /* 0x0000006004237810 */ /* 0x000fe20007f3e0ff */
[----:B------:R-:W-:Y:S01]  /*1b250*/  IMAD.X R25, RZ, RZ, R5, P5 ;  /* 0x000000ffff197224 */ /* 0x000fe200028e0605 */
[----:B------:R-:W-:Y:S01]  /*1b260*/  SEL R221, R221, UR4, P0 ;  /* 0x00000004dddd7c07 */ /* 0x000fe20008000000 */
[----:B------:R-:W-:Y:S05]  /*1b270*/  WARPSYNC.ALL ;  /* 0x0000000000007948 */ /* 0x000fea0003800000 */
[----:B------:R-:W-:Y:S01]  /*1b280*/  SHF.R.U64 R3, R3, 0x3, RZ ;  /* 0x0000000303037819 */ /* 0x000fe200000012ff */
[----:B------:R-:W-:Y:S01]  /*1b290*/  ULDC.64 UR6, c[0x0][0xc08] ;  /* 0x0003020000067ab9 */ /* 0x000fe20000000a00 */
[----:B------:R-:W-:Y:S01]  /*1b2a0*/  LOP3.LUT R0, R7, 0x380, RZ, 0xc0, !PT ;  /* 0x0000038007007812 */ /* 0x000fe200078ec0ff */
[----:B------:R-:W-:Y:S01]  /*1b2b0*/  ULDC.64 UR4, c[0x0][0xc00] ;  /* 0x0003000000047ab9 */ /* 0x000fe20000000a00 */
[----:B------:R-:W-:-:S02]  /*1b2c0*/  LOP3.LUT R6, R8, 0x380, RZ, 0xc0, !PT ;  /* 0x0000038008067812 */ /* 0x000fc400078ec0ff */
[----:B------:R-:W-:Y:S01]  /*1b2d0*/  LOP3.LUT R10, R35, 0x380, RZ, 0xc0, !PT ;  /* 0x00000380230a7812 */ /* 0x000fe200078ec0ff */
[----:B------:R-:W-:Y:S01]  /*1b2e0*/  BAR.SYNC.DEFER_BLOCKING 0x1, 0x100 ;  /* 0x0044000000007b1d */ /* 0x000fe20000010000 */
[C---:B------:R-:W-:Y:S02]  /*1b2f0*/  IADD3 R43, P2, R4.reuse, 0x4000, RZ ;  /* 0x00004000042b7810 */ /* 0x040fe40007f5e0ff */
[C---:B---3--:R-:W-:Y:S02]  /*1b300*/  IADD3 R28, P3, R4.reuse, 0x4020, RZ ;  /* 0x00004020041c7810 */ /* 0x048fe40007f7e0ff */
[C---:B------:R-:W-:Y:S01]  /*1b310*/  IADD3 R45, P4, R4.reuse, 0x4040, RZ ;  /* 0x00004040042d7810 */ /* 0x040fe20007f9e0ff */
[--C-:B------:R-:W-:Y:S01]  /*1b320*/  IMAD.X R13, RZ, RZ, R5.reuse, P2 ;  /* 0x000000ffff0d7224 */ /* 0x100fe200010e0605 */
[----:B------:R-:W-:Y:S01]  /*1b330*/  IADD3 R32, P5, R4, 0x4060, RZ ;  /* 0x0000406004207810 */ /* 0x000fe20007fbe0ff */
[--C-:B------:R-:W-:Y:S01]  /*1b340*/  IMAD.X R11, RZ, RZ, R5.reuse, P3 ;  /* 0x000000ffff0b7224 */ /* 0x100fe200018e0605 */
[----:B------:R-:W-:Y:S01]  /*1b350*/  LOP3.LUT R4, R3, R4, RZ, 0x3c, !PT ;  /* 0x0000000403047212 */ /* 0x000fe200078e3cff */
[--C-:B------:R-:W-:Y:S01]  /*1b360*/  IMAD.X R9, RZ, RZ, R5.reuse, P4 ;  /* 0x000000ffff097224 */ /* 0x100fe200020e0605 */
[----:B------:R-:W-:Y:S01]  /*1b370*/  SHF.R.U64 R0, R0, 0x3, RZ ;  /* 0x0000000300007819 */ /* 0x000fe200000012ff */
[----:B------:R-:W-:Y:S01]  /*1b380*/  IMAD.X R33, RZ, RZ, R5, P5 ;  /* 0x000000ffff217224 */ /* 0x000fe200028e0605 */
[----:B------:R-:W-:-:S02]  /*1b390*/  SHF.R.U64 R3, R6, 0x3, RZ ;  /* 0x0000000306037819 */ /* 0x000fc400000012ff */
[----:B------:R-:W-:Y:S02]  /*1b3a0*/  SHF.R.U64 R6, R10, 0x3, RZ ;  /* 0x000000030a067819 */ /* 0x000fe400000012ff */
[----:B-----5:R-:W-:Y:S02]  /*1b3b0*/  LOP3.LUT R24, R0, R7, RZ, 0x3c, !PT ;  /* 0x0000000700187212 */ /* 0x020fe400078e3cff */
[----:B------:R-:W-:Y:S02]  /*1b3c0*/  LOP3.LUT R14, R6, R35, RZ, 0x3c, !PT ;  /* 0x00000023060e7212 */ /* 0x000fe400078e3cff */
[----:B------:R-:W-:Y:S02]  /*1b3d0*/  LOP3.LUT R0, R43, 0x380, RZ, 0xc0, !PT ;  /* 0x000003802b007812 */ /* 0x000fe400078ec0ff */
[----:B------:R-:W-:Y:S02]  /*1b3e0*/  LOP3.LUT R6, R45, 0x380, RZ, 0xc0, !PT ;  /* 0x000003802d067812 */ /* 0x000fe400078ec0ff */
[----:B------:R-:W-:-:S02]  /*1b3f0*/  LOP3.LUT R7, R32, 0x380, RZ, 0xc0, !PT ;  /* 0x0000038020077812 */ /* 0x000fc400078ec0ff */
[----:B------:R-:W-:Y:S02]  /*1b400*/  LOP3.LUT R26, R3, R8, RZ, 0x3c, !PT ;  /* 0x00000008031a7212 */ /* 0x000fe400078e3cff */
[----:B------:R-:W-:Y:S02]  /*1b410*/  LOP3.LUT R3, R28, 0x380, RZ, 0xc0, !PT ;  /* 0x000003801c037812 */ /* 0x000fe400078ec0ff */
[----:B------:R-:W-:Y:S02]  /*1b420*/  SHF.R.U64 R0, R0, 0x3, RZ ;  /* 0x0000000300007819 */ /* 0x000fe400000012ff */
[----:B------:R-:W-:Y:S02]  /*1b430*/  SHF.R.U64 R6, R6, 0x3, RZ ;  /* 0x0000000306067819 */ /* 0x000fe400000012ff */
[----:B------:R-:W-:Y:S02]  /*1b440*/  SHF.R.U64 R7, R7, 0x3, RZ ;  /* 0x0000000307077819 */ /* 0x000fe400000012ff */
[----:B------:R-:W-:-:S02]  /*1b450*/  SHF.R.U64 R3, R3, 0x3, RZ ;  /* 0x0000000303037819 */ /* 0x000fc400000012ff */
[----:B------:R-:W-:Y:S02]  /*1b460*/  LOP3.LUT R12, R0, R43, RZ, 0x3c, !PT ;  /* 0x0000002b000c7212 */ /* 0x000fe400078e3cff */
[----:B------:R-:W-:Y:S01]  /*1b470*/  ISETP.NE.U32.AND P0, PT, RZ, UR6, PT ;  /* 0x00000006ff007c0c */ /* 0x000fe2000bf05070 */
[----:B------:R-:W1:Y:S01]  /*1b480*/  LDC.64 R42, c[0x0][0xc00] ;  /* 0x00030000ff2a7b82 */ /* 0x000e620000000a00 */
[----:B------:R-:W-:Y:S02]  /*1b490*/  IADD3.X R15, RZ, R5, RZ, P1, !PT ;  /* 0x00000005ff0f7210 */ /* 0x000fe40000ffe4ff */
[----:B------:R-:W-:Y:S02]  /*1b4a0*/  LOP3.LUT R8, R6, R45, RZ, 0x3c, !PT ;  /* 0x0000002d06087212 */ /* 0x000fe400078e3cff */
[----:B------:R-:W-:Y:S02]  /*1b4b0*/  LOP3.LUT R32, R7, R32, RZ, 0x3c, !PT ;  /* 0x0000002007207212 */ /* 0x000fe400078e3cff */
[----:B------:R-:W-:-:S02]  /*1b4c0*/  MOV R0, R4 ;  /* 0x0000000400007202 */ /* 0x000fc40000000f00 */
[----:B------:R-:W-:Y:S02]  /*1b4d0*/  F2FP.F16.F32.PACK_AB R4, R37, R36 ;  /* 0x000000242504723e */ /* 0x000fe400000000ff */
[----:B------:R-:W-:Y:S02]  /*1b4e0*/  F2FP.F16.F32.PACK_AB R5, R91, R90 ;  /* 0x0000005a5b05723e */ /* 0x000fe400000000ff */
[----:B------:R-:W-:Y:S02]  /*1b4f0*/  F2FP.F16.F32.PACK_AB R6, R39, R38 ;  /* 0x000000262706723e */ /* 0x000fe400000000ff */
[----:B------:R-:W-:Y:S02]  /*1b500*/  F2FP.F16.F32.PACK_AB R7, R95, R94 ;  /* 0x0000005e5f07723e */ /* 0x000fe400000000ff */
[----:B------:R-:W-:Y:S02]  /*1b510*/  LOP3.LUT R10, R3, R28, RZ, 0x3c, !PT ;  /* 0x0000001c030a7212 */ /* 0x000fe400078e3cff */
[----:B------:R-:W-:Y:S01]  /*1b520*/  ISETP.NE.AND.EX P0, PT, RZ, UR7, PT, P0 ;  /* 0x00000007ff007c0c */ /* 0x000fe2000bf05300 */
[----:B------:R2:W-:Y:S01]  /*1b530*/  STSM.16.M88.4 [R0], R4 ;  /* 0x0000000400007844 */ /* 0x0005e20000000200 */
[----:B------:R-:W-:-:S02]  /*1b540*/  MOV R47, R24 ;  /* 0x00000018002f7202 */ /* 0x000fc40000000f00 */
[----:B------:R-:W-:Y:S02]  /*1b550*/  MOV R44, R10 ;  /* 0x0000000a002c7202 */ /* 0x000fe40000000f00 */
[----:B------:R-:W-:Y:S02]  /*1b560*/  MOV R46, R26 ;  /* 0x0000001a002e7202 */ /* 0x000fe40000000f00 */
[----:B------:R-:W-:Y:S02]  /*1b570*/  F2FP.F16.F32.PACK_AB R35, R135, R134 ;  /* 0x000000868723723e */ /* 0x000fe400000000ff */
[----:B------:R-:W-:Y:S01]  /*1b580*/  ISETP.NE.U32.AND P3, PT, RZ, UR4, PT ;  /* 0x00000004ff007c0c */ /* 0x000fe2000bf65070 */
[----:B------:R-:W-:Y:S01]  /*1b590*/  ULDC UR6, c[0x0][0xa88] ;  /* 0x0002a20000067ab9 */ /* 0x000fe20000000800 */
[----:B------:R-:W-:Y:S01]  /*1b5a0*/  MOV R28, R8 ;  /* 0x00000008001c7202 */ /* 0x000fe20000000f00 */
[----:B-1----:R-:W-:Y:S01]  /*1b5b0*/  IMAD.WIDE R42, R222, 0x4, R42 ;  /* 0x00000004de2a7825 */ /* 0x002fe200078e022a */
[----:B------:R-:W-:-:S02]  /*1b5c0*/  MOV R45, R14 ;  /* 0x0000000e002d7202 */ /* 0x000fc40000000f00 */
[----:B------:R-:W-:Y:S02]  /*1b5d0*/  MOV R3, R12 ;  /* 0x0000000c00037202 */ /* 0x000fe40000000f00 */
[----:B--2---:R-:W-:Y:S02]  /*1b5e0*/  F2FP.F16.F32.PACK_AB R4, R97, R96 ;  /* 0x000000606104723e */ /* 0x004fe400000000ff */
[----:B------:R-:W-:Y:S02]  /*1b5f0*/  F2FP.F16.F32.PACK_AB R5, R99, R98 ;  /* 0x000000626305723e */ /* 0x000fe400000000ff */
[----:B------:R-:W-:Y:S02]  /*1b600*/  F2FP.F16.F32.PACK_AB R6, R101, R100 ;  /* 0x000000646506723e */ /* 0x000fe400000000ff */
[----:B------:R-:W-:Y:S02]  /*1b610*/  F2FP.F16.F32.PACK_AB R7, R103, R102 ;  /* 0x000000666707723e */ /* 0x000fe400000000ff */
[----:B------:R-:W-:-:S02]  /*1b620*/  F2FP.F16.F32.PACK_AB R8, R105, R104 ;  /* 0x000000686908723e */ /* 0x000fc400000000ff */
        /* <DEDUP_REMOVED lines=11> */
[----:B------:R-:W-:Y:S01]  /*1b6e0*/  STSM.16.M88.4 [R45], R12 ;  /* 0x0000000c2d007844 */ /* 0x000fe20000000200 */
[----:B------:R-:W-:Y:S02]  /*1b6f0*/  F2FP.F16.F32.PACK_AB R26, R125, R124 ;  /* 0x0000007c7d1a723e */ /* 0x000fe400000000ff */
[----:B------:R-:W-:Y:S02]  /*1b700*/  F2FP.F16.F32.PACK_AB R27, R127, R126 ;  /* 0x0000007e7f1b723e */ /* 0x000fe400000000ff */
[----:B------:R-:W-:-:S02]  /*1b710*/  MOV R0, R32 ;  /* 0x0000002000007202 */ /* 0x000fc40000000f00 */
[----:B------:R-:W-:Y:S01]  /*1b720*/  F2FP.F16.F32.PACK_AB R32, R129, R128 ;  /* 0x000000808120723e */ /* 0x000fe200000000ff */
[----:B------:R3:W-:Y:S01]  /*1b730*/  STSM.16.M88.4 [R3], R24 ;  /* 0x0000001803007844 */ /* 0x0007e20000000200 */
[----:B------:R-:W-:Y:S02]  /*1b740*/  F2FP.F16.F32.PACK_AB R33, R131, R130 ;  /* 0x000000828321723e */ /* 0x000fe400000000ff */
[----:B-1----:R-:W-:Y:S02]  /*1b750*/  F2FP.F16.F32.PACK_AB R4, R137, R136 ;  /* 0x000000888904723e */ /* 0x002fe400000000ff */
[----:B------:R-:W-:Y:S01]  /*1b760*/  F2FP.F16.F32.PACK_AB R5, R139, R138 ;  /* 0x0000008a8b05723e */ /* 0x000fe200000000ff */
[----:B------:R-:W-:Y:S01]  /*1b770*/  STSM.16.M88.4 [R44], R32 ;  /* 0x000000202c007844 */ /* 0x000fe20000000200 */
[----:B------:R-:W-:Y:S02]  /*1b780*/  F2FP.F16.F32.PACK_AB R6, R141, R140 ;  /* 0x0000008c8d06723e */ /* 0x000fe400000000ff */
[----:B------:R-:W-:-:S02]  /*1b790*/  F2FP.F16.F32.PACK_AB R7, R143, R142 ;  /* 0x0000008e8f07723e */ /* 0x000fc400000000ff */
[----:B--2---:R-:W-:Y:S02]  /*1b7a0*/  F2FP.F16.F32.PACK_AB R8, R145, R144 ;  /* 0x000000909108723e */ /* 0x004fe400000000ff */
[----:B------:R-:W-:Y:S01]  /*1b7b0*/  F2FP.F16.F32.PACK_AB R9, R147, R146 ;  /* 0x000000929309723e */ /* 0x000fe200000000ff */
[----:B------:R1:W-:Y:S01]  /*1b7c0*/  STSM.16.M88.4 [R28], R4 ;  /* 0x000000041c007844 */ /* 0x0003e20000000200 */
[----:B------:R-:W-:Y:S01]  /*1b7d0*/  F2FP.F16.F32.PACK_AB R10, R149, R148 ;  /* 0x00000094950a723e */ /* 0x000fe200000000ff */
[----:B---3--:R-:W2:Y:S01]  /*1b7e0*/  @P0 LDC.64 R24, c[0x0][0xc08] ;  /* 0x00030200ff180b82 */ /* 0x008ea20000000a00 */
[----:B------:R-:W-:Y:S01]  /*1b7f0*/  F2FP.F16.F32.PACK_AB R11, R151, R150 ;  /* 0x00000096970b723e */ /* 0x000fe200000000ff */
[----:B------:R-:W-:Y:S01]  /*1b800*/  IMAD.MOV.U32 R3, RZ, RZ, RZ ;  /* 0x000000ffff037224 */ /* 0x000fe200078e00ff */
[----:B------:R-:W-:-:S03]  /*1b810*/  ISETP.NE.AND.EX P3, PT, RZ, UR5, PT, P3 ;  /* 0x00000005ff007c0c */ /* 0x000fc6000bf65330 */
[----:B------:R3:W-:Y:S02]  /*1b820*/  STSM.16.M88.4 [R0], R8 ;  /* 0x0000000800007844 */ /* 0x0007e40000000200 */
[----:B------:R-:W-:Y:S01]  /*1b830*/  BAR.SYNC.DEFER_BLOCKING 0x1, 0x100 ;  /* 0x0044000000007b1d */ /* 0x000fe20000010000 */
[----:B------:R-:W-:Y:S01]  /*1b840*/  IMAD.U32 R27, RZ, RZ, UR6 ;  /* 0x00000006ff1b7e24 */ /* 0x000fe2000f8e00ff */
[----:B------:R-:W-:Y:S01]  /*1b850*/  ISETP.GT.AND P1, PT, R221, 0x1, PT ;  /* 0x00000001dd00780c */ /* 0x000fe20003f24270 */
[----:B-1----:R-:W-:-:S05]  /*1b860*/  IMAD.MOV.U32 R4, RZ, RZ, 0x9b8 ;  /* 0x000009b8ff047424 */ /* 0x002fca00078e00ff */
[----:B---3--:R-:W1:Y:S01]  /*1b870*/  LDC R0, c[0x0][0xbe8] ;  /* 0x0002fa00ff007b82 */ /* 0x008e620000000800 */
[----:B--2---:R-:W-:Y:S01]  /*1b880*/  @P0 IMAD.WIDE R24, R222, 0x4, R24 ;  /* 0x00000004de180825 */ /* 0x004fe200078e0218 */
[----:B------:R2:W5:Y:S04]  /*1b890*/  @P3 LDG.E R3, desc[UR52][R42.64] ;  /* 0x000000342a033981 */ /* 0x000568000c1e1900 */
[----:B------:R2:W5:Y:S01]  /*1b8a0*/  @P0 LDG.E R27, desc[UR52][R24.64] ;  /* 0x00000034181b0981 */ /* 0x000562000c1e1900 */
[----:B------:R-:W-:-:S04]  /*1b8b0*/  SEL R4, R4, 0x978, P1 ;  /* 0x0000097804047807 */ /* 0x000fc80000800000 */
[----:B------:R2:W3:Y:S01]  /*1b8c0*/  LDC.64 R10, c[0x0][R4+0x220] ;  /* 0x00008800040a7b82 */ /* 0x0004e20000000a00 */
[----:B-1----:R-:W-:-:S07]  /*1b8d0*/  ISETP.NE.AND P2, PT, R0, 0x1, PT ;  /* 0x000000010000780c */ /* 0x002fce0003f45270 */
[----:B------:R2:W1:Y:S08]  /*1b8e0*/  LDC.64 R14, c[0x0][R4+0x218] ;  /* 0x00008600040e7b82 */ /* 0x0004700000000a00 */
[----:B------:R2:W0:Y:S01]  /*1b8f0*/  LDC.64 R12, c[0x0][R4+0x228] ;  /* 0x00008a00040c7b82 */ /* 0x0004220000000a00 */
[----:B------:R-:W-:Y:S05]  /*1b900*/  @P0 BRA `(.L_x_1942) ;  /* 0x0000000000100947 */ /* 0x000fea0003800000 */
[----:B------:R-:W-:Y:S05]  /*1b910*/  @!P3 BRA `(.L_x_1942) ;  /* 0x00000000000cb947 */ /* 0x000fea0003800000 */
[----:B------:R-:W2:Y:S04]  /*1b920*/  LDG.E R6, desc[UR52][R42.64] ;  /* 0x000000342a067981 */ /* 0x000ea8000c1e1900 */
[----:B-----5:R-:W2:Y:S02]  /*1b930*/  LDG.E R27, desc[UR52][R42.64+0x4] ;  /* 0x000004342a1b7981 */ /* 0x020ea4000c1e1900 */
[----:B--2---:R-:W-:-:S07]  /*1b940*/  IMAD.IADD R27, R27, 0x1, -R6 ;  /* 0x000000011b1b7824 */ /* 0x004fce00078e0a06 */
.L_x_1942:
[----:B------:R-:W4:Y:S04]  /*1b950*/  LDL R28, [R1+0x38] ;  /* 0x00003800011c7983 */ /* 0x000f280000100800 */
[----:B------:R-:W4:Y:S01]  /*1b960*/  LDL R26, [R1+0xc] ;  /* 0x00000c00011a7983 */ /* 0x000f220000100800 */
[----:B--2---:R-:W2:Y:S01]  /*1b970*/  LDC.64 R4, c[0x0][R4+0x210] ;  /* 0x0000840004047b82 */ /* 0x004ea20000000a00 */
[----:B------:R-:W-:Y:S01]  /*1b980*/  ISETP.NE.U32.AND P0, PT, RZ, UR4, PT ;  /* 0x00000004ff007c0c */ /* 0x000fe2000bf05070 */
[-C--:B-1----:R-:W-:Y:S01]  /*1b990*/  IMAD R25, R15, R197.reuse, RZ ;  /* 0x000000c50f197224 */ /* 0x082fe200078e02ff */
[----:B------:R-:W-:Y:S01]  /*1b9a0*/  SHF.R.S32.HI R9, RZ, 0x1f, R222 ;  /* 0x0000001fff097819 */ /* 0x000fe200000114de */
[----:B------:R-:W-:Y:S01]  /*1b9b0*/  IMAD.WIDE.U32 R14, R14, R197, RZ ;  /* 0x000000c50e0e7225 */ /* 0x000fe200078e00ff */
[----:B------:R-:W-:-:S02]  /*1b9c0*/  ISETP.NE.AND.EX P0, PT, RZ, UR5, PT, P0 ;  /* 0x00000005ff007c0c */ /* 0x000fc4000bf05300 */
[----:B------:R-:W-:Y:S01]  /*1b9d0*/  IADD3 R45, R202, R200, RZ ;  /* 0x000000c8ca2d7210 */ /* 0x000fe20007ffe0ff */
[----:B------:R-:W1:Y:S01]  /*1b9e0*/  @P2 LDC R24, c[0x0][0xbec] ;  /* 0x0002fb00ff182b82 */ /* 0x000e620000000800 */
[----:B------:R-:W-:Y:S01]  /*1b9f0*/  SEL R8, R222, RZ, !P0 ;  /* 0x000000ffde087207 */ /* 0x000fe20004000000 */
[----:B------:R-:W-:Y:S01]  /*1ba00*/  IMAD.IADD R43, R15, 0x1, R25 ;  /* 0x000000010f2b7824 */ /* 0x000fe200078e0219 */
[----:B------:R-:W-:-:S03]  /*1ba10*/  SEL R9, R9, RZ, !P0 ;  /* 0x000000ff09097207 */ /* 0x000fc60004000000 */
[-C--:B---3--:R-:W-:Y:S02]  /*1ba20*/  IMAD R11, R11, R8.reuse, RZ ;  /* 0x000000080b0b7224 */ /* 0x088fe400078e02ff */
[----:B------:R-:W3:Y:S02]  /*1ba30*/  @P2 LDC R35, c[0x0][0xbf0] ;  /* 0x0002fc00ff232b82 */ /* 0x000ee40000000800 */
[C---:B------:R-:W-:Y:S01]  /*1ba40*/  IMAD R33, R10.reuse, R9, R11 ;  /* 0x000000090a217224 */ /* 0x040fe200078e020b */
[----:B------:R-:W-:Y:S01]  /*1ba50*/  SEL R9, R223, RZ, P1 ;  /* 0x000000ffdf097207 */ /* 0x000fe20000800000 */
[----:B------:R-:W-:-:S04]  /*1ba60*/  IMAD.WIDE.U32 R10, R10, R8, RZ ;  /* 0x000000080a0a7225 */ /* 0x000fc800078e00ff */
[----:B------:R-:W2:Y:S01]  /*1ba70*/  LDC.64 R6, c[0x0][0xba8] ;  /* 0x0002ea00ff067b82 */ /* 0x000ea20000000a00 */
[----:B-----5:R-:W-:Y:S01]  /*1ba80*/  IADD3 R15, P0, P3, R10, R14, R3 ;  /* 0x0000000e0a0f7210 */ /* 0x020fe20007b1e003 */
[----:B------:R-:W-:Y:S01]  /*1ba90*/  IMAD.IADD R33, R11, 0x1, R33 ;  /* 0x000000010b217824 */ /* 0x000fe200078e0221 */
[----:B------:R-:W-:Y:S01]  /*1baa0*/  SHF.R.S32.HI R10, RZ, 0x1f, R3 ;  /* 0x0000001fff0a7819 */ /* 0x000fe20000011403 */
[----:B------:R-:W-:Y:S02]  /*1bab0*/  IMAD.MOV.U32 R11, RZ, RZ, R45 ;  /* 0x000000ffff0b7224 */ /* 0x000fe400078e002d */
[----:B0-----:R-:W-:Y:S02]  /*1bac0*/  IMAD R25, R13, R9, RZ ;  /* 0x000000090d197224 */ /* 0x001fe400078e02ff */
[----:B-1----:R-:W-:-:S04]  /*1bad0*/  @P2 IMAD.HI.U32 R14, R45, R24, RZ ;  /* 0x000000182d0e2227 */ /* 0x002fc800078e00ff */
[----:B------:R-:W-:Y:S01]  /*1bae0*/  IMAD.WIDE.U32 R12, R12, R9, RZ ;  /* 0x000000090c0c7225 */ /* 0x000fe200078e00ff */
[----:B---3--:R-:W-:-:S03]  /*1baf0*/  @P2 SHF.R.U32.HI R11, RZ, R35, R14 ;  /* 0x00000023ff0b2219 */ /* 0x008fc6000001160e */
[----:B------:R-:W-:Y:S01]  /*1bb00*/  IMAD.IADD R25, R13, 0x1, R25 ;  /* 0x000000010d197824 */ /* 0x000fe200078e0219 */
[----:B------:R-:W-:Y:S02]  /*1bb10*/  IADD3.X R14, R33, R43, R10, P0, P3 ;  /* 0x0000002b210e7210 */ /* 0x000fe400007e640a */
[----:B------:R-:W-:Y:S01]  /*1bb20*/  IADD3 R12, P0, P3, R11, R15, R12 ;  /* 0x0000000f0b0c7210 */ /* 0x000fe20007b1e00c */
[--C-:B------:R-:W-:Y:S01]  /*1bb30*/  IMAD.MOV R9, RZ, RZ, -R11.reuse ;  /* 0x000000ffff097224 */ /* 0x100fe200078e0a0b */
[----:B------:R-:W-:Y:S01]  /*1bb40*/  SHF.R.S32.HI R11, RZ, 0x1f, R11 ;  /* 0x0000001fff0b7819 */ /* 0x000fe2000001140b */
[----:B--2---:R-:W0:Y:S02]  /*1bb50*/  @!P1 LDC R6, c[0x0][0xb50] ;  /* 0x0002d400ff069b82 */ /* 0x004e240000000800 */
[----:B------:R-:W-:Y:S01]  /*1bb60*/  IMAD R9, R0, R9, R45 ;  /* 0x0000000900097224 */ /* 0x000fe200078e022d */
[----:B------:R-:W-:-:S03]  /*1bb70*/  IADD3.X R13, R11, R14, R25, P0, P3 ;  /* 0x0000000e0b0d7210 */ /* 0x000fc600007e6419 */
[----:B------:R-:W-:Y:S01]  /*1bb80*/  IMAD R5, R5, R9, RZ ;  /* 0x0000000905057224 */ /* 0x000fe200078e02ff */
[----:B------:R-:W-:Y:S01]  /*1bb90*/  SHF.R.S32.HI R11, RZ, 0x1f, R9 ;  /* 0x0000001fff0b7819 */ /* 0x000fe20000011409 */
[----:B------:R-:W1:Y:S04]  /*1bba0*/  @!P1 LDC R7, c[0x0][0xb54] ;  /* 0x0002d500ff079b82 */ /* 0x000e680000000800 */
[C---:B------:R-:W-:Y:S02]  /*1bbb0*/  IMAD R11, R4.reuse, R11, R5 ;  /* 0x0000000b040b7224 */ /* 0x040fe400078e0205 */
[----:B------:R-:W-:-:S04]  /*1bbc0*/  IMAD.WIDE.U32 R4, R4, R9, R12 ;  /* 0x0000000904047225 */ /* 0x000fc800078e000c */
[----:B------:R-:W-:Y:S02]  /*1bbd0*/  IMAD.IADD R5, R5, 0x1, R11 ;  /* 0x0000000105057824 */ /* 0x000fe400078e020b */
[----:B------:R-:W-:Y:S01]  /*1bbe0*/  IMAD R9, R27, R0, RZ ;  /* 0x000000001b097224 */ /* 0x000fe200078e02ff */
[----:B0-----:R-:W-:-:S05]  /*1bbf0*/  LEA R11, P0, R4, R6, 0x2 ;  /* 0x00000006040b7211 */ /* 0x001fca00078010ff */
[----:B------:R-:W-:Y:S01]  /*1bc00*/  SHFL.IDX PT, R12, R11, 0x1, 0x1c1f ;  /* 0x003c1f000b0c7f89 */ /* 0x000fe200000e0000 */
[----:B-1----:R-:W-:-:S03]  /*1bc10*/  LEA.HI.X R7, R4, R7, R5, 0x2, P0 ;  /* 0x0000000704077211 */ /* 0x002fc600000f1405 */
[----:B------:R-:W-:Y:S04]  /*1bc20*/  SHFL.IDX PT, R4, R11, RZ, 0x1c1f ;  /* 0x001c1fff0b047589 */ /* 0x000fe800000e0000 */
[----:B------:R-:W0:Y:S04]  /*1bc30*/  SHFL.IDX PT, R5, R7, RZ, 0x1c1f ;  /* 0x001c1fff07057589 */ /* 0x000e2800000e0000 */
[----:B------:R-:W1:Y:S01]  /*1bc40*/  SHFL.IDX PT, R13, R7, 0x1, 0x1c1f ;  /* 0x003c1f00070d7f89 */ /* 0x000e6200000e0000 */
[----:B----4-:R-:W-:Y:S01]  /*1bc50*/  IMAD.IADD R24, R28, 0x1, R200 ;  /* 0x000000011c187824 */ /* 0x010fe200078e02c8 */
[----:B------:R-:W-:-:S03]  /*1bc60*/  LOP3.LUT P0, RZ, R26, 0x3, RZ, 0xc0, !PT ;  /* 0x000000031aff7812 */ /* 0x000fc6000780c0ff */
[C---:B------:R-:W-:Y:S01]  /*1bc70*/  VIADD R6, R24.reuse, 0x8 ;  /* 0x0000000818067836 */ /* 0x040fe20000000000 */
[----:B------:R-:W-:-:S04]  /*1bc80*/  ISETP.GE.OR P3, PT, R24, R9, P0 ;  /* 0x000000091800720c */ /* 0x000fc80000766670 */
[----:B------:R-:W-:-:S09]  /*1bc90*/  ISETP.GE.OR P0, PT, R6, R9, P0 ;  /* 0x000000090600720c */ /* 0x000fd20000706670 */
[----:B0-----:R0:W-:Y:S04]  /*1bca0*/  @!P3 ST.E desc[UR52][R4.64], R21 ;  /* 0x000000150400b985 */ /* 0x0011e8000c101934 */
[----:B-1----:R0:W-:Y:S01]  /*1bcb0*/  @!P0 ST.E desc[UR52][R12.64], R20 ;  /* 0x000000140c008985 */ /* 0x0021e2000c101934 */
[----:B------:R-:W-:Y:S05]  /*1bcc0*/  @P1 BRA `(.L_x_1943) ;  /* 0x0000000800a41947 */ /* 0x000fea0003800000 */
[----:B0-----:R-:W-:Y:S01]  /*1bcd0*/  LEA R5, R188, R220, 0x3 ;  /* 0x000000dcbc057211 */ /* 0x001fe200078e18ff */
[----:B------:R-:W0:Y:S01]  /*1bce0*/  @P2 LDC R21, c[0x0][0xbec] ;  /* 0x0002fb00ff152b82 */ /* 0x000e220000000800 */
[----:B------:R-:W-:-:S03]  /*1bcf0*/  ULDC.64 UR4, c[0x0][0xaa0] ;  /* 0x0002a80000047ab9 */ /* 0x000fc60000000a00 */
[----:B------:R-:W-:-:S04]  /*1bd00*/  IMAD.SHL.U32 R5, R5, 0x8, RZ ;  /* 0x0000000805057824 */ /* 0x000fc800078e00ff */
[----:B------:R-:W-:Y:S01]  /*1bd10*/  IMAD.WIDE R40, R5, 0x2, R40 ;  /* 0x0000000205287825 */ /* 0x000fe200078e0228 */
[----:B------:R-:W1:Y:S02]  /*1bd20*/  @P2 LDC R14, c[0x0][0xbf0] ;  /* 0x0002fc00ff0e2b82 */ /* 0x000e640000000800 */
[C---:B------:R-:W-:Y:S02]  /*1bd30*/  IADD3 R25, P5, R40.reuse, 0x1000, RZ ;  /* 0x0000100028197810 */ /* 0x040fe40007fbe0ff */
[----:B------:R-:W-:Y:S02]  /*1bd40*/  IADD3 R33, P0, R40, 0x2000, RZ ;  /* 0x0000200028217810 */ /* 0x000fe40007f1e0ff */
[----:B------:R-:W-:Y:S02]  /*1bd50*/  LOP3.LUT R24, R25, 0x380, RZ, 0xc0, !PT ;  /* 0x0000038019187812 */ /* 0x000fe400078ec0ff */
[----:B------:R-:W-:Y:S02]  /*1bd60*/  LOP3.LUT R32, R33, 0x380, RZ, 0xc0, !PT ;  /* 0x0000038021207812 */ /* 0x000fe400078ec0ff */
[----:B------:R-:W-:-:S02]  /*1bd70*/  SHF.R.U64 R24, R24, 0x3, RZ ;  /* 0x0000000318187819 */ /* 0x000fc400000012ff */
[----:B------:R-:W-:Y:S01]  /*1bd80*/  SHF.R.U64 R32, R32, 0x3, RZ ;  /* 0x0000000320207819 */ /* 0x000fe200000012ff */
[----:B------:R-:W-:Y:S01]  /*1bd90*/  IMAD R10, R10, UR4, RZ ;  /* 0x000000040a0a7c24 */ /* 0x000fe2000f8e02ff */
[----:B------:R-:W-:Y:S01]  /*1bda0*/  LOP3.LUT R24, R24, R25, RZ, 0x3c, !PT ;  /* 0x0000001918187212 */ /* 0x000fe200078e3cff */
[--C-:B------:R-:W-:Y:S01]  /*1bdb0*/  IMAD.X R25, RZ, RZ, R41.reuse, P5 ;  /* 0x000000ffff197224 */ /* 0x100fe200028e0629 */
[----:B------:R-:W-:Y:S01]  /*1bdc0*/  LOP3.LUT R32, R32, R33, RZ, 0x3c, !PT ;  /* 0x0000002120207212 */ /* 0x000fe200078e3cff */
[--C-:B------:R-:W-:Y:S01]  /*1bdd0*/  IMAD.X R33, RZ, RZ, R41.reuse, P0 ;  /* 0x000000ffff217224 */ /* 0x100fe200000e0629 */
[C---:B------:R-:W-:Y:S02]  /*1bde0*/  IADD3 R37, P1, R40.reuse, 0x3000, RZ ;  /* 0x0000300028257810 */ /* 0x040fe40007f3e0ff */
[C---:B------:R-:W-:Y:S02]  /*1bdf0*/  IADD3 R43, P3, R40.reuse, 0x4000, RZ ;  /* 0x00004000282b7810 */ /* 0x040fe40007f7e0ff */
[C---:B------:R-:W-:Y:S01]  /*1be00*/  IADD3 R45, P4, R40.reuse, 0x5000, RZ ;  /* 0x00005000282d7810 */ /* 0x040fe20007f9e0ff */
[C---:B------:R-:W-:Y:S01]  /*1be10*/  IMAD R13, R3.reuse, UR5, R10 ;  /* 0x00000005030d7c24 */ /* 0x040fe2000f8e020a */
[C---:B------:R-:W-:Y:S01]  /*1be20*/  IADD3 R49, P5, R40.reuse, 0x6000, RZ ;  /* 0x0000600028317810 */ /* 0x040fe20007fbe0ff */
[----:B------:R-:W5:Y:S01]  /*1be30*/  LD.E.128 R24, desc[UR52][R24.64] ;  /* 0x0000003418187980 */ /* 0x000f62000c101d00 */
[----:B------:R-:W-:Y:S01]  /*1be40*/  IADD3 R7, P0, R40, 0x7000, RZ ;  /* 0x0000700028077810 */ /* 0x000fe20007f1e0ff */
[----:B------:R-:W-:Y:S01]  /*1be50*/  IMAD.WIDE.U32 R10, R3, UR4, RZ ;  /* 0x00000004030a7c25 */ /* 0x000fe2000f8e00ff */
[----:B------:R-:W-:Y:S01]  /*1be60*/  LOP3.LUT R36, R37, 0x380, RZ, 0xc0, !PT ;  /* 0x0000038025247812 */ /* 0x000fe200078ec0ff */
[----:B------:R-:W-:Y:S01]  /*1be70*/  ULDC.64 UR4, c[0x0][0xae8] ;  /* 0x0002ba0000047ab9 */ /* 0x000fe20000000a00 */
[----:B------:R-:W-:Y:S01]  /*1be80*/  LOP3.LUT R42, R43, 0x380, RZ, 0xc0, !PT ;  /* 0x000003802b2a7812 */ /* 0x000fe200078ec0ff */
[----:B------:R-:W-:Y:S01]  /*1be90*/  IMAD.X R53, RZ, RZ, R41, P0 ;  /* 0x000000ffff357224 */ /* 0x000fe200000e0629 */
[----:B------:R-:W-:Y:S01]  /*1bea0*/  LOP3.LUT R44, R45, 0x380, RZ, 0xc0, !PT ;  /* 0x000003802d2c7812 */ /* 0x000fe200078ec0ff */
[----:B------:R-:W5:Y:S01]  /*1beb0*/  LD.E.128 R32, desc[UR52][R32.64] ;  /* 0x0000003420207980 */ /* 0x000f62000c101d00 */
[----:B------:R-:W-:-:S02]  /*1bec0*/  LOP3.LUT R48, R49, 0x380, RZ, 0xc0, !PT ;  /* 0x0000038031307812 */ /* 0x000fc400078ec0ff */
[----:B------:R-:W-:Y:S02]  /*1bed0*/  LOP3.LUT R5, R40, 0x380, RZ, 0xc0, !PT ;  /* 0x0000038028057812 */ /* 0x000fe400078ec0ff */
[----:B------:R-:W-:Y:S01]  /*1bee0*/  LOP3.LUT R6, R7, 0x380, RZ, 0xc0, !PT ;  /* 0x0000038007067812 */ /* 0x000fe200078ec0ff */
[----:B------:R-:W-:Y:S01]  /*1bef0*/  IMAD.IADD R11, R11, 0x1, R13 ;  /* 0x000000010b0b7824 */ /* 0x000fe200078e020d */
[----:B------:R-:W-:Y:S01]  /*1bf00*/  SHF.R.U64 R36, R36, 0x3, RZ ;  /* 0x0000000324247819 */ /* 0x000fe200000012ff */
[----:B------:R-:W-:Y:S01]  /*1bf10*/  IMAD R3, R220, 0x20, R188 ;  /* 0x00000020dc037824 */ /* 0x000fe200078e02bc */
[----:B------:R-:W-:Y:S02]  /*1bf20*/  SHF.R.U64 R42, R42, 0x3, RZ ;  /* 0x000000032a2a7819 */ /* 0x000fe400000012ff */
[----:B------:R-:W-:Y:S02]  /*1bf30*/  SHF.R.U64 R44, R44, 0x3, RZ ;  /* 0x000000032c2c7819 */ /* 0x000fe400000012ff */
[----:B------:R-:W-:-:S02]  /*1bf40*/  SHF.R.U64 R48, R48, 0x3, RZ ;  /* 0x0000000330307819 */ /* 0x000fc400000012ff */
[----:B------:R-:W-:Y:S02]  /*1bf50*/  SHF.R.U64 R5, R5, 0x3, RZ ;  /* 0x0000000305057819 */ /* 0x000fe400000012ff */
[----:B------:R-:W-:Y:S01]  /*1bf60*/  SHF.R.U64 R6, R6, 0x3, RZ ;  /* 0x0000000306067819 */ /* 0x000fe200000012ff */
[----:B------:R-:W-:Y:S01]  /*1bf70*/  IMAD.WIDE.U32 R10, R197, UR4, R10 ;  /* 0x00000004c50a7c25 */ /* 0x000fe2000f8e000a */
[----:B------:R-:W-:Y:S02]  /*1bf80*/  LOP3.LUT R36, R36, R37, RZ, 0x3c, !PT ;  /* 0x0000002524247212 */ /* 0x000fe400078e3cff */
[----:B------:R-:W-:Y:S01]  /*1bf90*/  LOP3.LUT R42, R42, R43, RZ, 0x3c, !PT ;  /* 0x0000002b2a2a7212 */ /* 0x000fe200078e3cff */
[--C-:B------:R-:W-:Y:S01]  /*1bfa0*/  IMAD.X R37, RZ, RZ, R41.reuse, P1 ;  /* 0x000000ffff257224 */ /* 0x100fe200008e0629 */
[----:B------:R-:W-:Y:S01]  /*1bfb0*/  LOP3.LUT R44, R44, R45, RZ, 0x3c, !PT ;  /* 0x0000002d2c2c7212 */ /* 0x000fe200078e3cff */
[--C-:B------:R-:W-:Y:S01]  /*1bfc0*/  IMAD.X R43, RZ, RZ, R41.reuse, P3 ;  /* 0x000000ffff2b7224 */ /* 0x100fe200018e0629 */
[----:B------:R-:W-:Y:S01]  /*1bfd0*/  LOP3.LUT R48, R48, R49, RZ, 0x3c, !PT ;  /* 0x0000003130307212 */ /* 0x000fe200078e3cff */
[--C-:B------:R-:W-:Y:S01]  /*1bfe0*/  IMAD.X R45, RZ, RZ, R41.reuse, P4 ;  /* 0x000000ffff2d7224 */ /* 0x100fe200020e0629 */
[----:B------:R-:W-:Y:S01]  /*1bff0*/  LOP3.LUT R4, R5, R40, RZ, 0x3c, !PT ;  /* 0x0000002805047212 */ /* 0x000fe200078e3cff */
[----:B------:R-:W-:Y:S01]  /*1c000*/  IMAD.X R49, RZ, RZ, R41, P5 ;  /* 0x000000ffff317224 */ /* 0x000fe200028e0629 */
[----:B------:R-:W-:Y:S01]  /*1c010*/  MOV R5, R41 ;  /* 0x0000002900057202 */ /* 0x000fe20000000f00 */
[----:B------:R-:W-:Y:S01]  /*1c020*/  IMAD.IADD R12, R200, 0x1, R3 ;  /* 0x00000001c80c7824 */ /* 0x000fe200078e0203 */
[----:B------:R-:W-:-:S02]  /*1c030*/  LOP3.LUT R52, R6, R7, RZ, 0x3c, !PT ;  /* 0x0000000706347212 */ /* 0x000fc400078e3cff */
[----:B------:R-:W-:Y:S01]  /*1c040*/  SHF.R.S32.HI R15, RZ, 0x1f, R8 ;  /* 0x0000001fff0f7819 */ /* 0x000fe20000011408 */
[----:B------:R-:W-:Y:S01]  /*1c050*/  IMAD R11, R197, UR5, R11 ;  /* 0x00000005c50b7c24 */ /* 0x000fe2000f8e020b */
[----:B------:R-:W-:Y:S01]  /*1c060*/  ULDC.64 UR4, c[0x0][0xaf0] ;  /* 0x0002bc0000047ab9 */ /* 0x000fe20000000a00 */
[----:B0-----:R-:W-:Y:S01]  /*1c070*/  @P2 IMAD.HI.U32 R3, R12, R21, RZ ;  /* 0x000000150c032227 */ /* 0x001fe200078e00ff */
[----:B------:R-:W5:Y:S03]  /*1c080*/  LD.E.128 R4, desc[UR52][R4.64] ;  /* 0x0000003404047980 */ /* 0x000f66000c101d00 */
[----:B------:R-:W-:Y:S01]  /*1c090*/  IMAD R15, R15, UR4, RZ ;  /* 0x000000040f0f7c24 */ /* 0x000fe2000f8e02ff */
[----:B------:R-:W5:Y:S01]  /*1c0a0*/  LD.E.128 R36, desc[UR52][R36.64] ;  /* 0x0000003424247980 */ /* 0x000f62000c101d00 */
[----:B------:R-:W-:-:S03]  /*1c0b0*/  IMAD.MOV.U32 R13, RZ, RZ, R12 ;  /* 0x000000ffff0d7224 */ /* 0x000fc600078e000c */
[----:B------:R-:W5:Y:S01]  /*1c0c0*/  LD.E.128 R40, desc[UR52][R42.64] ;  /* 0x000000342a287980 */ /* 0x000f62000c101d00 */
[----:B------:R-:W-:-:S03]  /*1c0d0*/  IMAD R15, R8, UR5, R15 ;  /* 0x00000005080f7c24 */ /* 0x000fc6000f8e020f */
[----:B------:R-:W5:Y:S01]  /*1c0e0*/  LD.E.128 R44, desc[UR52][R44.64] ;  /* 0x000000342c2c7980 */ /* 0x000f62000c101d00 */
[----:B------:R-:W-:-:S03]  /*1c0f0*/  IMAD.WIDE.U32 R10, R8, UR4, R10 ;  /* 0x00000004080a7c25 */ /* 0x000fc6000f8e000a */
[----:B------:R-:W5:Y:S01]  /*1c100*/  LD.E.128 R48, desc[UR52][R48.64] ;  /* 0x0000003430307980 */ /* 0x000f62000c101d00 */
[----:B-1----:R-:W-:-:S03]  /*1c110*/  @P2 SHF.R.U32.HI R13, RZ, R14, R3 ;  /* 0x0000000eff0d2219 */ /* 0x002fc60000011603 */
[----:B------:R-:W5:Y:S01]  /*1c120*/  LD.E.128 R52, desc[UR52][R52.64] ;  /* 0x0000003434347980 */ /* 0x000f62000c101d00 */
[----:B------:R-:W-:Y:S01]  /*1c130*/  ULDC.64 UR4, c[0x0][0xae0] ;  /* 0x0002b80000047ab9 */ /* 0x000fe20000000a00 */
[----:B------:R-:W-:Y:S01]  /*1c140*/  @!PT LDS RZ, [RZ] ;  /* 0x00000000fffff984 */ /* 0x000fe20000000800 */
[----:B------:R-:W-:Y:S01]  /*1c150*/  @!PT LDS RZ, [RZ] ;  /* 0x00000000fffff984 */ /* 0x000fe20000000800 */
[----:B------:R-:W-:Y:S01]  /*1c160*/  @!PT LDS RZ, [RZ] ;  /* 0x00000000fffff984 */ /* 0x000fe20000000800 */
[----:B------:R-:W-:Y:S01]  /*1c170*/  @!PT LDS RZ, [RZ] ;  /* 0x00000000fffff984 */ /* 0x000fe20000000800 */
[----:B------:R0:W-:Y:S06]  /*1c180*/  MEMBAR.ALL.CTA ;  /* 0x0000000000007992 */ /* 0x0001ec0000008000 */
[----:B0-----:R-:W0:Y:S01]  /*1c190*/  FENCE.VIEW.ASYNC.S ;  /* 0x00000000000073c6 */ /* 0x001e220000000000 */
[----:B------:R-:W-:Y:S01]  /*1c1a0*/  IMAD.IADD R11, R11, 0x1, R15 ;  /* 0x000000010b0b7824 */ /* 0x000fe200078e020f */
[--C-:B------:R-:W-:Y:S01]  /*1c1b0*/  SHF.R.S32.HI R8, RZ, 0x1f, R13.reuse ;  /* 0x0000001fff087819 */ /* 0x100fe2000001140d */
[----:B------:R-:W-:-:S04]  /*1c1c0*/  IMAD.MOV R15, RZ, RZ, -R13 ;  /* 0x000000ffff0f7224 */ /* 0x000fc800078e0a0d */
[----:B------:R-:W-:Y:S02]  /*1c1d0*/  IMAD R15, R0, R15, R12 ;  /* 0x0000000f000f7224 */ /* 0x000fe400078e020c */
[----:B------:R-:W-:Y:S02]  /*1c1e0*/  IMAD R8, R8, UR4, RZ ;  /* 0x0000000408087c24 */ /* 0x000fe4000f8e02ff */
[----:B------:R-:W-:Y:S01]  /*1c1f0*/  VIADD R3, R18, 0x28820 ;  /* 0x0002882012037836 */ /* 0x000fe20000000000 */
[----:B------:R-:W-:Y:S01]  /*1c200*/  SHF.R.S32.HI R0, RZ, 0x1f, R15 ;  /* 0x0000001fff007819 */ /* 0x000fe2000001140f */
[C---:B------:R-:W-:Y:S02]  /*1c210*/  IMAD R21, R13.reuse, UR5, R8 ;  /* 0x000000050d157c24 */ /* 0x040fe4000f8e0208 */
[----:B------:R-:W-:Y:S01]  /*1c220*/  IMAD.WIDE.U32 R10, R13, UR4, R10 ;  /* 0x000000040d0a7c25 */ /* 0x000fe2000f8e000a */
[----:B------:R-:W-:Y:S01]  /*1c230*/  ULDC.64 UR4, c[0x0][0xad8] ;  /* 0x0002b60000047ab9 */ /* 0x000fe20000000a00 */
[----:B------:R-:W-:-:S02]  /*1c240*/  PRMT R3, RZ, 0x654, R3 ;  /* 0x00000654ff037816 */ /* 0x000fc40000000003 */
[----:B------:R-:W-:Y:S02]  /*1c250*/  IMAD.IADD R11, R11, 0x1, R21 ;  /* 0x000000010b0b7824 */ /* 0x000fe400078e0215 */
[----:B------:R-:W-:Y:S02]  /*1c260*/  IMAD R0, R0, UR4, RZ ;  /* 0x0000000400007c24 */ /* 0x000fe4000f8e02ff */
[C---:B------:R-:W-:Y:S01]  /*1c270*/  IMAD.WIDE.U32 R10, R15.reuse, UR4, R10 ;  /* 0x000000040f0a7c25 */ /* 0x040fe2000f8e000a */
[----:B0-----:R0:W-:Y:S03]  /*1c280*/  SYNCS.ARRIVE.TRANS64.RED.A1T0 RZ, [R3+URZ], RZ ;  /* 0x000000ff03ff79a7 */ /* 0x0011e6000810043f */
[----:B0-----:R-:W-:Y:S01]  /*1c290*/  IMAD R3, R15, UR5, R0 ;  /* 0x000000050f037c24 */ /* 0x001fe2000f8e0200 */
[----:B------:R-:W-:Y:S02]  /*1c2a0*/  ULDC.64 UR4, c[0x0][0xa80] ;  /* 0x0002a00000047ab9 */ /* 0x000fe40000000a00 */
[----:B------:R-:W-:-:S02]  /*1c2b0*/  LEA R0, P0, R10, UR4, 0x1 ;  /* 0x000000040a007c11 */ /* 0x000fc4000f8008ff */
[----:B------:R-:W-:Y:S01]  /*1c2c0*/  IADD3 R3, R11, R3, RZ ;  /* 0x000000030b037210 */ /* 0x000fe20007ffe0ff */
[----:B------:R-:W-:-:S03]  /*1c2d0*/  UMOV UR4, 0xffffffff ;  /* 0xffffffff00047882 */ /* 0x000fc60000000000 */
[----:B------:R-:W-:Y:S01]  /*1c2e0*/  LEA.HI.X R8, R10, UR5, R3, 0x1, P0 ;  /* 0x000000050a087c11 */ /* 0x000fe200080f0c03 */
[----:B------:R-:W-:Y:S01]  /*1c2f0*/  IMAD.IADD R200, R188, 0x1, R200 ;  /* 0x00000001bcc87824 */ /* 0x000fe200078e02c8 */
[----:B------:R-:W-:Y:S06]  /*1c300*/  BRA.DIV UR4, `(.L_x_1944) ;  /* 0x000000c204d87947 */ /* 0x000fec000b800000 */
[----:B------:R0:W1:Y:S04]  /*1c310*/  SHFL.IDX PT, R3, R8, RZ, 0x181f ;  /* 0x00181fff08037589 */ /* 0x00006800000e0000 */
[----:B------:R0:W2:Y:S02]  /*1c320*/  SHFL.IDX PT, R14, R0, RZ, 0x181f ;  /* 0x00181fff000e7589 */ /* 0x0000a400000e0000 */
.L_x_2216:
[----:B------:R-:W-:Y:S01]  /*1c330*/  ISETP.GE.AND P0, PT, R200, R9, PT ;  /* 0x00000009c800720c */ /* 0x000fe20003f06270 */
[----:B------:R-:W-:-:S12]  /*1c340*/  BSSY B1, `(.L_x_1945) ;  /* 0x000000b000017945 */ /* 0x000fd80003800000 */
        /* <DEDUP_REMOVED lines=10> */
.L_x_1946:
[----:B------:R-:W-:Y:S05]  /*1c3f0*/  BSYNC B1 ;  /* 0x0000000000017941 */ /* 0x000fea0003800000 */
.L_x_1945:
[----:B------:R-:W-:-:S03]  /*1c400*/  UMOV UR4, 0xffffffff ;  /* 0xffffffff00047882 */ /* 0x000fc60000000000 */
[----:B------:R-:W-:Y:S05]  /*1c410*/  BRA.DIV UR4, `(.L_x_1947) ;  /* 0x000000c204c87947 */ /* 0x000fea000b800000 */
[----:B-1----:R1:W4:Y:S04]  /*1c420*/  SHFL.IDX PT, R3, R8, 0x1, 0x181f ;  /* 0x00381f0008037f89 */ /* 0x00232800000e0000 */
[----:B--23--:R1:W2:Y:S02]  /*1c430*/  SHFL.IDX PT, R14, R0, 0x1, 0x181f ;  /* 0x00381f00000e7f89 */ /* 0x00c2a400000e0000 */
.L_x_2220:
[----:B-----5:R-:W-:Y:S01]  /*1c440*/  VIADD R4, R200, 0x20 ;  /* 0x00000020c8047836 */ /* 0x020fe20000000000 */
[----:B------:R-:W-:Y:S04]  /*1c450*/  BSSY B1, `(.L_x_1948) ;  /* 0x000000c000017945 */ /* 0x000fe80003800000 */
[----:B------:R-:W-:-:S13]  /*1c460*/  ISETP.GE.AND P0, PT, R4, R9, PT ;  /* 0x000000090400720c */ /* 0x000fda0003f06270 */
[----:B------:R-:W-:Y:S05]  /*1c470*/  @P0 BRA `(.L_x_1949) ;  /* 0x0000000000240947 */ /* 0x000fea0003800000 */
[----:B------:R-:W-:Y:S02]  /*1c480*/  ULDC UR4, c[0x0][0xac8] ;  /* 0x0002b20000047ab9 */ /* 0x000fe40000000800 */
[----:B------:R-:W-:Y:S02]  /*1c490*/  ISETP.GE.AND P2, PT, R16, UR4, PT ;  /* 0x0000000410007c0c */ /* 0x000fe4000bf46270 */
[----:B------:R-:W-:-:S11]  /*1c4a0*/  ISETP.GE.AND P3, PT, R2, UR4, PT ;  /* 0x0000000402007c0c */ /* 0x000fd6000bf66270 */
[-C--:B--2---:R-:W-:Y:S02]  /*1c4b0*/  @!P2 LEA R4, P0, R16, R14.reuse, 0x1 ;  /* 0x0000000e1004a211 */ /* 0x084fe400078008ff */
[----:B------:R-:W-:Y:S02]  /*1c4c0*/  @!P3 LEA R14, P1, R2, R14, 0x1 ;  /* 0x0000000e020eb211 */ /* 0x000fe400078208ff */
[-C--:B----4-:R-:W-:Y:S02]  /*1c4d0*/  @!P2 LEA.HI.X R5, R16, R3.reuse, R17, 0x1, P0 ;  /* 0x000000031005a211 */ /* 0x090fe400000f0c11 */
[----:B------:R-:W-:-:S03]  /*1c4e0*/  @!P3 LEA.HI.X R15, R2, R3, R185, 0x1, P1 ;  /* 0x00000003020fb211 */ /* 0x000fc600008f0cb9 */
[----:B------:R3:W-:Y:S04]  /*1c4f0*/  @!P2 ST.E.128 desc[UR52][R4.64], R24 ;  /* 0x000000180400a985 */ /* 0x0007e8000c101d34 */
[----:B------:R3:W-:Y:S02]  /*1c500*/  @!P3 ST.E.128 desc[UR52][R14.64], R44 ;  /* 0x0000002c0e00b985 */ /* 0x0007e4000c101d34 */
.L_x_1949:
[----:B------:R-:W-:Y:S05]  /*1c510*/  BSYNC B1 ;  /* 0x0000000000017941 */ /* 0x000fea0003800000 */
.L_x_1948:
[----:B------:R-:W-:-:S03]  /*1c520*/  UMOV UR4, 0xffffffff ;  /* 0xffffffff00047882 */ /* 0x000fc60000000000 */
[----:B------:R-:W-:Y:S05]  /*1c530*/  BRA.DIV UR4, `(.L_x_1950) ;  /* 0x000000c204c87947 */ /* 0x000fea000b800000 */
[----:B----4-:R4:W0:Y:S04]  /*1c540*/  SHFL.IDX PT, R3, R8, 0x2, 0x181f ;  /* 0x00581f0008037f89 */ /* 0x01082800000e0000 */
[----:B--23--:R4:W2:Y:S02]  /*1c550*/  SHFL.IDX PT, R14, R0, 0x2, 0x181f ;  /* 0x00581f00000e7f89 */ /* 0x00c8a400000e0000 */
.L_x_2224:
[----:B------:R-:W-:Y:S01]  /*1c560*/  VIADD R4, R200, 0x40 ;  /* 0x00000040c8047836 */ /* 0x000fe20000000000 */
        /* <DEDUP_REMOVED lines=8> */
[-C--:B0-----:R-:W-:Y:S02]  /*1c5f0*/  @!P2 LEA.HI.X R5, R16, R3.reuse, R17, 0x1, P0 ;  /* 0x000000031005a211 */ /* 0x081fe400000f0c11 */
[----:B------:R-:W-:-:S03]  /*1c600*/  @!P3 LEA.HI.X R15, R2, R3, R185, 0x1, P1 ;  /* 0x00000003020fb211 */ /* 0x000fc600008f0cb9 */
[----:B------:R3:W-:Y:S04]  /*1c610*/  @!P2 ST.E.128 desc[UR52][R4.64], R32 ;  /* 0x000000200400a985 */ /* 0x0007e8000c101d34 */
[----:B------:R3:W-:Y:S02]  /*1c620*/  @!P3 ST.E.128 desc[UR52][R14.64], R48 ;  /* 0x000000300e00b985 */ /* 0x0007e4000c101d34 */
.L_x_1952:
[----:B------:R-:W-:Y:S05]  /*1c630*/  BSYNC B1 ;  /* 0x0000000000017941 */ /* 0x000fea0003800000 */
.L_x_1951:
[----:B------:R-:W-:-:S03]  /*1c640*/  UMOV UR4, 0xffffffff ;  /* 0xffffffff00047882 */ /* 0x000fc60000000000 */
[----:B------:R-:W-:Y:S05]  /*1c650*/  BRA.DIV UR4, `(.L_x_1953) ;  /* 0x000000c204c87947 */ /* 0x000fea000b800000 */
[----:B0-----:R0:W0:Y:S04]  /*1c660*/  SHFL.IDX PT, R3, R8, 0x3, 0x181f ;  /* 0x00781f0008037f89 */ /* 0x00102800000e0000 */
[----:B--23--:R2:W3:Y:S02]  /*1c670*/  SHFL.IDX PT, R14, R0, 0x3, 0x181f ;  /* 0x00781f00000e7f89 */ /* 0x00c4e400000e0000 */
.L_x_2228:
[----:B-12-4-:R-:W-:-:S05]  /*1c680*/  VIADD R0, R200, 0x60 ;  /* 0x00000060c8007836 */ /* 0x016fca0000000000 */
        /* <DEDUP_REMOVED lines=13> */
.L_x_1943:
[----:B0-----:R-:W0:Y:S01]  /*1c760*/  @P2 LDC R12, c[0x0][0xbec] ;  /* 0x0002fb00ff0c2b82 */ /* 0x001e220000000800 */
[----:B------:R-:W-:Y:S01]  /*1c770*/  ULDC.64 UR4, c[0x0][0xb08] ;  /* 0x0002c20000047ab9 */ /* 0x000fe20000000a00 */
[----:B------:R-:W-:Y:S01]  /*1c780*/  ULDC.64 UR6, c[0x0][0xb30] ;  /* 0x0002cc0000067ab9 */ /* 0x000fe20000000a00 */
[----:B------:R-:W-:Y:S01]  /*1c790*/  IMAD R10, R10, UR4, RZ ;  /* 0x000000040a0a7c24 */ /* 0x000fe2000f8e02ff */
[----:B------:R-:W-:Y:S01]  /*1c7a0*/  IADD3 R49, R189, 0x38, RZ ;  /* 0x00000038bd317810 */ /* 0x000fe20007ffe0ff */
[C---:B------:R-:W-:Y:S01]  /*1c7b0*/  IMAD.WIDE.U32 R4, R3.reuse, UR4, RZ ;  /* 0x0000000403047c25 */ /* 0x040fe2000f8e00ff */
[----:B------:R-:W-:Y:S02]  /*1c7c0*/  SHF.R.S32.HI R51, RZ, 0x1f, R224 ;  /* 0x0000001fff337819 */ /* 0x000fe400000114e0 */
[----:B------:R-:W1:Y:S01]  /*1c7d0*/  @P2 LDC R11, c[0x0][0xbf0] ;  /* 0x0002fc00ff0b2b82 */ /* 0x000e620000000800 */
[----:B------:R-:W-:Y:S01]  /*1c7e0*/  IMAD R3, R3, UR5, R10 ;  /* 0x0000000503037c24 */ /* 0x000fe2000f8e020a */
[----:B------:R-:W-:Y:S01]  /*1c7f0*/  ULDC.64 UR4, c[0x0][0xb38] ;  /* 0x0002ce0000047ab9 */ /* 0x000fe20000000a00 */
[----:B------:R-:W-:Y:S01]  /*1c800*/  VIADD R33, R189, 0x8 ;  /* 0x00000008bd217836 */ /* 0x000fe20000000000 */
[----:B------:R-:W-:Y:S01]  /*1c810*/  SHF.R.S32.HI R44, RZ, 0x1f, R49 ;  /* 0x0000001fff2c7819 */ /* 0x000fe20000011431 */
[----:B------:R-:W-:Y:S01]  /*1c820*/  IMAD.IADD R5, R5, 0x1, R3 ;  /* 0x0000000105057824 */ /* 0x000fe200078e0203 */
[----:B------:R-:W-:Y:S01]  /*1c830*/  SHF.R.S32.HI R3, RZ, 0x1f, R8 ;  /* 0x0000001fff037819 */ /* 0x000fe20000011408 */
[----:B------:R-:W-:-:S02]  /*1c840*/  VIADD R35, R189, 0x10 ;  /* 0x00000010bd237836 */ /* 0x000fc40000000000 */
[----:B------:R-:W-:-:S03]  /*1c850*/  IMAD.WIDE.U32 R4, R197, UR4, R4 ;  /* 0x00000004c5047c25 */ /* 0x000fc6000f8e0004 */
[----:B------:R-:W-:Y:S01]  /*1c860*/  SHF.R.S32.HI R28, RZ, 0x1f, R35 ;  /* 0x0000001fff1c7819 */ /* 0x000fe20000011423 */
[----:B------:R-:W-:Y:S01]  /*1c870*/  IMAD R5, R197, UR5, R5 ;  /* 0x00000005c5057c24 */ /* 0x000fe2000f8e0205 */
[----:B------:R-:W-:Y:S01]  /*1c880*/  ULDC.64 UR4, c[0x0][0xb40] ;  /* 0x0002d00000047ab9 */ /* 0x000fe20000000a00 */
[----:B------:R-:W-:Y:S02]  /*1c890*/  VIADD R41, R189, 0x18 ;  /* 0x00000018bd297836 */ /* 0x000fe40000000000 */
[----:B------:R-:W-:Y:S02]  /*1c8a0*/  IMAD R3, R3, UR4, RZ ;  /* 0x0000000403037c24 */ /* 0x000fe4000f8e02ff */
[----:B0-----:R-:W-:Y:S01]  /*1c8b0*/  @P2 IMAD.HI.U32 R12, R45, R12, RZ ;  /* 0x0000000c2d0c2227 */ /* 0x001fe200078e00ff */
[----:B------:R-:W-:-:S03]  /*1c8c0*/  SHF.R.S32.HI R32, RZ, 0x1f, R41 ;  /* 0x0000001fff207819 */ /* 0x000fc60000011429 */
[C---:B------:R-:W-:Y:S02]  /*1c8d0*/  IMAD R7, R8.reuse, UR5, R3 ;  /* 0x0000000508077c24 */ /* 0x040fe4000f8e0203 */
[----:B------:R-:W-:Y:S01]  /*1c8e0*/  IMAD.WIDE.U32 R4, R8, UR4, R4 ;  /* 0x0000000408047c25 */ /* 0x000fe2000f8e0004 */
[----:B------:R-:W-:-:S03]  /*1c8f0*/  ULDC.64 UR4, c[0x0][0xb48] ;  /* 0x0002d20000047ab9 */ /* 0x000fc60000000a00 */
[----:B------:R-:W-:Y:S01]  /*1c900*/  IMAD.MOV.U32 R3, RZ, RZ, R45 ;  /* 0x000000ffff037224 */ /* 0x000fe200078e002d */
[----:B-1----:R-:W-:Y:S01]  /*1c910*/  @P2 SHF.R.U32.HI R3, RZ, R11, R12 ;  /* 0x0000000bff032219 */ /* 0x002fe2000001160c */
[----:B------:R-:W-:Y:S02]  /*1c920*/  IMAD.IADD R5, R5, 0x1, R7 ;  /* 0x0000000105057824 */ /* 0x000fe400078e0207 */
[----:B------:R-:W-:Y:S01]  /*1c930*/  VIADD R43, R189, 0x20 ;  /* 0x00000020bd2b7836 */ /* 0x000fe20000000000 */
[--C-:B------:R-:W-:Y:S01]  /*1c940*/  SHF.R.S32.HI R8, RZ, 0x1f, R3.reuse ;  /* 0x0000001fff087819 */ /* 0x100fe20000011403 */
[----:B------:R-:W-:Y:S02]  /*1c950*/  IMAD.MOV R7, RZ, RZ, -R3 ;  /* 0x000000ffff077224 */ /* 0x000fe400078e0a03 */
[----:B------:R-:W-:Y:S01]  /*1c960*/  IMAD.WIDE.U32 R4, R223, UR4, R4 ;  /* 0x00000004df047c25 */ /* 0x000fe2000f8e0004 */
[----:B------:R-:W-:-:S03]  /*1c970*/  SHF.R.S32.HI R34, RZ, 0x1f, R43 ;  /* 0x0000001fff227819 */ /* 0x000fc6000001142b */
[----:B------:R-:W-:Y:S02]  /*1c980*/  IMAD R7, R0, R7, R45 ;  /* 0x0000000700077224 */ /* 0x000fe400078e022d */
[----:B------:R-:W-:Y:S02]  /*1c990*/  IMAD R8, R8, UR6, RZ ;  /* 0x0000000608087c24 */ /* 0x000fe4000f8e02ff */
[----:B------:R-:W-:Y:S01]  /*1c9a0*/  IMAD R5, R223, UR5, R5 ;  /* 0x00000005df057c24 */ /* 0x000fe2000f8e0205 */
[----:B------:R-:W-:Y:S01]  /*1c9b0*/  SHF.R.S32.HI R0, RZ, 0x1f, R7 ;  /* 0x0000001fff007819 */ /* 0x000fe20000011407 */
[C---:B------:R-:W-:Y:S01]  /*1c9c0*/  IMAD R11, R3.reuse, UR7, R8 ;  /* 0x00000007030b7c24 */ /* 0x040fe2000f8e0208 */
[----:B------:R-:W-:Y:S01]  /*1c9d0*/  ULDC.64 UR4, c[0x0][0xb28] ;  /* 0x0002ca0000047ab9 */ /* 0x000fe20000000a00 */
[----:B------:R-:W-:-:S04]  /*1c9e0*/  IMAD.WIDE.U32 R4, R3, UR6, R4 ;  /* 0x0000000603047c25 */ /* 0x000fc8000f8e0004 */
[----:B------:R-:W-:Y:S01]  /*1c9f0*/  IMAD R0, R0, UR4, RZ ;  /* 0x0000000400007c24 */ /* 0x000fe2000f8e02ff */
[----:B------:R-:W-:Y:S01]  /*1ca00*/  IADD3 R5, R5, R11, RZ ;  /* 0x0000000b05057210 */ /* 0x000fe20007ffe0ff */
[----:B------:R-:W-:Y:S02]  /*1ca10*/  VIADD R8, R18, 0x28820 ;  /* 0x0002882012087836 */ /* 0x000fe40000000000 */
[C---:B------:R-:W-:Y:S02]  /*1ca20*/  IMAD R3, R7.reuse, UR5, R0 ;  /* 0x0000000507037c24 */ /* 0x040fe4000f8e0200 */
[----:B------:R-:W-:Y:S01]  /*1ca30*/  IMAD.WIDE.U32 R4, R7, UR4, R4 ;  /* 0x0000000407047c25 */ /* 0x000fe2000f8e0004 */
[----:B------:R-:W-:Y:S01]  /*1ca40*/  ULDC.64 UR4, c[0x0][0xb00] ;  /* 0x0002c00000047ab9 */ /* 0x000fe20000000a00 */
[----:B------:R-:W-:Y:S02]  /*1ca50*/  PRMT R8, RZ, 0x654, R8 ;  /* 0x00000654ff087816 */ /* 0x000fe40000000008 */
[----:B------:R-:W-:Y:S01]  /*1ca60*/  IMAD.IADD R5, R5, 0x1, R3 ;  /* 0x0000000105057824 */ /* 0x000fe200078e0203 */
[C---:B------:R-:W-:Y:S01]  /*1ca70*/  LEA R3, P0, R4.reuse, UR4, 0x2 ;  /* 0x0000000404037c11 */ /* 0x040fe2000f8010ff */
[C---:B------:R-:W-:Y:S01]  /*1ca80*/  VIADD R45, R189.reuse, 0x28 ;  /* 0x00000028bd2d7836 */ /* 0x040fe20000000000 */
[----:B------:R-:W-:Y:S01]  /*1ca90*/  UMOV UR4, 0xffffffff ;  /* 0xffffffff00047882 */ /* 0x000fe20000000000 */
[----:B------:R-:W-:Y:S01]  /*1caa0*/  VIADD R47, R189, 0x30 ;  /* 0x00000030bd2f7836 */ /* 0x000fe20000000000 */
[----:B------:R0:W-:Y:S01]  /*1cab0*/  SYNCS.ARRIVE.TRANS64.RED.A1T0 RZ, [R8+URZ], RZ ;  /* 0x000000ff08ff79a7 */ /* 0x0001e2000810043f */
[----:B------:R-:W-:-:S02]  /*1cac0*/  LEA.HI.X R4, R4, UR5, R5, 0x2, P0 ;  /* 0x0000000504047c11 */ /* 0x000fc400080f1405 */
[----:B------:R-:W-:Y:S02]  /*1cad0*/  SHF.R.S32.HI R7, RZ, 0x1f, R189 ;  /* 0x0000001fff077819 */ /* 0x000fe400000114bd */
[----:B------:R-:W-:Y:S02]  /*1cae0*/  SHF.R.S32.HI R40, RZ, 0x1f, R45 ;  /* 0x0000001fff287819 */ /* 0x000fe4000001142d */
[----:B------:R-:W-:Y:S02]  /*1caf0*/  SHF.R.S32.HI R42, RZ, 0x1f, R47 ;  /* 0x0000001fff2a7819 */ /* 0x000fe4000001142f */
[----:B0-----:R-:W-:Y:S01]  /*1cb00*/  SHF.R.S32.HI R8, RZ, 0x1f, R33 ;  /* 0x0000001fff087819 */ /* 0x001fe20000011421 */
[----:B------:R-:W-:Y:S06]  /*1cb10*/  BRA.DIV UR4, `(.L_x_1955) ;  /* 0x000000be04e07947 */ /* 0x000fec000b800000 */
[----:B------:R0:W1:Y:S04]  /*1cb20*/  SHFL.IDX PT, R0, R4, RZ, 0x1c1f ;  /* 0x001c1fff04007589 */ /* 0x00006800000e0000 */
[----:B------:R0:W2:Y:S02]  /*1cb30*/  SHFL.IDX PT, R14, R3, RZ, 0x1c1f ;  /* 0x001c1fff030e7589 */ /* 0x0000a400000e0000 */
.L_x_2231:
[----:B------:R-:W-:Y:S01]  /*1cb40*/  ISETP.GE.AND P0, PT, R24, R9, PT ;  /* 0x000000091800720c */ /* 0x000fe20003f06270 */
[----:B------:R-:W-:-:S12]  /*1cb50*/  BSSY B1, `(.L_x_1956) ;  /* 0x000004e000017945 */ /* 0x000fd80003800000 */
[----:B------:R-:W-:Y:S05]  /*1cb60*/  @P0 BRA `(.L_x_1957) ;  /* 0x0000000400300947 */ /* 0x000fea0003800000 */
[----:B------:R-:W-:Y:S01]  /*1cb70*/  ULDC UR4, c[0x0][0xac8] ;  /* 0x0002b20000047ab9 */ /* 0x000fe20000000800 */
[C---:B------:R-:W-:Y:S01]  /*1cb80*/  VIADD R46, R189.reuse, 0x48 ;  /* 0x00000048bd2e7836 */ /* 0x040fe20000000000 */
[C---:B------:R-:W-:Y:S01]  /*1cb90*/  ISETP.GE.AND P0, PT, R189.reuse, UR4, PT ;  /* 0x00000004bd007c0c */ /* 0x040fe2000bf06270 */
[----:B------:R-:W-:Y:S01]  /*1cba0*/  VIADD R5, R189, 0x50 ;  /* 0x00000050bd057836 */ /* 0x000fe20000000000 */
[----:B------:R-:W-:Y:S01]  /*1cbb0*/  ISETP.GE.AND P2, PT, R33, UR4, PT ;  /* 0x0000000421007c0c */ /* 0x000fe2000bf46270 */
[----:B------:R-:W-:Y:S01]  /*1cbc0*/  VIADD R48, R189, 0x48 ;  /* 0x00000048bd307836 */ /* 0x000fe20000000000 */
[----:B------:R-:W-:Y:S01]  /*1cbd0*/  ISETP.GE.AND P3, PT, R35, UR4, PT ;  /* 0x0000000423007c0c */ /* 0x000fe2000bf66270 */
[----:B------:R-:W-:Y:S01]  /*1cbe0*/  VIADD R15, R189, 0x50 ;  /* 0x00000050bd0f7836 */ /* 0x000fe20000000000 */
[----:B------:R-:W-:Y:S02]  /*1cbf0*/  ISETP.GE.AND P1, PT, R41, UR4, PT ;  /* 0x0000000429007c0c */ /* 0x000fe4000bf26270 */
[----:B------:R-:W-:-:S02]  /*1cc00*/  SHF.R.S32.HI R48, RZ, 0x1f, R48 ;  /* 0x0000001fff307819 */ /* 0x000fc40000011430 */
[----:B------:R-:W-:-:S03]  /*1cc10*/  SHF.R.S32.HI R15, RZ, 0x1f, R15 ;  /* 0x0000001fff0f7819 */ /* 0x000fc6000001140f */
[-C--:B--2---:R-:W-:Y:S02]  /*1cc20*/  @!P0 LEA R10, P4, R189, R14.reuse, 0x2 ;  /* 0x0000000ebd0a8211 */ /* 0x084fe400078810ff */
[----:B------:R-:W-:Y:S02]  /*1cc30*/  @!P2 LEA R12, P5, R33, R14, 0x2 ;  /* 0x0000000e210ca211 */ /* 0x000fe400078a10ff */
[-C--:B-1----:R-:W-:Y:S02]  /*1cc40*/  @!P0 LEA.HI.X R11, R189, R0.reuse, R7, 0x2, P4 ;  /* 0x00000000bd0b8211 */ /* 0x082fe400020f1407 */
[----:B------:R-:W-:Y:S02]  /*1cc50*/  @!P2 LEA.HI.X R13, R33, R0, R8, 0x2, P5 ;  /* 0x00000000210da211 */ /* 0x000fe400028f1408 */
[----:B------:R-:W-:Y:S01]  /*1cc60*/  @!P3 LEA R20, P4, R35, R14, 0x2 ;  /* 0x0000000e2314b211 */ /* 0x000fe200078810ff */
[----:B------:R1:W-:Y:S01]  /*1cc70*/  @!P0 ST.E.64 desc[UR52][R10.64], R36 ;  /* 0x000000240a008985 */ /* 0x0003e2000c101b34 */
[----:B------:R-:W-:-:S02]  /*1cc80*/  ISETP.GE.AND P0, PT, R43, UR4, PT ;  /* 0x000000042b007c0c */ /* 0x000fc4000bf06270 */
[----:B------:R-:W-:Y:S01]  /*1cc90*/  @!P1 LEA R24, P5, R41, R14, 0x2 ;  /* 0x0000000e29189211 */ /* 0x000fe200078a10ff */
        /* <DEDUP_REMOVED lines=9> */
[----:B-1----:R-:W-:Y:S02]  /*1cd30*/  @!P2 LEA R10, P5, R45, R14, 0x2 ;  /* 0x0000000e2d0aa211 */ /* 0x002fe400078a10ff */
[-C--:B------:R-:W-:Y:S02]  /*1cd40*/  @!P0 LEA.HI.X R27, R43, R0.reuse, R34, 0x2, P3 ;  /* 0x000000002b1b8211 */ /* 0x080fe400018f1422 */
[----:B------:R-:W-:Y:S02]  /*1cd50*/  @!P2 LEA.HI.X R11, R45, R0, R40, 0x2, P5 ;  /* 0x000000002d0ba211 */ /* 0x000fe400028f1428 */
[----:B------:R-:W-:Y:S01]  /*1cd60*/  ISETP.GE.AND P3, PT, R224, UR4, PT ;  /* 0x00000004e0007c0c */ /* 0x000fe2000bf66270 */
[----:B------:R1:W-:Y:S01]  /*1cd70*/  @!P0 ST.E.64 desc[UR52][R26.64], R104 ;  /* 0x000000681a008985 */ /* 0x0003e2000c101b34 */
[----:B--2---:R-:W-:-:S03]  /*1cd80*/  @!P4 LEA R12, P0, R47, R14, 0x2 ;  /* 0x0000000e2f0cc211 */ /* 0x004fc600078010ff */
[----:B------:R2:W-:Y:S01]  /*1cd90*/  @!P2 ST.E.64 desc[UR52][R10.64], R108 ;  /* 0x0000006c0a00a985 */ /* 0x0005e2000c101b34 */
[----:B---3--:R-:W-:Y:S02]  /*1cda0*/  @!P1 LEA R20, P5, R49, R14, 0x2 ;  /* 0x0000000e31149211 */ /* 0x008fe400078a10ff */
        /* <DEDUP_REMOVED lines=8> */
[----:B------:R-:W-:Y:S02]  /*1ce30*/  @!P3 LEA.HI.X R25, R224, R0, R51, 0x2, P5 ;  /* 0x00000000e019b211 */ /* 0x000fe400028f1433 */
[CC--:B-1----:R-:W-:Y:S02]  /*1ce40*/  @!P2 LEA R26, P4, R46.reuse, R14.reuse, 0x2 ;  /* 0x0000000e2e1aa211 */ /* 0x0c2fe400078810ff */
[----:B--2---:R-:W-:Y:S01]  /*1ce50*/  @!P0 LEA R10, P5, R5, R14, 0x2 ;  /* 0x0000000e050a8211 */ /* 0x004fe200078a10ff */
[----:B------:R1:W-:Y:S01]  /*1ce60*/  @!P3 ST.E.64 desc[UR52][R24.64], R120 ;  /* 0x000000781800b985 */ /* 0x0003e2000c101b34 */
[----:B------:R-:W-:Y:S02]  /*1ce70*/  @!P2 LEA.HI.X R27, R46, R0, R48, 0x2, P4 ;  /* 0x000000002e1ba211 */ /* 0x000fe400020f1430 */
[----:B------:R-:W-:-:S02]  /*1ce80*/  ISETP.GE.AND P3, PT, R228, UR4, PT ;  /* 0x00000004e4007c0c */ /* 0x000fc4000bf66270 */
[----:B------:R-:W-:Y:S01]  /*1ce90*/  @!P0 LEA.HI.X R11, R5, R0, R15, 0x2, P5 ;  /* 0x00000000050b8211 */ /* 0x000fe200028f140f */
[----:B------:R2:W-:Y:S01]  /*1cea0*/  @!P2 ST.E.64 desc[UR52][R26.64], R124 ;  /* 0x0000007c1a00a985 */ /* 0x0005e2000c101b34 */
[----:B------:R-:W-:Y:S02]  /*1ceb0*/  ISETP.GE.AND P4, PT, R227, UR4, PT ;  /* 0x00000004e3007c0c */ /* 0x000fe4000bf86270 */
[----:B------:R-:W-:Y:S01]  /*1cec0*/  SHF.R.S32.HI R5, RZ, 0x1f, R229 ;  /* 0x0000001fff057819 */ /* 0x000fe200000114e5 */
[----:B------:R0:W-:Y:S01]  /*1ced0*/  @!P0 ST.E.64 desc[UR52][R10.64], R128 ;  /* 0x000000800a008985 */ /* 0x0001e2000c101b34 */
[----:B---3--:R-:W-:Y:S02]  /*1cee0*/  @!P1 LEA R12, P5, R229, R14, 0x2 ;  /* 0x0000000ee50c9211 */ /* 0x008fe400078a10ff */
[----:B------:R-:W-:Y:S02]  /*1cef0*/  ISETP.GE.AND P2, PT, R226, UR4, PT ;  /* 0x00000004e2007c0c */ /* 0x000fe4000bf46270 */
[----:B------:R-:W-:-:S02]  /*1cf00*/  ISETP.GE.AND P0, PT, R225, UR4, PT ;  /* 0x00000004e1007c0c */ /* 0x000fc4000bf06270 */
[----:B------:R-:W-:Y:S02]  /*1cf10*/  @!P1 LEA.HI.X R13, R229, R0, R5, 0x2, P5 ;  /* 0x00000000e50d9211 */ /* 0x000fe400028f1405 */
[----:B------:R-:W-:Y:S02]  /*1cf20*/  SHF.R.S32.HI R5, RZ, 0x1f, R228 ;  /* 0x0000001fff057819 */ /* 0x000fe400000114e4 */
[CC--:B----4-:R-:W-:Y:S01]  /*1cf30*/  @!P3 LEA R20, P5, R228.reuse, R14.reuse, 0x2 ;  /* 0x0000000ee414b211 */ /* 0x0d0fe200078a10ff */
[----:B------:R0:W-:Y:S01]  /*1cf40*/  @!P1 ST.E.64 desc[UR52][R12.64], R132 ;  /* 0x000000840c009985 */ /* 0x0001e2000c101b34 */
[----:B-1----:R-:W-:Y:S02]  /*1cf50*/  @!P4 LEA R24, P1, R227, R14, 0x2 ;  /* 0x0000000ee318c211 */ /* 0x002fe400078210ff */
[----:B------:R-:W-:Y:S02]  /*1cf60*/  SHF.R.S32.HI R15, RZ, 0x1f, R227 ;  /* 0x0000001fff0f7819 */ /* 0x000fe400000114e3 */
[----:B------:R-:W-:-:S02]  /*1cf70*/  @!P3 LEA.HI.X R21, R228, R0, R5, 0x2, P5 ;  /* 0x00000000e415b211 */ /* 0x000fc400028f1405 */
[C---:B--2---:R-:W-:Y:S02]  /*1cf80*/  @!P2 LEA R26, P5, R226.reuse, R14, 0x2 ;  /* 0x0000000ee21aa211 */ /* 0x044fe400078a10ff */
[----:B------:R-:W-:Y:S01]  /*1cf90*/  SHF.R.S32.HI R46, RZ, 0x1f, R226 ;  /* 0x0000001fff2e7819 */ /* 0x000fe200000114e2 */
[----:B------:R0:W-:Y:S01]  /*1cfa0*/  @!P3 ST.E.64 desc[UR52][R20.64], R136 ;  /* 0x000000881400b985 */ /* 0x0001e2000c101b34 */
[----:B------:R-:W-:Y:S02]  /*1cfb0*/  @!P4 LEA.HI.X R25, R227, R0, R15, 0x2, P1 ;  /* 0x00000000e319c211 */ /* 0x000fe400008f140f */
[----:B------:R-:W-:Y:S02]  /*1cfc0*/  SHF.R.S32.HI R5, RZ, 0x1f, R225 ;  /* 0x0000001fff057819 */ /* 0x000fe400000114e1 */
[----:B------:R-:W-:Y:S01]  /*1cfd0*/  @!P0 LEA R14, P1, R225, R14, 0x2 ;  /* 0x0000000ee10e8211 */ /* 0x000fe200078210ff */
[----:B------:R0:W-:Y:S01]  /*1cfe0*/  @!P4 ST.E.64 desc[UR52][R24.64], R140 ;  /* 0x0000008c1800c985 */ /* 0x0001e2000c101b34 */
[----:B------:R-:W-:-:S02]  /*1cff0*/  @!P2 LEA.HI.X R27, R226, R0, R46, 0x2, P5 ;  /* 0x00000000e21ba211 */ /* 0x000fc400028f142e */
[----:B------:R-:W-:-:S03]  /*1d000*/  @!P0 LEA.HI.X R15, R225, R0, R5, 0x2, P1 ;  /* 0x00000000e10f8211 */ /* 0x000fc600008f1405 */
[----:B------:R0:W-:Y:S04]  /*1d010*/  @!P2 ST.E.64 desc[UR52][R26.64], R144 ;  /* 0x000000901a00a985 */ /* 0x0001e8000c101b34 */
[----:B------:R0:W-:Y:S02]  /*1d020*/  @!P0 ST.E.64 desc[UR52][R14.64], R148 ;  /* 0x000000940e008985 */ /* 0x0001e4000c101b34 */
.L_x_1957:
[----:B------:R-:W-:Y:S05]  /*1d030*/  BSYNC B1 ;  /* 0x0000000000017941 */ /* 0x000fea0003800000 */
.L_x_1956:
[----:B------:R-:W-:-:S03]  /*1d040*/  UMOV UR4, 0xffffffff ;  /* 0xffffffff00047882 */ /* 0x000fc60000000000 */
[----:B------:R-:W-:Y:S05]  /*1d050*/  BRA.DIV UR4, `(.L_x_1958) ;  /* 0x000000ba04c47947 */ /* 0x000fea000b800000 */
[----:B-1----:R1:W3:Y:S04]  /*1d060*/  SHFL.IDX PT, R0, R4, 0x1, 0x1c1f ;  /* 0x003c1f0004007f89 */ /* 0x0022e800000e0000 */
[----:B0-2---:R1:W0:Y:S02]  /*1d070*/  SHFL.IDX PT, R14, R3, 0x1, 0x1c1f ;  /* 0x003c1f00030e7f89 */ /* 0x00522400000e0000 */
.L_x_2235:
[----:B------:R-:W-:-:S13]  /*1d080*/  ISETP.GE.AND P0, PT, R6, R9, PT ;  /* 0x000000090600720c */ /* 0x000fda0003f06270 */
[----:B------:R-:W-:Y:S05]  /*1d090*/  @P0 BRA `(.L_x_1954) ;  /* 0x0000001000380947 */ /* 0x000fea0003800000 */
[----:B------:R-:W-:Y:S01]  /*1d0a0*/  ULDC UR4, c[0x0][0xac8] ;  /* 0x0002b20000047ab9 */ /* 0x000fe20000000800 */
[C---:B------:R-:W-:Y:S01]  /*1d0b0*/  VIADD R15, R189.reuse, 0x48 ;  /* 0x00000048bd0f7836 */ /* 0x040fe20000000000 */
[C---:B------:R-:W-:Y:S01]  /*1d0c0*/  ISETP.GE.AND P3, PT, R189.reuse, UR4, PT ;  /* 0x00000004bd007c0c */ /* 0x040fe2000bf66270 */
[----:B-1----:R-:W-:Y:S01]  /*1d0d0*/  VIADD R3, R189, 0x50 ;  /* 0x00000050bd037836 */ /* 0x002fe20000000000 */
[----:B------:R-:W-:Y:S01]  /*1d0e0*/  ISETP.GE.AND P4, PT, R33, UR4, PT ;  /* 0x0000000421007c0c */ /* 0x000fe2000bf86270 */
[----:B------:R-:W-:Y:S01]  /*1d0f0*/  VIADD R26, R189, 0x48 ;  /* 0x00000048bd1a7836 */ /* 0x000fe20000000000 */
[----:B------:R-:W-:-:S04]  /*1d100*/  ISETP.GE.AND P0, PT, R35, UR4, PT ;  /* 0x0000000423007c0c */ /* 0x000fc8000bf06270 */
[----:B------:R-:W-:-:S05]  /*1d110*/  SHF.R.S32.HI R26, RZ, 0x1f, R26 ;  /* 0x0000001fff1a7819 */ /* 0x000fca000001141a */
[-C--:B0-----:R-:W-:Y:S02]  /*1d120*/  @!P3 LEA R4, P1, R189, R14.reuse, 0x2 ;  /* 0x0000000ebd04b211 */ /* 0x081fe400078210ff */
[----:B------:R-:W-:Y:S02]  /*1d130*/  @!P4 LEA R6, P2, R33, R14, 0x2 ;  /* 0x0000000e2106c211 */ /* 0x000fe400078410ff */
[-C--:B---3--:R-:W-:Y:S02]  /*1d140*/  @!P3 LEA.HI.X R5, R189, R0.reuse, R7, 0x2, P1 ;  /* 0x00000000bd05b211 */ /* 0x088fe400008f1407 */
[----:B------:R-:W-:Y:S02]  /*1d150*/  @!P4 LEA.HI.X R7, R33, R0, R8, 0x2, P2 ;  /* 0x000000002107c211 */ /* 0x000fe400010f1408 */
[----:B------:R-:W-:Y:S01]  /*1d160*/  ISETP.GE.AND P1, PT, R41, UR4, PT ;  /* 0x0000000429007c0c */ /* 0x000fe2000bf26270 */
[----:B------:R0:W-:Y:S01]  /*1d170*/  @!P3 ST.E.64 desc[UR52][R4.64], R90 ;  /* 0x0000005a0400b985 */ /* 0x0001e2000c101b34 */
[----:B------:R-:W-:-:S02]  /*1d180*/  ISETP.GE.AND P2, PT, R43, UR4, PT ;  /* 0x000000042b007c0c */ /* 0x000fc4000bf46270 */
[----:B------:R-:W-:Y:S01]  /*1d190*/  @!P0 LEA R8, P5, R35, R14, 0x2 ;  /* 0x0000000e23088211 */ /* 0x000fe200078a10ff */
[----:B------:R1:W-:Y:S01]  /*1d1a0*/  @!P4 ST.E.64 desc[UR52][R6.64], R94 ;  /* 0x0000005e0600c985 */ /* 0x0003e2000c101b34 */
[----:B------:R-:W-:Y:S02]  /*1d1b0*/  ISETP.GE.AND P3, PT, R45, UR4, PT ;  /* 0x000000042d007c0c */ /* 0x000fe4000bf66270 */
[----:B------:R-:W-:Y:S02]  /*1d1c0*/  @!P0 LEA.HI.X R9, R35, R0, R28, 0x2, P5 ;  /* 0x0000000023098211 */ /* 0x000fe400028f141c */
[----:B------:R-:W-:-:S03]  /*1d1d0*/  ISETP.GE.AND P4, PT, R47, UR4, PT ;  /* 0x000000042f007c0c */ /* 0x000fc6000bf86270 */
[-C--:B------:R-:W-:Y:S01]  /*1d1e0*/  @!P1 LEA R10, P5, R41, R14.reuse, 0x2 ;  /* 0x0000000e290a9211 */ /* 0x080fe200078a10ff */
[----:B------:R2:W-:Y:S01]  /*1d1f0*/  @!P0 ST.E.64 desc[UR52][R8.64], R98 ;  /* 0x0000006208008985 */ /* 0x0005e2000c101b34 */
[----:B------:R-:W-:Y:S02]  /*1d200*/  @!P2 LEA R12, P0, R43, R14, 0x2 ;  /* 0x0000000e2b0ca211 */ /* 0x000fe400078010ff */
[-C--:B------:R-:W-:Y:S02]  /*1d210*/  @!P1 LEA.HI.X R11, R41, R0.reuse, R32, 0x2, P5 ;  /* 0x00000000290b9211 */ /* 0x080fe400028f1420 */
[----:B------:R-:W-:Y:S02]  /*1d220*/  @!P2 LEA.HI.X R13, R43, R0, R34, 0x2, P0 ;  /* 0x000000002b0da211 */ /* 0x000fe400000f1422 */
[----:B------:R-:W-:Y:S01]  /*1d230*/  ISETP.GE.AND P0, PT, R49, UR4, PT ;  /* 0x0000000431007c0c */ /* 0x000fe2000bf06270 */
[----:B------:R-:W-:Y:S01]  /*1d240*/  @!P1 ST.E.64 desc[UR52][R10.64], R102 ;  /* 0x000000660a009985 */ /* 0x000fe2000c101b34 */
[----:B0-----:R-:W-:-:S02]  /*1d250*/  @!P3 LEA R4, P5, R45, R14, 0x2 ;  /* 0x0000000e2d04b211 */ /* 0x001fc400078a10ff */
[----:B------:R-:W-:Y:S01]  /*1d260*/  ISETP.GE.AND P1, PT, R224, UR4, PT ;  /* 0x00000004e0007c0c */ /* 0x000fe2000bf26270 */
[----:B------:R-:W-:Y:S01]  /*1d270*/  @!P2 ST.E.64 desc[UR52][R12.64], R106 ;  /* 0x0000006a0c00a985 */ /* 0x000fe2000c101b34 */
[----:B------:R-:W-:Y:S02]  /*1d280*/  ISETP.GE.AND P2, PT, R15, UR4, PT ;  /* 0x000000040f007c0c */ /* 0x000fe4000bf46270 */
[----:B------:R-:W-:Y:S02]  /*1d290*/  @!P3 LEA.HI.X R5, R45, R0, R40, 0x2, P5 ;  /* 0x000000002d05b211 */ /* 0x000fe400028f1428 */
[----:B------:R-:W-:-:S03]  /*1d2a0*/  @!P4 LEA R20, P5, R47, R14, 0x2 ;  /* 0x0000000e2f14c211 */ /* 0x000fc600078a10ff */
[----:B------:R0:W-:Y:S01]  /*1d2b0*/  @!P3 ST.E.64 desc[UR52][R4.64], R110 ;  /* 0x0000006e0400b985 */ /* 0x0001e2000c101b34 */
[----:B------:R-:W-:Y:S02]  /*1d2c0*/  @!P4 LEA.HI.X R21, R47, R0, R42, 0x2, P5 ;  /* 0x000000002f15c211 */ /* 0x000fe400028f142a */
[----:B-1----:R-:W-:Y:S02]  /*1d2d0*/  @!P0 LEA R6, P5, R49, R14, 0x2 ;  /* 0x0000000e31068211 */ /* 0x002fe400078a10ff */
[----:B------:R-:W-:Y:S01]  /*1d2e0*/  ISETP.GE.AND P3, PT, R3, UR4, PT ;  /* 0x0000000403007c0c */ /* 0x000fe2000bf66270 */
[----:B------:R-:W-:Y:S01]  /*1d2f0*/  @!P4 ST.E.64 desc[UR52][R20.64], R114 ;  /* 0x000000721400c985 */ /* 0x000fe2000c101b34 */
[----:B------:R-:W-:Y:S02]  /*1d300*/  @!P0 LEA.HI.X R7, R49, R0, R44, 0x2, P5 ;  /* 0x0000000031078211 */ /* 0x000fe400028f142c */
[CC--:B------:R-:W-:Y:S02]  /*1d310*/  @!P2 LEA R24, P4, R15.reuse, R14.reuse, 0x2 ;  /* 0x0000000e0f18a211 */ /* 0x0c0fe400078810ff */
[C---:B--2---:R-:W-:Y:S01]  /*1d320*/  @!P1 LEA R8, P5, R224.reuse, R14, 0x2 ;  /* 0x0000000ee0089211 */ /* 0x044fe200078a10ff */
[----:B------:R1:W-:Y:S01]  /*1d330*/  @!P0 ST.E.64 desc[UR52][R6.64], R118 ;  /* 0x0000007606008985 */ /* 0x0003e2000c101b34 */
[-C--:B------:R-:W-:Y:S01]  /*1d340*/  @!P2 LEA.HI.X R25, R15, R0.reuse, R26, 0x2, P4 ;  /* 0x000000000f19a211 */ /* 0x080fe200020f141a */
[----:B------:R-:W-:Y:S01]  /*1d350*/  VIADD R15, R189, 0x50 ;  /* 0x00000050bd0f7836 */ /* 0x000fe20000000000 */
[----:B------:R-:W-:-:S02]  /*1d360*/  @!P1 LEA.HI.X R9, R224, R0, R51, 0x2, P5 ;  /* 0x00000000e0099211 */ /* 0x000fc400028f1433 */
[----:B------:R-:W-:Y:S02]  /*1d370*/  ISETP.GE.AND P0, PT, R229, UR4, PT ;  /* 0x00000004e5007c0c */ /* 0x000fe4000bf06270 */
[----:B------:R-:W-:Y:S01]  /*1d380*/  ISETP.GE.AND P4, PT, R228, UR4, PT ;  /* 0x00000004e4007c0c */ /* 0x000fe2000bf86270 */
[----:B------:R2:W-:Y:S01]  /*1d390*/  @!P1 ST.E.64 desc[UR52][R8.64], R122 ;  /* 0x0000007a08009985 */ /* 0x0005e2000c101b34 */
[----:B------:R-:W-:Y:S02]  /*1d3a0*/  SHF.R.S32.HI R15, RZ, 0x1f, R15 ;  /* 0x0000001fff0f7819 */ /* 0x000fe4000001140f */
[----:B0-----:R-:W-:Y:S01]  /*1d3b0*/  @!P3 LEA R4, P5, R3, R14, 0x2 ;  /* 0x0000000e0304b211 */ /* 0x001fe200078a10ff */
[----:B------:R4:W-:Y:S01]  /*1d3c0*/  @!P2 ST.E.64 desc[UR52][R24.64], R126 ;  /* 0x0000007e1800a985 */ /* 0x0009e2000c101b34 */
[----:B------:R-:W-:Y:S02]  /*1d3d0*/  ISETP.GE.AND P1, PT, R227, UR4, PT ;  /* 0x00000004e3007c0c */ /* 0x000fe4000bf26270 */
[----:B------:R-:W-:-:S02]  /*1d3e0*/  ISETP.GE.AND P2, PT, R226, UR4, PT ;  /* 0x00000004e2007c0c */ /* 0x000fc4000bf46270 */
[----:B------:R-:W-:Y:S02]  /*1d3f0*/  @!P3 LEA.HI.X R5, R3, R0, R15, 0x2, P5 ;  /* 0x000000000305b211 */ /* 0x000fe400028f140f */
[----:B------:R-:W-:Y:S02]  /*1d400*/  SHF.R.S32.HI R3, RZ, 0x1f, R229 ;  /* 0x0000001fff037819 */ /* 0x000fe400000114e5 */
[CC--:B------:R-:W-:Y:S01]  /*1d410*/  @!P0 LEA R10, P5, R229.reuse, R14.reuse, 0x2 ;  /* 0x0000000ee50a8211 */ /* 0x0c0fe200078a10ff */
        /* <DEDUP_REMOVED lines=12> */
[----:B------:R-:W-:Y:S02]  /*1d4e0*/  @!P2 LEA.HI.X R13, R226, R0, R3, 0x2, P3 ;  /* 0x00000000e20da211 */ /* 0x000fe400018f1403 */
[----:B------:R-:W-:Y:S01]  /*1d4f0*/  ISETP.GE.AND P0, PT, R225, UR4, PT ;  /* 0x00000004e1007c0c */ /* 0x000fe2000bf06270 */
[----:B------:R4:W-:Y:S04]  /*1d500*/  @!P1 ST.E.64 desc[UR52][R8.64], R142 ;  /* 0x0000008e08009985 */ /* 0x0009e8000c101b34 */
[----:B------:R4:W-:Y:S08]  /*1d510*/  @!P2 ST.E.64 desc[UR52][R12.64], R146 ;  /* 0x000000920c00a985 */ /* 0x0009f0000c101b34 */
[----:B------:R-:W-:Y:S05]  /*1d520*/  @P0 BRA `(.L_x_1954) ;  /* 0x0000000c00140947 */ /* 0x000fea0003800000 */
[----:B------:R-:W-:Y:S02]  /*1d530*/  SHF.R.S32.HI R3, RZ, 0x1f, R225 ;  /* 0x0000001fff037819 */ /* 0x000fe400000114e1 */
[----:B------:R-:W-:-:S04]  /*1d540*/  LEA R14, P0, R225, R14, 0x2 ;  /* 0x0000000ee10e7211 */ /* 0x000fc800078010ff */
[----:B------:R-:W-:-:S05]  /*1d550*/  LEA.HI.X R15, R225, R0, R3, 0x2, P0 ;  /* 0x00000000e10f7211 */ /* 0x000fca00000f1403 */
[----:B------:R2:W-:Y:S01]  /*1d560*/  ST.E.64 desc[UR52][R14.64], R150 ;  /* 0x000000960e007985 */ /* 0x0005e2000c101b34 */
[----:B------:R-:W-:Y:S05]  /*1d570*/  BRA `(.L_x_1954) ;  /* 0x0000000c00007947 */ /* 0x000fea0003800000 */
.L_x_1941:
[----:B------:R-:W-:Y:S01]  /*1d580*/  ULDC.64 UR4, c[0x0][0xc08] ;  /* 0x0003020000047ab9 */ /* 0x000fe20000000a00 */
[----:B------:R-:W1:Y:S01]  /*1d590*/  LDC.64 R4, c[0x0][0xc00] ;  /* 0x00030000ff047b82 */ /* 0x000e620000000a00 */
[----:B------:R-:W-:Y:S02]  /*1d5a0*/  ISETP.NE.U32.AND P0, PT, RZ, UR4, PT ;  /* 0x00000004ff007c0c */ /* 0x000fe4000bf05070 */
[----:B------:R-:W-:Y:S02]  /*1d5b0*/  MOV R3, RZ ;  /* 0x000000ff00037202 */ /* 0x000fe40000000f00 */
[----:B------:R-:W-:Y:S01]  /*1d5c0*/  ISETP.NE.AND.EX P1, PT, RZ, UR5, PT, P0 ;  /* 0x00000005ff007c0c */ /* 0x000fe2000bf25300 */
[----:B------:R-:W-:Y:S02]  /*1d5d0*/  ULDC.64 UR4, c[0x0][0xc00] ;  /* 0x0003000000047ab9 */ /* 0x000fe40000000a00 */
[----:B------:R-:W-:-:S04]  /*1d5e0*/  ISETP.NE.U32.AND P0, PT, RZ, UR4, PT ;  /* 0x00000004ff007c0c */ /* 0x000fc8000bf05070 */
[----:B------:R-:W-:-:S06]  /*1d5f0*/  ISETP.NE.AND.EX P0, PT, RZ, UR5, PT, P0 ;  /* 0x00000005ff007c0c */ /* 0x000fcc000bf05300 */
[----:B------:R-:W2:Y:S01]  /*1d600*/  @P1 LDC.64 R6, c[0x0][0xc08] ;  /* 0x00030200ff061b82 */ /* 0x000ea20000000a00 */
[----:B------:R-:W-:Y:S02]  /*1d610*/  ULDC UR4, c[0x0][0xa88] ;  /* 0x0002a20000047ab9 */ /* 0x000fe40000000800 */
[----:B------:R-:W-:Y:S02]  /*1d620*/  IMAD.U32 R20, RZ, RZ, UR4 ;  /* 0x00000004ff147e24 */ /* 0x000fe4000f8e00ff */
[----:B-1----:R-:W-:-:S05]  /*1d630*/  IMAD.WIDE R4, R222, 0x4, R4 ;  /* 0x00000004de047825 */ /* 0x002fca00078e0204 */
[----:B------:R1:W5:Y:S01]  /*1d640*/  @P0 LDG.E R3, desc[UR52][R4.64] ;  /* 0x0000003404030981 */ /* 0x000362000c1e1900 */
[----:B--2---:R-:W-:-:S05]  /*1d650*/  @P1 IMAD.WIDE R6, R222, 0x4, R6 ;  /* 0x00000004de061825 */ /* 0x004fca00078e0206 */
[----:B------:R1:W5:Y:S01]  /*1d660*/  @P1 LDG.E R20, desc[UR52][R6.64] ;  /* 0x0000003406141981 */ /* 0x000362000c1e1900 */
[----:B------:R-:W-:Y:S02]  /*1d670*/  ISETP.NE.AND P2, PT, R221, RZ, PT ;  /* 0x000000ffdd00720c */ /* 0x000fe40003f45270 */
[----:B------:R-:W-:Y:S01]  /*1d680*/  SHF.R.S32.HI R26, RZ, 0x1f, R222 ;  /* 0x0000001fff1a7819 */ /* 0x000fe200000114de */
[----:B------:R-:W2:Y:S10]  /*1d690*/  S2R R27, SR_TID.X ;  /* 0x00000000001b7919 */ /* 0x000eb40000002100 */
[----:B------:R-:W4:Y:S01]  /*1d6a0*/  @!P2 LDC R221, c[0x0][0xad4] ;  /* 0x0002b500ffddab82 */ /* 0x000f220000000800 */
[----:B--2---:R-:W-:Y:S01]  /*1d6b0*/  VIADD R0, R27, 0xffffff80 ;  /* 0xffffff801b007836 */ /* 0x004fe20000000000 */
[----:B----4-:R-:W-:-:S04]  /*1d6c0*/  ISETP.GT.AND P2, PT, R221, 0x1, PT ;  /* 0x00000001dd00780c */ /* 0x010fc80003f44270 */
[----:B------:R-:W-:Y:S01]  /*1d6d0*/  ISETP.GT.AND P3, PT, R0, 0x7f, PT ;  /* 0x0000007f0000780c */ /* 0x000fe20003f64270 */
[----:B-1----:R-:W-:-:S12]  /*1d6e0*/  @P1 BRA `(.L_x_1959) ;  /* 0x0000000000101947 */ /* 0x002fd80003800000 */
[----:B------:R-:W-:Y:S05]  /*1d6f0*/  @!P0 BRA `(.L_x_1959) ;  /* 0x00000000000c8947 */ /* 0x000fea0003800000 */
[----:B------:R-:W2:Y:S04]  /*1d700*/  LDG.E R7, desc[UR52][R4.64] ;  /* 0x0000003404077981 */ /* 0x000ea8000c1e1900 */
[----:B-----5:R-:W2:Y:S02]  /*1d710*/  LDG.E R20, desc[UR52][R4.64+0x4] ;  /* 0x0000043404147981 */ /* 0x020ea4000c1e1900 */
[----:B--2---:R-:W-:-:S07]  /*1d720*/  IMAD.IADD R20, R20, 0x1, -R7 ;  /* 0x0000000114147824 */ /* 0x004fce00078e0a07 */
.L_x_1959:
[----:B------:R-:W-:Y:S01]  /*1d730*/  BSSY B1, `(.L_x_1960) ;  /* 0x0000035000017945 */ /* 0x000fe20003800000 */
[----:B------:R-:W-:Y:S02]  /*1d740*/  SEL R25, R222, RZ, !P0 ;  /* 0x000000ffde197207 */ /* 0x000fe40004000000 */
[----:B------:R-:W-:Y:S02]  /*1d750*/  SEL R26, R26, RZ, !P0 ;  /* 0x000000ff1a1a7207 */ /* 0x000fe40004000000 */
[----:B-----5:R-:W-:Y:S01]  /*1d760*/  SHF.R.S32.HI R24, RZ, 0x1f, R3 ;  /* 0x0000001fff187819 */ /* 0x020fe20000011403 */
[----:B------:R-:W-:Y:S06]  /*1d770*/  @P3 BRA `(.L_x_1961) ;  /* 0x0000000000c03947 */ /* 0x000fec0003800000 */
[----:B------:R-:W1:Y:S01]  /*1d780*/  LDC R35, c[0x0][0xbe8] ;  /* 0x0002fa00ff237b82 */ /* 0x000e620000000800 */
[----:B------:R-:W-:Y:S01]  /*1d790*/  IADD3 R27, R200, -0x80, R27 ;  /* 0xffffff80c81b7810 */ /* 0x000fe20007ffe01b */
[----:B-1----:R-:W-:-:S05]  /*1d7a0*/  IMAD R0, R20, R35, RZ ;  /* 0x0000002314007224 */ /* 0x002fca00078e02ff */
[----:B------:R-:W-:-:S13]  /*1d7b0*/  ISETP.GE.AND P0, PT, R27, R0, PT ;  /* 0x000000001b00720c */ /* 0x000fda0003f06270 */
[----:B------:R-:W-:Y:S05]  /*1d7c0*/  @P0 BRA `(.L_x_1961) ;  /* 0x0000000000ac0947 */ /* 0x000fea0003800000 */
[----:B------:R-:W-:Y:S01]  /*1d7d0*/  IMAD.MOV.U32 R14, RZ, RZ, 0x9b8 ;  /* 0x000009b8ff0e7424 */ /* 0x000fe200078e00ff */
[----:B------:R-:W-:Y:S01]  /*1d7e0*/  ISETP.GT.AND P0, PT, R221, 0x1, PT ;  /* 0x00000001dd00780c */ /* 0x000fe20003f04270 */
[----:B------:R-:W1:Y:S01]  /*1d7f0*/  LDC.64 R32, c[0x0][0xba8] ;  /* 0x0002ea00ff207b82 */ /* 0x000e620000000a00 */
[----:B------:R-:W-:Y:S01]  /*1d800*/  ISETP.NE.AND P1, PT, R35, 0x1, PT ;  /* 0x000000012300780c */ /* 0x000fe20003f25270 */
[----:B------:R-:W-:Y:S01]  /*1d810*/  IMAD.MOV.U32 R15, RZ, RZ, R27 ;  /* 0x000000ffff0f7224 */ /* 0x000fe200078e001b */
[----:B------:R-:W-:Y:S02]  /*1d820*/  SEL R14, R14, 0x978, P0 ;  /* 0x000009780e0e7807 */ /* 0x000fe40000000000 */
[----:B------:R-:W-:-:S03]  /*1d830*/  SEL R223, R223, RZ, P0 ;  /* 0x000000ffdfdf7207 */ /* 0x000fc60000000000 */
[----:B------:R-:W2:Y:S08]  /*1d840*/  LDC.64 R6, c[0x0][R14+0x220] ;  /* 0x000088000e067b82 */ /* 0x000eb00000000a00 */
[----:B------:R-:W4:Y:S08]  /*1d850*/  LDC.64 R4, c[0x0][R14+0x218] ;  /* 0x000086000e047b82 */ /* 0x000f300000000a00 */
[----:B------:R-:W5:Y:S08]  /*1d860*/  LDC.64 R8, c[0x0][R14+0x228] ;  /* 0x00008a000e087b82 */ /* 0x000f700000000a00 */
[----:B------:R-:W0:Y:S08]  /*1d870*/  LDC.64 R10, c[0x0][R14+0x210] ;  /* 0x000084000e0a7b82 */ /* 0x000e300000000a00 */
[----:B------:R-:W3:Y:S08]  /*1d880*/  @P1 LDC R0, c[0x0][0xbec] ;  /* 0x0002fb00ff001b82 */ /* 0x000ef00000000800 */
[----:B------:R-:W5:Y:S01]  /*1d890*/  @P1 LDC R37, c[0x0][0xbf0] ;  /* 0x0002fc00ff251b82 */ /* 0x000f620000000800 */
[----:B--2---:R-:W-:-:S07]  /*1d8a0*/  IMAD R7, R7, R25, RZ ;  /* 0x0000001907077224 */ /* 0x004fce00078e02ff */
[----:B-1----:R-:W1:Y:S01]  /*1d8b0*/  @!P0 LDC R32, c[0x0][0xb50] ;  /* 0x0002d400ff208b82 */ /* 0x002e620000000800 */
[----:B------:R-:W-:-:S04]  /*1d8c0*/  IMAD.WIDE.U32 R12, R6, R25, RZ ;  /* 0x00000019060c7225 */ /* 0x000fc800078e00ff */
[----:B------:R-:W-:Y:S02]  /*1d8d0*/  IMAD R7, R6, R26, R7 ;  /* 0x0000001a06077224 */ /* 0x000fe400078e0207 */
[----:B---3--:R-:W-:Y:S01]  /*1d8e0*/  @P1 IMAD.HI.U32 R0, R27, R0, RZ ;  /* 0x000000001b001227 */ /* 0x008fe200078e00ff */
[----:B------:R-:W2:Y:S03]  /*1d8f0*/  @!P0 LDC R33, c[0x0][0xb54] ;  /* 0x0002d500ff218b82 */ /* 0x000ea60000000800 */
[-C--:B----4-:R-:W-:Y:S02]  /*1d900*/  IMAD R21, R5, R197.reuse, RZ ;  /* 0x000000c505157224 */ /* 0x090fe400078e02ff */
[----:B------:R-:W-:Y:S01]  /*1d910*/  IMAD.WIDE.U32 R4, R4, R197, RZ ;  /* 0x000000c504047225 */ /* 0x000fe200078e00ff */
[----:B-----5:R-:W-:-:S03]  /*1d920*/  @P1 SHF.R.U32.HI R15, RZ, R37, R0 ;  /* 0x00000025ff0f1219 */ /* 0x020fc60000011600 */
[----:B------:R-:W-:Y:S01]  /*1d930*/  IMAD.IADD R21, R5, 0x1, R21 ;  /* 0x0000000105157824 */ /* 0x000fe200078e0215 */
[----:B------:R-:W-:Y:S01]  /*1d940*/  IADD3 R0, P1, P3, R12, R4, R3 ;  /* 0x000000040c007210 */ /* 0x000fe20007b3e003 */
[----:B------:R-:W-:Y:S02]  /*1d950*/  IMAD.IADD R12, R13, 0x1, R7 ;  /* 0x000000010d0c7824 */ /* 0x000fe400078e0207 */
[----:B------:R-:W-:Y:S02]  /*1d960*/  IMAD.MOV R6, RZ, RZ, -R15 ;  /* 0x000000ffff067224 */ /* 0x000fe400078e0a0f */
[----:B------:R-:W-:-:S04]  /*1d970*/  IMAD.WIDE.U32 R4, R8, R223, RZ ;  /* 0x000000df08047225 */ /* 0x000fc800078e00ff */
[----:B------:R-:W-:Y:S02]  /*1d980*/  IMAD R9, R9, R223, RZ ;  /* 0x000000df09097224 */ /* 0x000fe400078e02ff */
[----:B------:R-:W-:Y:S01]  /*1d990*/  IMAD R7, R35, R6, R27 ;  /* 0x0000000623077224 */ /* 0x000fe200078e021b */
[----:B------:R-:W-:Y:S02]  /*1d9a0*/  IADD3.X R6, R12, R21, R24, P1, P3 ;  /* 0x000000150c067210 */ /* 0x000fe40000fe6418 */
[----:B------:R-:W-:Y:S01]  /*1d9b0*/  IADD3 R4, P0, P1, R15, R0, R4 ;  /* 0x000000000f047210 */ /* 0x000fe2000791e004 */
[----:B0-----:R-:W-:Y:S01]  /*1d9c0*/  IMAD R0, R11, R7, RZ ;  /* 0x000000070b007224 */ /* 0x001fe200078e02ff */
[----:B------:R-:W-:Y:S02]  /*1d9d0*/  IADD3 R9, R5, R9, RZ ;  /* 0x0000000905097210 */ /* 0x000fe40007ffe0ff */
[----:B------:R-:W-:-:S04]  /*1d9e0*/  SHF.R.S32.HI R15, RZ, 0x1f, R15 ;  /* 0x0000001fff0f7819 */ /* 0x000fc8000001140f */
[----:B------:R-:W-:Y:S02]  /*1d9f0*/  IADD3.X R5, R15, R6, R9, P0, P1 ;  /* 0x000000060f057210 */ /* 0x000fe400007e2409 */
[----:B------:R-:W-:Y:S01]  /*1da00*/  SHF.R.S32.HI R9, RZ, 0x1f, R7 ;  /* 0x0000001fff097819 */ /* 0x000fe20000011407 */
[----:B------:R-:W-:-:S04]  /*1da10*/  IMAD.WIDE.U32 R4, R10, R7, R4 ;  /* 0x000000070a047225 */ /* 0x000fc800078e0004 */
[----:B------:R-:W-:Y:S01]  /*1da20*/  IMAD R9, R10, R9, R0 ;  /* 0x000000090a097224 */ /* 0x000fe200078e0200 */
[----:B-1----:R-:W-:-:S03]  /*1da30*/  LEA R6, P0, R4, R32, 0x2 ;  /* 0x0000002004067211 */ /* 0x002fc600078010ff */
[----:B------:R-:W-:Y:S02]  /*1da40*/  IMAD.IADD R0, R5, 0x1, R9 ;  /* 0x0000000105007824 */ /* 0x000fe400078e0209 */
[----:B------:R-:W-:-:S03]  /*1da50*/  IMAD.MOV.U32 R5, RZ, RZ, -0x800000 ;  /* 0xff800000ff057424 */ /* 0x000fc600078e00ff */
[----:B--2---:R-:W-:-:S05]  /*1da60*/  LEA.HI.X R7, R4, R33, R0, 0x2, P0 ;  /* 0x0000002104077211 */ /* 0x004fca00000f1400 */
[----:B------:R1:W-:Y:S02]  /*1da70*/  STG.E desc[UR52][R6.64], R5 ;  /* 0x0000000506007986 */ /* 0x0003e4000c101934 */
.L_x_1961:
[----:B------:R-:W-:Y:S05]  /*1da80*/  BSYNC B1 ;  /* 0x0000000000017941 */ /* 0x000fea0003800000 */
.L_x_1960:
[----:B------:R-:W-:Y:S05]  /*1da90*/  @P2 BRA `(.L_x_1954) ;  /* 0x0000000400b82947 */ /* 0x000fea0003800000 */
[----:B------:R-:W2:Y:S01]  /*1daa0*/  LDC R21, c[0x0][0xbe8] ;  /* 0x0002fa00ff157b82 */ /* 0x000ea20000000800 */
[----:B------:R-:W-:Y:S01]  /*1dab0*/  ULDC.64 UR4, c[0x0][0xaa0] ;  /* 0x0002a80000047ab9 */ /* 0x000fe20000000a00 */
[----:B------:R-:W-:Y:S01]  /*1dac0*/  ULDC.64 UR6, c[0x0][0xaf0] ;  /* 0x0002bc0000067ab9 */ /* 0x000fe20000000a00 */
[----:B------:R-:W-:Y:S02]  /*1dad0*/  IMAD R0, R24, UR4, RZ ;  /* 0x0000000418007c24 */ /* 0x000fe4000f8e02ff */
[----:B-1----:R-:W-:-:S04]  /*1dae0*/  IMAD.WIDE.U32 R4, R3, UR4, RZ ;  /* 0x0000000403047c25 */ /* 0x002fc8000f8e00ff */
[----:B------:R-:W-:Y:S01]  /*1daf0*/  IMAD R7, R3, UR5, R0 ;  /* 0x0000000503077c24 */ /* 0x000fe2000f8e0200 */
[----:B------:R-:W-:Y:S01]  /*1db00*/  ULDC.64 UR4, c[0x0][0xae8] ;  /* 0x0002ba0000047ab9 */ /* 0x000fe20000000a00 */
[----:B------:R-:W-:Y:S02]  /*1db10*/  IMAD R3, R220, 0x20, R188 ;  /* 0x00000020dc037824 */ /* 0x000fe400078e02bc */
[----:B------:R-:W-:Y:S02]  /*1db20*/  IMAD.IADD R5, R5, 0x1, R7 ;  /* 0x0000000105057824 */ /* 0x000fe400078e0207 */
[----:B------:R-:W-:Y:S02]  /*1db30*/  IMAD.IADD R9, R200, 0x1, R3 ;  /* 0x00000001c8097824 */ /* 0x000fe400078e0203 */
[----:B------:R-:W-:-:S04]  /*1db40*/  IMAD.WIDE.U32 R4, R197, UR4, R4 ;  /* 0x00000004c5047c25 */ /* 0x000fc8000f8e0004 */
[----:B------:R-:W-:Y:S02]  /*1db50*/  IMAD.MOV.U32 R3, RZ, RZ, R9 ;  /* 0x000000ffff037224 */ /* 0x000fe400078e0009 */
[----:B------:R-:W-:Y:S01]  /*1db60*/  IMAD R5, R197, UR5, R5 ;  /* 0x00000005c5057c24 */ /* 0x000fe2000f8e0205 */
[----:B--2---:R-:W-:Y:S01]  /*1db70*/  ISETP.NE.AND P0, PT, R21, 0x1, PT ;  /* 0x000000011500780c */ /* 0x004fe20003f05270 */
[----:B------:R-:W-:Y:S01]  /*1db80*/  ULDC.64 UR4, c[0x0][0xae0] ;  /* 0x0002b80000047ab9 */ /* 0x000fe20000000a00 */
[----:B------:R-:W-:Y:S02]  /*1db90*/  IMAD.IADD R200, R188, 0x1, R200 ;  /* 0x00000001bcc87824 */ /* 0x000fe400078e02c8 */
[----:B------:R-:W-:-:S09]  /*1dba0*/  IMAD.WIDE.U32 R4, R25, UR6, R4 ;  /* 0x0000000619047c25 */ /* 0x000fd2000f8e0004 */
[----:B------:R-:W1:Y:S08]  /*1dbb0*/  @P0 LDC R6, c[0x0][0xbec] ;  /* 0x0002fb00ff060b82 */ /* 0x000e700000000800 */
[----:B------:R-:W2:Y:S01]  /*1dbc0*/  @P0 LDC R11, c[0x0][0xbf0] ;  /* 0x0002fc00ff0b0b82 */ /* 0x000ea20000000800 */
[----:B-1----:R-:W-:-:S04]  /*1dbd0*/  @P0 IMAD.HI.U32 R0, R9, R6, RZ ;  /* 0x0000000609000227 */ /* 0x002fc800078e00ff */
[----:B------:R-:W-:Y:S01]  /*1dbe0*/  IMAD R6, R26, UR6, RZ ;  /* 0x000000061a067c24 */ /* 0x000fe2000f8e02ff */
[----:B--2---:R-:W-:-:S03]  /*1dbf0*/  @P0 SHF.R.U32.HI R3, RZ, R11, R0 ;  /* 0x0000000bff030219 */ /* 0x004fc60000011600 */
[----:B------:R-:W-:Y:S01]  /*1dc00*/  IMAD R7, R25, UR7, R6 ;  /* 0x0000000719077c24 */ /* 0x000fe2000f8e0206 */
[--C-:B------:R-:W-:Y:S01]  /*1dc10*/  SHF.R.S32.HI R0, RZ, 0x1f, R3.reuse ;  /* 0x0000001fff007819 */ /* 0x100fe20000011403 */
[----:B------:R-:W-:Y:S02]  /*1dc20*/  IMAD.MOV R6, RZ, RZ, -R3 ;  /* 0x000000ffff067224 */ /* 0x000fe400078e0a03 */
[----:B------:R-:W-:Y:S02]  /*1dc30*/  IMAD.IADD R5, R5, 0x1, R7 ;  /* 0x0000000105057824 */ /* 0x000fe400078e0207 */
[----:B------:R-:W-:Y:S02]  /*1dc40*/  IMAD R0, R0, UR4, RZ ;  /* 0x0000000400007c24 */ /* 0x000fe4000f8e02ff */
[----:B------:R-:W-:Y:S02]  /*1dc50*/  IMAD R7, R21, R6, R9 ;  /* 0x0000000615077224 */ /* 0x000fe400078e0209 */
[----:B------:R-:W-:-:S02]  /*1dc60*/  IMAD R9, R3, UR5, R0 ;  /* 0x0000000503097c24 */ /* 0x000fc4000f8e0200 */
[----:B------:R-:W-:Y:S01]  /*1dc70*/  IMAD.WIDE.U32 R4, R3, UR4, R4 ;  /* 0x0000000403047c25 */ /* 0x000fe2000f8e0004 */
[----:B------:R-:W-:Y:S01]  /*1dc80*/  SHF.R.S32.HI R0, RZ, 0x1f, R7 ;  /* 0x0000001fff007819 */ /* 0x000fe20000011407 */
[----:B------:R-:W-:-:S03]  /*1dc90*/  ULDC.64 UR4, c[0x0][0xad8] ;  /* 0x0002b60000047ab9 */ /* 0x000fc60000000a00 */
[----:B------:R-:W-:Y:S01]  /*1dca0*/  IADD3 R5, R5, R9, RZ ;  /* 0x0000000905057210 */ /* 0x000fe20007ffe0ff */
[----:B------:R-:W-:Y:S02]  /*1dcb0*/  IMAD R0, R0, UR4, RZ ;  /* 0x0000000400007c24 */ /* 0x000fe4000f8e02ff */
[----:B------:R-:W-:-:S04]  /*1dcc0*/  IMAD.WIDE.U32 R4, R7, UR4, R4 ;  /* 0x0000000407047c25 */ /* 0x000fc8000f8e0004 */
[----:B------:R-:W-:Y:S01]  /*1dcd0*/  IMAD R3, R7, UR5, R0 ;  /* 0x0000000507037c24 */ /* 0x000fe2000f8e0200 */
[----:B------:R-:W-:Y:S02]  /*1dce0*/  ULDC.64 UR4, c[0x0][0xa80] ;  /* 0x0002a00000047ab9 */ /* 0x000fe40000000a00 */
[----:B------:R-:W-:Y:S01]  /*1dcf0*/  LEA R0, P0, R4, UR4, 0x1 ;  /* 0x0000000404007c11 */ /* 0x000fe2000f8008ff */
[----:B------:R-:W-:Y:S01]  /*1dd00*/  IMAD.IADD R3, R5, 0x1, R3 ;  /* 0x0000000105037824 */ /* 0x000fe200078e0203 */
[----:B------:R-:W-:-:S04]  /*1dd10*/  UMOV UR4, 0xffffffff ;  /* 0xffffffff00047882 */ /* 0x000fc80000000000 */
[----:B------:R-:W-:Y:S01]  /*1dd20*/  LEA.HI.X R4, R4, UR5, R3, 0x1, P0 ;  /* 0x0000000504047c11 */ /* 0x000fe200080f0c03 */
[----:B------:R-:W-:Y:S06]  /*1dd30*/  BRA.DIV UR4, `(.L_x_1962) ;  /* 0x000000ae04d47947 */ /* 0x000fec000b800000 */
[----:B------:R1:W2:Y:S04]  /*1dd40*/  SHFL.IDX PT, R3, R4, RZ, 0x181f ;  /* 0x00181fff04037589 */ /* 0x0002a800000e0000 */
[----:B------:R1:W4:Y:S02]  /*1dd50*/  SHFL.IDX PT, R14, R0, RZ, 0x181f ;  /* 0x00181fff000e7589 */ /* 0x00032400000e0000 */
.L_x_2238:
[----:B------:R-:W-:Y:S01]  /*1dd60*/  IMAD R20, R20, R21, RZ ;  /* 0x0000001514147224 */ /* 0x000fe200078e02ff */
[----:B------:R-:W-:Y:S04]  /*1dd70*/  BSSY B1, `(.L_x_1963) ;  /* 0x000000c000017945 */ /* 0x000fe80003800000 */
[----:B------:R-:W-:-:S13]  /*1dd80*/  ISETP.GE.AND P0, PT, R200, R20, PT ;  /* 0x00000014c800720c */ /* 0x000fda0003f06270 */
[----:B------:R-:W-:Y:S05]  /*1dd90*/  @P0 BRA `(.L_x_1964) ;  /* 0x0000000000240947 */ /* 0x000fea0003800000 */
[----:B------:R-:W-:Y:S02]  /*1dda0*/  ULDC UR4, c[0x0][0xac8] ;  /* 0x0002b20000047ab9 */ /* 0x000fe40000000800 */
[----:B------:R-:W-:Y:S02]  /*1ddb0*/  ISETP.GE.AND P2, PT, R16, UR4, PT ;  /* 0x0000000410007c0c */ /* 0x000fe4000bf46270 */
[----:B------:R-:W-:-:S11]  /*1ddc0*/  ISETP.GE.AND P3, PT, R2, UR4, PT ;  /* 0x0000000402007c0c */ /* 0x000fd6000bf66270 */
[-C--:B----4-:R-:W-:Y:S02]  /*1ddd0*/  @!P2 LEA R6, P0, R16, R14.reuse, 0x1 ;  /* 0x0000000e1006a211 */ /* 0x090fe400078008ff */
[----:B------:R-:W-:Y:S02]  /*1dde0*/  @!P3 LEA R14, P1, R2, R14, 0x1 ;  /* 0x0000000e020eb211 */ /* 0x000fe400078208ff */
[-C--:B--2---:R-:W-:Y:S02]  /*1ddf0*/  @!P2 LEA.HI.X R7, R16, R3.reuse, R17, 0x1, P0 ;  /* 0x000000031007a211 */ /* 0x084fe400000f0c11 */
[----:B------:R-:W-:-:S03]  /*1de00*/  @!P3 LEA.HI.X R15, R2, R3, R185, 0x1, P1 ;  /* 0x00000003020fb211 */ /* 0x000fc600008f0cb9 */
[----:B------:R2:W-:Y:S04]  /*1de10*/  @!P2 ST.E.128 desc[UR52][R6.64], RZ ;  /* 0x000000ff0600a985 */ /* 0x0005e8000c101d34 */
[----:B------:R2:W-:Y:S02]  /*1de20*/  @!P3 ST.E.128 desc[UR52][R14.64], RZ ;  /* 0x000000ff0e00b985 */ /* 0x0005e4000c101d34 */
.L_x_1964:
[----:B------:R-:W-:Y:S05]  /*1de30*/  BSYNC B1 ;  /* 0x0000000000017941 */ /* 0x000fea0003800000 */
.L_x_1963:
[----:B------:R-:W-:-:S03]  /*1de40*/  UMOV UR4, 0xffffffff ;  /* 0xffffffff00047882 */ /* 0x000fc60000000000 */
[----:B------:R-:W-:Y:S05]  /*1de50*/  BRA.DIV UR4, `(.L_x_1965) ;  /* 0x000000ae04c07947 */ /* 0x000fea000b800000 */
[----:B--2---:R2:W0:Y:S04]  /*1de60*/  SHFL.IDX PT, R3, R4, 0x1, 0x181f ;  /* 0x00381f0004037f89 */ /* 0x00442800000e0000 */
[----:B----4-:R2:W4:Y:S02]  /*1de70*/  SHFL.IDX PT, R14, R0, 0x1, 0x181f ;  /* 0x00381f00000e7f89 */ /* 0x01052400000e0000 */
.L_x_2242:
[----:B------:R-:W-:Y:S01]  /*1de80*/  VIADD R5, R200, 0x20 ;  /* 0x00000020c8057836 */ /* 0x000fe20000000000 */
        /* <DEDUP_REMOVED lines=8> */
[-C--:B0-----:R-:W-:Y:S02]  /*1df10*/  @!P2 LEA.HI.X R7, R16, R3.reuse, R17, 0x1, P0 ;  /* 0x000000031007a211 */ /* 0x081fe400000f0c11 */
[----:B------:R-:W-:-:S03]  /*1df20*/  @!P3 LEA.HI.X R15, R2, R3, R185, 0x1, P1 ;  /* 0x00000003020fb211 */ /* 0x000fc600008f0cb9 */
[----:B------:R0:W-:Y:S04]  /*1df30*/  @!P2 ST.E.128 desc[UR52][R6.64], RZ ;  /* 0x000000ff0600a985 */ /* 0x0001e8000c101d34 */
[----:B------:R0:W-:Y:S02]  /*1df40*/  @!P3 ST.E.128 desc[UR52][R14.64], RZ ;  /* 0x000000ff0e00b985 */ /* 0x0001e4000c101d34 */
.L_x_1967:
[----:B------:R-:W-:Y:S05]  /*1df50*/  BSYNC B1 ;  /* 0x0000000000017941 */ /* 0x000fea0003800000 */
.L_x_1966:
[----:B------:R-:W-:-:S03]  /*1df60*/  UMOV UR4, 0xffffffff ;  /* 0xffffffff00047882 */ /* 0x000fc60000000000 */
[----:B------:R-:W-:Y:S05]  /*1df70*/  BRA.DIV UR4, `(.L_x_1968) ;  /* 0x000000ae04c07947 */ /* 0x000fea000b800000 */
[----:B0-----:R0:W0:Y:S04]  /*1df80*/  SHFL.IDX PT, R3, R4, 0x2, 0x181f ;  /* 0x00581f0004037f89 */ /* 0x00102800000e0000 */
[----:B----4-:R4:W0:Y:S02]  /*1df90*/  SHFL.IDX PT, R14, R0, 0x2, 0x181f ;  /* 0x00581f00000e7f89 */ /* 0x01082400000e0000 */
.L_x_2246:
[----:B------:R-:W-:Y:S01]  /*1dfa0*/  VIADD R5, R200, 0x40 ;  /* 0x00000040c8057836 */ /* 0x000fe20000000000 */
[----:B------:R-:W-:Y:S04]  /*1dfb0*/  BSSY B1, `(.L_x_1969) ;  /* 0x000000c000017945 */ /* 0x000fe80003800000 */
[----:B------:R-:W-:-:S13]  /*1dfc0*/  ISETP.GE.AND P0, PT, R5, R20, PT ;  /* 0x000000140500720c */ /* 0x000fda0003f06270 */
[----:B------:R-:W-:Y:S05]  /*1dfd0*/  @P0 BRA `(.L_x_1970) ;  /* 0x0000000000240947 */ /* 0x000fea0003800000 */
[----:B------:R-:W-:Y:S02]  /*1dfe0*/  ULDC UR4, c[0x0][0xac8] ;  /* 0x0002b20000047ab9 */ /* 0x000fe40000000800 */
[----:B------:R-:W-:Y:S02]  /*1dff0*/  ISETP.GE.AND P2, PT, R16, UR4, PT ;  /* 0x0000000410007c0c */ /* 0x000fe4000bf46270 */
[----:B------:R-:W-:-:S11]  /*1e000*/  ISETP.GE.AND P3, PT, R2, UR4, PT ;  /* 0x0000000402007c0c */ /* 0x000fd6000bf66270 */
[-C--:B0-----:R-:W-:Y:S02]  /*1e010*/  @!P2 LEA R6, P0, R16, R14.reuse, 0x1 ;  /* 0x0000000e1006a211 */ /* 0x081fe400078008ff */
[----:B------:R-:W-:Y:S02]  /*1e020*/  @!P3 LEA R14, P1, R2, R14, 0x1 ;  /* 0x0000000e020eb211 */ /* 0x000fe400078208ff */
[-C--:B------:R-:W-:Y:S02]  /*1e030*/  @!P2 LEA.HI.X R7, R16, R3.reuse, R17, 0x1, P0 ;  /* 0x000000031007a211 */ /* 0x080fe400000f0c11 */
[----:B------:R-:W-:-:S03]  /*1e040*/  @!P3 LEA.HI.X R15, R2, R3, R185, 0x1, P1 ;  /* 0x00000003020fb211 */ /* 0x000fc600008f0cb9 */
[----:B------:R0:W-:Y:S04]  /*1e050*/  @!P2 ST.E.128 desc[UR52][R6.64], RZ ;  /* 0x000000ff0600a985 */ /* 0x0001e8000c101d34 */
[----:B------:R0:W-:Y:S02]  /*1e060*/  @!P3 ST.E.128 desc[UR52][R14.64], RZ ;  /* 0x000000ff0e00b985 */ /* 0x0001e4000c101d34 */
.L_x_1970:
[----:B------:R-:W-:Y:S05]  /*1e070*/  BSYNC B1 ;  /* 0x0000000000017941 */ /* 0x000fea0003800000 */
.L_x_1969:
[----:B------:R-:W-:-:S03]  /*1e080*/  UMOV UR4, 0xffffffff ;  /* 0xffffffff00047882 */ /* 0x000fc60000000000 */
[----:B------:R-:W-:Y:S05]  /*1e090*/  BRA.DIV UR4, `(.L_x_1971) ;  /* 0x000000ae04c07947 */ /* 0x000fea000b800000 */
[----:B0-----:R0:W0:Y:S04]  /*1e0a0*/  SHFL.IDX PT, R3, R4, 0x3, 0x181f ;  /* 0x00781f0004037f89 */ /* 0x00102800000e0000 */
[----:B------:R0:W0:Y:S02]  /*1e0b0*/  SHFL.IDX PT, R14, R0, 0x3, 0x181f ;  /* 0x00781f00000e7f89 */ /* 0x00002400000e0000 */
.L_x_2250:
[----:B012-4-:R-:W-:-:S05]  /*1e0c0*/  VIADD R0, R200, 0x60 ;  /* 0x00000060c8007836 */ /* 0x017fca0000000000 */
[----:B------:R-:W-:-:S13]  /*1e0d0*/  ISETP.GE.AND P0, PT, R0, R20, PT ;  /* 0x000000140000720c */ /* 0x000fda0003f06270 */
[----:B------:R-:W-:Y:S05]  /*1e0e0*/  @P0 BRA `(.L_x_1954) ;  /* 0x0000000000240947 */ /* 0x000fea0003800000 */
[----:B------:R-:W-:Y:S02]  /*1e0f0*/  ULDC UR4, c[0x0][0xac8] ;  /* 0x0002b20000047ab9 */ /* 0x000fe40000000800 */
[----:B------:R-:W-:Y:S02]  /*1e100*/  ISETP.GE.AND P2, PT, R16, UR4, PT ;  /* 0x0000000410007c0c */ /* 0x000fe4000bf46270 */
[----:B------:R-:W-:-:S11]  /*1e110*/  ISETP.GE.AND P3, PT, R2, UR4, PT ;  /* 0x0000000402007c0c */ /* 0x000fd6000bf66270 */
[-C--:B------:R-:W-:Y:S02]  /*1e120*/  @!P2 LEA R4, P0, R16, R14.reuse, 0x1 ;  /* 0x0000000e1004a211 */ /* 0x080fe400078008ff */
[----:B------:R-:W-:Y:S02]  /*1e130*/  @!P3 LEA R14, P1, R2, R14, 0x1 ;  /* 0x0000000e020eb211 */ /* 0x000fe400078208ff */
[-C--:B------:R-:W-:Y:S02]  /*1e140*/  @!P2 LEA.HI.X R5, R16, R3.reuse, R17, 0x1, P0 ;  /* 0x000000031005a211 */ /* 0x080fe400000f0c11 */
[----:B------:R-:W-:-:S03]  /*1e150*/  @!P3 LEA.HI.X R15, R2, R3, R185, 0x1, P1 ;  /* 0x00000003020fb211 */ /* 0x000fc600008f0cb9 */
[----:B------:R0:W-:Y:S04]  /*1e160*/  @!P2 ST.E.128 desc[UR52][R4.64], RZ ;  /* 0x000000ff0400a985 */ /* 0x0001e8000c101d34 */
[----:B------:R0:W-:Y:S02]  /*1e170*/  @!P3 ST.E.128 desc[UR52][R14.64], RZ ;  /* 0x000000ff0e00b985 */ /* 0x0001e4000c101d34 */
.L_x_1954:
[----:B------:R-:W-:Y:S05]  /*1e180*/  BSYNC B0 ;  /* 0x0000000000007941 */ /* 0x000fea0003800000 */
.L_x_1940:
[----:B------:R-:W-:Y:S02]  /*1e190*/  ULDC UR4, c[0x0][0xc3c] ;  /* 0x00030f0000047ab9 */ /* 0x000fe40000000800 */
[----:B---3--:R-:W-:-:S13]  /*1e1a0*/  ISETP.GE.AND P0, PT, R31, UR4, PT ;  /* 0x000000041f007c0c */ /* 0x008fda000bf06270 */
[----:B------:R-:W-:Y:S05]  /*1e1b0*/  @!P0 BRA `(.L_x_1972) ;  /* 0xfffffe3000288947 */ /* 0x000fea000383ffff */
[----:B------:R-:W-:Y:S05]  /*1e1c0*/  BRA `(.L_x_1675) ;  /* 0x0000007c00d47947 */ /* 0x000fea0003800000 */
.L_x_1673:
[----:B------:R-:W-:-:S08]  /*1e1d0*/  NOP ;  /* 0x0000000000007918 */ /* 0x000fd00000000000 */
[----:B------:R-:W0:-:S00]  /*1e1e0*/  USETMAXREG.DEALLOC.CTAPOOL 0x28 ;  /* 0x00000028000079c8 */ /* 0x000e0000080e0500 */
        /* <DEDUP_REMOVED lines=14> */
.L_x_1973:
        /* <DEDUP_REMOVED lines=43> */
.L_x_1977:
        /* <DEDUP_REMOVED lines=37> */
.L_x_1975:
        /* <DEDUP_REMOVED lines=11> */
[----:B------:R-:W-:-:S06]  /*1e880*/  IADD3 R16, R19, -0x1, RZ ;  /* 0xffffffff13107810 */ /* 0x000fcc0007ffe0ff */
[----:B------:R0:W1:Y:S02]  /*1e890*/  SHFL.IDX PT, R16, R5, R16, 0x1f ;  /* 0x00001f1005107589 */ /* 0x00006400000e0000 */
.L_x_1978:
        /* <DEDUP_REMOVED lines=30> */
[----:B------:R-:W-:Y:S01]  /*1ea80*/  @P0 IADD3 R2, R2, 0x1, RZ ;  /* 0x0000000102020810 */ /* 0x000fe20007ffe0ff */
[----:B0-----:R-:W-:-:S04]  /*1ea90*/  IMAD.MOV R13, RZ, RZ, -R3 ;  /* 0x000000ffff0d7224 */ /* 0x001fc800078e0a03 */
[----:B------:R-:W-:Y:S01]  /*1eaa0*/  IMAD.MOV.U32 R10, RZ, RZ, R2 ;  /* 0x000000ffff0a7224 */ /* 0x000fe200078e0002 */
[----:B------:R-:W-:Y:S01]  /*1eab0*/  IABS R2, R9 ;  /* 0x0000000900027213 */ /* 0x000fe20000000000 */
[----:B------:R-:W-:Y:S02]  /*1eac0*/  IMAD R11, R13, R4, RZ ;  /* 0x000000040d0b7224 */ /* 0x000fe400078e02ff */
[----:B------:R-:W-:Y:S01]  /*1ead0*/  @!P2 IMAD.MOV R10, RZ, RZ, -R10 ;  /* 0x000000ffff0aa224 */ /* 0x000fe200078e0a0a */
[----:B------:R-:W-:Y:S01]  /*1eae0*/  @!P1 LOP3.LUT R10, RZ, R6, RZ, 0x33, !PT ;  /* 0x00000006ff0a9212 */ /* 0x000fe200078e33ff */
[----:B------:R-:W-:Y:S02]  /*1eaf0*/  IMAD.MOV R12, RZ, RZ, -R2 ;  /* 0x000000ffff0c7224 */ /* 0x000fe400078e0a02 */
[----:B------:R-:W-:Y:S01]  /*1eb00*/  IMAD.MOV.U32 R2, RZ, RZ, RZ ;  /* 0x000000ffff027224 */ /* 0x000fe200078e00ff */
[----:B------:R-:W-:-:S03]  /*1eb10*/  IABS R8, R10 ;  /* 0x0000000a00087213 */ /* 0x000fc60000000000 */
[----:B------:R-:W-:-:S04]  /*1eb20*/  IMAD.HI.U32 R2, R3, R11, R2 ;  /* 0x0000000b03027227 */ /* 0x000fc800078e0002 */
[----:B------:R-:W-:Y:S02]  /*1eb30*/  IMAD.MOV.U32 R3, RZ, RZ, R8 ;  /* 0x000000ffff037224 */ /* 0x000fe400078e0008 */
[----:B------:R-:W-:Y:S02]  /*1eb40*/  IMAD.MOV.U32 R8, RZ, RZ, R12 ;  /* 0x000000ffff087224 */ /* 0x000fe400078e000c */
[----:B------:R-:W-:-:S04]  /*1eb50*/  IMAD.HI.U32 R2, R2, R3, RZ ;  /* 0x0000000302027227 */ /* 0x000fc800078e00ff */
[----:B------:R-:W-:-:S05]  /*1eb60*/  IMAD R3, R2, R8, R3 ;  /* 0x0000000802037224 */ /* 0x000fca00078e0203 */
[----:B------:R-:W-:-:S13]  /*1eb70*/  ISETP.GT.U32.AND P1, PT, R4, R3, PT ;  /* 0x000000030400720c */ /* 0x000fda0003f24070 */
[----:B------:R-:W-:Y:S01]  /*1eb80*/  @!P1 IMAD.IADD R3, R3, 0x1, -R4 ;  /* 0x0000000103039824 */ /* 0x000fe200078e0a04 */
[----:B------:R-:W-:Y:S02]  /*1eb90*/  @!P1 IADD3 R2, R2, 0x1, RZ ;  /* 0x0000000102029810 */ /* 0x000fe40007ffe0ff */
        /* <DEDUP_REMOVED lines=14> */
.L_x_1979:
[----:B------:R-:W0:Y:S02]  /*1ec80*/  LDC.64 R2, c[0x0][0xc90] ;  /* 0x00032400ff027b82 */ /* 0x000e240000000a00 */
[----:B0-----:R-:W-:-:S05]  /*1ec90*/  IMAD.WIDE R2, R19, 0x4, R2 ;  /* 0x0000000413027825 */ /* 0x001fca00078e0202 */
[----:B------:R0:W2:Y:S01]  /*1eca0*/  LDG.E R13, desc[UR52][R2.64] ;  /* 0x00000034020d7981 */ /* 0x0000a2000c1e1900 */
[----:B------:R-:W-:Y:S02]  /*1ecb0*/  IABS R15, R5 ;  /* 0x00000005000f7213 */ /* 0x000fe40000000000 */
[----:B0-----:R-:W-:Y:S01]  /*1ecc0*/  MOV R2, RZ ;  /* 0x000000ff00027202 */ /* 0x001fe20000000f00 */
        /* <DEDUP_REMOVED lines=36> */
[----:B0-----:R-:W-:-:S05]  /*1ef10*/  IADD3 R9, RZ, -R3, RZ ;  /* 0x80000003ff097210 */ /* 0x001fca0007ffe0ff */
        /* <DEDUP_REMOVED lines=19> */
.L_x_1980:
[----:B------:R-:W-:-:S04]  /*1f050*/  LOP3.LUT R17, RZ, R2, RZ, 0x33, !PT ;  /* 0x00000002ff117212 */ /* 0x000fc800078e33ff */
[----:B------:R-:W-:Y:S01]  /*1f060*/  IADD3 R17, R6, R17, RZ ;  /* 0x0000001106117210 */ /* 0x000fe20007ffe0ff */
[----:B------:R-:W-:Y:S06]  /*1f070*/  BRA `(.L_x_1981) ;  /* 0x00000000000c7947 */ /* 0x000fec0003800000 */
.L_x_1976:
[----:B------:R-:W-:Y:S02]  /*1f080*/  IMAD.MOV.U32 R17, RZ, RZ, RZ ;  /* 0x000000ffff117224 */ /* 0x000fe400078e00ff */
[----:B------:R-:W-:Y:S02]  /*1f090*/  IMAD.U32 R16, RZ, RZ, UR6 ;  /* 0x00000006ff107e24 */ /* 0x000fe4000f8e00ff */
[----:B------:R-:W-:-:S07]  /*1f0a0*/  IMAD.MOV.U32 R18, RZ, RZ, RZ ;  /* 0x000000ffff127224 */ /* 0x000fce00078e00ff */
.L_x_1981:
[----:B------:R-:W-:-:S13]  /*1f0b0*/  ISETP.NE.AND P0, PT, R7, RZ, PT ;  /* 0x000000ff0700720c */ /* 0x000fda0003f05270 */
[----:B------:R-:W0:Y:S01]  /*1f0c0*/  @!P0 S2R R3, SR_CgaCtaId ;  /* 0x0000000000038919 */ /* 0x000e220000008800 */
[----:B------:R-:W-:-:S04]  /*1f0d0*/  @!P0 MOV R2, 0x400 ;  /* 0x0000040000028802 */ /* 0x000fc80000000f00 */
[----:B0-----:R-:W-:-:S05]  /*1f0e0*/  @!P0 LEA R2, R3, R2, 0x18 ;  /* 0x0000000203028211 */ /* 0x001fca00078ec0ff */
[----:B------:R1:W-:Y:S01]  /*1f0f0*/  @!P0 STS.128 [R2+0x288d0], R16 ;  /* 0x0288d01002008388 */ /* 0x0003e20000000c00 */
[----:B------:R-:W-:Y:S06]  /*1f100*/  BAR.ARV 0x5, 0x180 ;  /* 0x0146000000007b1d */ /* 0x000fec0000002000 */
.L_x_1974:
[----:B------:R2:W-:Y:S01]  /*1f110*/  STL [R1+0x1c], RZ ;  /* 0x00001cff01007387 */ /* 0x0005e20000100800 */
[----:B------:R-:W-:Y:S01]  /*1f120*/  ULDC UR4, c[0x0][0xc3c] ;  /* 0x00030f0000047ab9 */ /* 0x000fe20000000800 */
[----:B------:R-:W-:Y:S01]  /*1f130*/  IMAD.MOV.U32 R28, RZ, RZ, 0x1 ;  /* 0x00000001ff1c7424 */ /* 0x000fe200078e00ff */
[----:B0-----:R-:W-:Y:S01]  /*1f140*/  ISETP.GE.AND P0, PT, R19, UR4, PT ;  /* 0x0000000413007c0c */ /* 0x001fe2000bf06270 */
[----:B------:R-:W-:-:S12]  /*1f150*/  IMAD.MOV.U32 R24, RZ, RZ, RZ ;  /* 0x000000ffff187224 */ /* 0x000fd800078e00ff */
[----:B--2---:R-:W-:Y:S05]  /*1f160*/  @P0 BRA `(.L_x_1982) ;  /* 0x0000006c00100947 */ /* 0x004fea0003800000 */
[----:B------:R-:W0:Y:S01]  /*1f170*/  S2UR UR5, SR_CgaCtaId ;  /* 0x00000000000579c3 */ /* 0x000e220000008800 */
[C---:B------:R-:W-:Y:S01]  /*1f180*/  IMAD.SHL.U32 R31, R0.reuse, 0x8, RZ ;  /* 0x00000008001f7824 */ /* 0x040fe200078e00ff */
[----:B------:R-:W-:Y:S01]  /*1f190*/  LOP3.LUT R4, R0, 0x7f, RZ, 0xc0, !PT ;  /* 0x0000007f00047812 */ /* 0x000fe200078ec0ff */
[----:B------:R-:W-:Y:S01]  /*1f1a0*/  UMOV UR4, 0x400 ;  /* 0x0000040000047882 */ /* 0x000fe20000000000 */
[----:B------:R2:W-:Y:S01]  /*1f1b0*/  STL [R1+0x1c], RZ ;  /* 0x00001cff01007387 */ /* 0x0005e20000100800 */
[----:B------:R-:W-:Y:S01]  /*1f1c0*/  BSSY B8, `(.L_x_1982) ;  /* 0x00006be000087945 */ /* 0x000fe20003800000 */
[C---:B------:R-:W-:Y:S01]  /*1f1d0*/  LOP3.LUT R3, R31.reuse, 0x1f8, RZ, 0xc0, !PT ;  /* 0x000001f81f037812 */ /* 0x040fe200078ec0ff */
[----:B------:R-:W-:Y:S01]  /*1f1e0*/  IMAD.SHL.U32 R35, R4, 0x8, RZ ;  /* 0x0000000804237824 */ /* 0x000fe200078e00ff */
[----:B------:R-:W-:Y:S01]  /*1f1f0*/  LOP3.LUT R31, R31, 0x38, RZ, 0xc0, !PT ;  /* 0x000000381f1f7812 */ /* 0x000fe200078ec0ff */
[----:B------:R-:W-:Y:S01]  /*1f200*/  IMAD.MOV.U32 R26, RZ, RZ, RZ ;  /* 0x000000ffff1a7224 */ /* 0x000fe200078e00ff */
[----:B-1----:R-:W-:Y:S01]  /*1f210*/  LOP3.LUT R2, R3, 0x38, R0, 0x78, !PT ;  /* 0x0000003803027812 */ /* 0x002fe200078e7800 */
[----:B------:R-:W-:Y:S01]  /*1f220*/  IMAD.SHL.U32 R0, R0, 0x10, RZ ;  /* 0x0000001000007824 */ /* 0x000fe200078e00ff */
[----:B------:R-:W-:Y:S01]  /*1f230*/  MOV R29, 0x1 ;  /* 0x00000001001d7802 */ /* 0x000fe20000000f00 */
[----:B------:R-:W-:Y:S01]  /*1f240*/  IMAD.MOV.U32 R24, RZ, RZ, RZ ;  /* 0x000000ffff187224 */ /* 0x000fe200078e00ff */
[----:B------:R-:W-:Y:S01]  /*1f250*/  LOP3.LUT R35, R2, 0x200, R35, 0xf8, !PT ;  /* 0x0000020002237812 */ /* 0x000fe200078ef823 */
[----:B------:R-:W-:Y:S01]  /*1f260*/  IMAD.MOV.U32 R28, RZ, RZ, 0x1 ;  /* 0x00000001ff1c7424 */ /* 0x000fe200078e00ff */
[----:B------:R-:W-:Y:S01]  /*1f270*/  SHF.R.U32.HI R2, RZ, 0x3, R4 ;  /* 0x00000003ff027819 */ /* 0x000fe20000011604 */
[----:B------:R-:W-:Y:S01]  /*1f280*/  ULOP3.LUT UR38, UR36, 0x2, URZ, 0xfc, !UPT ;  /* 0x0000000224267892 */ /* 0x000fe2000f8efc3f */
[----:B------:R-:W-:Y:S01]  /*1f290*/  LOP3.LUT R0, R0, 0x70, RZ, 0xc0, !PT ;  /* 0x0000007000007812 */ /* 0x000fe200078ec0ff */
[----:B------:R-:W-:Y:S01]  /*1f2a0*/  ULDC.64 UR40, c[0x0][0x198] ;  /* 0x0000660000287ab9 */ /* 0x000fe20000000a00 */
[----:B------:R-:W-:Y:S01]  /*1f2b0*/  LOP3.LUT R30, R31, 0x40, RZ, 0xfc, !PT ;  /* 0x000000401f1e7812 */ /* 0x000fe200078efcff */
[----:B------:R-:W-:Y:S01]  /*1f2c0*/  ULDC UR37, c[0x0][0xc] ;  /* 0x0000030000257ab9 */ /* 0x000fe20000000800 */
[----:B------:R-:W-:Y:S01]  /*1f2d0*/  LOP3.LUT R2, R2, R0, RZ, 0xfc, !PT ;  /* 0x0000000002027212 */ /* 0x000fe200078efcff */
[----:B0-----:R-:W-:-:S06]  /*1f2e0*/  ULEA UR4, UR5, UR4, 0x18 ;  /* 0x0000000405047291 */ /* 0x001fcc000f8ec03f */
[----:B------:R-:W-:-:S04]  /*1f2f0*/  IMAD.U32 R22, RZ, RZ, UR4 ;  /* 0x00000004ff167e24 */ /* 0x000fc8000f8e00ff */
[----:B------:R-:W-:-:S05]  /*1f300*/  IMAD R0, R35, 0x2, R22 ;  /* 0x0000000223007824 */ /* 0x000fca00078e0216 */
[----:B------:R2:W-:Y:S02]  /*1f310*/  STL [R1+0x8], R0 ;  /* 0x0000080001007387 */ /* 0x0005e40000100800 */
.L_x_2101:
[----:B------:R-:W-:Y:S05]  /*1f320*/  YIELD ;  /* 0x0000000000007946 */ /* 0x000fea0003800000 */
[----:B------:R-:W-:Y:S01]  /*1f330*/  ULDC.64 UR4, c[0x0][0xa28] ;  /* 0x00028a0000047ab9 */ /* 0x000fe20000000a00 */
[----:B------:R-:W-:Y:S01]  /*1f340*/  IMAD.MOV.U32 R10, RZ, RZ, RZ ;  /* 0x000000ffff0a7224 */ /* 0x000fe200078e00ff */
[----:B------:R-:W-:Y:S01]  /*1f350*/  ISETP.NE.U32.AND P0, PT, RZ, UR4, PT ;  /* 0x00000004ff007c0c */ /* 0x000fe2000bf05070 */
[----:B0-----:R-:W0:Y:S01]  /*1f360*/  LDC.64 R4, c[0x0][0xa00] ;  /* 0x00028000ff047b82 */ /* 0x001e220000000a00 */
[----:B------:R-:W-:Y:S01]  /*1f370*/  IMAD.MOV.U32 R8, RZ, RZ, RZ ;  /* 0x000000ffff087224 */ /* 0x000fe200078e00ff */
[----:B------:R-:W-:Y:S01]  /*1f380*/  ULDC.64 UR6, c[0x0][0xa10] ;  /* 0x0002840000067ab9 */ /* 0x000fe20000000a00 */
[----:B------:R-:W-:Y:S01]  /*1f390*/  ISETP.NE.AND.EX P0, PT, RZ, UR5, PT, P0 ;  /* 0x00000005ff007c0c */ /* 0x000fe2000bf05300 */
[----:B------:R-:W-:-:S12]  /*1f3a0*/  ULDC.64 UR4, c[0x0][0xa18] ;  /* 0x0002860000047ab9 */ /* 0x000fd80000000a00 */
[----:B-1----:R-:W1:Y:S02]  /*1f3b0*/  @P0 LDC.64 R2, c[0x0][0xa28] ;  /* 0x00028a00ff020b82 */ /* 0x002e640000000a00 */
[----:B-1----:R-:W-:-:S05]  /*1f3c0*/  @P0 IMAD.WIDE R2, R19, 0x4, R2 ;  /* 0x0000000413020825 */ /* 0x002fca00078e0202 */
[----:B------:R1:W3:Y:S01]  /*1f3d0*/  @P0 LDG.E R10, desc[UR52][R2.64] ;  /* 0x00000034020a0981 */ /* 0x0002e2000c1e1900 */
[----:B------:R-:W-:Y:S01]  /*1f3e0*/  ISETP.NE.U32.AND P0, PT, RZ, UR4, PT ;  /* 0x00000004ff007c0c */ /* 0x000fe2000bf05070 */
[----:B0-----:R-:W-:Y:S01]  /*1f3f0*/  IMAD.WIDE R4, R19, 0x4, R4 ;  /* 0x0000000413047825 */ /* 0x001fe200078e0204 */
[----:B------:R-:W-:Y:S02]  /*1f400*/  ISETP.NE.U32.AND P1, PT, RZ, UR6, PT ;  /* 0x00000006ff007c0c */ /* 0x000fe4000bf25070 */
[----:B------:R-:W-:Y:S01]  /*1f410*/  ISETP.NE.AND.EX P2, PT, RZ, UR5, PT, P0 ;  /* 0x00000005ff007c0c */ /* 0x000fe2000bf45300 */
[----:B------:R-:W-:Y:S01]  /*1f420*/  ULDC.64 UR4, c[0x0][0xa00] ;  /* 0x0002800000047ab9 */ /* 0x000fe20000000a00 */
[----:B------:R-:W-:Y:S01]  /*1f430*/  ISETP.NE.AND.EX P1, PT, RZ, UR7, PT, P1 ;  /* 0x00000007ff007c0c */ /* 0x000fe2000bf25310 */
[----:B--2---:R-:W-:Y:S01]  /*1f440*/  IMAD.MOV.U32 R0, RZ, RZ, RZ ;  /* 0x000000ffff007224 */ /* 0x004fe200078e00ff */
[----:B------:R-:W-:Y:S01]  /*1f450*/  ISETP.NE.U32.AND P0, PT, RZ, UR4, PT ;  /* 0x00000004ff007c0c */ /* 0x000fe2000bf05070 */
[----:B-1----:R-:W0:Y:S03]  /*1f460*/  LDC.64 R2, c[0x0][0xa10] ;  /* 0x00028400ff027b82 */ /* 0x002e260000000a00 */
[----:B------:R-:W-:-:S05]  /*1f470*/  ISETP.NE.AND.EX P0, PT, RZ, UR5, PT, P0 ;  /* 0x00000005ff007c0c */ /* 0x000fca000bf05300 */
[----:B------:R-:W1:Y:S08]  /*1f480*/  @P2 LDC.64 R6, c[0x0][0xa18] ;  /* 0x00028600ff062b82 */ /* 0x000e700000000a00 */
[----:B------:R-:W2:Y:S01]  /*1f490*/  @P0 LDG.E R8, desc[UR52][R4.64] ;  /* 0x0000003404080981 */ /* 0x000ea2000c1e1900 */
[----:B0-----:R-:W-:-:S05]  /*1f4a0*/  IMAD.WIDE R2, R19, 0x4, R2 ;  /* 0x0000000413027825 */ /* 0x001fca00078e0202 */
[----:B------:R-:W5:Y:S01]  /*1f4b0*/  @P1 LDG.E R0, desc[UR52][R2.64] ;  /* 0x0000003402001981 */ /* 0x000f62000c1e1900 */
[----:B------:R-:W-:Y:S02]  /*1f4c0*/  ULDC UR4, c[0x0][0x288] ;  /* 0x0000a20000047ab9 */ /* 0x000fe40000000800 */
[----:B------:R-:W-:Y:S01]  /*1f4d0*/  MOV R33, UR4 ;  /* 0x0000000400217c02 */ /* 0x000fe20008000f00 */
[----:B------:R-:W-:Y:S02]  /*1f4e0*/  ULDC.64 UR4, c[0x0][0x418] ;  /* 0x0001060000047ab9 */ /* 0x000fe40000000a00 */
[----:B------:R-:W-:-:S03]  /*1f4f0*/  UISETP.NE.U32.AND UP0, UPT, UR4, URZ, UPT ;  /* 0x0000003f0400728c */ /* 0x000fc6000bf05070 */
[----:B------:R-:W-:Y:S01]  /*1f500*/  ULDC UR4, c[0x0][0x424] ;  /* 0x0001090000047ab9 */ /* 0x000fe20000000800 */
[----:B------:R-:W-:Y:S01]  /*1f510*/  UISETP.NE.AND.EX UP0, UPT, UR5, URZ, UPT, UP0 ;  /* 0x0000003f0500728c */ /* 0x000fe2000bf05300 */
[----:B-1----:R-:W-:Y:S02]  /*1f520*/  @P2 IMAD.WIDE R6, R19, 0x4, R6 ;  /* 0x0000000413062825 */ /* 0x002fe400078e0206 */
[----:B------:R-:W-:Y:S01]  /*1f530*/  ULDC UR5, c[0x0][0x2f0] ;  /* 0x0000bc0000057ab9 */ /* 0x000fe20000000800 */
[----:B------:R-:W-:Y:S02]  /*1f540*/  USEL UR4, UR4, 0x1, UP0 ;  /* 0x0000000104047887 */ /* 0x000fe40008000000 */
[----:B------:R0:W5:Y:S02]  /*1f550*/  @P2 LDG.E R33, desc[UR52][R6.64] ;  /* 0x0000003406212981 */ /* 0x000164000c1e1900 */
[----:B------:R-:W-:-:S03]  /*1f560*/  UIMAD UR4, UR4, UR5, URZ ;  /* 0x00000005040472a4 */ /* 0x000fc6000f8e023f */
[----:B------:R-:W-:-:S03]  /*1f570*/  ULDC UR5, c[0x0][0x348] ;  /* 0x0000d20000057ab9 */ /* 0x000fc60000000800 */
[----:B------:R-:W-:Y:S02]  /*1f580*/  IMAD.U32 R9, RZ, RZ, UR4 ;  /* 0x00000004ff097e24 */ /* 0x000fe4000f8e00ff */
[----:B0-----:R-:W-:Y:S01]  /*1f590*/  IMAD.U32 R7, RZ, RZ, UR5 ;  /* 0x00000005ff077e24 */ /* 0x001fe2000f8e00ff */
[----:B---3--:R0:W-:Y:S04]  /*1f5a0*/  STL [R1], R10 ;  /* 0x0000000a01007387 */ /* 0x0081e80000100800 */
[----:B--2---:R0:W-:Y:S01]  /*1f5b0*/  STL [R1+0xc], R8 ;  /* 0x00000c0801007387 */ /* 0x0041e20000100800 */
[----:B------:R-:W-:Y:S05]  /*1f5c0*/  @P2 BRA `(.L_x_1983) ;  /* 0x0000000000102947 */ /* 0x000fea0003800000 */
[----:B------:R-:W-:Y:S05]  /*1f5d0*/  @!P0 BRA `(.L_x_1983) ;  /* 0x00000000000c8947 */ /* 0x000fea0003800000 */
[----:B------:R-:W2:Y:S04]  /*1f5e0*/  LDG.E R6, desc[UR52][R4.64] ;  /* 0x0000003404067981 */ /* 0x000ea8000c1e1900 */
[----:B-----5:R-:W2:Y:S02]  /*1f5f0*/  LDG.E R33, desc[UR52][R4.64+0x4] ;  /* 0x0000043404217981 */ /* 0x020ea4000c1e1900 */
[----:B--2---:R-:W-:-:S07]  /*1f600*/  IMAD.IADD R33, R33, 0x1, -R6 ;  /* 0x0000000121217824 */ /* 0x004fce00078e0a06 */
.L_x_1983:
[----:B------:R-:W-:Y:S01]  /*1f610*/  ULDC.64 UR4, c[0x0][0xa20] ;  /* 0x0002880000047ab9 */ /* 0x000fe20000000a00 */
[C---:B------:R-:W-:Y:S02]  /*1f620*/  LOP3.LUT R4, R18.reuse, 0xff000000, RZ, 0xc0, !PT ;  /* 0xff00000012047812 */ /* 0x040fe400078ec0ff */
[----:B------:R-:W-:Y:S02]  /*1f630*/  ISETP.NE.U32.AND P0, PT, RZ, UR4, PT ;  /* 0x00000004ff007c0c */ /* 0x000fe4000bf05070 */
[----:B------:R-:W-:Y:S02]  /*1f640*/  SHF.R.U32.HI R5, RZ, 0x8, R4 ;  /* 0x00000008ff057819 */ /* 0x000fe40000011604 */
[----:B------:R-:W-:Y:S02]  /*1f650*/  ISETP.NE.AND.EX P0, PT, RZ, UR5, PT, P0 ;  /* 0x00000005ff007c0c */ /* 0x000fe4000bf05300 */
[C---:B------:R-:W-:Y:S02]  /*1f660*/  LOP3.LUT R6, R18.reuse, 0xff0000, RZ, 0xc0, !PT ;  /* 0x00ff000012067812 */ /* 0x040fe400078ec0ff */
[----:B------:R-:W-:-:S02]  /*1f670*/  LOP3.LUT R18, R18, 0xffff, RZ, 0xc0, !PT ;  /* 0x0000ffff12127812 */ /* 0x000fc400078ec0ff */
[----:B------:R-:W-:-:S07]  /*1f680*/  LEA.HI R6, R6, R5, RZ, 0x10 ;  /* 0x0000000506067211 */ /* 0x000fce00078f80ff */
[----:B------:R-:W-:Y:S05]  /*1f690*/  @!P0 BRA `(.L_x_1984) ;  /* 0x0000000000108947 */ /* 0x000fea0003800000 */
[----:B------:R-:W1:Y:S02]  /*1f6a0*/  LDC.64 R4, c[0x0][0xa20] ;  /* 0x00028800ff047b82 */ /* 0x000e640000000a00 */
[----:B-1----:R-:W-:-:S05]  /*1f6b0*/  IMAD.WIDE R4, R19, 0x4, R4 ;  /* 0x0000000413047825 */ /* 0x002fca00078e0204 */
[----:B------:R1:W5:Y:S01]  /*1f6c0*/  LDG.E R9, desc[UR52][R4.64] ;  /* 0x0000003404097981 */ /* 0x000362000c1e1900 */
[----:B------:R-:W-:Y:S05]  /*1f6d0*/  BRA `(.L_x_1985) ;  /* 0x0000000000247947 */ /* 0x000fea0003800000 */
.L_x_1984:
        /* <DEDUP_REMOVED lines=9> */
.L_x_1985:
[----:B-1----:R-:W2:Y:S01]  /*1f770*/  @P1 LDG.E R5, desc[UR52][R2.64] ;  /* 0x0000003402051981 */ /* 0x002ea2000c1e1900 */
[----:B0-----:R-:W0:Y:S03]  /*1f780*/  LDC R8, c[0x0][0x448] ;  /* 0x00011200ff087b82 */ /* 0x001e260000000800 */
[----:B------:R1:W2:Y:S01]  /*1f790*/  @P1 LDG.E R4, desc[UR52][R2.64+0x4] ;  /* 0x0000043402041981 */ /* 0x0002a2000c1e1900 */
[----:B------:R-:W-:Y:S02]  /*1f7a0*/  IMAD.SHL.U32 R27, R17, 0x80, RZ ;  /* 0x00000080111b7824 */ /* 0x000fe400078e00ff */
[----:B-----5:R-:W-:Y:S02]  /*1f7b0*/  IMAD.IADD R9, R9, 0x1, -R10 ;  /* 0x0000000109097824 */ /* 0x020fe400078e0a0a */
[----:B------:R-:W-:Y:S01]  /*1f7c0*/  VIADD R11, R27, 0x7f ;  /* 0x0000007f1b0b7836 */ /* 0x000fe20000000000 */
[----:B-1----:R-:W1:Y:S01]  /*1f7d0*/  LDC.64 R2, c[0x0][0x9e0] ;  /* 0x00027800ff027b82 */ /* 0x002e620000000a00 */
[----:B0-----:R-:W-:-:S13]  /*1f7e0*/  ISETP.NE.AND P2, PT, R8, 0x1, PT ;  /* 0x000000010800780c */ /* 0x001fda0003f45270 */
[----:B------:R-:W0:Y:S01]  /*1f7f0*/  @P2 LDC R8, c[0x0][0x44c] ;  /* 0x00011300ff082b82 */ /* 0x000e220000000800 */
[----:B-1----:R-:W-:-:S07]  /*1f800*/  ISETP.GE.AND P3, PT, R3, 0x1, PT ;  /* 0x000000010300780c */ /* 0x002fce0003f66270 */
[----:B------:R-:W1:Y:S01]  /*1f810*/  @P2 LDC R13, c[0x0][0x450] ;  /* 0x00011400ff0d2b82 */ /* 0x000e620000000800 */
[----:B--2---:R-:W-:Y:S02]  /*1f820*/  @P1 IMAD.IADD R7, R4, 0x1, -R5 ;  /* 0x0000000104071824 */ /* 0x004fe400078e0a05 */
[----:B0-----:R-:W-:-:S03]  /*1f830*/  @P2 IMAD.HI.U32 R4, R11, R8, RZ ;  /* 0x000000080b042227 */ /* 0x001fc600078e00ff */
[----:B------:R-:W-:Y:S02]  /*1f840*/  IADD3 R36, R9, R7, RZ ;  /* 0x0000000709247210 */ /* 0x000fe40007ffe0ff */
[----:B-1----:R-:W-:Y:S02]  /*1f850*/  @P2 SHF.R.U32.HI R11, RZ, R13, R4 ;  /* 0x0000000dff0b2219 */ /* 0x002fe40000011604 */
[C---:B------:R-:W-:Y:S01]  /*1f860*/  IADD3 R10, R36.reuse, 0x1, -R33 ;  /* 0x00000001240a7810 */ /* 0x040fe20007ffe821 */
[----:B------:R-:W-:-:S04]  /*1f870*/  VIADD R4, R36, 0x7f ;  /* 0x0000007f24047836 */ /* 0x000fc80000000000 */
[----:B------:R-:W-:Y:S01]  /*1f880*/  IMAD.IADD R11, R10, 0x1, R11 ;  /* 0x000000010a0b7824 */ /* 0x000fe200078e020b */
[----:B------:R-:W-:-:S03]  /*1f890*/  SHF.R.S32.HI R5, RZ, 0x1f, R4 ;  /* 0x0000001fff057819 */ /* 0x000fc60000011404 */
[----:B------:R-:W-:Y:S01]  /*1f8a0*/  IMAD.IADD R2, R11, 0x1, R2 ;  /* 0x000000010b027824 */ /* 0x000fe200078e0202 */
[----:B------:R-:W-:-:S04]  /*1f8b0*/  LEA.HI R5, R5, R4, RZ, 0x7 ;  /* 0x0000000405057211 */ /* 0x000fc800078f38ff */
[----:B------:R-:W-:Y:S01]  /*1f8c0*/  SHF.R.S32.HI R17, RZ, 0x7, R5 ;  /* 0x00000007ff117819 */ /* 0x000fe20000011405 */
        /* <DEDUP_REMOVED lines=12> */
.L_x_1988:
[----:B------:R-:W-:-:S13]  /*1f990*/  ISETP.NE.AND P0, PT, R3, 0x1, PT ;  /* 0x000000010300780c */ /* 0x000fda0003f05270 */
[----:B------:R-:W0:Y:S02]  /*1f9a0*/  @P0 LDC.64 R4, c[0x0][0x9e8] ;  /* 0x00027a00ff040b82 */ /* 0x000e240000000a00 */
[----:B0-----:R-:W-:-:S05]  /*1f9b0*/  @P0 IMAD.HI.U32 R4, R8, R4, RZ ;  /* 0x0000000408040227 */ /* 0x001fca00078e00ff */
[----:B------:R-:W-:-:S07]  /*1f9c0*/  @P0 SHF.R.U32.HI R8, RZ, R5, R4 ;  /* 0x00000005ff080219 */ /* 0x000fce0000011604 */
.L_x_1989:
[----:B------:R-:W-:Y:S05]  /*1f9d0*/  BSYNC B0 ;  /* 0x0000000000007941 */ /* 0x000fea0003800000 */
.L_x_1987:
[----:B------:R-:W-:-:S05]  /*1f9e0*/  IMAD R5, R8, R3, R3 ;  /* 0x0000000308057224 */ /* 0x000fca00078e0203 */
[----:B------:R-:W-:-:S07]  /*1f9f0*/  VIMNMX R2, R2, R5, PT ;  /* 0x0000000502027248 */ /* 0x000fce0003fe0100 */
.L_x_1986:
[----:B------:R-:W0:Y:S01]  /*1fa00*/  @P2 LDC R4, c[0x0][0x44c] ;  /* 0x00011300ff042b82 */ /* 0x000e220000000800 */
[----:B------:R-:W-:Y:S01]  /*1fa10*/  VIADD R2, R2, 0x7f ;  /* 0x0000007f02027836 */ /* 0x000fe20000000000 */
[----:B------:R-:W-:Y:S01]  /*1fa20*/  ULDC UR4, c[0x0][0x9dc] ;  /* 0x0002770000047ab9 */ /* 0x000fe20000000800 */
[----:B------:R-:W-:Y:S02]  /*1fa30*/  IMAD.MOV.U32 R5, RZ, RZ, R27 ;  /* 0x000000ffff057224 */ /* 0x000fe400078e001b */
[----:B------:R-:W-:-:S03]  /*1fa40*/  IMAD.IADD R8, R36, 0x1, -R33 ;  /* 0x0000000124087824 */ /* 0x000fc600078e0a21 */
[----:B------:R-:W1:Y:S01]  /*1fa50*/  @P2 LDC R11, c[0x0][0x450] ;  /* 0x00011400ff0b2b82 */ /* 0x000e620000000800 */
[----:B0-----:R-:W-:-:S05]  /*1fa60*/  @P2 IMAD.HI.U32 R4, R27, R4, RZ ;  /* 0x000000041b042227 */ /* 0x001fca00078e00ff */
[----:B-1----:R-:W-:Y:S02]  /*1fa70*/  @P2 SHF.R.U32.HI R5, RZ, R11, R4 ;  /* 0x0000000bff052219 */ /* 0x002fe40000011604 */
[----:B------:R-:W-:Y:S02]  /*1fa80*/  SHF.R.S32.HI R11, RZ, 0x1f, R2 ;  /* 0x0000001fff0b7819 */ /* 0x000fe40000011402 */
[----:B------:R-:W-:Y:S02]  /*1fa90*/  IADD3 R12, R8, R5, RZ ;  /* 0x00000005080c7210 */ /* 0x000fe40007ffe0ff */
[----:B------:R-:W-:-:S04]  /*1faa0*/  LEA.HI R11, R11, R2, RZ, 0x7 ;  /* 0x000000020b0b7211 */ /* 0x000fc800078f38ff */
[----:B------:R-:W-:-:S04]  /*1fab0*/  SHF.R.S32.HI R2, RZ, 0x7, R11 ;  /* 0x00000007ff027819 */ /* 0x000fc8000001140b */
[----:B------:R-:W-:Y:S01]  /*1fac0*/  VIMNMX R11, R17, R2, PT ;  /* 0x00000002110b7248 */ /* 0x000fe20003fe0100 */
        /* <DEDUP_REMOVED lines=12> */
.L_x_1992:
[----:B------:R-:W-:-:S13]  /*1fb90*/  ISETP.NE.AND P0, PT, R3, 0x1, PT ;  /* 0x000000010300780c */ /* 0x000fda0003f05270 */
[----:B------:R-:W0:Y:S02]  /*1fba0*/  @P0 LDC.64 R4, c[0x0][0x9e8] ;  /* 0x00027a00ff040b82 */ /* 0x000e240000000a00 */
[----:B0-----:R-:W-:-:S05]  /*1fbb0*/  @P0 IMAD.HI.U32 R4, R12, R4, RZ ;  /* 0x000000040c040227 */ /* 0x001fca00078e00ff */
[----:B------:R-:W-:-:S07]  /*1fbc0*/  @P0 SHF.R.U32.HI R12, RZ, R5, R4 ;  /* 0x00000005ff0c0219 */ /* 0x000fce0000011604 */
.L_x_1993:
[----:B------:R-:W-:Y:S05]  /*1fbd0*/  BSYNC B0 ;  /* 0x0000000000007941 */ /* 0x000fea0003800000 */
.L_x_1991:
[----:B------:R-:W-:-:S05]  /*1fbe0*/  IMAD R3, R12, R3, RZ ;  /* 0x000000030c037224 */ /* 0x000fca00078e02ff */
[----:B------:R-:W-:-:S07]  /*1fbf0*/  VIMNMX R2, R2, R3, !PT ;  /* 0x0000000302027248 */ /* 0x000fce0007fe0100 */
.L_x_1990:
[----:B------:R-:W-:Y:S01]  /*1fc00*/  SHF.R.S32.HI R3, RZ, 0x1f, R2 ;  /* 0x0000001fff037819 */ /* 0x000fe20000011402 */
[----:B------:R-:W-:Y:S01]  /*1fc10*/  BSSY B0, `(.L_x_1994) ;  /* 0x0000027000007945 */ /* 0x000fe20003800000 */
[----:B------:R-:W-:Y:S02]  /*1fc20*/  LOP3.LUT R37, R6, 0xff, RZ, 0xc0, !PT ;  /* 0x000000ff06257812 */ /* 0x000fe400078ec0ff */
[----:B------:R-:W-:Y:S01]  /*1fc30*/  LEA.HI R3, R3, R2, RZ, 0x7 ;  /* 0x0000000203037211 */ /* 0x000fe200078f38ff */
[----:B------:R-:W-:Y:S01]  /*1fc40*/  IMAD.MOV.U32 R2, RZ, RZ, RZ ;  /* 0x000000ffff027224 */ /* 0x000fe200078e00ff */
[----:B------:R-:W-:Y:S02]  /*1fc50*/  SHF.R.U32.HI R6, RZ, 0x10, R6 ;  /* 0x00000010ff067819 */ /* 0x000fe40000011606 */
[----:B------:R-:W-:-:S04]  /*1fc60*/  SHF.R.S32.HI R3, RZ, 0x7, R3 ;  /* 0x00000007ff037819 */ /* 0x000fc80000011403 */
[----:B------:R-:W-:-:S04]  /*1fc70*/  VIMNMX R4, RZ, R3, !PT ;  /* 0x00000003ff047248 */ /* 0x000fc80007fe0100 */
[----:B------:R-:W-:-:S13]  /*1fc80*/  ISETP.GT.AND P0, PT, R11, R4, PT ;  /* 0x000000040b00720c */ /* 0x000fda0003f04270 */
[----:B------:R-:W-:Y:S05]  /*1fc90*/  @!P0 BRA `(.L_x_1995) ;  /* 0x0000000000788947 */ /* 0x000fea0003800000 */
[----:B------:R-:W-:Y:S01]  /*1fca0*/  ISETP.NE.AND P0, PT, R6, RZ, PT ;  /* 0x000000ff0600720c */ /* 0x000fe20003f05270 */
[----:B------:R-:W-:-:S03]  /*1fcb0*/  ULDC UR4, c[0x0][0x9f0] ;  /* 0x00027c0000047ab9 */ /* 0x000fc60000000800 */
[----:B------:R-:W-:-:S04]  /*1fcc0*/  SEL R5, R6, UR4, P0 ;  /* 0x0000000406057c07 */ /* 0x000fc80008000000 */
[----:B------:R-:W-:Y:S02]  /*1fcd0*/  IABS R13, R5 ;  /* 0x00000005000d7213 */ /* 0x000fe40000000000 */
[----:B------:R-:W-:Y:S02]  /*1fce0*/  IADD3 R12, R5, -0x1, R11 ;  /* 0xffffffff050c7810 */ /* 0x000fe40007ffe00b */
[----:B------:R-:W0:Y:S03]  /*1fcf0*/  I2F.RP R2, R13 ;  /* 0x0000000d00027306 */ /* 0x000e260000209400 */
[----:B------:R-:W-:-:S05]  /*1fd00*/  IMAD.IADD R12, R12, 0x1, -R4 ;  /* 0x000000010c0c7824 */ /* 0x000fca00078e0a04 */
        /* <DEDUP_REMOVED lines=11> */
[----:B------:R-:W-:-:S04]  /*1fdc0*/  IMAD.HI.U32 R14, R14, R2, RZ ;  /* 0x000000020e0e7227 */ /* 0x000fc800078e00ff */
[----:B------:R-:W-:-:S04]  /*1fdd0*/  IMAD.MOV R3, RZ, RZ, -R3 ;  /* 0x000000ffff037224 */ /* 0x000fc800078e0a03 */
        /* <DEDUP_REMOVED lines=10> */
.L_x_1995:
[----:B------:R-:W-:Y:S05]  /*1fe80*/  BSYNC B0 ;  /* 0x0000000000007941 */ /* 0x000fea0003800000 */
.L_x_1994:
[-C--:B------:R-:W-:Y:S01]  /*1fe90*/  IMAD R4, R37, R2.reuse, R4 ;  /* 0x0000000225047224 */ /* 0x080fe200078e0204 */
        /* <DEDUP_REMOVED lines=8> */
[----:B------:R-:W-:-:S05]  /*1ff20*/  @P0 VIADD R2, R7, 0x7f ;  /* 0x0000007f07020836 */ /* 0x000fca0000000000 */
        /* <DEDUP_REMOVED lines=14> */
.L_x_2253:
[----:B-1----:R-:W-:Y:S02]  /*20010*/  ISETP.NE.AND P0, PT, R14, RZ, PT ;  /* 0x000000ff0e00720c */ /* 0x002fe40003f05270 */
[----:B------:R-:W-:-:S11]  /*20020*/  PLOP3.LUT P6, PT, PT, PT, PT, 0x8, 0x0 ;  /* 0x000000000000781c */ /* 0x000fd60003fce170 */
[----:B------:R-:W-:Y:S05]  /*20030*/  @P0 BRA `(.L_x_1999) ;  /* 0x00000000000c0947 */ /* 0x000fea0003800000 */
[----:B------:R-:W-:-:S03]  /*20040*/  UMOV UR4, 0xffffffff ;  /* 0xffffffff00047882 */ /* 0x000fc60000000000 */
[----:B------:R-:W-:Y:S05]  /*20050*/  BRA.DIV UR4, `(.L_x_2000) ;  /* 0x00000092044c7947 */ /* 0x000fea000b800000 */
[----:B------:R-:W-:-:S13]  /*20060*/  ELECT P6, URZ, PT ;  /* 0x00000000003f782f */ /* 0x000fda00038c0000 */
.L_x_1999:
[----:B0-----:R-:W2:Y:S01]  /*20070*/  LDL R3, [R1+0x1c] ;  /* 0x00001c0001037983 */ /* 0x001ea20000100800 */
[----:B------:R-:W-:Y:S01]  /*20080*/  BSSY B1, `(.L_x_2001) ;  /* 0x0000008000017945 */ /* 0x000fe20003800000 */
[----:B--2---:R-:W-:-:S05]  /*20090*/  VIADD R3, R3, 0x1 ;  /* 0x0000000103037836 */ /* 0x004fca0000000000 */
[----:B------:R-:W-:-:S04]  /*200a0*/  LEA.HI R7, R3, R3, RZ, 0x1 ;  /* 0x0000000303077211 */ /* 0x000fc800078f08ff */
[----:B------:R-:W-:-:S04]  /*200b0*/  LOP3.LUT R12, R7, 0xfffffffe, RZ, 0xc0, !PT ;  /* 0xfffffffe070c7812 */ /* 0x000fc800078ec0ff */
[----:B------:R-:W-:-:S04]  /*200c0*/  IADD3 R3, R3, -R12, RZ ;  /* 0x8000000c03037210 */ /* 0x000fc80007ffe0ff */
[----:B------:R-:W-:-:S04]  /*200d0*/  SHF.L.U32 R3, R3, 0x1f, RZ ;  /* 0x0000001f03037819 */ /* 0x000fc800000006ff */
[----:B------:R-:W0:Y:S02]  /*200e0*/  SYNCS.PHASECHK.TRANS64.TRYWAIT P0, [R22+URZ+0x28820], R3 ;  /* 0x02882003160075a7 */ /* 0x000e24000800017f */
[----:B0-----:R-:W-:Y:S05]  /*200f0*/  @!P0 BRA `(.L_x_2002) ;  /* 0x0000009000448947 */ /* 0x001fea0003800000 */
.L_x_2256:
[----:B------:R-:W-:Y:S05]  /*20100*/  BSYNC B1 ;  /* 0x0000000000017941 */ /* 0x000fea0003800000 */
.L_x_2001:
[----:B------:R-:W-:Y:S04]  /*20110*/  BSSY B1, `(.L_x_2003) ;  /* 0x000006e000017945 */ /* 0x000fe80003800000 */
[----:B------:R-:W-:Y:S05]  /*20120*/  @!P6 BRA `(.L_x_2004) ;  /* 0x0000000400b0e947 */ /* 0x000fea0003800000 */
[----:B0-----:R-:W-:Y:S01]  /*20130*/  IMAD R3, R26, 0x8, R22 ;  /* 0x000000081a037824 */ /* 0x001fe200078e0216 */
[----:B------:R-:W-:Y:S01]  /*20140*/  SHF.L.U32 R7, R29, 0x1f, RZ ;  /* 0x0000001f1d077819 */ /* 0x000fe200000006ff */
[----:B------:R-:W0:Y:S01]  /*20150*/  S2R R9, SR_TID.X ;  /* 0x0000000000097919 */ /* 0x000e220000002100 */
[----:B------:R-:W-:Y:S02]  /*20160*/  BSSY B2, `(.L_x_2005) ;  /* 0x0000005000027945 */ /* 0x000fe40003800000 */
[----:B------:R-:W1:Y:S01]  /*20170*/  SYNCS.PHASECHK.TRANS64.TRYWAIT P0, [R3+URZ+0x288a0], R7 ;  /* 0x0288a007030075a7 */ /* 0x000e62000800017f */
[----:B0-----:R-:W-:-:S04]  /*20180*/  LOP3.LUT R9, R9, 0x7f, RZ, 0xc0, !PT ;  /* 0x0000007f09097812 */ /* 0x001fc800078ec0ff */
[----:B------:R-:W-:Y:S01]  /*20190*/  ISETP.NE.AND P1, PT, R9, RZ, PT ;  /* 0x000000ff0900720c */ /* 0x000fe20003f25270 */
[----:B-1----:R-:W-:-:S12]  /*201a0*/  @!P0 BRA `(.L_x_2006) ;  /* 0x00000090002c8947 */ /* 0x002fd80003800000 */
.L_x_2257:
[----:B------:R-:W-:Y:S05]  /*201b0*/  BSYNC B2 ;  /* 0x0000000000027941 */ /* 0x000fea0003800000 */
.L_x_2005:
[----:B------:R-:W-:Y:S04]  /*201c0*/  BSSY B2, `(.L_x_2007) ;  /* 0x0000009000027945 */ /* 0x000fe80003800000 */
[----:B------:R-:W-:Y:S05]  /*201d0*/  @P1 BRA `(.L_x_2008) ;  /* 0x00000000001c1947 */ /* 0x000fea0003800000 */
[----:B------:R-:W1:Y:S01]  /*201e0*/  S2R R9, SR_TID.X ;  /* 0x0000000000097919 */ /* 0x000e620000002100 */
[----:B------:R-:W-:-:S04]  /*201f0*/  IMAD.MOV.U32 R12, RZ, RZ, 0x8000 ;  /* 0x00008000ff0c7424 */ /* 0x000fc800078e00ff */
[----:B------:R2:W-:Y:S01]  /*20200*/  SYNCS.ARRIVE.TRANS64 RZ, [R3+URZ+0x28890], R12 ;  /* 0x0288900c03ff79a7 */ /* 0x0005e2000800003f */
[----:B-1----:R-:W-:-:S04]  /*20210*/  LOP3.LUT R9, R9, 0x1f, RZ, 0xc0, !PT ;  /* 0x0000001f09097812 */ /* 0x002fc800078ec0ff */
[----:B------:R-:W-:-:S13]  /*20220*/  ISETP.NE.AND P0, PT, R9, RZ, PT ;  /* 0x000000ff0900720c */ /* 0x000fda0003f05270 */
[----:B--2---:R-:W-:Y:S05]  /*20230*/  @!P0 BRA `(.L_x_2008) ;  /* 0x0000000000048947 */ /* 0x004fea0003800000 */
[----:B------:R-:W-:Y:S01]  /*20240*/  BPT.TRAP 0x1 ;  /* 0x000000040000795c */ /* 0x000fe20000300000 */
.L_x_2008:
[----:B------:R-:W-:Y:S05]  /*20250*/  BSYNC B2 ;  /* 0x0000000000027941 */ /* 0x000fea0003800000 */
.L_x_2007:
[----:B------:R-:W-:Y:S01]  /*20260*/  IMAD.MOV.U32 R20, RZ, RZ, RZ ;  /* 0x000000ffff147224 */ /* 0x000fe200078e00ff */
[----:B------:R-:W-:Y:S01]  /*20270*/  UIADD3 UR4, UP0, UR40, 0x570, URZ ;  /* 0x0000057028047890 */ /* 0x000fe2000ff1e03f */
[----:B------:R-:W-:Y:S01]  /*20280*/  IMAD R11, R26, 0x8000, R22 ;  /* 0x000080001a0b7824 */ /* 0x000fe200078e0216 */
[----:B------:R-:W-:Y:S01]  /*20290*/  PLOP3.LUT P0, PT, PT, PT, PT, 0x80, 0x0 ;  /* 0x000000000000781c */ /* 0x000fe20003f0f070 */
[----:B------:R-:W-:Y:S01]  /*202a0*/  IMAD R9, R2, 0x80, R0 ;  /* 0x0000008002097824 */ /* 0x000fe200078e0200 */
[----:B------:R-:W-:Y:S01]  /*202b0*/  R2UR UR10, R20 ;  /* 0x00000000140a72ca */ /* 0x000fe200000e0000 */
[----:B------:R-:W-:Y:S01]  /*202c0*/  IMAD.SHL.U32 R12, R26, 0x4000, RZ ;  /* 0x000040001a0c7824 */ /* 0x000fe200078e00ff */
[----:B------:R-:W-:Y:S01]  /*202d0*/  IADD3 R14, R11, 0x18400, RZ ;  /* 0x000184000b0e7810 */ /* 0x000fe20007ffe0ff */
[----:B------:R-:W-:Y:S01]  /*202e0*/  VIADD R9, R9, 0xffffff80 ;  /* 0xffffff8009097836 */ /* 0x000fe20000000000 */
[----:B------:R-:W-:Y:S01]  /*202f0*/  UIADD3.X UR5, URZ, UR41, URZ, UP0, !UPT ;  /* 0x000000293f057290 */ /* 0x000fe200087fe43f */
[----:B------:R-:W-:Y:S01]  /*20300*/  VIADD R13, R3, 0x28890 ;  /* 0x00028890030d7836 */ /* 0x000fe20000000000 */
[----:B------:R-:W-:Y:S01]  /*20310*/  UMOV UR6, 0x0 ;  /* 0x0000000000067882 */ /* 0x000fe20000000000 */
[----:B------:R-:W-:-:S09]  /*20320*/  UMOV UR7, 0x12f00000 ;  /* 0x12f0000000077882 */ /* 0x000fd20000000000 */
.L_x_2009:
        /* <DEDUP_REMOVED lines=10> */
[----:B------:R-:W-:Y:S01]  /*203d0*/  IMAD.MOV.U32 R21, RZ, RZ, 0x40 ;  /* 0x00000040ff157424 */ /* 0x000fe200078e00ff */
[----:B------:R-:W-:Y:S01]  /*203e0*/  PLOP3.LUT P0, PT, PT, PT, PT, 0x80, 0x0 ;  /* 0x000000000000781c */ /* 0x000fe20003f0f070 */
[----:B------:R-:W-:Y:S01]  /*203f0*/  VIADD R11, R11, 0x1c400 ;  /* 0x0001c4000b0b7836 */ /* 0x000fe20000000000 */
[----:B------:R-:W-:Y:S01]  /*20400*/  UMOV UR6, 0x0 ;  /* 0x0000000000067882 */ /* 0x000fe20000000000 */
[----:B------:R-:W-:Y:S01]  /*20410*/  UMOV UR7, 0x12f00000 ;  /* 0x12f0000000077882 */ /* 0x000fe20000000000 */
[----:B------:R-:W-:-:S15]  /*20420*/  R2UR UR10, R21 ;  /* 0x00000000150a72ca */ /* 0x000fde00000e0000 */
.L_x_2010:
        /* <DEDUP_REMOVED lines=10> */
[----:B------:R-:W1:Y:S01]  /*204d0*/  SYNCS.PHASECHK.TRANS64.TRYWAIT P0, [R3+URZ+0x288c0], R7 ;  /* 0x0288c007030075a7 */ /* 0x000e62000800017f */
[----:B------:R-:W-:Y:S04]  /*204e0*/  BSSY B2, `(.L_x_2011) ;  /* 0x0000002000027945 */ /* 0x000fe80003800000 */
[----:B-1----:R-:W-:Y:S05]  /*204f0*/  @!P0 BRA `(.L_x_2012) ;  /* 0x0000008c006c8947 */ /* 0x002fea0003800000 */
.L_x_2258:
[----:B------:R-:W-:Y:S05]  /*20500*/  BSYNC B2 ;  /* 0x0000000000027941 */ /* 0x000fea0003800000 */
.L_x_2011:
[----:B------:R-:W-:Y:S01]  /*20510*/  BSSY B2, `(.L_x_2013) ;  /* 0x000000b000027945 */ /* 0x000fe20003800000 */
[----:B------:R-:W-:Y:S02]  /*20520*/  IMAD.MOV.U32 R14, RZ, RZ, 0x0 ;  /* 0x00000000ff0e7424 */ /* 0x000fe400078e00ff */
[----:B------:R-:W-:Y:S01]  /*20530*/  IMAD.MOV.U32 R15, RZ, RZ, 0x12f00000 ;  /* 0x12f00000ff0f7424 */ /* 0x000fe200078e00ff */
[----:B------:R-:W-:Y:S06]  /*20540*/  @P1 BRA `(.L_x_2014) ;  /* 0x00000000001c1947 */ /* 0x000fec0003800000 */
[----:B------:R-:W2:Y:S01]  /*20550*/  S2R R11, SR_TID.X ;  /* 0x00000000000b7919 */ /* 0x000ea20000002100 */
[----:B01----:R-:W-:-:S04]  /*20560*/  IMAD.MOV.U32 R7, RZ, RZ, 0x8000 ;  /* 0x00008000ff077424 */ /* 0x003fc800078e00ff */
[----:B------:R3:W-:Y:S01]  /*20570*/  SYNCS.ARRIVE.TRANS64 RZ, [R3+URZ+0x288b0], R7 ;  /* 0x0288b00703ff79a7 */ /* 0x0007e2000800003f */
[----:B--2---:R-:W-:-:S04]  /*20580*/  LOP3.LUT R11, R11, 0x1f, RZ, 0xc0, !PT ;  /* 0x0000001f0b0b7812 */ /* 0x004fc800078ec0ff */
[----:B------:R-:W-:-:S13]  /*20590*/  ISETP.NE.AND P0, PT, R11, RZ, PT ;  /* 0x000000ff0b00720c */ /* 0x000fda0003f05270 */
[----:B---3--:R-:W-:Y:S05]  /*205a0*/  @!P0 BRA `(.L_x_2014) ;  /* 0x0000000000048947 */ /* 0x008fea0003800000 */
[----:B------:R-:W-:Y:S01]  /*205b0*/  BPT.TRAP 0x1 ;  /* 0x000000040000795c */ /* 0x000fe20000300000 */
.L_x_2014:
[----:B------:R-:W-:Y:S05]  /*205c0*/  BSYNC B2 ;  /* 0x0000000000027941 */ /* 0x000fea0003800000 */
.L_x_2013:
[----:B------:R-:W-:Y:S01]  /*205d0*/  R2UR UR10, R20 ;  /* 0x00000000140a72ca */ /* 0x000fe200000e0000 */
[----:B------:R-:W-:Y:S01]  /*205e0*/  IMAD R12, R12, 0x2, R22 ;  /* 0x000000020c0c7824 */ /* 0x000fe200078e0216 */
[----:B------:R-:W-:Y:S01]  /*205f0*/  R2UR UR6, R14 ;  /* 0x000000000e0672ca */ /* 0x000fe200000e0000 */
[----:B------:R-:W-:Y:S01]  /*20600*/  UIADD3 UR4, UP0, UR40, 0x670, URZ ;  /* 0x0000067028047890 */ /* 0x000fe2000ff1e03f */
[----:B------:R-:W-:Y:S01]  /*20610*/  R2UR UR7, R15 ;  /* 0x000000000f0772ca */ /* 0x000fe200000e0000 */
[----:B01----:R-:W-:Y:S01]  /*20620*/  VIADD R3, R3, 0x288b0 ;  /* 0x000288b003037836 */ /* 0x003fe20000000000 */
[----:B------:R-:W-:Y:S01]  /*20630*/  PLOP3.LUT P0, PT, PT, PT, PT, 0x80, 0x0 ;  /* 0x000000000000781c */ /* 0x000fe20003f0f070 */
[----:B------:R-:W-:Y:S01]  /*20640*/  VIADD R7, R12, 0x400 ;  /* 0x000004000c077836 */ /* 0x000fe20000000000 */
[----:B------:R-:W-:-:S12]  /*20650*/  UIADD3.X UR5, URZ, UR41, URZ, UP0, !UPT ;  /* 0x000000293f057290 */ /* 0x000fd800087fe43f */
.L_x_2015:
        /* <DEDUP_REMOVED lines=10> */
[----:B------:R-:W-:Y:S02]  /*20700*/  R2UR UR10, R21 ;  /* 0x00000000150a72ca */ /* 0x000fe400000e0000 */
[----:B------:R-:W-:Y:S02]  /*20710*/  R2UR UR6, R14 ;  /* 0x000000000e0672ca */ /* 0x000fe400000e0000 */
[----:B------:R-:W-:Y:S02]  /*20720*/  R2UR UR7, R15 ;  /* 0x000000000f0772ca */ /* 0x000fe400000e0000 */
[----:B------:R-:W-:Y:S02]  /*20730*/  PLOP3.LUT P0, PT, PT, PT, PT, 0x80, 0x0 ;  /* 0x000000000000781c */ /* 0x000fe40003f0f070 */
[----:B------:R-:W-:-:S11]  /*20740*/  IADD3 R12, R12, 0x4400, RZ ;  /* 0x000044000c0c7810 */ /* 0x000fd60007ffe0ff */
.L_x_2016:
        /* <DEDUP_REMOVED lines=10> */
.L_x_2004:
[----:B------:R-:W-:Y:S05]  /*207f0*/  BSYNC B1 ;  /* 0x0000000000017941 */ /* 0x000fea0003800000 */
.L_x_2003:
        /* <DEDUP_REMOVED lines=9> */
.L_x_2031:
[----:B------:R-:W-:Y:S05]  /*20890*/  YIELD ;  /* 0x0000000000007946 */ /* 0x000fea0003800000 */
[----:B------:R-:W-:Y:S04]  /*208a0*/  BSSY B1, `(.L_x_2017) ;  /* 0x000006b000017945 */ /* 0x000fe80003800000 */
[----:B------:R-:W-:Y:S05]  /*208b0*/  @!P6 BRA `(.L_x_2018) ;  /* 0x0000000400a4e947 */ /* 0x000fea0003800000 */
[----:B------:R-:W-:Y:S01]  /*208c0*/  IMAD R11, R26, 0x8, R22 ;  /* 0x000000081a0b7824 */ /* 0x000fe200078e0216 */
[----:B------:R-:W-:Y:S01]  /*208d0*/  SHF.L.U32 R2, R29, 0x1f, RZ ;  /* 0x0000001f1d027819 */ /* 0x000fe200000006ff */
[----:B0-----:R-:W0:Y:S01]  /*208e0*/  S2R R3, SR_TID.X ;  /* 0x0000000000037919 */ /* 0x001e220000002100 */
[----:B------:R-:W-:Y:S02]  /*208f0*/  BSSY B2, `(.L_x_2019) ;  /* 0x0000005000027945 */ /* 0x000fe40003800000 */
[----:B------:R-:W1:Y:S01]  /*20900*/  SYNCS.PHASECHK.TRANS64.TRYWAIT P1, [R11+URZ+0x288a0], R2 ;  /* 0x0288a0020b0075a7 */ /* 0x000e62000802017f */
[----:B0-----:R-:W-:-:S04]  /*20910*/  LOP3.LUT R3, R3, 0x7f, RZ, 0xc0, !PT ;  /* 0x0000007f03037812 */ /* 0x001fc800078ec0ff */
[----:B------:R-:W-:Y:S01]  /*20920*/  ISETP.NE.AND P2, PT, R3, RZ, PT ;  /* 0x000000ff0300720c */ /* 0x000fe20003f45270 */
[----:B-1----:R-:W-:-:S12]  /*20930*/  @!P1 BRA `(.L_x_2020) ;  /* 0x0000008800709947 */ /* 0x002fd80003800000 */
.L_x_2259:
[----:B------:R-:W-:Y:S05]  /*20940*/  BSYNC B2 ;  /* 0x0000000000027941 */ /* 0x000fea0003800000 */
.L_x_2019:
        /* <DEDUP_REMOVED lines=9> */
.L_x_2022:
[----:B------:R-:W-:Y:S05]  /*209e0*/  BSYNC B2 ;  /* 0x0000000000027941 */ /* 0x000fea0003800000 */
.L_x_2021:
[----:B------:R-:W-:Y:S01]  /*209f0*/  IMAD.MOV.U32 R15, RZ, RZ, RZ ;  /* 0x000000ffff0f7224 */ /* 0x000fe200078e00ff */
[----:B------:R-:W-:Y:S01]  /*20a00*/  UIADD3 UR4, UP0, UR40, 0x570, URZ ;  /* 0x0000057028047890 */ /* 0x000fe2000ff1e03f */
[----:B------:R-:W-:Y:S01]  /*20a10*/  IMAD R9, R26, 0x8000, R22 ;  /* 0x000080001a097824 */ /* 0x000fe200078e0216 */
[----:B------:R-:W-:Y:S01]  /*20a20*/  PLOP3.LUT P1, PT, PT, PT, PT, 0x80, 0x0 ;  /* 0x000000000000781c */ /* 0x000fe20003f2f070 */
[----:B------:R-:W-:Y:S01]  /*20a30*/  IMAD R7, R12, 0x80, R0 ;  /* 0x000000800c077824 */ /* 0x000fe200078e0200 */
[----:B------:R-:W-:Y:S01]  /*20a40*/  R2UR UR10, R15 ;  /* 0x000000000f0a72ca */ /* 0x000fe200000e0000 */
[----:B------:R-:W-:Y:S01]  /*20a50*/  VIADD R3, R11, 0x28890 ;  /* 0x000288900b037836 */ /* 0x000fe20000000000 */
[----:B------:R-:W-:Y:S01]  /*20a60*/  IADD3 R13, R9, 0x18400, RZ ;  /* 0x00018400090d7810 */ /* 0x000fe20007ffe0ff */
[----:B------:R-:W-:Y:S01]  /*20a70*/  UIADD3.X UR5, URZ, UR41, URZ, UP0, !UPT ;  /* 0x000000293f057290 */ /* 0x000fe200087fe43f */
[----:B------:R-:W-:Y:S01]  /*20a80*/  UMOV UR6, 0x0 ;  /* 0x0000000000067882 */ /* 0x000fe20000000000 */
[----:B------:R-:W-:-:S10]  /*20a90*/  UMOV UR7, 0x12f00000 ;  /* 0x12f0000000077882 */ /* 0x000fd40000000000 */
.L_x_2023:
        /* <DEDUP_REMOVED lines=16> */
.L_x_2024:
        /* <DEDUP_REMOVED lines=13> */
.L_x_2260:
[----:B------:R-:W-:Y:S05]  /*20c70*/  BSYNC B2 ;  /* 0x0000000000027941 */ /* 0x000fea0003800000 */
.L_x_2025:
[----:B------:R-:W-:Y:S01]  /*20c80*/  BSSY B2, `(.L_x_2027) ;  /* 0x000000b000027945 */ /* 0x000fe20003800000 */
[----:B01----:R-:W-:Y:S02]  /*20c90*/  IMAD.MOV.U32 R2, RZ, RZ, 0x0 ;  /* 0x00000000ff027424 */ /* 0x003fe400078e00ff */
[----:B------:R-:W-:Y:S01]  /*20ca0*/  IMAD.MOV.U32 R3, RZ, RZ, 0x12f00000 ;  /* 0x12f00000ff037424 */ /* 0x000fe200078e00ff */
[----:B------:R-:W-:Y:S06]  /*20cb0*/  @P2 BRA `(.L_x_2028) ;  /* 0x00000000001c2947 */ /* 0x000fec0003800000 */
[----:B------:R-:W0:Y:S01]  /*20cc0*/  S2R R20, SR_TID.X ;  /* 0x0000000000147919 */ /* 0x000e220000002100 */
[----:B------:R-:W-:-:S04]  /*20cd0*/  IMAD.MOV.U32 R14, RZ, RZ, 0x8000 ;  /* 0x00008000ff0e7424 */ /* 0x000fc800078e00ff */
[----:B------:R1:W-:Y:S01]  /*20ce0*/  SYNCS.ARRIVE.TRANS64 RZ, [R11+URZ+0x288b0], R14 ;  /* 0x0288b00e0bff79a7 */ /* 0x0003e2000800003f */
[----:B0-----:R-:W-:-:S04]  /*20cf0*/  LOP3.LUT R20, R20, 0x1f, RZ, 0xc0, !PT ;  /* 0x0000001f14147812 */ /* 0x001fc800078ec0ff */
[----:B------:R-:W-:-:S13]  /*20d00*/  ISETP.NE.AND P1, PT, R20, RZ, PT ;  /* 0x000000ff1400720c */ /* 0x000fda0003f25270 */
[----:B-1----:R-:W-:Y:S05]  /*20d10*/  @!P1 BRA `(.L_x_2028) ;  /* 0x0000000000049947 */ /* 0x002fea0003800000 */
[----:B------:R-:W-:Y:S01]  /*20d20*/  BPT.TRAP 0x1 ;  /* 0x000000040000795c */ /* 0x000fe20000300000 */
.L_x_2028:
[----:B------:R-:W-:Y:S05]  /*20d30*/  BSYNC B2 ;  /* 0x0000000000027941 */ /* 0x000fea0003800000 */
.L_x_2027:
[----:B------:R-:W-:Y:S01]  /*20d40*/  R2UR UR10, R15 ;  /* 0x000000000f0a72ca */ /* 0x000fe200000e0000 */
[----:B------:R-:W-:Y:S01]  /*20d50*/  UIADD3 UR4, UP0, UR40, 0x670, URZ ;  /* 0x0000067028047890 */ /* 0x000fe2000ff1e03f */
[----:B------:R-:W-:Y:S01]  /*20d60*/  R2UR UR6, R2 ;  /* 0x00000000020672ca */ /* 0x000fe200000e0000 */
[----:B------:R-:W-:Y:S01]  /*20d70*/  VIADD R11, R11, 0x288b0 ;  /* 0x000288b00b0b7836 */ /* 0x000fe20000000000 */
[----:B------:R-:W-:Y:S01]  /*20d80*/  R2UR UR7, R3 ;  /* 0x00000000030772ca */ /* 0x000fe200000e0000 */
[----:B------:R-:W-:Y:S01]  /*20d90*/  VIADD R14, R9, 0x400 ;  /* 0x00000400090e7836 */ /* 0x000fe20000000000 */
[----:B------:R-:W-:Y:S01]  /*20da0*/  PLOP3.LUT P1, PT, PT, PT, PT, 0x80, 0x0 ;  /* 0x000000000000781c */ /* 0x000fe20003f2f070 */
[----:B------:R-:W-:-:S12]  /*20db0*/  UIADD3.X UR5, URZ, UR41, URZ, UP0, !UPT ;  /* 0x000000293f057290 */ /* 0x000fd800087fe43f */
.L_x_2029:
        /* <DEDUP_REMOVED lines=15> */
.L_x_2030:
        /* <DEDUP_REMOVED lines=10> */
.L_x_2018:
[----:B------:R-:W-:Y:S05]  /*20f50*/  BSYNC B1 ;  /* 0x0000000000017941 */ /* 0x000fea0003800000 */
.L_x_2017:
[C---:B------:R-:W-:Y:S01]  /*20f60*/  ISETP.GT.AND P2, PT, R12.reuse, R5, PT ;  /* 0x000000050c00720c */ /* 0x040fe20003f44270 */
[----:B------:R-:W-:Y:S01]  /*20f70*/  VIADD R12, R12, 0xffffffff ;  /* 0xffffffff0c0c7836 */ /* 0x000fe20000000000 */
[----:B------:R-:W-:-:S04]  /*20f80*/  IADD3 R26, R26, 0x1, RZ ;  /* 0x000000011a1a7810 */ /* 0x000fc80007ffe0ff */
[----:B------:R-:W-:-:S04]  /*20f90*/  ISETP.NE.AND P1, PT, R26, 0x2, PT ;  /* 0x000000021a00780c */ /* 0x000fc80003f25270 */
[----:B------:R-:W-:Y:S02]  /*20fa0*/  SEL R2, RZ, 0x1, P1 ;  /* 0x00000001ff027807 */ /* 0x000fe40000800000 */
[----:B------:R-:W-:Y:S02]  /*20fb0*/  SEL R26, R26, RZ, P1 ;  /* 0x000000ff1a1a7207 */ /* 0x000fe40000800000 */
[----:B------:R-:W-:Y:S01]  /*20fc0*/  LOP3.LUT R29, R29, R2, RZ, 0x3c, !PT ;  /* 0x000000021d1d7212 */ /* 0x000fe200078e3cff */
[----:B------:R-:W-:Y:S06]  /*20fd0*/  @P2 BRA `(.L_x_2031) ;  /* 0xfffffff8002c2947 */ /* 0x000fec000383ffff */
.L_x_1997:
[----:B------:R-:W-:Y:S05]  /*20fe0*/  BSYNC B0 ;  /* 0x0000000000007941 */ /* 0x000fea0003800000 */
.L_x_1996:
[----:B------:R-:W1:Y:S01]  /*20ff0*/  LDC R0, c[0x0][0x448] ;  /* 0x00011200ff007b82 */ /* 0x000e620000000800 */
[----:B------:R-:W-:Y:S01]  /*21000*/  VIADD R5, R27, 0x7f ;  /* 0x0000007f1b057836 */ /* 0x000fe20000000000 */
[----:B------:R-:W-:Y:S06]  /*21010*/  @!P0 WARPSYNC.ALL ;  /* 0x0000000000008948 */ /* 0x000fec0003800000 */
[----:B0-----:R-:W0:Y:S08]  /*21020*/  LDC.64 R2, c[0x0][0x9e0] ;  /* 0x00027800ff027b82 */ /* 0x001e300000000a00 */
[----:B------:R-:W-:Y:S01]  /*21030*/  @!P0 BAR.SYNC.DEFER_BLOCKING 0xc, 0x180 ;  /* 0x0306000000008b1d */ /* 0x000fe20000010000 */
[----:B-1----:R-:W-:-:S02]  /*21040*/  ISETP.NE.AND P1, PT, R0, 0x1, PT ;  /* 0x000000010000780c */ /* 0x002fc40003f25270 */
[----:B0-----:R-:W-:-:S11]  /*21050*/  ISETP.GE.AND P2, PT, R3, 0x1, PT ;  /* 0x000000010300780c */ /* 0x001fd60003f46270 */
[----:B------:R-:W0:Y:S08]  /*21060*/  @P1 LDC R0, c[0x0][0x44c] ;  /* 0x00011300ff001b82 */ /* 0x000e300000000800 */
[----:B------:R-:W1:Y:S01]  /*21070*/  @P1 LDC R7, c[0x0][0x450] ;  /* 0x00011400ff071b82 */ /* 0x000e620000000800 */
[----:B0-----:R-:W-:-:S05]  /*21080*/  @P1 IMAD.HI.U32 R0, R5, R0, RZ ;  /* 0x0000000005001227 */ /* 0x001fca00078e00ff */
        /* <DEDUP_REMOVED lines=15> */
.L_x_2034:
[----:B------:R-:W-:-:S13]  /*21180*/  ISETP.NE.AND P0, PT, R3, 0x1, PT ;  /* 0x000000010300780c */ /* 0x000fda0003f05270 */
[----:B------:R-:W0:Y:S02]  /*21190*/  @P0 LDC.64 R4, c[0x0][0x9e8] ;  /* 0x00027a00ff040b82 */ /* 0x000e240000000a00 */
[----:B0-----:R-:W-:-:S05]  /*211a0*/  @P0 IMAD.HI.U32 R4, R0, R4, RZ ;  /* 0x0000000400040227 */ /* 0x001fca00078e00ff */
[----:B------:R-:W-:-:S07]  /*211b0*/  @P0 SHF.R.U32.HI R0, RZ, R5, R4 ;  /* 0x00000005ff000219 */ /* 0x000fce0000011604 */
.L_x_2035:
[----:B------:R-:W-:Y:S05]  /*211c0*/  BSYNC B0 ;  /* 0x0000000000007941 */ /* 0x000fea0003800000 */
.L_x_2033:
[----:B------:R-:W-:-:S05]  /*211d0*/  IMAD R5, R0, R3, R3 ;  /* 0x0000000300057224 */ /* 0x000fca00078e0203 */
[----:B------:R-:W-:-:S07]  /*211e0*/  VIMNMX R2, R2, R5, PT ;  /* 0x0000000502027248 */ /* 0x000fce0003fe0100 */
.L_x_2032:
[----:B------:R-:W0:Y:S01]  /*211f0*/  @P1 LDC R4, c[0x0][0x44c] ;  /* 0x00011300ff041b82 */ /* 0x000e220000000800 */
[----:B------:R-:W-:Y:S01]  /*21200*/  VIADD R2, R2, 0x7f ;  /* 0x0000007f02027836 */ /* 0x000fe20000000000 */
[----:B------:R-:W-:Y:S01]  /*21210*/  ULDC UR4, c[0x0][0x9dc] ;  /* 0x0002770000047ab9 */ /* 0x000fe20000000800 */
[----:B------:R-:W-:-:S03]  /*21220*/  IMAD.MOV.U32 R7, RZ, RZ, R27 ;  /* 0x000000ffff077224 */ /* 0x000fc600078e001b */
[----:B------:R-:W-:Y:S02]  /*21230*/  SHF.R.S32.HI R5, RZ, 0x1f, R2 ;  /* 0x0000001fff057819 */ /* 0x000fe40000011402 */
[----:B------:R-:W1:Y:S02]  /*21240*/  @P1 LDC R0, c[0x0][0x450] ;  /* 0x00011400ff001b82 */ /* 0x000e640000000800 */
[----:B------:R-:W-:Y:S01]  /*21250*/  LEA.HI R5, R5, R2, RZ, 0x7 ;  /* 0x0000000205057211 */ /* 0x000fe200078f38ff */
[----:B0-----:R-:W-:-:S05]  /*21260*/  @P1 IMAD.HI.U32 R9, R27, R4, RZ ;  /* 0x000000041b091227 */ /* 0x001fca00078e00ff */
[----:B-1----:R-:W-:Y:S02]  /*21270*/  @P1 SHF.R.U32.HI R7, RZ, R0, R9 ;  /* 0x00000000ff071219 */ /* 0x002fe40000011609 */
[----:B------:R-:W-:Y:S02]  /*21280*/  SHF.R.S32.HI R0, RZ, 0x7, R5 ;  /* 0x00000007ff007819 */ /* 0x000fe40000011405 */
[----:B------:R-:W-:Y:S02]  /*21290*/  IADD3 R8, R8, R7, RZ ;  /* 0x0000000708087210 */ /* 0x000fe40007ffe0ff */
[----:B------:R-:W-:-:S03]  /*212a0*/  VIMNMX R17, R17, R0, PT ;  /* 0x0000000011117248 */ /* 0x000fc60003fe0100 */
        /* <DEDUP_REMOVED lines=12> */
.L_x_2038:
[----:B------:R-:W-:-:S13]  /*21370*/  ISETP.NE.AND P0, PT, R3, 0x1, PT ;  /* 0x000000010300780c */ /* 0x000fda0003f05270 */
[----:B------:R-:W0:Y:S02]  /*21380*/  @P0 LDC.64 R4, c[0x0][0x9e8] ;  /* 0x00027a00ff040b82 */ /* 0x000e240000000a00 */
[----:B0-----:R-:W-:-:S05]  /*21390*/  @P0 IMAD.HI.U32 R4, R8, R4, RZ ;  /* 0x0000000408040227 */ /* 0x001fca00078e00ff */
[----:B------:R-:W-:-:S07]  /*213a0*/  @P0 SHF.R.U32.HI R8, RZ, R5, R4 ;  /* 0x00000005ff080219 */ /* 0x000fce0000011604 */
.L_x_2039:
[----:B------:R-:W-:Y:S05]  /*213b0*/  BSYNC B0 ;  /* 0x0000000000007941 */ /* 0x000fea0003800000 */
.L_x_2037:
[----:B------:R-:W-:-:S05]  /*213c0*/  IMAD R3, R8, R3, RZ ;  /* 0x0000000308037224 */ /* 0x000fca00078e02ff */
[----:B------:R-:W-:-:S07]  /*213d0*/  VIMNMX R0, R0, R3, !PT ;  /* 0x0000000300007248 */ /* 0x000fce0007fe0100 */
.L_x_2036:
[----:B------:R-:W-:Y:S01]  /*213e0*/  ISETP.NE.AND P1, PT, R6, RZ, PT ;  /* 0x000000ff0600720c */ /* 0x000fe20003f25270 */
[----:B------:R-:W-:Y:S01]  /*213f0*/  BSSY B0, `(.L_x_2040) ;  /* 0x0000023000007945 */ /* 0x000fe20003800000 */
[----:B------:R-:W-:Y:S01]  /*21400*/  SHF.R.S32.HI R3, RZ, 0x1f, R0 ;  /* 0x0000001fff037819 */ /* 0x000fe20000011400 */
[----:B------:R-:W-:-:S03]  /*21410*/  IMAD.MOV.U32 R2, RZ, RZ, RZ ;  /* 0x000000ffff027224 */ /* 0x000fc600078e00ff */
[----:B------:R-:W-:-:S04]  /*21420*/  LEA.HI R3, R3, R0, RZ, 0x7 ;  /* 0x0000000003037211 */ /* 0x000fc800078f38ff */
[----:B------:R-:W-:-:S03]  /*21430*/  SHF.R.S32.HI R0, RZ, 0x7, R3 ;  /* 0x00000007ff007819 */ /* 0x000fc60000011403 */
[----:B------:R-:W0:Y:S01]  /*21440*/  @!P1 LDC R6, c[0x0][0x9f0] ;  /* 0x00027c00ff069b82 */ /* 0x000e220000000800 */
[----:B------:R-:W-:-:S04]  /*21450*/  VIMNMX R0, RZ, R0, !PT ;  /* 0x00000000ff007248 */ /* 0x000fc80007fe0100 */
[----:B------:R-:W-:-:S13]  /*21460*/  ISETP.GT.AND P0, PT, R17, R0, PT ;  /* 0x000000001100720c */ /* 0x000fda0003f04270 */
[----:B------:R-:W-:Y:S05]  /*21470*/  @!P0 BRA `(.L_x_2041) ;  /* 0x0000000000688947 */ /* 0x000fea0003800000 */
[-C--:B0-----:R-:W-:Y:S01]  /*21480*/  IABS R4, R6.reuse ;  /* 0x0000000600047213 */ /* 0x081fe20000000000 */
[----:B------:R-:W-:Y:S01]  /*21490*/  IMAD.MOV.U32 R2, RZ, RZ, RZ ;  /* 0x000000ffff027224 */ /* 0x000fe200078e00ff */
[----:B------:R-:W-:Y:S02]  /*214a0*/  IABS R8, R6 ;  /* 0x0000000600087213 */ /* 0x000fe40000000000 */
[----:B------:R-:W0:Y:S08]  /*214b0*/  I2F.RP R5, R4 ;  /* 0x0000000400057306 */ /* 0x000e300000209400 */
[----:B0-----:R-:W0:Y:S02]  /*214c0*/  MUFU.RCP R5, R5 ;  /* 0x0000000500057308 */ /* 0x001e240000001000 */
[----:B0-----:R-:W-:-:S06]  /*214d0*/  VIADD R7, R5, 0xffffffe ;  /* 0x0ffffffe05077836 */ /* 0x001fcc0000000000 */
[----:B------:R0:W1:Y:S02]  /*214e0*/  F2I.FTZ.U32.TRUNC.NTZ R3, R7 ;  /* 0x0000000700037305 */ /* 0x000064000021f000 */
[----:B0-----:R-:W-:Y:S02]  /*214f0*/  IMAD.MOV R7, RZ, RZ, -R8 ;  /* 0x000000ffff077224 */ /* 0x001fe400078e0a08 */
[----:B-1----:R-:W-:-:S04]  /*21500*/  IMAD.MOV R9, RZ, RZ, -R3 ;  /* 0x000000ffff097224 */ /* 0x002fc800078e0a03 */
[----:B------:R-:W-:-:S04]  /*21510*/  IMAD R9, R9, R4, RZ ;  /* 0x0000000409097224 */ /* 0x000fc800078e02ff */
[----:B------:R-:W-:Y:S01]  /*21520*/  IMAD.HI.U32 R2, R3, R9, R2 ;  /* 0x0000000903027227 */ /* 0x000fe200078e0002 */
[----:B------:R-:W-:-:S05]  /*21530*/  IADD3 R3, R6, -0x1, R17 ;  /* 0xffffffff06037810 */ /* 0x000fca0007ffe011 */
[----:B------:R-:W-:-:S05]  /*21540*/  IMAD.IADD R3, R3, 0x1, -R0 ;  /* 0x0000000103037824 */ /* 0x000fca00078e0a00 */
[----:B------:R-:W-:Y:S02]  /*21550*/  IABS R5, R3 ;  /* 0x0000000300057213 */ /* 0x000fe40000000000 */
[----:B------:R-:W-:-:S03]  /*21560*/  LOP3.LUT R3, R3, R6, RZ, 0x3c, !PT ;  /* 0x0000000603037212 */ /* 0x000fc600078e3cff */
[----:B------:R-:W-:Y:S01]  /*21570*/  IMAD.HI.U32 R2, R2, R5, RZ ;  /* 0x0000000502027227 */ /* 0x000fe200078e00ff */
[----:B------:R-:W-:-:S03]  /*21580*/  ISETP.GE.AND P2, PT, R3, RZ, PT ;  /* 0x000000ff0300720c */ /* 0x000fc60003f46270 */
[----:B------:R-:W-:-:S05]  /*21590*/  IMAD R5, R2, R7, R5 ;  /* 0x0000000702057224 */ /* 0x000fca00078e0205 */
[----:B------:R-:W-:-:S13]  /*215a0*/  ISETP.GT.U32.AND P1, PT, R4, R5, PT ;  /* 0x000000050400720c */ /* 0x000fda0003f24070 */
[----:B------:R-:W-:Y:S01]  /*215b0*/  @!P1 IMAD.IADD R5, R5, 0x1, -R4 ;  /* 0x0000000105059824 */ /* 0x000fe200078e0a04 */
[----:B------:R-:W-:Y:S02]  /*215c0*/  @!P1 IADD3 R2, R2, 0x1, RZ ;  /* 0x0000000102029810 */ /* 0x000fe40007ffe0ff */
[----:B------:R-:W-:Y:S02]  /*215d0*/  ISETP.NE.AND P1, PT, R6, RZ, PT ;  /* 0x000000ff0600720c */ /* 0x000fe40003f25270 */
[----:B------:R-:W-:-:S13]  /*215e0*/  ISETP.GE.U32.AND P0, PT, R5, R4, PT ;  /* 0x000000040500720c */ /* 0x000fda0003f06070 */
[----:B------:R-:W-:-:S04]  /*215f0*/  @P0 VIADD R2, R2, 0x1 ;  /* 0x0000000102020836 */ /* 0x000fc80000000000 */
[----:B------:R-:W-:Y:S01]  /*21600*/  @!P2 IMAD.MOV R2, RZ, RZ, -R2 ;  /* 0x000000ffff02a224 */ /* 0x000fe200078e0a02 */
[----:B------:R-:W-:-:S07]  /*21610*/  @!P1 LOP3.LUT R2, RZ, R6, RZ, 0x33, !PT ;  /* 0x00000006ff029212 */ /* 0x000fce00078e33ff */
.L_x_2041:
[----:B------:R-:W-:Y:S05]  /*21620*/  BSYNC B0 ;  /* 0x0000000000007941 */ /* 0x000fea0003800000 */
.L_x_2040:
[-C--:B------:R-:W-:Y:S01]  /*21630*/  IMAD R37, R37, R2.reuse, R0 ;  /* 0x0000000225257224 */ /* 0x080fe200078e0200 */
        /* <DEDUP_REMOVED lines=18> */
[----:B------:R-:W1:Y:S01]  /*21760*/  POPC R7, R4 ;  /* 0x0000000400077309 */ /* 0x000e620000000000 */
[----:B--2---:R-:W1:Y:S02]  /*21770*/  SHFL.IDX PT, R0, R3, R0, 0x1f ;  /* 0x00001f0003007589 */ /* 0x004e6400000e0000 */
[----:B-1----:R-:W-:Y:S01]  /*21780*/  IADD3 R16, R0, UR37, R7 ;  /* 0x0000002500107c10 */ /* 0x002fe2000fffe007 */
[----:B------:R-:W-:Y:S06]  /*21790*/  BRA `(.L_x_2044) ;  /* 0x0000003400707947 */ /* 0x000fec0003800000 */
.L_x_2043:
        /* <DEDUP_REMOVED lines=10> */
[----:B------:R-:W1:Y:S01]  /*21840*/  LDC.64 R2, c[0x4][R2] ;  /* 0x0100000002027b82 */ /* 0x000e620000000a00 */
[----:B------:R-:W-:Y:S02]  /*21850*/  IMAD.U32 R5, RZ, RZ, UR7 ;  /* 0x00000007ff057e24 */ /* 0x000fe4000f8e00ff */
[----:B0-----:R-:W-:Y:S02]  /*21860*/  IMAD.U32 R6, RZ, RZ, UR8 ;  /* 0x00000008ff067e24 */ /* 0x001fe4000f8e00ff */
[----:B------:R-:W-:-:S02]  /*21870*/  IMAD.U32 R7, RZ, RZ, UR9 ;  /* 0x00000009ff077e24 */ /* 0x000fc4000f8e00ff */
[----:B------:R-:W-:Y:S02]  /*21880*/  IMAD.U32 R10, RZ, RZ, UR4 ;  /* 0x00000004ff0a7e24 */ /* 0x000fe4000f8e00ff */
[----:B------:R-:W-:Y:S02]  /*21890*/  IMAD.MOV.U32 R8, RZ, RZ, 0x70 ;  /* 0x00000070ff087424 */ /* 0x000fe400078e00ff */
[----:B------:R-:W-:Y:S02]  /*218a0*/  IMAD.MOV.U32 R12, RZ, RZ, 0x1 ;  /* 0x00000001ff0c7424 */ /* 0x000fe400078e00ff */
[----:B------:R-:W-:-:S07]  /*218b0*/  IMAD.MOV.U32 R13, RZ, RZ, RZ ;  /* 0x000000ffff0d7224 */ /* 0x000fce00078e00ff */
[----:B------:R-:W-:-:S07]  /*218c0*/  LEPC R20, `(.L_x_2046) ;  /* 0x000000001014794e */ /* 0x000fce0000000000 */
[----:B-1----:R-:W-:Y:S05]  /*218d0*/  CALL.ABS.NOINC R2 ;  /* 0x0000000002007343 */ /* 0x002fea0003c00000 */
.L_x_2046:
[----:B------:R-:W-:Y:S05]  /*218e0*/  BSYNC B6 ;  /* 0x0000000000067941 */ /* 0x000fea0003800000 */
.L_x_2045:
        /* <DEDUP_REMOVED lines=11> */
[----:B------:R-:W-:Y:S02]  /*219a0*/  IMAD.U32 R5, RZ, RZ, UR7 ;  /* 0x00000007ff057e24 */ /* 0x000fe4000f8e00ff */
[----:B0-----:R-:W-:Y:S02]  /*219b0*/  IMAD.U32 R6, RZ, RZ, UR8 ;  /* 0x00000008ff067e24 */ /* 0x001fe4000f8e00ff */
[----:B------:R-:W-:-:S02]  /*219c0*/  IMAD.U32 R7, RZ, RZ, UR9 ;  /* 0x00000009ff077e24 */ /* 0x000fc4000f8e00ff */
[----:B------:R-:W-:Y:S02]  /*219d0*/  IMAD.U32 R11, RZ, RZ, UR5 ;  /* 0x00000005ff0b7e24 */ /* 0x000fe4000f8e00ff */
[----:B------:R-:W-:Y:S02]  /*219e0*/  IMAD.MOV.U32 R8, RZ, RZ, 0x70 ;  /* 0x00000070ff087424 */ /* 0x000fe400078e00ff */
[----:B------:R-:W-:Y:S02]  /*219f0*/  IMAD.MOV.U32 R12, RZ, RZ, 0x1 ;  /* 0x00000001ff0c7424 */ /* 0x000fe400078e00ff */
[----:B-1----:R-:W-:-:S07]  /*21a00*/  IMAD.MOV.U32 R13, RZ, RZ, RZ ;  /* 0x000000ffff0d7224 */ /* 0x002fce00078e00ff */
[----:B------:R-:W-:-:S07]  /*21a10*/  LEPC R20, `(.L_x_2049) ;  /* 0x000000001014794e */ /* 0x000fce0000000000 */
[----:B--2---:R-:W-:Y:S05]  /*21a20*/  CALL.ABS.NOINC R2 ;  /* 0x0000000002007343 */ /* 0x004fea0003c00000 */
.L_x_2049:
[----:B------:R0:W1:Y:S01]  /*21a30*/  LDC.64 R2, c[0x4][R17] ;  /* 0x0100000011027b82 */ /* 0x0000620000000a00 */
[----:B------:R-:W-:Y:S01]  /*21a40*/  ULDC.64 UR4, c[0x4][0x80] ;  /* 0x0100200000047ab9 */ /* 0x000fe20000000a00 */
[----:B------:R-:W-:Y:S01]  /*21a50*/  ULDC.64 UR6, c[0x4][0x88] ;  /* 0x0100220000067ab9 */ /* 0x000fe20000000a00 */
[----:B------:R-:W-:Y:S01]  /*21a60*/  ULDC.64 UR8, c[0x4][0x18] ;  /* 0x0100060000087ab9 */ /* 0x000fe20000000a00 */
[----:B------:R-:W-:Y:S01]  /*21a70*/  IMAD.U32 R4, RZ, RZ, UR4 ;  /* 0x00000004ff047e24 */ /* 0x000fe2000f8e00ff */
[----:B------:R-:W-:Y:S01]  /*21a80*/  MOV R10, UR8 ;  /* 0x00000008000a7c02 */ /* 0x000fe20008000f00 */
        /* <DEDUP_REMOVED lines=9> */
.L_x_2048:
[----:B------:R-:W-:Y:S05]  /*21b20*/  BSYNC B6 ;  /* 0x0000000000067941 */ /* 0x000fea0003800000 */
.L_x_2047:
[----:B------:R-:W-:Y:S01]  /*21b30*/  ULDC.64 UR4, c[0x0][0x9f8] ;  /* 0x00027e0000047ab9 */ /* 0x000fe20000000a00 */
[----:B------:R-:W2:Y:S01]  /*21b40*/  LDL R17, [R1] ;  /* 0x0000000001117983 */ /* 0x000ea20000100800 */
[----:B------:R-:W-:Y:S01]  /*21b50*/  ISETP.NE.U32.AND P0, PT, RZ, UR4, PT ;  /* 0x00000004ff007c0c */ /* 0x000fe2000bf05070 */
[----:B------:R-:W-:Y:S01]  /*21b60*/  IMAD.MOV.U32 R34, RZ, RZ, R19 ;  /* 0x000000ffff227224 */ /* 0x000fe200078e0013 */
[----:B------:R-:W1:Y:S01]  /*21b70*/  LDC R0, c[0x0][0x430] ;  /* 0x00010c00ff007b82 */ /* 0x000e620000000800 */
[----:B------:R-:W3:Y:S01]  /*21b80*/  S2R R21, SR_TID.X ;  /* 0x0000000000157919 */ /* 0x000ee20000002100 */
[----:B------:R-:W-:Y:S01]  /*21b90*/  ISETP.NE.AND.EX P0, PT, RZ, UR5, PT, P0 ;  /* 0x00000005ff007c0c */ /* 0x000fe2000bf05300 */
[----:B------:R-:W4:Y:S01]  /*21ba0*/  S2R R20, SR_TID.X ;  /* 0x0000000000147919 */ /* 0x000f220000002100 */
[----:B------:R-:W-:Y:S01]  /*21bb0*/  VIADD R25, R23, 0xffffffff ;  /* 0xffffffff17197836 */ /* 0x000fe20000000000 */
[----:B------:R-:W-:-:S10]  /*21bc0*/  ULDC UR4, c[0x0][0x2f4] ;  /* 0x0000bd0000047ab9 */ /* 0x000fd40000000800 */
[----:B------:R-:W0:Y:S02]  /*21bd0*/  @P0 LDC.64 R2, c[0x0][0x9f8] ;  /* 0x00027e00ff020b82 */ /* 0x000e240000000a00 */
[----:B0-----:R-:W-:-:S05]  /*21be0*/  @P0 IMAD.WIDE R2, R19, 0x4, R2 ;  /* 0x0000000413020825 */ /* 0x001fca00078e0202 */
[----:B------:R0:W2:Y:S01]  /*21bf0*/  @P0 LDG.E R34, desc[UR52][R2.64] ;  /* 0x0000003402220981 */ /* 0x0000a2000c1e1900 */
[----:B-1----:R-:W-:Y:S01]  /*21c00*/  ISETP.NE.AND P1, PT, R0, 0x1, PT ;  /* 0x000000010000780c */ /* 0x002fe20003f25270 */
[----:B---3--:R-:W-:Y:S01]  /*21c10*/  IMAD.SHL.U32 R21, R21, 0x10, RZ ;  /* 0x0000001015157824 */ /* 0x008fe200078e00ff */
[----:B----4-:R-:W-:Y:S01]  /*21c20*/  LOP3.LUT R20, R20, 0x7f, RZ, 0xc0, !PT ;  /* 0x0000007f14147812 */ /* 0x010fe200078ec0ff */
[----:B------:R-:W-:-:S03]  /*21c30*/  IMAD.SHL.U32 R8, R25, 0x80, RZ ;  /* 0x0000008019087824 */ /* 0x000fc600078e00ff */
[----:B------:R-:W-:Y:S02]  /*21c40*/  SHF.R.U32.HI R20, RZ, 0x3, R20 ;  /* 0x00000003ff147819 */ /* 0x000fe40000011614 */
[----:B------:R-:W-:-:S04]  /*21c50*/  LOP3.LUT R21, R21, 0x70, RZ, 0xc0, !PT ;  /* 0x0000007015157812 */ /* 0x000fc800078ec0ff */
[----:B------:R-:W-:Y:S01]  /*21c60*/  LOP3.LUT R5, R8, R20, R21, 0xfe, !PT ;  /* 0x0000001408057212 */ /* 0x000fe200078efe15 */
[----:B------:R-:W1:Y:S03]  /*21c70*/  @P1 LDC R6, c[0x0][0x434] ;  /* 0x00010d00ff061b82 */ /* 0x000e660000000800 */
[----:B------:R-:W-:-:S05]  /*21c80*/  ISETP.GE.AND P0, PT, R5, R36, PT ;  /* 0x000000240500720c */ /* 0x000fca0003f06270 */
[----:B------:R-:W3:Y:S08]  /*21c90*/  @P1 LDC R7, c[0x0][0x438] ;  /* 0x00010e00ff071b82 */ /* 0x000ef00000000800 */
[----:B0-----:R-:W0:Y:S01]  /*21ca0*/  @!P0 LDC.64 R2, c[0x0][0x428] ;  /* 0x00010a00ff028b82 */ /* 0x001e220000000a00 */
[----:B------:R-:W-:Y:S01]  /*21cb0*/  LOP3.LUT R32, R32, 0xfffffffb, RZ, 0xc0, !PT ;  /* 0xfffffffb20207812 */ /* 0x000fe200078ec0ff */
[----:B------:R-:W-:Y:S01]  /*21cc0*/  UMOV UR5, 0xffffffff ;  /* 0xffffffff00057882 */ /* 0x000fe20000000000 */
[----:B--2---:R-:W-:-:S05]  /*21cd0*/  IADD3 R5, R5, R17, RZ ;  /* 0x0000001105057210 */ /* 0x004fca0007ffe0ff */
[----:B-1----:R-:W-:-:S04]  /*21ce0*/  @P1 IMAD.HI.U32 R6, R5, R6, RZ ;  /* 0x0000000605061227 */ /* 0x002fc800078e00ff */
[----:B------:R-:W-:Y:S01]  /*21cf0*/  IMAD.MOV.U32 R4, RZ, RZ, R5 ;  /* 0x000000ffff047224 */ /* 0x000fe200078e0005 */
[----:B---3--:R-:W-:-:S05]  /*21d00*/  @P1 SHF.R.U32.HI R4, RZ, R7, R6 ;  /* 0x00000007ff041219 */ /* 0x008fca0000011606 */
[----:B------:R-:W-:-:S04]  /*21d10*/  IMAD.MOV R6, RZ, RZ, -R4 ;  /* 0x000000ffff067224 */ /* 0x000fc800078e0a04 */
[----:B------:R-:W-:Y:S01]  /*21d20*/  IMAD R0, R0, R6, R5 ;  /* 0x0000000600007224 */ /* 0x000fe200078e0205 */
[----:B------:R-:W-:Y:S02]  /*21d30*/  @!P0 SHF.R.S32.HI R5, RZ, 0x1f, R4 ;  /* 0x0000001fff058819 */ /* 0x000fe40000011404 */
[----:B------:R-:W-:Y:S01]  /*21d40*/  SHF.R.S32.HI R9, RZ, 0x1f, R34 ;  /* 0x0000001fff097819 */ /* 0x000fe20000011422 */
[----:B0-----:R-:W-:-:S04]  /*21d50*/  @!P0 IMAD.WIDE.U32 R4, R34, R2, R4 ;  /* 0x0000000222048225 */ /* 0x001fc800078e0004 */
[----:B------:R-:W-:Y:S01]  /*21d60*/  @!P0 IMAD R2, R9, R2, RZ ;  /* 0x0000000209028224 */ /* 0x000fe200078e02ff */
[----:B------:R0:W-:Y:S03]  /*21d70*/  STL [R1+0x4], R9 ;  /* 0x0000040901007387 */ /* 0x0001e60000100800 */
[----:B------:R-:W-:Y:S02]  /*21d80*/  @!P0 IMAD R7, R34, R3, R2 ;  /* 0x0000000322078224 */ /* 0x000fe400078e0202 */
[----:B------:R-:W1:Y:S01]  /*21d90*/  @!P0 LDC.64 R2, c[0x0][0x418] ;  /* 0x00010600ff028b82 */ /* 0x000e620000000a00 */
[----:B------:R-:W-:Y:S02]  /*21da0*/  IMAD.U32 R6, RZ, RZ, UR38 ;  /* 0x00000026ff067e24 */ /* 0x000fe4000f8e00ff */
[----:B------:R-:W-:-:S03]  /*21db0*/  @!P0 IMAD.IADD R5, R5, 0x1, R7 ;  /* 0x0000000105058824 */ /* 0x000fc600078e0207 */
[----:B------:R-:W-:Y:S02]  /*21dc0*/  ISETP.NE.AND P2, PT, R6, 0x3, PT ;  /* 0x000000030600780c */ /* 0x000fe40003f45270 */
[----:B-1----:R-:W-:-:S04]  /*21dd0*/  @!P0 LEA R2, P1, R4, R2, 0x2 ;  /* 0x0000000204028211 */ /* 0x002fc800078210ff */
        /* <DEDUP_REMOVED lines=11> */
.L_x_2263:
[----:B------:R-:W-:Y:S05]  /*21e90*/  @!P2 BRA `(.L_x_2051) ;  /* 0x000000000004a947 */ /* 0x000fea0003800000 */
[----:B------:R-:W-:Y:S01]  /*21ea0*/  BPT.TRAP 0x1 ;  /* 0x000000040000795c */ /* 0x000fe20000300000 */
.L_x_2051:
        /* <DEDUP_REMOVED lines=23> */
.L_x_2264:
[----:B------:R-:W-:Y:S05]  /*22020*/  BSYNC B0 ;  /* 0x0000000000007941 */ /* 0x000fea0003800000 */
.L_x_2052:
        /* <DEDUP_REMOVED lines=27> */
[----:B------:R-:W-:-:S03]  /*221e0*/  @P0 IMAD R8, R5, 0x2, R22 ;  /* 0x0000000205080824 */ /* 0x000fc600078e0216 */
        /* <DEDUP_REMOVED lines=77> */
.L_x_2282:
[----:B------:R-:W-:-:S13]  /*226c0*/  ISETP.GE.AND P0, PT, R6, 0x71, PT ;  /* 0x000000710600780c */ /* 0x000fda0003f06270 */
[----:B-1----:R-:W-:Y:S02]  /*226d0*/  @P0 LEA R2, P1, R31, R2, 0x1 ;  /* 0x000000021f020211 */ /* 0x002fe400078208ff */
[----:B------:R-:W-:-:S03]  /*226e0*/  @P0 LEA R5, R5, R22, 0x1 ;  /* 0x0000001605050211 */ /* 0x000fc600078e08ff */
        /* <DEDUP_REMOVED lines=8> */
.L_x_2055:
        /* <DEDUP_REMOVED lines=11> */
.L_x_2056:
[----:B-1----:R1:W5:Y:S01]  /*22820*/  LDL.LU R3, [R1+0xc] ;  /* 0x00000c0001037983 */ /* 0x0023620000300800 */
[----:B------:R1:W-:Y:S02]  /*22830*/  SYNCS.ARRIVE.TRANS64.A1T0 RZ, [R7+URZ+0x28830], RZ ;  /* 0x028830ff07ff79a7 */ /* 0x0003e4000810003f */
[----:B------:R-:W-:Y:S05]  /*22840*/  WARPSYNC.ALL ;  /* 0x0000000000007948 */ /* 0x000fea0003800000 */
[----:B------:R-:W-:Y:S01]  /*22850*/  ULDC.64 UR4, c[0x0][0x298] ;  /* 0x0000a60000047ab9 */ /* 0x000fe20000000a00 */
[----:B------:R-:W-:Y:S01]  /*22860*/  VIADD R2, R22, 0x10400 ;  /* 0x0001040016027836 */ /* 0x000fe20000000000 */
[----:B------:R-:W-:Y:S01]  /*22870*/  ULDC.64 UR6, c[0x0][0xa00] ;  /* 0x0002800000067ab9 */ /* 0x000fe20000000a00 */
[----:B------:R-:W-:Y:S01]  /*22880*/  BSSY B6, `(.L_x_2057) ;  /* 0x0000022000067945 */ /* 0x000fe20003800000 */
[----:B------:R-:W-:Y:S01]  /*22890*/  BAR.SYNC.DEFER_BLOCKING 0x8, 0x180 ;  /* 0x0206000000007b1d */ /* 0x000fe20000010000 */
[----:B------:R-:W-:-:S02]  /*228a0*/  ISETP.NE.U32.AND P0, PT, RZ, UR6, PT ;  /* 0x00000006ff007c0c */ /* 0x000fc4000bf05070 */
[----:B------:R-:W-:Y:S02]  /*228b0*/  LOP3.LUT P1, RZ, R2, 0x3ff, RZ, 0xc0, !PT ;  /* 0x000003ff02ff7812 */ /* 0x000fe4000782c0ff */
[----:B------:R-:W-:Y:S02]  /*228c0*/  ISETP.NE.AND.EX P0, PT, RZ, UR7, PT, P0 ;  /* 0x00000007ff007c0c */ /* 0x000fe4000bf05300 */
[----:B-----5:R-:W-:Y:S01]  /*228d0*/  SHF.R.S32.HI R0, RZ, 0x1f, R3 ;  /* 0x0000001fff007819 */ /* 0x020fe20000011403 */
[----:B0-----:R-:W-:-:S04]  /*228e0*/  IMAD.WIDE.U32 R4, R3, UR4, RZ ;  /* 0x0000000403047c25 */ /* 0x001fc8000f8e00ff */
[----:B------:R-:W-:Y:S01]  /*228f0*/  IMAD R0, R0, UR4, RZ ;  /* 0x0000000400007c24 */ /* 0x000fe2000f8e02ff */
[----:B------:R0:W-:Y:S03]  /*22900*/  STL.64 [R1+0x10], R4 ;  /* 0x0000100401007387 */ /* 0x0001e60000100a00 */
[----:B------:R-:W-:Y:S01]  /*22910*/  IMAD R2, R3, UR5, R0 ;  /* 0x0000000503027c24 */ /* 0x000fe2000f8e0200 */
[----:B------:R-:W-:-:S03]  /*22920*/  SHF.R.S32.HI R0, RZ, 0x1f, R19 ;  /* 0x0000001fff007819 */ /* 0x000fc60000011413 */
[----:B------:R-:W-:Y:S01]  /*22930*/  IMAD.IADD R3, R5, 0x1, R2 ;  /* 0x0000000105037824 */ /* 0x000fe200078e0202 */
[----:B------:R-:W-:Y:S02]  /*22940*/  SEL R2, R0, RZ, !P0 ;  /* 0x000000ff00027207 */ /* 0x000fe40004000000 */
[----:B------:R-:W-:Y:S02]  /*22950*/  SEL R0, R19, RZ, !P0 ;  /* 0x000000ff13007207 */ /* 0x000fe40004000000 */
[----:B------:R0:W-:Y:S04]  /*22960*/  STL [R1+0x20], R3 ;  /* 0x0000200301007387 */ /* 0x0001e80000100800 */
        /* <DEDUP_REMOVED lines=12> */
[----:B-1----:R-:W-:-:S02]  /*22a30*/  IMAD.U32 R7, RZ, RZ, UR7 ;  /* 0x00000007ff077e24 */ /* 0x002fc4000f8e00ff */
[----:B------:R-:W-:Y:S02]  /*22a40*/  IMAD.U32 R10, RZ, RZ, UR8 ;  /* 0x00000008ff0a7e24 */ /* 0x000fe4000f8e00ff */
[----:B------:R-:W-:Y:S02]  /*22a50*/  IMAD.MOV.U32 R8, RZ, RZ, 0x70 ;  /* 0x00000070ff087424 */ /* 0x000fe400078e00ff */
[----:B------:R-:W-:Y:S02]  /*22a60*/  IMAD.MOV.U32 R12, RZ, RZ, 0x1 ;  /* 0x00000001ff0c7424 */ /* 0x000fe400078e00ff */
[----:B------:R-:W-:-:S07]  /*22a70*/  IMAD.MOV.U32 R13, RZ, RZ, RZ ;  /* 0x000000ffff0d7224 */ /* 0x000fce00078e00ff */
[----:B------:R-:W-:-:S07]  /*22a80*/  LEPC R20, `(.L_x_2058) ;  /* 0x000000001014794e */ /* 0x000fce0000000000 */
[----:B0-----:R-:W-:Y:S05]  /*22a90*/  CALL.ABS.NOINC R2 ;  /* 0x0000000002007343 */ /* 0x001fea0003c00000 */
.L_x_2058:
[----:B------:R-:W-:Y:S05]  /*22aa0*/  BSYNC B6 ;  /* 0x0000000000067941 */ /* 0x000fea0003800000 */
.L_x_2057:
[----:B------:R-:W2:Y:S01]  /*22ab0*/  LDL.LU R20, [R1+0x20] ;  /* 0x0000200001147983 */ /* 0x000ea20000300800 */
[----:B------:R-:W-:Y:S01]  /*22ac0*/  ULDC.64 UR4, c[0x0][0x2d8] ;  /* 0x0000b60000047ab9 */ /* 0x000fe20000000a00 */
[----:B------:R-:W3:Y:S01]  /*22ad0*/  LDC R6, c[0x0][0x448] ;  /* 0x00011200ff067b82 */ /* 0x000ee20000000800 */
[----:B------:R-:W-:Y:S01]  /*22ae0*/  ULDC.64 UR6, c[0x0][0x280] ;  /* 0x0000a00000067ab9 */ /* 0x000fe20000000a00 */
[----:B0-----:R-:W2:Y:S04]  /*22af0*/  LDL.LU.64 R2, [R1+0x10] ;  /* 0x0000100001027983 */ /* 0x001ea80000300a00 */
[----:B------:R-:W4:Y:S04]  /*22b00*/  LDL.LU R0, [R1+0x24] ;  /* 0x0000240001007983 */ /* 0x000f280000300800 */
[----:B------:R-:W4:Y:S04]  /*22b10*/  LDL.LU R21, [R1+0xc] ;  /* 0x00000c0001157983 */ /* 0x000f280000300800 */
[----:B------:R0:W5:Y:S01]  /*22b20*/  LDL R8, [R1+0x8] ;  /* 0x0000080001087983 */ /* 0x0001620000100800 */
[----:B---3--:R-:W-:-:S13]  /*22b30*/  ISETP.NE.AND P0, PT, R6, 0x1, PT ;  /* 0x000000010600780c */ /* 0x008fda0003f05270 */
[----:B-1----:R-:W1:Y:S01]  /*22b40*/  @P0 LDC R7, c[0x0][0x44c] ;  /* 0x00011300ff070b82 */ /* 0x002e620000000800 */
[----:B--2---:R-:W-:Y:S02]  /*22b50*/  IMAD.MOV.U32 R3, RZ, RZ, R20 ;  /* 0x000000ffff037224 */ /* 0x004fe400078e0014 */
[----:B------:R-:W2:Y:S01]  /*22b60*/  S2R R20, SR_TID.X ;  /* 0x0000000000147919 */ /* 0x000ea20000002100 */
[----:B------:R-:W-:-:S04]  /*22b70*/  IMAD.WIDE.U32 R2, R18, UR4, R2 ;  /* 0x0000000412027c25 */ /* 0x000fc8000f8e0002 */
[----:B------:R-:W-:Y:S01]  /*22b80*/  IMAD R3, R18, UR5, R3 ;  /* 0x0000000512037c24 */ /* 0x000fe2000f8e0203 */
[----:B------:R-:W-:Y:S02]  /*22b90*/  ULDC.64 UR4, c[0x0][0x2e0] ;  /* 0x0000b80000047ab9 */ /* 0x000fe40000000a00 */
[----:B----4-:R-:W-:Y:S02]  /*22ba0*/  IMAD R0, R0, UR4, RZ ;  /* 0x0000000400007c24 */ /* 0x010fe4000f8e02ff */
[----:B------:R-:W-:-:S04]  /*22bb0*/  IMAD.WIDE.U32 R2, R21, UR4, R2 ;  /* 0x0000000415027c25 */ /* 0x000fc8000f8e0002 */
[----:B------:R-:W-:Y:S01]  /*22bc0*/  IMAD R0, R21, UR5, R0 ;  /* 0x0000000515007c24 */ /* 0x000fe2000f8e0200 */
[----:B------:R-:W-:Y:S01]  /*22bd0*/  ULDC.64 UR4, c[0x0][0x2d0] ;  /* 0x0000b40000047ab9 */ /* 0x000fe20000000a00 */
[----:B------:R-:W3:Y:S02]  /*22be0*/  S2R R21, SR_TID.X ;  /* 0x0000000000157919 */ /* 0x000ee40000002100 */
[----:B------:R-:W-:Y:S02]  /*22bf0*/  IMAD.IADD R3, R3, 0x1, R0 ;  /* 0x0000000103037824 */ /* 0x000fe400078e0200 */
[----:B------:R-:W4:Y:S01]  /*22c00*/  @P0 LDC R0, c[0x0][0x450] ;  /* 0x00011400ff000b82 */ /* 0x000f220000000800 */
[----:B--2---:R-:W-:-:S04]  /*22c10*/  LOP3.LUT R20, R20, 0x7f, RZ, 0xc0, !PT ;  /* 0x0000007f14147812 */ /* 0x004fc800078ec0ff */
[----:B------:R-:W-:Y:S01]  /*22c20*/  SHF.R.U32.HI R20, RZ, 0x3, R20 ;  /* 0x00000003ff147819 */ /* 0x000fe20000011614 */
[----:B---3--:R-:W-:-:S05]  /*22c30*/  IMAD.SHL.U32 R21, R21, 0x10, RZ ;  /* 0x0000001015157824 */ /* 0x008fca00078e00ff */
[----:B------:R-:W-:-:S04]  /*22c40*/  LOP3.LUT R21, R21, 0x70, RZ, 0xc0, !PT ;  /* 0x0000007015157812 */ /* 0x000fc800078ec0ff */
[----:B------:R-:W-:-:S05]  /*22c50*/  LOP3.LUT R20, R20, R21, RZ, 0xfc, !PT ;  /* 0x0000001514147212 */ /* 0x000fca00078efcff */
[----:B------:R-:W-:-:S04]  /*22c60*/  IMAD.IADD R5, R20, 0x1, R27 ;  /* 0x0000000114057824 */ /* 0x000fc800078e021b */
[----:B-1----:R-:W-:-:S04]  /*22c70*/  @P0 IMAD.HI.U32 R7, R5, R7, RZ ;  /* 0x0000000705070227 */ /* 0x002fc800078e00ff */
[----:B------:R-:W-:Y:S01]  /*22c80*/  IMAD.MOV.U32 R4, RZ, RZ, R5 ;  /* 0x000000ffff047224 */ /* 0x000fe200078e0005 */
[----:B----4-:R-:W-:Y:S01]  /*22c90*/  @P0 SHF.R.U32.HI R4, RZ, R0, R7 ;  /* 0x00000000ff040219 */ /* 0x010fe20000011607 */
[----:B------:R-:W1:Y:S03]  /*22ca0*/  S2R R20, SR_TID.X ;  /* 0x0000000000147919 */ /* 0x000e660000002100 */
[----:B------:R-:W-:-:S05]  /*22cb0*/  IADD3 R0, -R4, RZ, RZ ;  /* 0x000000ff04007210 */ /* 0x000fca0007ffe1ff */
        /* <DEDUP_REMOVED lines=17> */
[----:B-1----:R-:W-:Y:S02]  /*22dd0*/  LOP3.LUT R20, R20, 0x7f, RZ, 0xc0, !PT ;  /* 0x0000007f14147812 */ /* 0x002fe400078ec0ff */
[----:B------:R-:W-:Y:S02]  /*22de0*/  LEA.HI.X R4, R2, UR7, R3, 0x1, P2 ;  /* 0x0000000702047c11 */ /* 0x000fe400090f0c03 */
        /* <DEDUP_REMOVED lines=20> */
[----:B------:R-:W0:Y:S01]  /*22f30*/  SHFL.IDX PT, R14, R0, 0x2, 0x181f ;  /* 0x00581f00000e7f89 */ /* 0x000e2200000e0000 */
[----:B------:R-:W-:-:S05]  /*22f40*/  @!P3 MOV R3, R5 ;  /* 0x000000050003b202 */ /* 0x000fca0000000f00 */
[----:B------:R-:W-:Y:S04]  /*22f50*/  @!P3 LDGSTS.E.BYPASS.LTC128B.128 [R8+0x10c00], desc[UR52][R2.64], !P0 ;  /* 0x10c000000208bfae */ /* 0x000fe8000c101d74 */
[----:B------:R1:W-:Y:S01]  /*22f60*/  @!P3 LDGSTS.E.BYPASS.LTC128B.128 [R8+0x14c00], desc[UR52][R2.64+0x80], !P1 ;  /* 0x14c000800208bfae */ /* 0x0003e2000c901d74 */
[----:B------:R-:W-:Y:S01]  /*22f70*/  ISETP.GE.AND P3, PT, R6, R33, PT ;  /* 0x000000210600720c */ /* 0x000fe20003f66270 */
[----:B------:R-:W-:Y:S02]  /*22f80*/  VIADD R6, R27, 0x30 ;  /* 0x000000301b067836 */ /* 0x000fe40000000000 */
        /* <DEDUP_REMOVED lines=8> */
[----:B------:R-:W-:-:S02]  /*23010*/  ISETP.GE.AND P3, PT, R6, R33, PT ;  /* 0x000000210600720c */ /* 0x000fc40003f66270 */
[----:B------:R-:W-:Y:S01]  /*23020*/  IADD3 R6, R27, 0x40, RZ ;  /* 0x000000401b067810 */ /* 0x000fe20007ffe0ff */
        /* <DEDUP_REMOVED lines=31> */
[----:B------:R-:W0:Y:S03]  /*23220*/  SHFL.IDX PT, R4, R4, 0x7, 0x181f ;  /* 0x00f81f0004047f89 */ /* 0x000e2600000e0000 */
[----:B-1----:R-:W-:Y:S01]  /*23230*/  @!P3 IADD3.X R5, RZ, R2, RZ, P2, !PT ;  /* 0x00000002ff05b210 */ /* 0x002fe200017fe4ff */
[----:B------:R-:W-:-:S02]  /*23240*/  @!P3 IMAD.MOV.U32 R2, RZ, RZ, R14 ;  /* 0x000000ffff02b224 */ /* 0x000fc400078e000e */
[----:B------:R1:W2:Y:S02]  /*23250*/  SHFL.IDX PT, R14, R0, 0x7, 0x181f ;  /* 0x00f81f00000e7f89 */ /* 0x0002a400000e0000 */
[----:B------:R-:W-:-:S05]  /*23260*/  @!P3 IMAD.MOV.U32 R3, RZ, RZ, R5 ;  /* 0x000000ffff03b224 */ /* 0x000fca00078e0005 */
[----:B------:R1:W-:Y:S04]  /*23270*/  @!P3 LDGSTS.E.BYPASS.LTC128B.128 [R8+0x13400], desc[UR52][R2.64], !P0 ;  /* 0x134000000208bfae */ /* 0x0003e8000c101d74 */
[----:B0-----:R1:W-:Y:S02]  /*23280*/  @!P3 LDGSTS.E.BYPASS.LTC128B.128 [R8+0x17400], desc[UR52][R2.64+0x80], !P1 ;  /* 0x174000800208bfae */ /* 0x0013e4000c901d74 */
.L_x_2299:
        /* <DEDUP_REMOVED lines=11> */
.L_x_2061:
[----:B------:R-:W-:Y:S05]  /*23340*/  BSYNC B0 ;  /* 0x0000000000007941 */ /* 0x000fea0003800000 */
.L_x_2060:
[----:B------:R-:W-:Y:S01]  /*23350*/  NOP ;  /* 0x0000000000007918 */ /* 0x000fe20000000000 */
[----:B------:R-:W-:-:S13]  /*23360*/  PLOP3.LUT P0, PT, PT, PT, PT, 0x80, 0x0 ;  /* 0x000000000000781c */ /* 0x000fda0003f0f070 */
.L_x_2062:
        /* <DEDUP_REMOVED lines=21> */
.L_x_2300:
[----:B------:R-:W-:Y:S05]  /*234c0*/  BSYNC B0 ;  /* 0x0000000000007941 */ /* 0x000fea0003800000 */
.L_x_2063:
        /* <DEDUP_REMOVED lines=8> */
.L_x_2079:
[----:B------:R-:W3:Y:S01]  /*23550*/  LDL R7, [R1] ;  /* 0x0000000001077983 */ /* 0x000ee20000100800 */
[----:B------:R-:W1:Y:S03]  /*23560*/  LDC R0, c[0x0][0x430] ;  /* 0x00010c00ff007b82 */ /* 0x000e660000000800 */
[----:B------:R-:W4:Y:S01]  /*23570*/  LDL R5, [R1+0x4] ;  /* 0x0000040001057983 */ /* 0x000f220000100800 */
[----:B------:R-:W-:Y:S05]  /*23580*/  YIELD ;  /* 0x0000000000007946 */ /* 0x000fea0003800000 */
[----:B------:R-:W5:Y:S01]  /*23590*/  S2R R2, SR_TID.X ;  /* 0x0000000000027919 */ /* 0x000f620000002100 */
[----:B------:R-:W-:Y:S01]  /*235a0*/  ULDC.64 UR4, c[0x0][0x428] ;  /* 0x00010a0000047ab9 */ /* 0x000fe20000000a00 */
[----:B------:R-:W2:Y:S01]  /*235b0*/  S2R R4, SR_TID.X ;  /* 0x0000000000047919 */ /* 0x000ea20000002100 */
[----:B-1----:R-:W-:-:S13]  /*235c0*/  ISETP.NE.AND P0, PT, R0, 0x1, PT ;  /* 0x000000010000780c */ /* 0x002fda0003f05270 */
[----:B0-----:R-:W0:Y:S01]  /*235d0*/  @P0 LDC R3, c[0x0][0x434] ;  /* 0x00010d00ff030b82 */ /* 0x001e220000000800 */
[----:B-----5:R-:W-:-:S07]  /*235e0*/  LOP3.LUT R2, R2, 0x7f, RZ, 0xc0, !PT ;  /* 0x0000007f02027812 */ /* 0x020fce00078ec0ff */
[----:B------:R-:W1:Y:S01]  /*235f0*/  @P0 LDC R8, c[0x0][0x438] ;  /* 0x00010e00ff080b82 */ /* 0x000e620000000800 */
[----:B------:R-:W-:Y:S01]  /*23600*/  SHF.R.U32.HI R2, RZ, 0x3, R2 ;  /* 0x00000003ff027819 */ /* 0x000fe20000011602 */
[----:B--2---:R-:W-:-:S04]  /*23610*/  IMAD.SHL.U32 R4, R4, 0x10, RZ ;  /* 0x0000001004047824 */ /* 0x004fc800078e00ff */
[----:B------:R-:W-:Y:S01]  /*23620*/  IMAD R2, R6, 0x80, R2 ;  /* 0x0000008006027824 */ /* 0x000fe200078e0202 */
[----:B------:R-:W-:-:S04]  /*23630*/  LOP3.LUT R4, R4, 0x70, RZ, 0xc0, !PT ;  /* 0x0000007004047812 */ /* 0x000fc800078ec0ff */
[----:B---3--:R-:W-:Y:S01]  /*23640*/  IADD3 R4, R4, R2, R7 ;  /* 0x0000000204047210 */ /* 0x008fe20007ffe007 */
[----:B----4-:R-:W-:-:S04]  /*23650*/  IMAD R5, R5, UR4, RZ ;  /* 0x0000000405057c24 */ /* 0x010fc8000f8e02ff */
[----:B0-----:R-:W-:-:S04]  /*23660*/  @P0 IMAD.HI.U32 R3, R4, R3, RZ ;  /* 0x0000000304030227 */ /* 0x001fc800078e00ff */
[----:B------:R-:W-:Y:S01]  /*23670*/  IMAD.MOV.U32 R2, RZ, RZ, R4 ;  /* 0x000000ffff027224 */ /* 0x000fe200078e0004 */
[----:B-1----:R-:W-:Y:S01]  /*23680*/  @P0 SHF.R.U32.HI R2, RZ, R8, R3 ;  /* 0x00000008ff020219 */ /* 0x002fe20000011603 */
[----:B------:R-:W-:-:S04]  /*23690*/  IMAD R5, R34, UR5, R5 ;  /* 0x0000000522057c24 */ /* 0x000fc8000f8e0205 */
[----:B------:R-:W-:-:S04]  /*236a0*/  IMAD.MOV R3, RZ, RZ, -R2 ;  /* 0x000000ffff037224 */ /* 0x000fc800078e0a02 */
[----:B------:R-:W-:Y:S01]  /*236b0*/  IMAD R0, R0, R3, R4 ;  /* 0x0000000300007224 */ /* 0x000fe200078e0204 */
[----:B------:R-:W-:-:S03]  /*236c0*/  SHF.R.S32.HI R3, RZ, 0x1f, R2 ;  /* 0x0000001fff037819 */ /* 0x000fc60000011402 */
[----:B------:R-:W-:Y:S01]  /*236d0*/  IMAD.WIDE.U32 R2, R34, UR4, R2 ;  /* 0x0000000422027c25 */ /* 0x000fe2000f8e0002 */
[----:B------:R-:W-:-:S03]  /*236e0*/  ULDC.64 UR4, c[0x0][0x418] ;  /* 0x0001060000047ab9 */ /* 0x000fc60000000a00 */
[----:B------:R-:W-:Y:S01]  /*236f0*/  IMAD.IADD R3, R5, 0x1, R3 ;  /* 0x0000000105037824 */ /* 0x000fe200078e0203 */
[----:B------:R-:W-:-:S04]  /*23700*/  LEA R4, P0, R2, UR4, 0x2 ;  /* 0x0000000402047c11 */ /* 0x000fc8000f8010ff */
[----:B------:R-:W-:-:S05]  /*23710*/  LEA.HI.X R5, R2, UR5, R3, 0x2, P0 ;  /* 0x0000000502057c11 */ /* 0x000fca00080f1403 */
[----:B------:R-:W2:Y:S01]  /*23720*/  LDG.E R4, desc[UR52][R4.64] ;  /* 0x0000003404047981 */ /* 0x000ea2000c1e1900 */
[----:B------:R-:W-:Y:S01]  /*23730*/  IMAD.U32 R7, RZ, RZ, UR38 ;  /* 0x00000026ff077e24 */ /* 0x000fe2000f8e00ff */
[----:B------:R-:W-:Y:S01]  /*23740*/  MOV R25, R6 ;  /* 0x0000000600197202 */ /* 0x000fe20000000f00 */
[----:B------:R-:W-:-:S03]  /*23750*/  VIADD R24, R10, 0x1 ;  /* 0x000000010a187836 */ /* 0x000fc60000000000 */
[----:B------:R-:W-:Y:S02]  /*23760*/  ISETP.NE.AND P3, PT, R7, 0x3, PT ;  /* 0x000000030700780c */ /* 0x000fe40003f65270 */
[----:B------:R-:W-:-:S04]  /*23770*/  ISETP.NE.AND P0, PT, R24, 0x2, PT ;  /* 0x000000021800780c */ /* 0x000fc80003f05270 */
[----:B------:R-:W-:Y:S02]  /*23780*/  SEL R3, RZ, 0x1, P0 ;  /* 0x00000001ff037807 */ /* 0x000fe40000000000 */
[----:B------:R-:W-:Y:S02]  /*23790*/  SEL R24, R24, RZ, P0 ;  /* 0x000000ff18187207 */ /* 0x000fe40000000000 */
[----:B------:R-:W-:Y:S02]  /*237a0*/  LOP3.LUT R28, R20, R3, RZ, 0x3c, !PT ;  /* 0x00000003141c7212 */ /* 0x000fe400078e3cff */
[----:B--2---:R-:W-:Y:S01]  /*237b0*/  SHF.R.S32.HI R27, RZ, 0x1f, R4 ;  /* 0x0000001fff1b7819 */ /* 0x004fe20000011404 */
[----:B------:R-:W-:Y:S06]  /*237c0*/  @!P3 BRA `(.L_x_2067) ;  /* 0x000000000004b947 */ /* 0x000fec0003800000 */
[----:B------:R-:W-:Y:S01]  /*237d0*/  BPT.TRAP 0x1 ;  /* 0x000000040000795c */ /* 0x000fe20000300000 */
.L_x_2067:
[----:B------:R-:W-:Y:S01]  /*237e0*/  IMAD R6, R24, 0x8, R22 ;  /* 0x0000000818067824 */ /* 0x000fe200078e0216 */
[----:B------:R-:W-:Y:S01]  /*237f0*/  SHF.L.U32 R3, R28, 0x1f, RZ ;  /* 0x0000001f1c037819 */ /* 0x000fe200000006ff */
[----:B------:R-:W-:Y:S03]  /*23800*/  BSSY B1, `(.L_x_2068) ;  /* 0x0000003000017945 */ /* 0x000fe60003800000 */
[----:B------:R-:W0:Y:S02]  /*23810*/  SYNCS.PHASECHK.TRANS64.TRYWAIT P0, [R6+URZ+0x28840], R3 ;  /* 0x02884003060075a7 */ /* 0x000e24000800017f */
[----:B0-----:R-:W-:Y:S05]  /*23820*/  @!P0 BRA `(.L_x_2069) ;  /* 0x0000007000848947 */ /* 0x001fea0003800000 */
.L_x_2301:
[----:B------:R-:W-:Y:S05]  /*23830*/  BSYNC B1 ;  /* 0x0000000000017941 */ /* 0x000fea0003800000 */
.L_x_2068:
        /* <DEDUP_REMOVED lines=63> */
[----:B------:R-:W2:Y:S01]  /*23c30*/  SHFL.IDX PT, R9, R9, 0x7, 0x181f ;  /* 0x00f81f0009097f89 */ /* 0x000ea200000e0000 */
[----:B0-----:R-:W-:-:S05]  /*23c40*/  IADD3 R2, P0, R2, R5, RZ ;  /* 0x0000000502027210 */ /* 0x001fca0007f1e0ff */
[----:B-1----:R-:W-:-:S05]  /*23c50*/  IMAD.X R3, RZ, RZ, R3, P0 ;  /* 0x000000ffff037224 */ /* 0x002fca00000e0603 */
[----:B------:R-:W-:Y:S04]  /*23c60*/  LDGSTS.E.BYPASS.LTC128B.128 [R8+0x1b400], desc[UR52][R2.64], !P4 ;  /* 0x1b40000002087fae */ /* 0x000fe8000e101d74 */
[----:B------:R0:W-:Y:S04]  /*23c70*/  LDGSTS.E.BYPASS.LTC128B.128 [R8+0x1f400], desc[UR52][R2.64+0x80], !P3 ;  /* 0x1f40008002087fae */ /* 0x0001e8000d901d74 */
[----:B0-2---:R0:W1:Y:S02]  /*23c80*/  SHFL.IDX PT, R2, R7, 0x7, 0x181f ;  /* 0x00f81f0007027f89 */ /* 0x00506400000e0000 */
.L_x_2319:
        /* <DEDUP_REMOVED lines=9> */
.L_x_2071:
        /* <DEDUP_REMOVED lines=11> */
.L_x_2072:
[----:B------:R1:W-:Y:S01]  /*23dd0*/  SYNCS.ARRIVE.TRANS64.A1T0 RZ, [R6+URZ+0x28830], RZ ;  /* 0x028830ff06ff79a7 */ /* 0x0003e2000810003f */
[----:B------:R-:W-:Y:S05]  /*23de0*/  @!P4 BRA `(.L_x_2073) ;  /* 0x000000000004c947 */ /* 0x000fea0003800000 */
[----:B------:R-:W-:Y:S01]  /*23df0*/  BPT.TRAP 0x1 ;  /* 0x000000040000795c */ /* 0x000fe20000300000 */
.L_x_2073:
[----:B------:R-:W-:Y:S01]  /*23e00*/  SHF.L.U32 R2, R20, 0x1f, RZ ;  /* 0x0000001f14027819 */ /* 0x000fe200000006ff */
[----:B-1----:R-:W-:Y:S01]  /*23e10*/  IMAD R6, R10, 0x8, R22 ;  /* 0x000000080a067824 */ /* 0x002fe200078e0216 */
[----:B------:R-:W-:Y:S03]  /*23e20*/  BSSY B1, `(.L_x_2074) ;  /* 0x0000003000017945 */ /* 0x000fe60003800000 */
[----:B------:R-:W1:Y:S02]  /*23e30*/  SYNCS.PHASECHK.TRANS64.TRYWAIT P0, [R6+URZ+0x28860], R2 ;  /* 0x02886002060075a7 */ /* 0x000e64000800017f */
[----:B-1----:R-:W-:Y:S05]  /*23e40*/  @!P0 BRA `(.L_x_2075) ;  /* 0x00000074005c8947 */ /* 0x002fea0003800000 */
.L_x_2320:
[----:B------:R-:W-:Y:S05]  /*23e50*/  BSYNC B1 ;  /* 0x0000000000017941 */ /* 0x000fea0003800000 */
.L_x_2074:
[----:B------:R-:W2:Y:S01]  /*23e60*/  S2R R3, SR_TID.X ;  /* 0x0000000000037919 */ /* 0x000ea20000002100 */
[----:B------:R-:W-:Y:S01]  /*23e70*/  IMAD R8, R33, -0x80, R36 ;  /* 0xffffff8021087824 */ /* 0x000fe200078e0224 */
[----:B------:R-:W-:Y:S01]  /*23e80*/  UMOV UR4, 0xffffffff ;  /* 0xffffffff00047882 */ /* 0x000fe20000000000 */
[----:B0-----:R-:W-:Y:S01]  /*23e90*/  IMAD R7, R10, 0x4000, R35 ;  /* 0x000040000a077824 */ /* 0x001fe200078e0223 */
[----:B--2---:R-:W-:-:S04]  /*23ea0*/  LOP3.LUT R3, R3, 0x7f, RZ, 0xc0, !PT ;  /* 0x0000007f03037812 */ /* 0x004fc800078ec0ff */
[----:B------:R-:W-:-:S04]  /*23eb0*/  SHF.R.U32.HI R3, RZ, 0x3, R3 ;  /* 0x00000003ff037819 */ /* 0x000fc80000011603 */
[----:B------:R-:W-:Y:S01]  /*23ec0*/  IADD3 R8, -R3, R8, RZ ;  /* 0x0000000803087210 */ /* 0x000fe20007ffe1ff */
[----:B------:R-:W-:Y:S06]  /*23ed0*/  BRA.DIV UR4, `(.L_x_2076) ;  /* 0x00000076044c7947 */ /* 0x000fec000b800000 */
[----:B-1----:R-:W0:Y:S01]  /*23ee0*/  SHFL.IDX PT, R2, R17, RZ, 0x181f ;  /* 0x00181fff11027589 */ /* 0x002e2200000e0000 */
[----:B------:R-:W-:-:S03]  /*23ef0*/  IMAD R7, R7, 0x2, R22 ;  /* 0x0000000207077824 */ /* 0x000fc600078e0216 */
[----:B------:R-:W1:Y:S04]  /*23f00*/  SHFL.IDX PT, R3, R23, RZ, 0x181f ;  /* 0x00181fff17037589 */ /* 0x000e6800000e0000 */
[----:B------:R-:W-:Y:S01]  /*23f10*/  SHFL.IDX PT, R14, R17, 0x7, 0x181f ;  /* 0x00f81f00110e7f89 */ /* 0x000fe200000e0000 */
        /* <DEDUP_REMOVED lines=55> */
.L_x_2338:
[----:B01----:R-:W-:Y:S01]  /*24290*/  IADD3 R2, P0, R14, R5, RZ ;  /* 0x000000050e027210 */ /* 0x003fe20007f1e0ff */
[----:B------:R-:W-:Y:S01]  /*242a0*/  ULDC.64 UR4, c[0x0][0x328] ;  /* 0x0000ca0000047ab9 */ /* 0x000fe20000000a00 */
[----:B------:R-:W-:Y:S01]  /*242b0*/  ULDC.64 UR6, c[0x0][0x318] ;  /* 0x0000c60000067ab9 */ /* 0x000fe20000000a00 */
[----:B------:R-:W-:Y:S01]  /*242c0*/  IMAD R21, R21, UR4, RZ ;  /* 0x0000000415157c24 */ /* 0x000fe2000f8e02ff */
[----:B------:R-:W-:Y:S02]  /*242d0*/  IADD3.X R3, RZ, R23, RZ, P0, !PT ;  /* 0x00000017ff037210 */ /* 0x000fe400007fe4ff */
        /* <DEDUP_REMOVED lines=22> */
.L_x_2077:
        /* <DEDUP_REMOVED lines=11> */
.L_x_2078:
[C---:B------:R-:W-:Y:S01]  /*244f0*/  ISETP.GT.AND P0, PT, R25.reuse, R37, PT ;  /* 0x000000251900720c */ /* 0x040fe20003f04270 */
[----:B------:R0:W-:Y:S01]  /*24500*/  SYNCS.ARRIVE.TRANS64.A1T0 RZ, [R6+URZ+0x28850], RZ ;  /* 0x028850ff06ff79a7 */ /* 0x0001e2000810003f */
[----:B------:R-:W-:Y:S02]  /*24510*/  IMAD.MOV.U32 R10, RZ, RZ, R24 ;  /* 0x000000ffff0a7224 */ /* 0x000fe400078e0018 */
[----:B------:R-:W-:Y:S02]  /*24520*/  IMAD.MOV.U32 R20, RZ, RZ, R28 ;  /* 0x000000ffff147224 */ /* 0x000fe400078e001c */
[----:B------:R-:W-:Y:S02]  /*24530*/  IMAD.MOV.U32 R33, RZ, RZ, R25 ;  /* 0x000000ffff217224 */ /* 0x000fe400078e0019 */
[----:B0-----:R-:W-:-:S05]  /*24540*/  VIADD R6, R25, 0xffffffff ;  /* 0xffffffff19067836 */ /* 0x001fca0000000000 */
[----:B------:R-:W-:Y:S05]  /*24550*/  @P0 BRA `(.L_x_2079) ;  /* 0xffffffec00fc0947 */ /* 0x000fea000383ffff */
.L_x_2066:
[----:B------:R-:W-:Y:S05]  /*24560*/  BSYNC B0 ;  /* 0x0000000000007941 */ /* 0x000fea0003800000 */
.L_x_2065:
        /* <DEDUP_REMOVED lines=17> */
.L_x_2081:
[----:B------:R-:W-:Y:S05]  /*24680*/  BSYNC B0 ;  /* 0x0000000000007941 */ /* 0x000fea0003800000 */
.L_x_2080:
[----:B------:R-:W-:-:S05]  /*24690*/  IMAD.U32 R0, RZ, RZ, UR38 ;  /* 0x00000026ff007e24 */ /* 0x000fca000f8e00ff */
[----:B------:R-:W-:-:S13]  /*246a0*/  ISETP.NE.AND P0, PT, R0, 0x3, PT ;  /* 0x000000030000780c */ /* 0x000fda0003f05270 */
[----:B------:R-:W-:Y:S05]  /*246b0*/  @!P0 BRA `(.L_x_2082) ;  /* 0x0000000000048947 */ /* 0x000fea0003800000 */
[----:B------:R-:W-:Y:S01]  /*246c0*/  BPT.TRAP 0x1 ;  /* 0x000000040000795c */ /* 0x000fe20000300000 */
.L_x_2082:
[----:B------:R-:W-:Y:S01]  /*246d0*/  LEA R0, R24, R22, 0x3 ;  /* 0x0000001618007211 */ /* 0x000fe200078e18ff */
[----:B------:R-:W-:Y:S01]  /*246e0*/  BSSY B0, `(.L_x_2083) ;  /* 0x0000005000007945 */ /* 0x000fe20003800000 */
[----:B0-----:R-:W-:Y:S01]  /*246f0*/  SHF.L.U32 R3, R28, 0x1f, RZ ;  /* 0x0000001f1c037819 */ /* 0x001fe200000006ff */
[----:B------:R-:W-:-:S03]  /*24700*/  IMAD R6, R25, -0x80, R36 ;  /* 0xffffff8019067824 */ /* 0x000fc600078e0224 */
[----:B------:R-:W0:Y:S02]  /*24710*/  SYNCS.PHASECHK.TRANS64.TRYWAIT P0, [R0+URZ+0x28860], R3 ;  /* 0x02886003000075a7 */ /* 0x000e24000800017f */
[----:B0-----:R-:W-:Y:S05]  /*24720*/  @!P0 BRA `(.L_x_2084) ;  /* 0x0000007400c08947 */ /* 0x001fea0003800000 */
.L_x_2339:
[----:B------:R-:W-:Y:S05]  /*24730*/  BSYNC B0 ;  /* 0x0000000000007941 */ /* 0x000fea0003800000 */
.L_x_2083:
        /* <DEDUP_REMOVED lines=51> */
[----:B------:R-:W3:Y:S02]  /*24a70*/  SHFL.IDX PT, R10, R17, 0x6, 0x181f ;  /* 0x00d81f00110a7f89 */ /* 0x000ee400000e0000 */
[----:B-1----:R-:W-:Y:S02]  /*24a80*/  IADD3.X R3, RZ, R8, RZ, P4, !PT ;  /* 0x00000008ff037210 */ /* 0x002fe400027fe4ff */
        /* <DEDUP_REMOVED lines=17> */
.L_x_2357:
        /* <DEDUP_REMOVED lines=11> */
.L_x_2086:
        /* <DEDUP_REMOVED lines=11> */
.L_x_2087:
[----:B------:R0:W-:Y:S01]  /*24d00*/  SYNCS.ARRIVE.TRANS64.A1T0 RZ, [R0+URZ+0x28850], RZ ;  /* 0x028850ff00ff79a7 */ /* 0x0001e2000810003f */
[----:B------:R-:W-:-:S05]  /*24d10*/  VIADD R24, R24, 0x1 ;  /* 0x0000000118187836 */ /* 0x000fca0000000000 */
[----:B------:R-:W-:-:S04]  /*24d20*/  ISETP.NE.AND P0, PT, R24, 0x2, PT ;  /* 0x000000021800780c */ /* 0x000fc80003f05270 */
[----:B------:R-:W-:Y:S02]  /*24d30*/  SEL R3, RZ, 0x1, P0 ;  /* 0x00000001ff037807 */ /* 0x000fe40000000000 */
[----:B------:R-:W-:Y:S02]  /*24d40*/  SEL R24, R24, RZ, P0 ;  /* 0x000000ff18187207 */ /* 0x000fe40000000000 */
[----:B0-----:R-:W-:-:S07]  /*24d50*/  LOP3.LUT R28, R28, R3, RZ, 0x3c, !PT ;  /* 0x000000031c1c7212 */ /* 0x001fce00078e3cff */
.L_x_2044:
[----:B------:R-:W-:Y:S05]  /*24d60*/  BSYNC B7 ;  /* 0x0000000000077941 */ /* 0x000fea0003800000 */
.L_x_2042:
[----:B------:R-:W-:-:S13]  /*24d70*/  LOP3.LUT P0, RZ, R32, 0x8, RZ, 0xc0, !PT ;  /* 0x0000000820ff7812 */ /* 0x000fda000780c0ff */
[----:B------:R-:W-:Y:S05]  /*24d80*/  @!P0 BRA `(.L_x_2088) ;  /* 0x0000000000248947 */ /* 0x000fea0003800000 */
[----:B------:R-:W-:Y:S05]  /*24d90*/  WARPSYNC.ALL ;  /* 0x0000000000007948 */ /* 0x000fea0003800000 */
[----:B------:R-:W1:Y:S08]  /*24da0*/  S2UR UR5, SR_CgaCtaId ;  /* 0x00000000000579c3 */ /* 0x000e700000008800 */
[----:B------:R-:W-:Y:S06]  /*24db0*/  BAR.SYNC.DEFER_BLOCKING 0x5, 0x180 ;  /* 0x0146000000007b1d */ /* 0x000fec0000010000 */
[----:B------:R-:W-:-:S02]  /*24dc0*/  UMOV UR4, 0x400 ;  /* 0x0000040000047882 */ /* 0x000fc40000000000 */
[----:B-1----:R-:W-:-:S06]  /*24dd0*/  ULEA UR4, UR5, UR4, 0x18 ;  /* 0x0000000405047291 */ /* 0x002fcc000f8ec03f */
[----:B------:R-:W-:-:S05]  /*24de0*/  IMAD.U32 R22, RZ, RZ, UR4 ;  /* 0x00000004ff167e24 */ /* 0x000fca000f8e00ff */
[----:B------:R1:W2:Y:S01]  /*24df0*/  LDS.128 R16, [R22+0x288d0] ;  /* 0x0288d00016107984 */ /* 0x0002a20000000c00 */
[----:B------:R-:W-:Y:S06]  /*24e00*/  BAR.ARV 0x4, 0x180 ;  /* 0x0106000000007b1d */ /* 0x000fec0000002000 */
[----:B------:R-:W-:Y:S05]  /*24e10*/  BRA `(.L_x_2089) ;  /* 0x0000000c00d47947 */ /* 0x000fea0003800000 */
.L_x_2088:
[----:B------:R-:W1:Y:S01]  /*24e20*/  S2R R8, SR_TID.X ;  /* 0x0000000000087919 */ /* 0x000e620000002100 */
[----:B------:R-:W-:Y:S01]  /*24e30*/  UMOV UR4, 0xffffffff ;  /* 0xffffffff00047882 */ /* 0x000fe20000000000 */
[----:B-1----:R-:W-:-:S04]  /*24e40*/  LOP3.LUT R8, R8, 0x1f, RZ, 0xc0, !PT ;  /* 0x0000001f08087812 */ /* 0x002fc800078ec0ff */
[----:B------:R-:W-:Y:S01]  /*24e50*/  ISETP.NE.AND P0, PT, R8, 0x1f, PT ;  /* 0x0000001f0800780c */ /* 0x000fe20003f05270 */
[----:B------:R-:W-:-:S12]  /*24e60*/  BRA.DIV UR4, `(.L_x_2090) ;  /* 0x0000007a04807947 */ /* 0x000fd8000b800000 */
[----:B------:R-:W-:Y:S01]  /*24e70*/  IMAD.IADD R7, R19, 0x1, R8 ;  /* 0x0000000113077824 */ /* 0x000fe200078e0208 */
[----:B------:R-:W-:-:S04]  /*24e80*/  ULDC UR4, c[0x0][0xc3c] ;  /* 0x00030f0000047ab9 */ /* 0x000fc80000000800 */
[----:B------:R-:W-:-:S13]  /*24e90*/  ISETP.GE.OR P1, PT, R7, UR4, !P0 ;  /* 0x0000000407007c0c */ /* 0x000fda000c726670 */
[----:B------:R-:W1:Y:S08]  /*24ea0*/  @!P1 LDC.64 R2, c[0x0][0xc80] ;  /* 0x00032000ff029b82 */ /* 0x000e700000000a00 */
[----:B------:R-:W2:Y:S01]  /*24eb0*/  @!P1 LDC.64 R4, c[0x0][0xc78] ;  /* 0x00031e00ff049b82 */ /* 0x000ea20000000a00 */
[----:B-1----:R-:W-:-:S05]  /*24ec0*/  @!P1 IMAD.WIDE R2, R7, 0x4, R2 ;  /* 0x0000000407029825 */ /* 0x002fca00078e0202 */
[----:B0-----:R2:W3:Y:S02]  /*24ed0*/  @!P1 LDG.E R6, desc[UR52][R2.64] ;  /* 0x0000003402069981 */ /* 0x0014e4000c1e1900 */
[----:B--2---:R-:W-:-:S05]  /*24ee0*/  @!P1 IMAD.WIDE R2, R7, 0x4, R4 ;  /* 0x0000000407029825 */ /* 0x004fca00078e0204 */
[----:B------:R-:W2:Y:S01]  /*24ef0*/  @!P1 LDG.E R5, desc[UR52][R2.64] ;  /* 0x0000003402059981 */ /* 0x000ea2000c1e1900 */
        /* <DEDUP_REMOVED lines=8> */
[----:B---3--:R-:W-:Y:S01]  /*24f80*/  @!P1 MOV R17, R6 ;  /* 0x0000000600119202 */ /* 0x008fe20000000f00 */
[----:B------:R-:W-:-:S02]  /*24f90*/  IMAD.MOV.U32 R6, RZ, RZ, RZ ;  /* 0x000000ffff067224 */ /* 0x000fc400078e00ff */
[----:B--2---:R-:W-:Y:S01]  /*24fa0*/  @!P1 IMAD.MOV.U32 R4, RZ, RZ, R5 ;  /* 0x000000ffff049224 */ /* 0x004fe200078e0005 */
        /* <DEDUP_REMOVED lines=18> */
.L_x_2367:
[----:B------:R-:W-:Y:S02]  /*250d0*/  ULDC UR4, c[0x0][0xc38] ;  /* 0x00030e0000047ab9 */ /* 0x000fe40000000800 */
[----:B------:R-:W-:-:S05]  /*250e0*/  MOV R5, UR4 ;  /* 0x0000000400057c02 */ /* 0x000fca0008000f00 */
[----:B-1----:R-:W-:-:S04]  /*250f0*/  IMAD R14, R14, R5, RZ ;  /* 0x000000050e0e7224 */ /* 0x002fc800078e02ff */
[----:B------:R-:W-:-:S05]  /*25100*/  IMAD.IADD R7, R7, 0x1, R14 ;  /* 0x0000000107077824 */ /* 0x000fca00078e020e */
[----:B------:R-:W-:-:S13]  /*25110*/  ISETP.GT.AND P6, PT, R7, R0, PT ;  /* 0x000000000700720c */ /* 0x000fda0003fc4270 */
[----:B------:R-:W-:Y:S05]  /*25120*/  @P6 BRA `(.L_x_2091) ;  /* 0x0000000000a46947 */ /* 0x000fea0003800000 */
.L_x_2094:
        /* <DEDUP_REMOVED lines=34> */
[----:B------:R0:W1:Y:S02]  /*25350*/  SHFL.IDX PT, R14, R2, 0x1f, 0x1f ;  /* 0x03e01f00020e7f89 */ /* 0x00006400000e0000 */
.L_x_2375:
[----:B------:R-:W-:Y:S02]  /*25360*/  ULDC UR4, c[0x0][0xc38] ;  /* 0x00030e0000047ab9 */ /* 0x000fe40000000800 */
[----:B------:R-:W-:-:S04]  /*25370*/  IMAD.U32 R5, RZ, RZ, UR4 ;  /* 0x00000004ff057e24 */ /* 0x000fc8000f8e00ff */
[----:B-1----:R-:W-:-:S04]  /*25380*/  IMAD R14, R14, R5, RZ ;  /* 0x000000050e0e7224 */ /* 0x002fc800078e02ff */
[----:B------:R-:W-:-:S05]  /*25390*/  IMAD.IADD R7, R14, 0x1, R7 ;  /* 0x000000010e077824 */ /* 0x000fca00078e0207 */
[----:B------:R-:W-:-:S13]  /*253a0*/  ISETP.GT.AND P6, PT, R7, R0, PT ;  /* 0x000000000700720c */ /* 0x000fda0003fc4270 */
[----:B------:R-:W-:Y:S05]  /*253b0*/  @!P6 BRA `(.L_x_2094) ;  /* 0xfffffffc005ce947 */ /* 0x000fea000383ffff */
.L_x_2091:
        /* <DEDUP_REMOVED lines=10> */
.L_x_2380:
[----:B------:R-:W-:-:S13]  /*25460*/  ISETP.NE.AND P0, PT, R3, RZ, PT ;  /* 0x000000ff0300720c */ /* 0x000fda0003f05270 */
[----:B------:R-:W-:Y:S05]  /*25470*/  @!P0 BRA `(.L_x_2096) ;  /* 0x0000000000108947 */ /* 0x000fea0003800000 */
[----:B------:R-:W-:Y:S01]  /*25480*/  UMOV UR4, 0xffffffff ;  /* 0xffffffff00047882 */ /* 0x000fe20000000000 */
[----:B-1----:R-:W-:Y:S02]  /*25490*/  VIADD R12, R12, 0xffffffff ;  /* 0xffffffff0c0c7836 */ /* 0x002fe40000000000 */
[----:B------:R-:W-:Y:S05]  /*254a0*/  BRA.DIV UR4, `(.L_x_2097) ;  /* 0x0000007e04407947 */ /* 0x000fea000b800000 */
[----:B------:R4:W1:Y:S02]  /*254b0*/  SHFL.IDX PT, R6, R2, R12, 0x1f ;  /* 0x00001f0c02067589 */ /* 0x00086400000e0000 */
.L_x_2096:
        /* <DEDUP_REMOVED lines=13> */
[----:B0-----:R-:W-:Y:S01]  /*25590*/  IMAD.MOV.U32 R2, RZ, RZ, RZ ;  /* 0x000000ffff027224 */ /* 0x001fe200078e00ff */
[----:B-1----:R-:W-:-:S05]  /*255a0*/  IADD3 R9, RZ, -R3, RZ ;  /* 0x80000003ff097210 */ /* 0x002fca0007ffe0ff */
[----:B------:R-:W-:-:S04]  /*255b0*/  IMAD R9, R9, R6, RZ ;  /* 0x0000000609097224 */ /* 0x000fc800078e02ff */
[----:B------:R-:W-:Y:S01]  /*255c0*/  IMAD.HI.U32 R3, R3, R9, R2 ;  /* 0x0000000903037227 */ /* 0x000fe200078e0002 */
        /* <DEDUP_REMOVED lines=15> */
[----:B------:R-:W-:-:S04]  /*256c0*/  LOP3.LUT R2, R0, R17, RZ, 0x3c, !PT ;  /* 0x0000001100027212 */ /* 0x000fc800078e3cff */
[----:B------:R-:W-:Y:S01]  /*256d0*/  ISETP.GE.AND P2, PT, R2, RZ, PT ;  /* 0x000000ff0200720c */ /* 0x000fe20003f46270 */
[----:B------:R-:W-:Y:S01]  /*256e0*/  @P0 VIADD R7, R7, 0x1 ;  /* 0x0000000107070836 */ /* 0x000fe20000000000 */
[----:B------:R-:W-:-:S05]  /*256f0*/  IABS R2, R4 ;  /* 0x0000000400027213 */ /* 0x000fca0000000000 */
[----:B------:R-:W-:-:S06]  /*25700*/  IMAD.MOV R2, RZ, RZ, -R2 ;  /* 0x000000ffff027224 */ /* 0x000fcc00078e0a02 */
[----:B------:R-:W-:Y:S02]  /*25710*/  @!P2 IADD3 R7, -R7, RZ, RZ ;  /* 0x000000ff0707a210 */ /* 0x000fe40007ffe1ff */
[----:B------:R-:W-:-:S04]  /*25720*/  @!P1 LOP3.LUT R7, RZ, R17, RZ, 0x33, !PT ;  /* 0x00000011ff079212 */ /* 0x000fc800078e33ff */
[----:B------:R-:W-:-:S05]  /*25730*/  IABS R3, R7 ;  /* 0x0000000700037213 */ /* 0x000fca0000000000 */
        /* <DEDUP_REMOVED lines=9> */
[----:B------:R-:W-:-:S04]  /*257d0*/  IMAD.MOV R2, RZ, RZ, -R7 ;  /* 0x000000ffff027224 */ /* 0x000fc800078e0a07 */
[----:B------:R-:W-:Y:S02]  /*257e0*/  IMAD R2, R17, R2, R0 ;  /* 0x0000000211027224 */ /* 0x000fe400078e0200 */
[----:B------:R-:W-:-:S06]  /*257f0*/  @P0 VIADD R6, R6, 0x1 ;  /* 0x0000000106060836 */ /* 0x000fcc0000000000 */
[----:B------:R-:W-:Y:S01]  /*25800*/  @!P2 IMAD.MOV R6, RZ, RZ, -R6 ;  /* 0x000000ffff06a224 */ /* 0x000fe200078e0a06 */
[----:B------:R-:W-:-:S05]  /*25810*/  @!P1 LOP3.LUT R6, RZ, R4, RZ, 0x33, !PT ;  /* 0x00000004ff069212 */ /* 0x000fca00078e33ff */
[--C-:B------:R-:W-:Y:S02]  /*25820*/  IMAD.MOV R5, RZ, RZ, -R6.reuse ;  /* 0x000000ffff057224 */ /* 0x100fe400078e0a06 */
[C---:B------:R-:W-:Y:S02]  /*25830*/  IMAD R3, R4.reuse, 0x1000000, R6 ;  /* 0x0100000004037824 */ /* 0x040fe400078e0206 */
[----:B------:R-:W-:-:S05]  /*25840*/  IMAD R4, R4, R5, R7 ;  /* 0x0000000504047224 */ /* 0x000fca00078e0207 */
[----:B------:R-:W-:Y:S01]  /*25850*/  LEA R18, R4, R3, 0x10 ;  /* 0x0000000304127211 */ /* 0x000fe200078e80ff */
[----:B------:R-:W-:Y:S06]  /*25860*/  BRA `(.L_x_2099) ;  /* 0x0000000000f07947 */ /* 0x000fec0003800000 */
.L_x_2098:
        /* <DEDUP_REMOVED lines=29> */
[----:B------:R-:W-:-:S03]  /*25a40*/  IMAD.MOV R2, RZ, RZ, -R2 ;  /* 0x000000ffff027224 */ /* 0x000fc600078e0a02 */
[----:B------:R-:W-:Y:S01]  /*25a50*/  IADD3 R3, -R4, RZ, RZ ;  /* 0x000000ff04037210 */ /* 0x000fe20007ffe1ff */
        /* <DEDUP_REMOVED lines=25> */
[----:B------:R-:W-:Y:S02]  /*25bf0*/  @!P2 IADD3 R2, -R2, RZ, RZ ;  /* 0x000000ff0202a210 */ /* 0x000fe40007ffe1ff */
[----:B------:R-:W-:Y:S01]  /*25c00*/  @!P1 LOP3.LUT R2, RZ, R5, RZ, 0x33, !PT ;  /* 0x00000005ff029212 */ /* 0x000fe200078e33ff */
[----:B------:R-:W-:-:S04]  /*25c10*/  IMAD.MOV R5, RZ, RZ, -R5 ;  /* 0x000000ffff057224 */ /* 0x000fc800078e0a05 */
[----:B------:R-:W-:-:S07]  /*25c20*/  IMAD R18, R2, R5, R3 ;  /* 0x0000000502127224 */ /* 0x000fce00078e0203 */
.L_x_2099:
[----:B------:R-:W-:-:S05]  /*25c30*/  LOP3.LUT R2, RZ, R2, RZ, 0x33, !PT ;  /* 0x00000002ff027212 */ /* 0x000fca00078e33ff */
[----:B------:R-:W-:Y:S01]  /*25c40*/  IMAD.IADD R17, R17, 0x1, R2 ;  /* 0x0000000111117824 */ /* 0x000fe200078e0202 */
[----:B------:R-:W-:Y:S06]  /*25c50*/  BRA `(.L_x_2100) ;  /* 0x00000000001c7947 */ /* 0x000fec0003800000 */
.L_x_2092:
[----:B------:R-:W-:Y:S01]  /*25c60*/  UMOV UR4, URZ ;  /* 0x0000003f00047c82 */ /* 0x000fe20008000000 */
[----:B------:R-:W-:Y:S01]  /*25c70*/  UMOV UR5, URZ ;  /* 0x0000003f00057c82 */ /* 0x000fe20008000000 */
[----:B------:R-:W-:Y:S01]  /*25c80*/  ULDC UR6, c[0x0][0xc3c] ;  /* 0x00030f0000067ab9 */ /* 0x000fe20000000800 */
[----:B------:R-:W-:Y:S02]  /*25c90*/  IMAD.MOV.U32 R16, RZ, RZ, R0 ;  /* 0x000000ffff107224 */ /* 0x000fe400078e0000 */
[----:B------:R-:W-:Y:S02]  /*25ca0*/  IMAD.U32 R17, RZ, RZ, UR4 ;  /* 0x00000004ff117e24 */ /* 0x000fe4000f8e00ff */
[----:B------:R-:W-:Y:S02]  /*25cb0*/  IMAD.U32 R18, RZ, RZ, UR5 ;  /* 0x00000005ff127e24 */ /* 0x000fe4000f8e00ff */
[----:B------:R-:W-:-:S07]  /*25cc0*/  IMAD.U32 R19, RZ, RZ, UR6 ;  /* 0x00000006ff137e24 */ /* 0x000fce000f8e00ff */
.L_x_2100:
        /* <DEDUP_REMOVED lines=10> */
.L_x_2089:
[----:B------:R-:W-:Y:S02]  /*25d70*/  ULDC UR4, c[0x0][0xc3c] ;  /* 0x00030f0000047ab9 */ /* 0x000fe40000000800 */
[----:B--2---:R-:W-:-:S13]  /*25d80*/  ISETP.GE.AND P0, PT, R19, UR4, PT ;  /* 0x0000000413007c0c */ /* 0x004fda000bf06270 */
[----:B------:R-:W-:Y:S05]  /*25d90*/  @!P0 BRA `(.L_x_2101) ;  /* 0xffffff9400608947 */ /* 0x000fea000383ffff */
[----:B------:R-:W-:Y:S05]  /*25da0*/  BSYNC B8 ;  /* 0x0000000000087941 */ /* 0x000fea0003800000 */
.L_x_1982:
[----:B------:R-:W2:Y:S01]  /*25db0*/  LDL.LU R0, [R1+0x1c] ;  /* 0x00001c0001007983 */ /* 0x000ea20000300800 */
[----:B------:R-:W-:Y:S01]  /*25dc0*/  BSSY B0, `(.L_x_2102) ;  /* 0x000000b000007945 */ /* 0x000fe20003800000 */
[----:B------:R-:W3:Y:S01]  /*25dd0*/  S2R R5, SR_CgaCtaId ;  /* 0x0000000000057919 */ /* 0x000ee20000008800 */
[----:B--2---:R-:W-:-:S05]  /*25de0*/  VIADD R0, R0, 0x1 ;  /* 0x0000000100007836 */ /* 0x004fca0000000000 */
[----:B-1----:R-:W-:-:S04]  /*25df0*/  LEA.HI R2, R0, R0, RZ, 0x1 ;  /* 0x0000000000027211 */ /* 0x002fc800078f08ff */
[----:B------:R-:W-:Y:S02]  /*25e00*/  LOP3.LUT R3, R2, 0xfffffffe, RZ, 0xc0, !PT ;  /* 0xfffffffe02037812 */ /* 0x000fe400078ec0ff */
[----:B------:R-:W-:-:S03]  /*25e10*/  MOV R2, 0x400 ;  /* 0x0000040000027802 */ /* 0x000fc60000000f00 */
[----:B------:R-:W-:Y:S01]  /*25e20*/  IMAD.IADD R0, R0, 0x1, -R3 ;  /* 0x0000000100007824 */ /* 0x000fe200078e0a03 */
[----:B---3--:R-:W-:-:S04]  /*25e30*/  LEA R7, R5, R2, 0x18 ;  /* 0x0000000205077211 */ /* 0x008fc800078ec0ff */
[----:B------:R-:W-:-:S04]  /*25e40*/  SHF.L.U32 R0, R0, 0x1f, RZ ;  /* 0x0000001f00007819 */ /* 0x000fc800000006ff */
[----:B------:R-:W1:Y:S02]  /*25e50*/  SYNCS.PHASECHK.TRANS64.TRYWAIT P0, [R7+URZ+0x28820], R0 ;  /* 0x02882000070075a7 */ /* 0x000e64000800017f */
[----:B-1----:R-:W-:Y:S05]  /*25e60*/  @!P0 BRA `(.L_x_2103) ;  /* 0x0000007000f88947 */ /* 0x002fea0003800000 */
.L_x_2383:
[----:B------:R-:W-:Y:S05]  /*25e70*/  BSYNC B0 ;  /* 0x0000000000007941 */ /* 0x000fea0003800000 */
.L_x_2102:
[----:B------:R-:W-:-:S03]  /*25e80*/  UMOV UR4, 0xffffffff ;  /* 0xffffffff00047882 */ /* 0x000fc60000000000 */
[----:B------:R-:W-:Y:S05]  /*25e90*/  BRA.DIV UR4, `(.L_x_2104) ;  /* 0x0000007604007947 */ /* 0x000fea000b800000 */
[----:B-1----:R-:W1:Y:S02]  /*25ea0*/  S2R R0, SR_TID.X ;  /* 0x0000000000007919 */ /* 0x002e640000002100 */
[----:B-1----:R-:W-:-:S04]  /*25eb0*/  SHF.R.U32.HI R0, RZ, 0x5, R0 ;  /* 0x00000005ff007819 */ /* 0x002fc80000011600 */
[----:B------:R-:W-:-:S05]  /*25ec0*/  LOP3.LUT R0, R0, 0x3, RZ, 0xc0, !PT ;  /* 0x0000000300007812 */ /* 0x000fca00078ec0ff */
[----:B------:R1:W2:Y:S02]  /*25ed0*/  SHFL.IDX PT, R14, R0, RZ, 0x1f ;  /* 0x00001fff000e7589 */ /* 0x0002a400000e0000 */
.L_x_2386:
[----:B--2---:R-:W-:-:S13]  /*25ee0*/  ISETP.NE.AND P0, PT, R14, RZ, PT ;  /* 0x000000ff0e00720c */ /* 0x004fda0003f05270 */
[----:B------:R-:W-:Y:S05]  /*25ef0*/  @P0 BRA `(.L_x_1675) ;  /* 0x0000000000880947 */ /* 0x000fea0003800000 */
[----:B------:R-:W-:-:S03]  /*25f00*/  UMOV UR4, 0xffffffff ;  /* 0xffffffff00047882 */ /* 0x000fc60000000000 */
[----:B------:R-:W-:Y:S05]  /*25f10*/  BRA.DIV UR4, `(.L_x_2105) ;  /* 0x0000007604147947 */ /* 0x000fea000b800000 */
[----:B------:R-:W-:-:S13]  /*25f20*/  ELECT P6, URZ, PT ;  /* 0x00000000003f782f */ /* 0x000fda00038c0000 */
.L_x_2389:
[----:B------:R-:W-:Y:S05]  /*25f30*/  @!P6 BRA `(.L_x_1675) ;  /* 0x000000000078e947 */ /* 0x000fea0003800000 */
[----:B------:R-:W-:-:S06]  /*25f40*/  ULOP3.LUT UR4, UR36, 0x2, URZ, 0xfc, !UPT ;  /* 0x0000000224047892 */ /* 0x000fcc000f8efc3f */
[----:B-1----:R-:W-:-:S04]  /*25f50*/  MOV R0, UR4 ;  /* 0x0000000400007c02 */ /* 0x002fc80008000f00 */
[----:B------:R-:W-:-:S13]  /*25f60*/  ISETP.NE.AND P0, PT, R0, 0x3, PT ;  /* 0x000000030000780c */ /* 0x000fda0003f05270 */
[----:B------:R-:W-:Y:S05]  /*25f70*/  @!P0 BRA `(.L_x_2106) ;  /* 0x0000000000048947 */ /* 0x000fea0003800000 */
[----:B------:R-:W-:Y:S01]  /*25f80*/  BPT.TRAP 0x1 ;  /* 0x000000040000795c */ /* 0x000fe20000300000 */
.L_x_2106:
[----:B------:R-:W-:Y:S01]  /*25f90*/  IMAD R5, R24, 0x8, R7 ;  /* 0x0000000818057824 */ /* 0x000fe200078e0207 */
[----:B------:R-:W-:Y:S01]  /*25fa0*/  SHF.L.U32 R0, R28, 0x1f, RZ ;  /* 0x0000001f1c007819 */ /* 0x000fe200000006ff */
[----:B------:R-:W-:-:S03]  /*25fb0*/  VIADD R24, R24, 0x1 ;  /* 0x0000000118187836 */ /* 0x000fc60000000000 */
[----:B------:R-:W1:Y:S02]  /*25fc0*/  SYNCS.PHASECHK.TRANS64.TRYWAIT P1, [R5+URZ+0x28840], R0 ;  /* 0x02884000050075a7 */ /* 0x000e64000802017f */
[----:B------:R-:W-:-:S04]  /*25fd0*/  ISETP.NE.AND P2, PT, R24, 0x2, PT ;  /* 0x000000021800780c */ /* 0x000fc80003f45270 */
[----:B------:R-:W-:Y:S01]  /*25fe0*/  SEL R3, RZ, 0x1, P2 ;  /* 0x00000001ff037807 */ /* 0x000fe20001000000 */
[----:B-1----:R-:W-:Y:S08]  /*25ff0*/  @!P1 BRA `(.L_x_2107) ;  /* 0x0000007000fc9947 */ /* 0x002ff00003800000 */
.L_x_2390:
[----:B------:R-:W-:Y:S02]  /*26000*/  SEL R24, R24, RZ, P2 ;  /* 0x000000ff18187207 */ /* 0x000fe40001000000 */
[----:B------:R-:W-:Y:S01]  /*26010*/  LOP3.LUT R2, R28, R3, RZ, 0x3c, !PT ;  /* 0x000000031c027212 */ /* 0x000fe200078e3cff */
[----:B------:R-:W-:Y:S06]  /*26020*/  @!P0 BRA `(.L_x_2108) ;  /* 0x0000000000048947 */ /* 0x000fec0003800000 */
[----:B------:R-:W-:Y:S01]  /*26030*/  BPT.TRAP 0x1 ;  /* 0x000000040000795c */ /* 0x000fe20000300000 */
.L_x_2108:
[----:B------:R-:W-:Y:S01]  /*26040*/  IMAD R3, R24, 0x8, R7 ;  /* 0x0000000818037824 */ /* 0x000fe200078e0207 */
[----:B------:R-:W-:-:S04]  /*26050*/  SHF.L.U32 R2, R2, 0x1f, RZ ;  /* 0x0000001f02027819 */ /* 0x000fc800000006ff */
[----:B------:R-:W2:Y:S02]  /*26060*/  SYNCS.PHASECHK.TRANS64.TRYWAIT P1, [R3+URZ+0x28840], R2 ;  /* 0x02884002030075a7 */ /* 0x000ea4000802017f */
[----:B--2---:R-:W-:Y:S05]  /*26070*/  @!P1 BRA `(.L_x_2109) ;  /* 0x0000007000f09947 */ /* 0x004fea0003800000 */
.L_x_2391:
[----:B------:R-:W-:Y:S05]  /*26080*/  @!P0 BRA `(.L_x_2110) ;  /* 0x0000000000048947 */ /* 0x000fea0003800000 */
[----:B------:R-:W-:Y:S01]  /*26090*/  BPT.TRAP 0x1 ;  /* 0x000000040000795c */ /* 0x000fe20000300000 */
.L_x_2110:
[----:B------:R-:W3:Y:S02]  /*260a0*/  SYNCS.PHASECHK.TRANS64.TRYWAIT P1, [R5+URZ+0x28860], R0 ;  /* 0x02886000050075a7 */ /* 0x000ee4000802017f */
[----:B---3--:R-:W-:Y:S05]  /*260b0*/  @!P1 BRA `(.L_x_2111) ;  /* 0x0000007000f49947 */ /* 0x008fea0003800000 */
.L_x_2392:
[----:B------:R-:W-:Y:S05]  /*260c0*/  @!P0 BRA `(.L_x_2112) ;  /* 0x0000000000048947 */ /* 0x000fea0003800000 */
[----:B------:R-:W-:Y:S01]  /*260d0*/  BPT.TRAP 0x1 ;  /* 0x000000040000795c */ /* 0x000fe20000300000 */
.L_x_2112:
[----:B----4-:R4:W0:Y:S02]  /*260e0*/  SYNCS.PHASECHK.TRANS64.TRYWAIT P0, [R3+URZ+0x28860], R2 ;  /* 0x02886002030075a7 */ /* 0x010824000800017f */
[----:B0-----:R-:W-:Y:S05]  /*260f0*/  @!P0 NANOSLEEP.SYNCS 0x989680 ;  /* 0x009896800000895d */ /* 0x001fea0003900000 */
[----:B------:R-:W0:Y:S02]  /*26100*/  @!P0 SYNCS.PHASECHK.TRANS64 P0, [R3+URZ+0x28860], R2 ;  /* 0x02886002030085a7 */ /* 0x000e24000800007f */
[----:B0-----:R-:W-:Y:S05]  /*26110*/  @!P0 BRA `(.L_x_2112) ;  /* 0xfffffffc00f08947 */ /* 0x001fea000383ffff */
.L_x_1675:
[----:B------:R-:W-:Y:S05]  /*26120*/  BSYNC B9 ;  /* 0x0000000000097941 */ /* 0x000fea0003800000 */
.L_x_1672:
[----:B------:R-:W-:Y:S05]  /*26130*/  EXIT ;  /* 0x000000000000794d */ /* 0x000fea0003800000 */
.L_x_1707:
[----:B0-----:R0:W1:Y:S02]  /*26140*/  SYNCS.PHASECHK.TRANS64.TRYWAIT P6, [R89+URZ+0x28890], R100 ;  /* 0x02889064590075a7 */ /* 0x00106400080c017f */
[----:B-1----:R-:W-:Y:S05]  /*26150*/  @!P6 NANOSLEEP.SYNCS 0x989680 ;  /* 0x009896800000e95d */ /* 0x002fea0003900000 */
[----:B------:R-:W1:Y:S02]  /*26160*/  @!P6 SYNCS.PHASECHK.TRANS64 P6, [R89+URZ+0x28890], R100 ;  /* 0x028890645900e5a7 */ /* 0x000e6400080c007f */
[----:B-1----:R-:W-:Y:S05]  /*26170*/  @!P6 BRA `(.L_x_1707) ;  /* 0xfffffffc00f0e947 */ /* 0x002fea000383ffff */
[----:B------:R-:W-:Y:S05]  /*26180*/  BRA `(.L_x_2113) ;  /* 0xfffffdd4006c7947 */ /* 0x000fea000383ffff */
.L_x_1708:
[----:B------:R-:W-:Y:S01]  /*26190*/  BSSY B1, `(.L_x_2114) ;  /* 0x0000008000017945 */ /* 0x000fe20003800000 */
[----:B------:R-:W-:Y:S02]  /*261a0*/  IMAD.MOV.U32 R13, RZ, RZ, R101 ;  /* 0x000000ffff0d7224 */ /* 0x000fe400078e0065 */
[----:B------:R-:W-:Y:S02]  /*261b0*/  IMAD.MOV.U32 R12, RZ, RZ, RZ ;  /* 0x000000ffff0c7224 */ /* 0x000fe400078e00ff */
[----:B------:R-:W-:Y:S02]  /*261c0*/  IMAD.MOV.U32 R11, RZ, RZ, 0x181f ;  /* 0x0000181fff0b7424 */ /* 0x000fe400078e00ff */
[----:B------:R-:W-:-:S07]  /*261d0*/  IMAD.MOV.U32 R15, RZ, RZ, -0x1 ;  /* 0xffffffffff0f7424 */ /* 0x000fce00078e00ff */
[----:B0-----:R-:W-:Y:S05]  /*261e0*/  WARPSYNC.COLLECTIVE R15, `(.L_x_2115) ;  /* 0x000000000f087348 */ /* 0x001fea0003c00000 */
[----:B------:R1:W2:Y:S02]  /*261f0*/  SHFL.IDX P6, R14, R13, R12, R11 ;  /* 0x0000000c0d0e7389 */ /* 0x0002a400000c000b */
[----:B012---:R-:W-:Y:S01]  /*26200*/  ENDCOLLECTIVE ;  /* 0x000000000000791b */ /* 0x007fe20003800000 */
.L_x_2115:
[----:B------:R-:W-:Y:S05]  /*26210*/  BSYNC B1 ;  /* 0x0000000000017941 */ /* 0x000fea0003800000 */
.L_x_2114:
[----:B------:R-:W-:Y:S01]  /*26220*/  MOV R13, R106 ;  /* 0x0000006a000d7202 */ /* 0x000fe20000000f00 */
[----:B------:R-:W-:Y:S02]  /*26230*/  IMAD.MOV.U32 R12, RZ, RZ, RZ ;  /* 0x000000ffff0c7224 */ /* 0x000fe400078e00ff */
[----:B------:R-:W-:Y:S02]  /*26240*/  IMAD.MOV.U32 R11, RZ, RZ, 0x181f ;  /* 0x0000181fff0b7424 */ /* 0x000fe400078e00ff */
[----:B------:R-:W-:Y:S02]  /*26250*/  IMAD.MOV.U32 R15, RZ, RZ, -0x1 ;  /* 0xffffffffff0f7424 */ /* 0x000fe400078e00ff */
[----:B------:R-:W-:-:S07]  /*26260*/  IMAD.MOV.U32 R75, RZ, RZ, R14 ;  /* 0x000000ffff4b7224 */ /* 0x000fce00078e000e */
[----:B------:R-:W-:Y:S05]  /*26270*/  WARPSYNC.COLLECTIVE R15, `(.L_x_2116) ;  /* 0x000000000f087348 */ /* 0x000fea0003c00000 */
[----:B------:R0:W1:Y:S02]  /*26280*/  SHFL.IDX P6, R14, R13, R12, R11 ;  /* 0x0000000c0d0e7389 */ /* 0x00006400000c000b */
[----:B01----:R-:W-:Y:S01]  /*26290*/  ENDCOLLECTIVE ;  /* 0x000000000000791b */ /* 0x003fe20003800000 */
.L_x_2116:
[----:B------:R-:W-:Y:S01]  /*262a0*/  IMAD.MOV.U32 R103, RZ, RZ, R14 ;  /* 0x000000ffff677224 */ /* 0x000fe200078e000e */
[----:B------:R-:W-:Y:S06]  /*262b0*/  BRA `(.L_x_2117) ;  /* 0xfffffdd400347947 */ /* 0x000fec000383ffff */
.L_x_1717:
[----:B------:R-:W-:Y:S01]  /*262c0*/  BSSY B1, `(.L_x_2118) ;  /* 0x0000008000017945 */ /* 0x000fe20003800000 */
[----:B0---4-:R-:W-:Y:S02]  /*262d0*/  IMAD.MOV.U32 R13, RZ, RZ, R101 ;  /* 0x000000ffff0d7224 */ /* 0x011fe400078e0065 */
[----:B------:R-:W-:Y:S02]  /*262e0*/  IMAD.MOV.U32 R12, RZ, RZ, 0x1 ;  /* 0x00000001ff0c7424 */ /* 0x000fe400078e00ff */
[----:B------:R-:W-:Y:S02]  /*262f0*/  IMAD.MOV.U32 R11, RZ, RZ, 0x181f ;  /* 0x0000181fff0b7424 */ /* 0x000fe400078e00ff */
[----:B------:R-:W-:-:S07]  /*26300*/  IMAD.MOV.U32 R15, RZ, RZ, -0x1 ;  /* 0xffffffffff0f7424 */ /* 0x000fce00078e00ff */
[----:B-123--:R-:W-:Y:S05]  /*26310*/  WARPSYNC.COLLECTIVE R15, `(.L_x_2119) ;  /* 0x000000000f087348 */ /* 0x00efea0003c00000 */
[----:B------:R0:W4:Y:S02]  /*26320*/  SHFL.IDX P6, R14, R13, R12, R11 ;  /* 0x0000000c0d0e7389 */ /* 0x00012400000c000b */
[----:B01234-:R-:W-:Y:S01]  /*26330*/  ENDCOLLECTIVE ;  /* 0x000000000000791b */ /* 0x01ffe20003800000 */
.L_x_2119:
[----:B------:R-:W-:Y:S05]  /*26340*/  BSYNC B1 ;  /* 0x0000000000017941 */ /* 0x000fea0003800000 */
.L_x_2118:
[----:B------:R-:W-:Y:S01]  /*26350*/  IMAD.MOV.U32 R13, RZ, RZ, R106 ;  /* 0x000000ffff0d7224 */ /* 0x000fe200078e006a */
[----:B------:R-:W-:Y:S01]  /*26360*/  MOV R67, R14 ;  /* 0x0000000e00437202 */ /* 0x000fe20000000f00 */
[----:B------:R-:W-:Y:S02]  /*26370*/  IMAD.MOV.U32 R12, RZ, RZ, 0x1 ;  /* 0x00000001ff0c7424 */ /* 0x000fe400078e00ff */
[----:B------:R-:W-:Y:S02]  /*26380*/  IMAD.MOV.U32 R11, RZ, RZ, 0x181f ;  /* 0x0000181fff0b7424 */ /* 0x000fe400078e00ff */
[----:B------:R-:W-:-:S07]  /*26390*/  IMAD.MOV.U32 R15, RZ, RZ, -0x1 ;  /* 0xffffffffff0f7424 */ /* 0x000fce00078e00ff */
[----:B------:R-:W-:Y:S05]  /*263a0*/  WARPSYNC.COLLECTIVE R15, `(.L_x_2120) ;  /* 0x000000000f087348 */ /* 0x000fea0003c00000 */
[----:B------:R0:W1:Y:S02]  /*263b0*/  SHFL.IDX P6, R14, R13, R12, R11 ;  /* 0x0000000c0d0e7389 */ /* 0x00006400000c000b */
[----:B01----:R-:W-:Y:S01]  /*263c0*/  ENDCOLLECTIVE ;  /* 0x000000000000791b */ /* 0x003fe20003800000 */
.L_x_2120:
[----:B------:R-:W-:Y:S01]  /*263d0*/  IMAD.MOV.U32 R69, RZ, RZ, R14 ;  /* 0x000000ffff457224 */ /* 0x000fe200078e000e */
[----:B------:R-:W-:Y:S06]  /*263e0*/  BRA `(.L_x_2121) ;  /* 0xfffffdd800987947 */ /* 0x000fec000383ffff */
.L_x_1726:
[----:B------:R-:W-:Y:S01]  /*263f0*/  BSSY B1, `(.L_x_2122) ;  /* 0x0000008000017945 */ /* 0x000fe20003800000 */
[----:B0---4-:R-:W-:Y:S01]  /*26400*/  IMAD.MOV.U32 R13, RZ, RZ, R101 ;  /* 0x000000ffff0d7224 */ /* 0x011fe200078e0065 */
[----:B------:R-:W-:Y:S01]  /*26410*/  MOV R15, 0xffffffff ;  /* 0xffffffff000f7802 */ /* 0x000fe20000000f00 */
[----:B------:R-:W-:Y:S02]  /*26420*/  IMAD.MOV.U32 R12, RZ, RZ, 0x2 ;  /* 0x00000002ff0c7424 */ /* 0x000fe400078e00ff */
[----:B------:R-:W-:-:S07]  /*26430*/  IMAD.MOV.U32 R11, RZ, RZ, 0x181f ;  /* 0x0000181fff0b7424 */ /* 0x000fce00078e00ff */
[----:B-123--:R-:W-:Y:S05]  /*26440*/  WARPSYNC.COLLECTIVE R15, `(.L_x_2123) ;  /* 0x000000000f087348 */ /* 0x00efea0003c00000 */
[----:B------:R0:W4:Y:S02]  /*26450*/  SHFL.IDX P6, R14, R13, R12, R11 ;  /* 0x0000000c0d0e7389 */ /* 0x00012400000c000b */
[----:B01234-:R-:W-:Y:S01]  /*26460*/  ENDCOLLECTIVE ;  /* 0x000000000000791b */ /* 0x01ffe20003800000 */
.L_x_2123:
[----:B------:R-:W-:Y:S05]  /*26470*/  BSYNC B1 ;  /* 0x0000000000017941 */ /* 0x000fea0003800000 */
.L_x_2122:
[----:B------:R-:W-:Y:S02]  /*26480*/  IMAD.MOV.U32 R13, RZ, RZ, R106 ;  /* 0x000000ffff0d7224 */ /* 0x000fe400078e006a */
[----:B------:R-:W-:Y:S02]  /*26490*/  IMAD.MOV.U32 R12, RZ, RZ, 0x2 ;  /* 0x00000002ff0c7424 */ /* 0x000fe400078e00ff */
[----:B------:R-:W-:Y:S02]  /*264a0*/  IMAD.MOV.U32 R11, RZ, RZ, 0x181f ;  /* 0x0000181fff0b7424 */ /* 0x000fe400078e00ff */
[----:B------:R-:W-:Y:S02]  /*264b0*/  IMAD.MOV.U32 R15, RZ, RZ, -0x1 ;  /* 0xffffffffff0f7424 */ /* 0x000fe400078e00ff */
[----:B------:R-:W-:-:S07]  /*264c0*/  IMAD.MOV.U32 R59, RZ, RZ, R14 ;  /* 0x000000ffff3b7224 */ /* 0x000fce00078e000e */
[----:B------:R-:W-:Y:S05]  /*264d0*/  WARPSYNC.COLLECTIVE R15, `(.L_x_2124) ;  /* 0x000000000f087348 */ /* 0x000fea0003c00000 */
[----:B------:R0:W1:Y:S02]  /*264e0*/  SHFL.IDX P6, R14, R13, R12, R11 ;  /* 0x0000000c0d0e7389 */ /* 0x00006400000c000b */
[----:B01----:R-:W-:Y:S01]  /*264f0*/  ENDCOLLECTIVE ;  /* 0x000000000000791b */ /* 0x003fe20003800000 */
.L_x_2124:
[----:B------:R-:W-:Y:S01]  /*26500*/  IMAD.MOV.U32 R61, RZ, RZ, R14 ;  /* 0x000000ffff3d7224 */ /* 0x000fe200078e000e */
[----:B------:R-:W-:Y:S06]  /*26510*/  BRA `(.L_x_2125) ;  /* 0xfffffddc00fc7947 */ /* 0x000fec000383ffff */
.L_x_1735:
        /* <DEDUP_REMOVED lines=8> */
.L_x_2127:
[----:B------:R-:W-:Y:S05]  /*265a0*/  BSYNC B1 ;  /* 0x0000000000017941 */ /* 0x000fea0003800000 */
.L_x_2126:
        /* <DEDUP_REMOVED lines=8> */
.L_x_2128:
[----:B------:R-:W-:Y:S01]  /*26630*/  IMAD.MOV.U32 R51, RZ, RZ, R14 ;  /* 0x000000ffff337224 */ /* 0x000fe200078e000e */
[----:B------:R-:W-:Y:S06]  /*26640*/  BRA `(.L_x_2129) ;  /* 0xfffffde4005c7947 */ /* 0x000fec000383ffff */
.L_x_1747:
[----:B-1----:R1:W2:Y:S02]  /*26650*/  SYNCS.PHASECHK.TRANS64.TRYWAIT P4, [R89+URZ+0x28890], R100 ;  /* 0x02889064590075a7 */ /* 0x0022a4000808017f */
[----:B--2---:R-:W-:Y:S05]  /*26660*/  @!P4 NANOSLEEP.SYNCS 0x989680 ;  /* 0x009896800000c95d */ /* 0x004fea0003900000 */
[----:B------:R-:W2:Y:S02]  /*26670*/  @!P4 SYNCS.PHASECHK.TRANS64 P4, [R89+URZ+0x28890], R100 ;  /* 0x028890645900c5a7 */ /* 0x000ea4000808007f */
[----:B--2---:R-:W-:Y:S05]  /*26680*/  @!P4 BRA `(.L_x_1747) ;  /* 0xfffffffc00f0c947 */ /* 0x004fea000383ffff */
[----:B------:R-:W-:Y:S05]  /*26690*/  BRA `(.L_x_2130) ;  /* 0xfffffdf4003c7947 */ /* 0x000fea000383ffff */
.L_x_1748:
[----:B------:R-:W-:Y:S01]  /*266a0*/  BSSY B1, `(.L_x_2131) ;  /* 0x0000008000017945 */ /* 0x000fe20003800000 */
[----:B------:R-:W-:Y:S01]  /*266b0*/  IMAD.MOV.U32 R13, RZ, RZ, R101 ;  /* 0x000000ffff0d7224 */ /* 0x000fe200078e0065 */
[----:B------:R-:W-:Y:S01]  /*266c0*/  MOV R12, RZ ;  /* 0x000000ff000c7202 */ /* 0x000fe20000000f00 */
[----:B------:R-:W-:Y:S02]  /*266d0*/  IMAD.MOV.U32 R11, RZ, RZ, 0x181f ;  /* 0x0000181fff0b7424 */ /* 0x000fe400078e00ff */
[----:B------:R-:W-:-:S07]  /*266e0*/  IMAD.MOV.U32 R15, RZ, RZ, -0x1 ;  /* 0xffffffffff0f7424 */ /* 0x000fce00078e00ff */
[----:B-1----:R-:W-:Y:S05]  /*266f0*/  WARPSYNC.COLLECTIVE R15, `(.L_x_2132) ;  /* 0x000000000f087348 */ /* 0x002fea0003c00000 */
[----:B------:R0:W2:Y:S02]  /*26700*/  SHFL.IDX P6, R14, R13, R12, R11 ;  /* 0x0000000c0d0e7389 */ /* 0x0000a400000c000b */
[----:B012---:R-:W-:Y:S01]  /*26710*/  ENDCOLLECTIVE ;  /* 0x000000000000791b */ /* 0x007fe20003800000 */
.L_x_2132:
[----:B------:R-:W-:Y:S05]  /*26720*/  BSYNC B1 ;  /* 0x0000000000017941 */ /* 0x000fea0003800000 */
.L_x_2131:
[----:B------:R-:W-:Y:S02]  /*26730*/  IMAD.MOV.U32 R13, RZ, RZ, R106 ;  /* 0x000000ffff0d7224 */ /* 0x000fe400078e006a */
[----:B------:R-:W-:Y:S02]  /*26740*/  IMAD.MOV.U32 R12, RZ, RZ, RZ ;  /* 0x000000ffff0c7224 */ /* 0x000fe400078e00ff */
[----:B------:R-:W-:Y:S02]  /*26750*/  IMAD.MOV.U32 R11, RZ, RZ, 0x181f ;  /* 0x0000181fff0b7424 */ /* 0x000fe400078e00ff */
[----:B------:R-:W-:Y:S02]  /*26760*/  IMAD.MOV.U32 R15, RZ, RZ, -0x1 ;  /* 0xffffffffff0f7424 */ /* 0x000fe400078e00ff */
[----:B------:R-:W-:-:S07]  /*26770*/  IMAD.MOV.U32 R105, RZ, RZ, R14 ;  /* 0x000000ffff697224 */ /* 0x000fce00078e000e */
[----:B------:R-:W-:Y:S05]  /*26780*/  WARPSYNC.COLLECTIVE R15, `(.L_x_2133) ;  /* 0x000000000f087348 */ /* 0x000fea0003c00000 */
[----:B------:R0:W1:Y:S02]  /*26790*/  SHFL.IDX P6, R14, R13, R12, R11 ;  /* 0x0000000c0d0e7389 */ /* 0x00006400000c000b */
[----:B01----:R-:W-:Y:S01]  /*267a0*/  ENDCOLLECTIVE ;  /* 0x000000000000791b */ /* 0x003fe20003800000 */
.L_x_2133:
[----:B------:R-:W-:Y:S01]  /*267b0*/  IMAD.MOV.U32 R104, RZ, RZ, R14 ;  /* 0x000000ffff687224 */ /* 0x000fe200078e000e */
[----:B------:R-:W-:Y:S06]  /*267c0*/  BRA `(.L_x_2134) ;  /* 0xfffffdf400087947 */ /* 0x000fec000383ffff */
.L_x_1753:
[----:B------:R-:W-:Y:S01]  /*267d0*/  BSSY B1, `(.L_x_2135) ;  /* 0x0000008000017945 */ /* 0x000fe20003800000 */
[----:B---3--:R-:W-:Y:S01]  /*267e0*/  MOV R13, R101 ;  /* 0x00000065000d7202 */ /* 0x008fe20000000f00 */
[----:B------:R-:W-:Y:S02]  /*267f0*/  IMAD.MOV.U32 R12, RZ, RZ, 0x1 ;  /* 0x00000001ff0c7424 */ /* 0x000fe400078e00ff */
[----:B--2---:R-:W-:Y:S02]  /*26800*/  IMAD.MOV.U32 R11, RZ, RZ, 0x181f ;  /* 0x0000181fff0b7424 */ /* 0x004fe400078e00ff */
[----:B------:R-:W-:-:S07]  /*26810*/  IMAD.MOV.U32 R15, RZ, RZ, -0x1 ;  /* 0xffffffffff0f7424 */ /* 0x000fce00078e00ff */
[----:B01----:R-:W-:Y:S05]  /*26820*/  WARPSYNC.COLLECTIVE R15, `(.L_x_2136) ;  /* 0x000000000f087348 */ /* 0x003fea0003c00000 */
[----:B------:R2:W3:Y:S02]  /*26830*/  SHFL.IDX P6, R14, R13, R12, R11 ;  /* 0x0000000c0d0e7389 */ /* 0x0004e400000c000b */
[----:B0123--:R-:W-:Y:S01]  /*26840*/  ENDCOLLECTIVE ;  /* 0x000000000000791b */ /* 0x00ffe20003800000 */
.L_x_2136:
[----:B------:R-:W-:Y:S05]  /*26850*/  BSYNC B1 ;  /* 0x0000000000017941 */ /* 0x000fea0003800000 */
.L_x_2135:
        /* <DEDUP_REMOVED lines=8> */
.L_x_2137:
[----:B------:R-:W-:Y:S01]  /*268e0*/  MOV R46, R14 ;  /* 0x0000000e002e7202 */ /* 0x000fe20000000f00 */
[----:B------:R-:W-:Y:S06]  /*268f0*/  BRA `(.L_x_2138) ;  /* 0xfffffdf800a47947 */ /* 0x000fec000383ffff */
.L_x_1758:
[----:B------:R-:W-:Y:S01]  /*26900*/  BSSY B1, `(.L_x_2139) ;  /* 0x0000008000017945 */ /* 0x000fe20003800000 */
[----:B--23--:R-:W-:Y:S02]  /*26910*/  IMAD.MOV.U32 R13, RZ, RZ, R101 ;  /* 0x000000ffff0d7224 */ /* 0x00cfe400078e0065 */
[----:B------:R-:W-:Y:S02]  /*26920*/  IMAD.MOV.U32 R12, RZ, RZ, 0x2 ;  /* 0x00000002ff0c7424 */ /* 0x000fe400078e00ff */
[----:B0-----:R-:W-:Y:S02]  /*26930*/  IMAD.MOV.U32 R11, RZ, RZ, 0x181f ;  /* 0x0000181fff0b7424 */ /* 0x001fe400078e00ff */
[----:B------:R-:W-:-:S07]  /*26940*/  IMAD.MOV.U32 R15, RZ, RZ, -0x1 ;  /* 0xffffffffff0f7424 */ /* 0x000fce00078e00ff */
[----:B-1--4-:R-:W-:Y:S05]  /*26950*/  WARPSYNC.COLLECTIVE R15, `(.L_x_2140) ;  /* 0x000000000f087348 */ /* 0x012fea0003c00000 */
[----:B------:R0:W2:Y:S02]  /*26960*/  SHFL.IDX P6, R14, R13, R12, R11 ;  /* 0x0000000c0d0e7389 */ /* 0x0000a400000c000b */
[----:B012-4-:R-:W-:Y:S01]  /*26970*/  ENDCOLLECTIVE ;  /* 0x000000000000791b */ /* 0x017fe20003800000 */
.L_x_2140:
[----:B------:R-:W-:Y:S05]  /*26980*/  BSYNC B1 ;  /* 0x0000000000017941 */ /* 0x000fea0003800000 */
.L_x_2139:
[----:B------:R-:W-:Y:S01]  /*26990*/  IMAD.MOV.U32 R13, RZ, RZ, R106 ;  /* 0x000000ffff0d7224 */ /* 0x000fe200078e006a */
[----:B------:R-:W-:Y:S01]  /*269a0*/  MOV R15, 0xffffffff ;  /* 0xffffffff000f7802 */ /* 0x000fe20000000f00 */
[----:B------:R-:W-:Y:S02]  /*269b0*/  IMAD.MOV.U32 R12, RZ, RZ, 0x2 ;  /* 0x00000002ff0c7424 */ /* 0x000fe400078e00ff */
[----:B------:R-:W-:Y:S02]  /*269c0*/  IMAD.MOV.U32 R11, RZ, RZ, 0x181f ;  /* 0x0000181fff0b7424 */ /* 0x000fe400078e00ff */
[----:B------:R-:W-:-:S07]  /*269d0*/  IMAD.MOV.U32 R47, RZ, RZ, R14 ;  /* 0x000000ffff2f7224 */ /* 0x000fce00078e000e */
[----:B------:R-:W-:Y:S05]  /*269e0*/  WARPSYNC.COLLECTIVE R15, `(.L_x_2141) ;  /* 0x000000000f087348 */ /* 0x000fea0003c00000 */
[----:B------:R0:W1:Y:S02]  /*269f0*/  SHFL.IDX P6, R14, R13, R12, R11 ;  /* 0x0000000c0d0e7389 */ /* 0x00006400000c000b */
[----:B01----:R-:W-:Y:S01]  /*26a00*/  ENDCOLLECTIVE ;  /* 0x000000000000791b */ /* 0x003fe20003800000 */
.L_x_2141:
[----:B------:R-:W-:Y:S01]  /*26a10*/  IMAD.MOV.U32 R46, RZ, RZ, R14 ;  /* 0x000000ffff2e7224 */ /* 0x000fe200078e000e */
[----:B------:R-:W-:Y:S06]  /*26a20*/  BRA `(.L_x_2142) ;  /* 0xfffffe0000487947 */ /* 0x000fec000383ffff */
.L_x_1763:
[----:B------:R-:W-:Y:S01]  /*26a30*/  BSSY B1, `(.L_x_2143) ;  /* 0x0000008000017945 */ /* 0x000fe20003800000 */
[----:B0--3--:R-:W-:Y:S02]  /*26a40*/  IMAD.MOV.U32 R13, RZ, RZ, R101 ;  /* 0x000000ffff0d7224 */ /* 0x009fe400078e0065 */
[----:B------:R-:W-:Y:S02]  /*26a50*/  IMAD.MOV.U32 R12, RZ, RZ, 0x3 ;  /* 0x00000003ff0c7424 */ /* 0x000fe400078e00ff */
[----:B------:R-:W-:Y:S02]  /*26a60*/  IMAD.MOV.U32 R11, RZ, RZ, 0x181f ;  /* 0x0000181fff0b7424 */ /* 0x000fe400078e00ff */
[----:B------:R-:W-:-:S07]  /*26a70*/  IMAD.MOV.U32 R15, RZ, RZ, -0x1 ;  /* 0xffffffffff0f7424 */ /* 0x000fce00078e00ff */
[----:B-12-4-:R-:W-:Y:S05]  /*26a80*/  WARPSYNC.COLLECTIVE R15, `(.L_x_2144) ;  /* 0x000000000f087348 */ /* 0x016fea0003c00000 */
[----:B------:R0:W3:Y:S02]  /*26a90*/  SHFL.IDX P6, R14, R13, R12, R11 ;  /* 0x0000000c0d0e7389 */ /* 0x0000e400000c000b */
[----:B01234-:R-:W-:Y:S01]  /*26aa0*/  ENDCOLLECTIVE ;  /* 0x000000000000791b */ /* 0x01ffe20003800000 */
.L_x_2144:
[----:B------:R-:W-:Y:S05]  /*26ab0*/  BSYNC B1 ;  /* 0x0000000000017941 */ /* 0x000fea0003800000 */
.L_x_2143:
        /* <DEDUP_REMOVED lines=8> */
.L_x_2145:
[----:B------:R-:W-:Y:S01]  /*26b40*/  IMAD.MOV.U32 R106, RZ, RZ, R14 ;  /* 0x000000ffff6a7224 */ /* 0x000fe200078e000e */
[----:B------:R-:W-:Y:S06]  /*26b50*/  BRA `(.L_x_2146) ;  /* 0xfffffe0400e87947 */ /* 0x000fec000383ffff */
.L_x_1768:
[----:B0-----:R0:W1:Y:S02]  /*26b60*/  SYNCS.PHASECHK.TRANS64.TRYWAIT P3, [R89+URZ+0x28890], R100 ;  /* 0x02889064590075a7 */ /* 0x001064000806017f */
[----:B-1----:R-:W-:Y:S05]  /*26b70*/  @!P3 NANOSLEEP.SYNCS 0x989680 ;  /* 0x009896800000b95d */ /* 0x002fea0003900000 */
[----:B------:R-:W1:Y:S02]  /*26b80*/  @!P3 SYNCS.PHASECHK.TRANS64 P3, [R89+URZ+0x28890], R100 ;  /* 0x028890645900b5a7 */ /* 0x000e64000806007f */
[----:B-1----:R-:W-:Y:S05]  /*26b90*/  @!P3 BRA `(.L_x_1768) ;  /* 0xfffffffc00f0b947 */ /* 0x002fea000383ffff */
[----:B------:R-:W-:Y:S05]  /*26ba0*/  BRA `(.L_x_2147) ;  /* 0xfffffe0c00d47947 */ /* 0x000fea000383ffff */
.L_x_1769:
        /* <DEDUP_REMOVED lines=8> */
.L_x_2149:
[----:B------:R-:W-:Y:S05]  /*26c30*/  BSYNC B1 ;  /* 0x0000000000017941 */ /* 0x000fea0003800000 */
.L_x_2148:
        /* <DEDUP_REMOVED lines=8> */
.L_x_2150:
[----:B------:R-:W-:Y:S05]  /*26cc0*/  BRA `(.L_x_2151) ;  /* 0xfffffe0c00f47947 */ /* 0x000fea000383ffff */
.L_x_1772:
[----:B------:R-:W-:Y:S01]  /*26cd0*/  BSSY B1, `(.L_x_2152) ;  /* 0x0000008000017945 */ /* 0x000fe20003800000 */
[----:B----4-:R-:W-:Y:S02]  /*26ce0*/  IMAD.MOV.U32 R13, RZ, RZ, R45 ;  /* 0x000000ffff0d7224 */ /* 0x010fe400078e002d */
[----:B------:R-:W-:Y:S02]  /*26cf0*/  IMAD.MOV.U32 R12, RZ, RZ, 0x1 ;  /* 0x00000001ff0c7424 */ /* 0x000fe400078e00ff */
[----:B------:R-:W-:Y:S02]  /*26d00*/  IMAD.MOV.U32 R11, RZ, RZ, 0x181f ;  /* 0x0000181fff0b7424 */ /* 0x000fe400078e00ff */
[----:B------:R-:W-:-:S07]  /*26d10*/  IMAD.MOV.U32 R15, RZ, RZ, -0x1 ;  /* 0xffffffffff0f7424 */ /* 0x000fce00078e00ff */
[----:B0123--:R-:W-:Y:S05]  /*26d20*/  WARPSYNC.COLLECTIVE R15, `(.L_x_2153) ;  /* 0x000000000f087348 */ /* 0x00ffea0003c00000 */
[----:B---3--:R3:W4:Y:S02]  /*26d30*/  SHFL.IDX P6, R14, R13, R12, R11 ;  /* 0x0000000c0d0e7389 */ /* 0x00872400000c000b */
[----:B01234-:R-:W-:Y:S01]  /*26d40*/  ENDCOLLECTIVE ;  /* 0x000000000000791b */ /* 0x01ffe20003800000 */
.L_x_2153:
[----:B------:R-:W-:Y:S05]  /*26d50*/  BSYNC B1 ;  /* 0x0000000000017941 */ /* 0x000fea0003800000 */
.L_x_2152:
        /* <DEDUP_REMOVED lines=8> */
.L_x_2154:
[----:B------:R-:W-:Y:S05]  /*26de0*/  BRA `(.L_x_2155) ;  /* 0xfffffe0c00f47947 */ /* 0x000fea000383ffff */
.L_x_1775:
[----:B------:R-:W-:Y:S01]  /*26df0*/  BSSY B1, `(.L_x_2156) ;  /* 0x0000008000017945 */ /* 0x000fe20003800000 */
[----:B---3--:R-:W-:Y:S02]  /*26e00*/  IMAD.MOV.U32 R13, RZ, RZ, R45 ;  /* 0x000000ffff0d7224 */ /* 0x008fe400078e002d */
[----:B------:R-:W-:Y:S02]  /*26e10*/  IMAD.MOV.U32 R12, RZ, RZ, 0x2 ;  /* 0x00000002ff0c7424 */ /* 0x000fe400078e00ff */
[----:B------:R-:W-:Y:S02]  /*26e20*/  IMAD.MOV.U32 R11, RZ, RZ, 0x181f ;  /* 0x0000181fff0b7424 */ /* 0x000fe400078e00ff */
[----:B------:R-:W-:-:S07]  /*26e30*/  IMAD.MOV.U32 R15, RZ, RZ, -0x1 ;  /* 0xffffffffff0f7424 */ /* 0x000fce00078e00ff */
[----:B012-4-:R-:W-:Y:S05]  /*26e40*/  WARPSYNC.COLLECTIVE R15, `(.L_x_2157) ;  /* 0x000000000f087348 */ /* 0x017fea0003c00000 */
[----:B------:R3:W0:Y:S02]  /*26e50*/  SHFL.IDX P6, R14, R13, R12, R11 ;  /* 0x0000000c0d0e7389 */ /* 0x00062400000c000b */
[----:B01234-:R-:W-:Y:S01]  /*26e60*/  ENDCOLLECTIVE ;  /* 0x000000000000791b */ /* 0x01ffe20003800000 */
.L_x_2157:
[----:B------:R-:W-:Y:S05]  /*26e70*/  BSYNC B1 ;  /* 0x0000000000017941 */ /* 0x000fea0003800000 */
.L_x_2156:
        /* <DEDUP_REMOVED lines=8> */
.L_x_2158:
[----:B------:R-:W-:Y:S05]  /*26f00*/  BRA `(.L_x_2159) ;  /* 0xfffffe0c00f87947 */ /* 0x000fea000383ffff */
.L_x_1778:
[----:B------:R-:W-:Y:S01]  /*26f10*/  BSSY B1, `(.L_x_2160) ;  /* 0x0000008000017945 */ /* 0x000fe20003800000 */
[----:B0-----:R-:W-:Y:S02]  /*26f20*/  IMAD.MOV.U32 R13, RZ, RZ, R45 ;  /* 0x000000ffff0d7224 */ /* 0x001fe400078e002d */
[----:B------:R-:W-:Y:S02]  /*26f30*/  IMAD.MOV.U32 R12, RZ, RZ, 0x3 ;  /* 0x00000003ff0c7424 */ /* 0x000fe400078e00ff */
[----:B------:R-:W-:Y:S02]  /*26f40*/  IMAD.MOV.U32 R11, RZ, RZ, 0x181f ;  /* 0x0000181fff0b7424 */ /* 0x000fe400078e00ff */
[----:B------:R-:W-:-:S07]  /*26f50*/  IMAD.MOV.U32 R15, RZ, RZ, -0x1 ;  /* 0xffffffffff0f7424 */ /* 0x000fce00078e00ff */
[----:B-1234-:R-:W-:Y:S05]  /*26f60*/  WARPSYNC.COLLECTIVE R15, `(.L_x_2161) ;  /* 0x000000000f087348 */ /* 0x01efea0003c00000 */
[----:B------:R0:W0:Y:S02]  /*26f70*/  SHFL.IDX P6, R14, R13, R12, R11 ;  /* 0x0000000c0d0e7389 */ /* 0x00002400000c000b */
[----:B01234-:R-:W-:Y:S01]  /*26f80*/  ENDCOLLECTIVE ;  /* 0x000000000000791b */ /* 0x01ffe20003800000 */
.L_x_2161:
[----:B------:R-:W-:Y:S05]  /*26f90*/  BSYNC B1 ;  /* 0x0000000000017941 */ /* 0x000fea0003800000 */
.L_x_2160:
        /* <DEDUP_REMOVED lines=8> */
.L_x_2162:
[----:B------:R-:W-:Y:S05]  /*27020*/  BRA `(.L_x_2163) ;  /* 0xfffffe0c00fc7947 */ /* 0x000fea000383ffff */
.L_x_1782:
[----:B------:R0:W0:Y:S02]  /*27030*/  SYNCS.PHASECHK.TRANS64.TRYWAIT P4, [R89+URZ+0x288b0], R100 ;  /* 0x0288b064590075a7 */ /* 0x000024000808017f */
[----:B0-----:R-:W-:Y:S05]  /*27040*/  @!P4 NANOSLEEP.SYNCS 0x989680 ;  /* 0x009896800000c95d */ /* 0x001fea0003900000 */
[----:B------:R-:W0:Y:S02]  /*27050*/  @!P4 SYNCS.PHASECHK.TRANS64 P4, [R89+URZ+0x288b0], R100 ;  /* 0x0288b0645900c5a7 */ /* 0x000e24000808007f */
[----:B0-----:R-:W-:Y:S05]  /*27060*/  @!P4 BRA `(.L_x_1782) ;  /* 0xfffffffc00f0c947 */ /* 0x001fea000383ffff */
[----:B------:R-:W-:Y:S05]  /*27070*/  BRA `(.L_x_2164) ;  /* 0xfffffe1000787947 */ /* 0x000fea000383ffff */
.L_x_1804:
[----:B--2---:R0:W5:Y:S01]  /*27080*/  LDL R13, [R1+0x34] ;  /* 0x00003400010d7983 */ /* 0x0041620000100800 */
[----:B------:R-:W-:Y:S01]  /*27090*/  BSSY B0, `(.L_x_2165) ;  /* 0x0000007000007945 */ /* 0x000fe20003800000 */
[----:B------:R-:W-:Y:S02]  /*270a0*/  IMAD.MOV.U32 R12, RZ, RZ, RZ ;  /* 0x000000ffff0c7224 */ /* 0x000fe400078e00ff */
[----:B------:R-:W-:Y:S02]  /*270b0*/  IMAD.MOV.U32 R11, RZ, RZ, 0x1f ;  /* 0x0000001fff0b7424 */ /* 0x000fe400078e00ff */
[----:B------:R-:W-:-:S07]  /*270c0*/  IMAD.MOV.U32 R15, RZ, RZ, -0x1 ;  /* 0xffffffffff0f7424 */ /* 0x000fce00078e00ff */
[----:B01--45:R-:W-:Y:S05]  /*270d0*/  WARPSYNC.COLLECTIVE R15, `(.L_x_2166) ;  /* 0x000000000f087348 */ /* 0x033fea0003c00000 */
[----:B-----5:R2:W3:Y:S02]  /*270e0*/  SHFL.IDX P6, R14, R13, R12, R11 ;  /* 0x0000000c0d0e7389 */ /* 0x0204e400000c000b */
[----:B01234-:R-:W-:Y:S01]  /*270f0*/  ENDCOLLECTIVE ;  /* 0x000000000000791b */ /* 0x01ffe20003800000 */
.L_x_2166:
[----:B------:R-:W-:Y:S05]  /*27100*/  BSYNC B0 ;  /* 0x0000000000007941 */ /* 0x000fea0003800000 */
.L_x_2165:
[----:B------:R-:W-:Y:S01]  /*27110*/  IMAD.MOV.U32 R201, RZ, RZ, R14 ;  /* 0x000000ffffc97224 */ /* 0x000fe200078e000e */
[----:B------:R-:W-:Y:S06]  /*27120*/  BRA `(.L_x_2167) ;  /* 0xfffffe2000407947 */ /* 0x000fec000383ffff */
.L_x_1816:
[----:B------:R-:W-:Y:S01]  /*27130*/  BSSY B1, `(.L_x_2168) ;  /* 0x0000008000017945 */ /* 0x000fe20003800000 */
[----:B------:R-:W-:Y:S01]  /*27140*/  IMAD.MOV.U32 R13, RZ, RZ, R6 ;  /* 0x000000ffff0d7224 */ /* 0x000fe200078e0006 */
[----:B------:R-:W-:Y:S01]  /*27150*/  MOV R11, 0x181f ;  /* 0x0000181f000b7802 */ /* 0x000fe20000000f00 */
[----:B------:R-:W-:Y:S02]  /*27160*/  IMAD.MOV.U32 R12, RZ, RZ, RZ ;  /* 0x000000ffff0c7224 */ /* 0x000fe400078e00ff */
[----:B------:R-:W-:-:S07]  /*27170*/  IMAD.MOV.U32 R15, RZ, RZ, -0x1 ;  /* 0xffffffffff0f7424 */ /* 0x000fce00078e00ff */
[----:B-1--4-:R-:W-:Y:S05]  /*27180*/  WARPSYNC.COLLECTIVE R15, `(.L_x_2169) ;  /* 0x000000000f087348 */ /* 0x012fea0003c00000 */
[----:B------:R0:W2:Y:S02]  /*27190*/  SHFL.IDX P6, R14, R13, R12, R11 ;  /* 0x0000000c0d0e7389 */ /* 0x0000a400000c000b */
[----:B012-4-:R-:W-:Y:S01]  /*271a0*/  ENDCOLLECTIVE ;  /* 0x000000000000791b */ /* 0x017fe20003800000 */
.L_x_2169:
[----:B------:R-:W-:Y:S05]  /*271b0*/  BSYNC B1 ;  /* 0x0000000000017941 */ /* 0x000fea0003800000 */
.L_x_2168:
        /* <DEDUP_REMOVED lines=8> */
.L_x_2170:
[----:B------:R-:W-:Y:S02]  /*27240*/  IMAD.MOV.U32 R13, RZ, RZ, R8 ;  /* 0x000000ffff0d7224 */ /* 0x000fe400078e0008 */
[----:B------:R-:W-:-:S07]  /*27250*/  IMAD.MOV.U32 R3, RZ, RZ, R14 ;  /* 0x000000ffff037224 */ /* 0x000fce00078e000e */
[----:B------:R-:W-:Y:S05]  /*27260*/  WARPSYNC.COLLECTIVE R15, `(.L_x_2171) ;  /* 0x000000000f087348 */ /* 0x000fea0003c00000 */
[----:B------:R0:W1:Y:S02]  /*27270*/  SHFL.IDX P6, R14, R13, R12, R11 ;  /* 0x0000000c0d0e7389 */ /* 0x00006400000c000b */
[----:B01----:R-:W-:Y:S01]  /*27280*/  ENDCOLLECTIVE ;  /* 0x000000000000791b */ /* 0x003fe20003800000 */
.L_x_2171:
[----:B------:R-:W-:Y:S01]  /*27290*/  IMAD.MOV.U32 R13, RZ, RZ, R7 ;  /* 0x000000ffff0d7224 */ /* 0x000fe200078e0007 */
[----:B------:R-:W-:-:S07]  /*272a0*/  MOV R4, R14 ;  /* 0x0000000e00047202 */ /* 0x000fce0000000f00 */
[----:B------:R-:W-:Y:S05]  /*272b0*/  WARPSYNC.COLLECTIVE R15, `(.L_x_2172) ;  /* 0x000000000f087348 */ /* 0x000fea0003c00000 */
[----:B------:R0:W1:Y:S02]  /*272c0*/  SHFL.IDX P6, R14, R13, R12, R11 ;  /* 0x0000000c0d0e7389 */ /* 0x00006400000c000b */
[----:B01----:R-:W-:Y:S01]  /*272d0*/  ENDCOLLECTIVE ;  /* 0x000000000000791b */ /* 0x003fe20003800000 */
.L_x_2172:
[----:B------:R-:W-:Y:S05]  /*272e0*/  BRA `(.L_x_2173) ;  /* 0xfffffe2400a47947 */ /* 0x000fea000383ffff */
.L_x_1819:
[----:B------:R-:W-:Y:S01]  /*272f0*/  BSSY B1, `(.L_x_2174) ;  /* 0x0000008000017945 */ /* 0x000fe20003800000 */
[----:B------:R-:W-:Y:S02]  /*27300*/  IMAD.MOV.U32 R13, RZ, RZ, R6 ;  /* 0x000000ffff0d7224 */ /* 0x000fe400078e0006 */
[----:B------:R-:W-:Y:S02]  /*27310*/  IMAD.MOV.U32 R12, RZ, RZ, 0x1 ;  /* 0x00000001ff0c7424 */ /* 0x000fe400078e00ff */
[----:B------:R-:W-:Y:S02]  /*27320*/  IMAD.MOV.U32 R11, RZ, RZ, 0x181f ;  /* 0x0000181fff0b7424 */ /* 0x000fe400078e00ff */
[----:B------:R-:W-:-:S07]  /*27330*/  IMAD.MOV.U32 R15, RZ, RZ, -0x1 ;  /* 0xffffffffff0f7424 */ /* 0x000fce00078e00ff */
[----:B----4-:R-:W-:Y:S05]  /*27340*/  WARPSYNC.COLLECTIVE R15, `(.L_x_2175) ;  /* 0x000000000f087348 */ /* 0x010fea0003c00000 */
[----:B------:R0:W1:Y:S02]  /*27350*/  SHFL.IDX P6, R14, R13, R12, R11 ;  /* 0x0000000c0d0e7389 */ /* 0x00006400000c000b */
[----:B01--4-:R-:W-:Y:S01]  /*27360*/  ENDCOLLECTIVE ;  /* 0x000000000000791b */ /* 0x013fe20003800000 */
.L_x_2175:
[----:B------:R-:W-:Y:S05]  /*27370*/  BSYNC B1 ;  /* 0x0000000000017941 */ /* 0x000fea0003800000 */
.L_x_2174:
        /* <DEDUP_REMOVED lines=8> */
.L_x_2176:
[----:B------:R-:W-:Y:S02]  /*27400*/  IMAD.MOV.U32 R13, RZ, RZ, R8 ;  /* 0x000000ffff0d7224 */ /* 0x000fe400078e0008 */
[----:B------:R-:W-:-:S07]  /*27410*/  IMAD.MOV.U32 R3, RZ, RZ, R14 ;  /* 0x000000ffff037224 */ /* 0x000fce00078e000e */
[----:B------:R-:W-:Y:S05]  /*27420*/  WARPSYNC.COLLECTIVE R15, `(.L_x_2177) ;  /* 0x000000000f087348 */ /* 0x000fea0003c00000 */
[----:B------:R0:W1:Y:S02]  /*27430*/  SHFL.IDX P6, R14, R13, R12, R11 ;  /* 0x0000000c0d0e7389 */ /* 0x00006400000c000b */
[----:B01----:R-:W-:Y:S01]  /*27440*/  ENDCOLLECTIVE ;  /* 0x000000000000791b */ /* 0x003fe20003800000 */
.L_x_2177:
[----:B------:R-:W-:Y:S02]  /*27450*/  IMAD.MOV.U32 R13, RZ, RZ, R7 ;  /* 0x000000ffff0d7224 */ /* 0x000fe400078e0007 */
[----:B------:R-:W-:-:S07]  /*27460*/  IMAD.MOV.U32 R4, RZ, RZ, R14 ;  /* 0x000000ffff047224 */ /* 0x000fce00078e000e */
[----:B------:R-:W-:Y:S05]  /*27470*/  WARPSYNC.COLLECTIVE R15, `(.L_x_2178) ;  /* 0x000000000f087348 */ /* 0x000fea0003c00000 */
[----:B------:R0:W1:Y:S02]  /*27480*/  SHFL.IDX P6, R14, R13, R12, R11 ;  /* 0x0000000c0d0e7389 */ /* 0x00006400000c000b */
[----:B01----:R-:W-:Y:S01]  /*27490*/  ENDCOLLECTIVE ;  /* 0x000000000000791b */ /* 0x003fe20003800000 */
.L_x_2178:
[----:B------:R-:W-:Y:S05]  /*274a0*/  BRA `(.L_x_2179) ;  /* 0xfffffe2800107947 */ /* 0x000fea000383ffff */
.L_x_1822:
[----:B------:R-:W-:Y:S01]  /*274b0*/  BSSY B1, `(.L_x_2180) ;  /* 0x0000008000017945 */ /* 0x000fe20003800000 */
[----:B0-----:R-:W-:Y:S01]  /*274c0*/  IMAD.MOV.U32 R13, RZ, RZ, R6 ;  /* 0x000000ffff0d7224 */ /* 0x001fe200078e0006 */
[----:B------:R-:W-:Y:S01]  /*274d0*/  MOV R15, 0xffffffff ;  /* 0xffffffff000f7802 */ /* 0x000fe20000000f00 */
[----:B------:R-:W-:Y:S02]  /*274e0*/  IMAD.MOV.U32 R12, RZ, RZ, 0x2 ;  /* 0x00000002ff0c7424 */ /* 0x000fe400078e00ff */
[----:B------:R-:W-:-:S07]  /*274f0*/  IMAD.MOV.U32 R11, RZ, RZ, 0x181f ;  /* 0x0000181fff0b7424 */ /* 0x000fce00078e00ff */
[----:B----4-:R-:W-:Y:S05]  /*27500*/  WARPSYNC.COLLECTIVE R15, `(.L_x_2181) ;  /* 0x000000000f087348 */ /* 0x010fea0003c00000 */
[----:B------:R0:W1:Y:S02]  /*27510*/  SHFL.IDX P6, R14, R13, R12, R11 ;  /* 0x0000000c0d0e7389 */ /* 0x00006400000c000b */
[----:B01--4-:R-:W-:Y:S01]  /*27520*/  ENDCOLLECTIVE ;  /* 0x000000000000791b */ /* 0x013fe20003800000 */
.L_x_2181:
[----:B------:R-:W-:Y:S05]  /*27530*/  BSYNC B1 ;  /* 0x0000000000017941 */ /* 0x000fea0003800000 */
.L_x_2180:
        /* <DEDUP_REMOVED lines=8> */
.L_x_2182:
[----:B------:R-:W-:Y:S02]  /*275c0*/  IMAD.MOV.U32 R13, RZ, RZ, R8 ;  /* 0x000000ffff0d7224 */ /* 0x000fe400078e0008 */
[----:B------:R-:W-:-:S07]  /*275d0*/  IMAD.MOV.U32 R3, RZ, RZ, R14 ;  /* 0x000000ffff037224 */ /* 0x000fce00078e000e */
[----:B------:R-:W-:Y:S05]  /*275e0*/  WARPSYNC.COLLECTIVE R15, `(.L_x_2183) ;  /* 0x000000000f087348 */ /* 0x000fea0003c00000 */
[----:B------:R0:W1:Y:S02]  /*275f0*/  SHFL.IDX P6, R14, R13, R12, R11 ;  /* 0x0000000c0d0e7389 */ /* 0x00006400000c000b */
[----:B01----:R-:W-:Y:S01]  /*27600*/  ENDCOLLECTIVE ;  /* 0x000000000000791b */ /* 0x003fe20003800000 */
.L_x_2183:
[----:B------:R-:W-:Y:S01]  /*27610*/  MOV R13, R7 ;  /* 0x00000007000d7202 */ /* 0x000fe20000000f00 */
[----:B------:R-:W-:-:S07]  /*27620*/  IMAD.MOV.U32 R4, RZ, RZ, R14 ;  /* 0x000000ffff047224 */ /* 0x000fce00078e000e */
[----:B------:R-:W-:Y:S05]  /*27630*/  WARPSYNC.COLLECTIVE R15, `(.L_x_2184) ;  /* 0x000000000f087348 */ /* 0x000fea0003c00000 */
[----:B------:R0:W1:Y:S02]  /*27640*/  SHFL.IDX P6, R14, R13, R12, R11 ;  /* 0x0000000c0d0e7389 */ /* 0x00006400000c000b */
[----:B01----:R-:W-:Y:S01]  /*27650*/  ENDCOLLECTIVE ;  /* 0x000000000000791b */ /* 0x003fe20003800000 */
.L_x_2184:
[----:B------:R-:W-:Y:S05]  /*27660*/  BRA `(.L_x_2185) ;  /* 0xfffffe28006c7947 */ /* 0x000fea000383ffff */
.L_x_1825:
        /* <DEDUP_REMOVED lines=8> */
.L_x_2187:
[----:B------:R-:W-:Y:S05]  /*276f0*/  BSYNC B1 ;  /* 0x0000000000017941 */ /* 0x000fea0003800000 */
.L_x_2186:
        /* <DEDUP_REMOVED lines=8> */
.L_x_2188:
[----:B------:R-:W-:Y:S02]  /*27780*/  IMAD.MOV.U32 R13, RZ, RZ, R8 ;  /* 0x000000ffff0d7224 */ /* 0x000fe400078e0008 */
[----:B------:R-:W-:-:S07]  /*27790*/  IMAD.MOV.U32 R3, RZ, RZ, R14 ;  /* 0x000000ffff037224 */ /* 0x000fce00078e000e */
[----:B------:R-:W-:Y:S05]  /*277a0*/  WARPSYNC.COLLECTIVE R15, `(.L_x_2189) ;  /* 0x000000000f087348 */ /* 0x000fea0003c00000 */
[----:B------:R0:W1:Y:S02]  /*277b0*/  SHFL.IDX P6, R14, R13, R12, R11 ;  /* 0x0000000c0d0e7389 */ /* 0x00006400000c000b */
[----:B01----:R-:W-:Y:S01]  /*277c0*/  ENDCOLLECTIVE ;  /* 0x000000000000791b */ /* 0x003fe20003800000 */
.L_x_2189:
[----:B------:R-:W-:Y:S02]  /*277d0*/  IMAD.MOV.U32 R13, RZ, RZ, R7 ;  /* 0x000000ffff0d7224 */ /* 0x000fe400078e0007 */
[----:B------:R-:W-:-:S07]  /*277e0*/  IMAD.MOV.U32 R4, RZ, RZ, R14 ;  /* 0x000000ffff047224 */ /* 0x000fce00078e000e */
[----:B------:R-:W-:Y:S05]  /*277f0*/  WARPSYNC.COLLECTIVE R15, `(.L_x_2190) ;  /* 0x000000000f087348 */ /* 0x000fea0003c00000 */
[----:B------:R0:W1:Y:S02]  /*27800*/  SHFL.IDX P6, R14, R13, R12, R11 ;  /* 0x0000000c0d0e7389 */ /* 0x00006400000c000b */
[----:B01----:R-:W-:Y:S01]  /*27810*/  ENDCOLLECTIVE ;  /* 0x000000000000791b */ /* 0x003fe20003800000 */
.L_x_2190:
[----:B------:R-:W-:Y:S05]  /*27820*/  BRA `(.L_x_2191) ;  /* 0xfffffe2800c87947 */ /* 0x000fea000383ffff */
.L_x_1829:
[----:B0-----:R0:W1:Y:S02]  /*27830*/  SYNCS.PHASECHK.TRANS64.TRYWAIT P0, [R18+URZ+0x28800], R5 ;  /* 0x02880005120075a7 */ /* 0x001064000800017f */
[----:B-1----:R-:W-:Y:S05]  /*27840*/  @!P0 NANOSLEEP.SYNCS 0x989680 ;  /* 0x009896800000895d */ /* 0x002fea0003900000 */
[----:B------:R-:W1:Y:S02]  /*27850*/  @!P0 SYNCS.PHASECHK.TRANS64 P0, [R18+URZ+0x28800], R5 ;  /* 0x02880005120085a7 */ /* 0x000e64000800007f */
[----:B-1----:R-:W-:Y:S05]  /*27860*/  @!P0 BRA `(.L_x_1829) ;  /* 0xfffffffc00f08947 */ /* 0x002fea000383ffff */
[----:B------:R-:W-:Y:S05]  /*27870*/  BRA `(.L_x_2192) ;  /* 0xfffffe2c00847947 */ /* 0x000fea000383ffff */
.L_x_1845:
[----:B------:R-:W0:Y:S01]  /*27880*/  LDC R53, c[0x0][0x3f4] ;  /* 0x0000fd00ff357b82 */ /* 0x000e220000000800 */
[----:B------:R-:W-:Y:S01]  /*27890*/  BSSY B1, `(.L_x_2193) ;  /* 0x0000008000017945 */ /* 0x000fe20003800000 */
[----:B--2---:R-:W-:Y:S02]  /*278a0*/  IMAD.MOV.U32 R13, RZ, RZ, R35 ;  /* 0x000000ffff0d7224 */ /* 0x004fe400078e0023 */
[----:B------:R-:W-:Y:S02]  /*278b0*/  IMAD.MOV.U32 R12, RZ, RZ, RZ ;  /* 0x000000ffff0c7224 */ /* 0x000fe400078e00ff */
[----:B------:R-:W-:Y:S02]  /*278c0*/  IMAD.MOV.U32 R11, RZ, RZ, 0x181f ;  /* 0x0000181fff0b7424 */ /* 0x000fe400078e00ff */
[----:B------:R-:W-:-:S07]  /*278d0*/  IMAD.MOV.U32 R15, RZ, RZ, -0x1 ;  /* 0xffffffffff0f7424 */ /* 0x000fce00078e00ff */
[----:B01--4-:R-:W-:Y:S05]  /*278e0*/  WARPSYNC.COLLECTIVE R15, `(.L_x_2194) ;  /* 0x000000000f087348 */ /* 0x013fea0003c00000 */
[----:B------:R2:W3:Y:S02]  /*278f0*/  SHFL.IDX P6, R14, R13, R12, R11 ;  /* 0x0000000c0d0e7389 */ /* 0x0004e400000c000b */
[----:B01234-:R-:W-:Y:S01]  /*27900*/  ENDCOLLECTIVE ;  /* 0x000000000000791b */ /* 0x01ffe20003800000 */
.L_x_2194:
[----:B------:R-:W-:Y:S05]  /*27910*/  BSYNC B1 ;  /* 0x0000000000017941 */ /* 0x000fea0003800000 */
.L_x_2193:
[----:B------:R-:W-:Y:S01]  /*27920*/  IMAD.MOV.U32 R13, RZ, RZ, R32 ;  /* 0x000000ffff0d7224 */ /* 0x000fe200078e0020 */
[----:B------:R-:W-:Y:S01]  /*27930*/  MOV R0, R14 ;  /* 0x0000000e00007202 */ /* 0x000fe20000000f00 */
[----:B------:R-:W-:Y:S01]  /*27940*/  IMAD.MOV.U32 R12, RZ, RZ, RZ ;  /* 0x000000ffff0c7224 */ /* 0x000fe200078e00ff */
[----:B------:R-:W-:Y:S01]  /*27950*/  ISETP.GE.AND P0, PT, R16, R53, PT ;  /* 0x000000351000720c */ /* 0x000fe20003f06270 */
[----:B------:R-:W-:Y:S02]  /*27960*/  IMAD.MOV.U32 R11, RZ, RZ, 0x181f ;  /* 0x0000181fff0b7424 */ /* 0x000fe400078e00ff */
[----:B------:R-:W-:Y:S02]  /*27970*/  IMAD.MOV.U32 R15, RZ, RZ, -0x1 ;  /* 0xffffffffff0f7424 */ /* 0x000fe400078e00ff */
[----:B------:R-:W-:-:S08]  /*27980*/  IMAD R3, R196, R5, RZ ;  /* 0x00000005c4037224 */ /* 0x000fd000078e02ff */
[----:B------:R-:W-:Y:S05]  /*27990*/  WARPSYNC.COLLECTIVE R15, `(.L_x_2195) ;  /* 0x000000000f087348 */ /* 0x000fea0003c00000 */
[----:B------:R0:W1:Y:S02]  /*279a0*/  SHFL.IDX P6, R14, R13, R12, R11 ;  /* 0x0000000c0d0e7389 */ /* 0x00006400000c000b */
[----:B01----:R-:W-:Y:S01]  /*279b0*/  ENDCOLLECTIVE ;  /* 0x000000000000791b */ /* 0x003fe20003800000 */
.L_x_2195:
[----:B------:R-:W-:Y:S01]  /*279c0*/  ISETP.GE.OR P1, PT, R54, R3, P0 ;  /* 0x000000033600720c */ /* 0x000fe20000726670 */
[----:B------:R-:W-:-:S12]  /*279d0*/  IMAD.MOV.U32 R13, RZ, RZ, R33 ;  /* 0x000000ffff0d7224 */ /* 0x000fd800078e0021 */
[C---:B------:R-:W-:Y:S02]  /*279e0*/  @!P1 SHF.L.U32 R21, R16.reuse, 0x1, RZ ;  /* 0x0000000110159819 */ /* 0x040fe400000006ff */
[----:B------:R-:W-:Y:S01]  /*279f0*/  @!P1 SHF.L.U64.HI R6, R16, 0x1, R17 ;  /* 0x0000000110069819 */ /* 0x000fe20000010211 */
[----:B------:R-:W-:-:S07]  /*27a00*/  IMAD.MOV.U32 R4, RZ, RZ, R14 ;  /* 0x000000ffff047224 */ /* 0x000fce00078e000e */
[----:B------:R-:W-:Y:S05]  /*27a10*/  WARPSYNC.COLLECTIVE R15, `(.L_x_2196) ;  /* 0x000000000f087348 */ /* 0x000fea0003c00000 */
[----:B------:R0:W1:Y:S02]  /*27a20*/  SHFL.IDX P6, R14, R13, R12, R11 ;  /* 0x0000000c0d0e7389 */ /* 0x00006400000c000b */
[----:B01----:R-:W-:Y:S01]  /*27a30*/  ENDCOLLECTIVE ;  /* 0x000000000000791b */ /* 0x003fe20003800000 */
.L_x_2196:
[----:B------:R-:W-:-:S05]  /*27a40*/  @!P1 IADD3 R4, P2, R4, R21, RZ ;  /* 0x0000001504049210 */ /* 0x000fca0007f5e0ff */
[----:B------:R-:W-:Y:S02]  /*27a50*/  @!P1 IMAD.X R7, R0, 0x1, R6, P2 ;  /* 0x0000000100079824 */ /* 0x000fe400010e0606 */
[----:B------:R-:W-:Y:S02]  /*27a60*/  @!P1 IMAD.MOV.U32 R8, RZ, RZ, R4 ;  /* 0x000000ffff089224 */ /* 0x000fe400078e0004 */
[----:B------:R-:W-:Y:S02]  /*27a70*/  @!P1 IMAD.MOV.U32 R9, RZ, RZ, R7 ;  /* 0x000000ffff099224 */ /* 0x000fe400078e0007 */
[----:B------:R-:W-:Y:S02]  /*27a80*/  IMAD.MOV.U32 R13, RZ, RZ, R34 ;  /* 0x000000ffff0d7224 */ /* 0x000fe400078e0022 */
[----:B------:R-:W-:-:S07]  /*27a90*/  IMAD.MOV.U32 R5, RZ, RZ, R14 ;  /* 0x000000ffff057224 */ /* 0x000fce00078e000e */
[----:B------:R-:W-:Y:S05]  /*27aa0*/  WARPSYNC.COLLECTIVE R15, `(.L_x_2197) ;  /* 0x000000000f087348 */ /* 0x000fea0003c00000 */
[----:B------:R0:W1:Y:S02]  /*27ab0*/  SHFL.IDX P6, R14, R13, R12, R11 ;  /* 0x0000000c0d0e7389 */ /* 0x00006400000c000b */
[----:B01----:R-:W-:Y:S01]  /*27ac0*/  ENDCOLLECTIVE ;  /* 0x000000000000791b */ /* 0x003fe20003800000 */
.L_x_2197:
[----:B------:R-:W2:Y:S01]  /*27ad0*/  @!P1 LD.E.128 R8, desc[UR52][R8.64] ;  /* 0x0000003408089980 */ /* 0x000ea2000c101d00 */
[----:B------:R-:W-:-:S05]  /*27ae0*/  @!P1 IADD3 R14, P2, R14, R21, RZ ;  /* 0x000000150e0e9210 */ /* 0x000fca0007f5e0ff */
[----:B------:R-:W-:Y:S02]  /*27af0*/  @!P1 IMAD.X R5, R5, 0x1, R6, P2 ;  /* 0x0000000105059824 */ /* 0x000fe400010e0606 */
[----:B------:R-:W-:-:S06]  /*27b00*/  @!P1 IMAD.MOV.U32 R4, RZ, RZ, R14 ;  /* 0x000000ffff049224 */ /* 0x000fcc00078e000e */
[----:B------:R-:W5:Y:S01]  /*27b10*/  @!P1 LD.E.128 R4, desc[UR52][R4.64] ;  /* 0x0000003404049980 */ /* 0x000f62000c101d00 */
[----:B------:R-:W-:Y:S02]  /*27b20*/  CS2R R48, SRZ ;  /* 0x0000000000307805 */ /* 0x000fe4000001ff00 */
[----:B------:R-:W-:Y:S01]  /*27b30*/  CS2R R50, SRZ ;  /* 0x0000000000327805 */ /* 0x000fe2000001ff00 */
[----:B------:R-:W-:Y:S01]  /*27b40*/  IMAD.MOV.U32 R13, RZ, RZ, R35 ;  /* 0x000000ffff0d7224 */ /* 0x000fe200078e0023 */
[----:B------:R-:W-:Y:S02]  /*27b50*/  CS2R R38, SRZ ;  /* 0x0000000000267805 */ /* 0x000fe4000001ff00 */
[----:B------:R-:W-:Y:S01]  /*27b60*/  CS2R R20, SRZ ;  /* 0x0000000000147805 */ /* 0x000fe2000001ff00 */
[----:B--2---:R-:W-:Y:S02]  /*27b70*/  @!P1 IMAD.MOV.U32 R49, RZ, RZ, R9 ;  /* 0x000000ffff319224 */ /* 0x004fe400078e0009 */
[----:B------:R-:W-:-:S02]  /*27b80*/  @!P1 IMAD.MOV.U32 R51, RZ, RZ, R11 ;  /* 0x000000ffff339224 */ /* 0x000fc400078e000b */
[----:B------:R-:W-:Y:S01]  /*27b90*/  IMAD.MOV.U32 R11, RZ, RZ, 0x181f ;  /* 0x0000181fff0b7424 */ /* 0x000fe200078e00ff */
[----:B------:R-:W-:Y:S01]  /*27ba0*/  MOV R12, R49 ;  /* 0x00000031000c7202 */ /* 0x000fe20000000f00 */
[----:B------:R-:W-:Y:S02]  /*27bb0*/  @!P1 IMAD.MOV.U32 R48, RZ, RZ, R8 ;  /* 0x000000ffff309224 */ /* 0x000fe400078e0008 */
[----:B------:R-:W-:Y:S01]  /*27bc0*/  @!P1 IMAD.MOV.U32 R50, RZ, RZ, R10 ;  /* 0x000000ffff329224 */ /* 0x000fe200078e000a */
[----:B------:R-:W-:Y:S01]  /*27bd0*/  PRMT R66, R12, 0x7610, R66 ;  /* 0x000076100c427816 */ /* 0x000fe20000000042 */
[----:B------:R-:W-:Y:S02]  /*27be0*/  IMAD.MOV.U32 R12, RZ, RZ, 0x1 ;  /* 0x00000001ff0c7424 */ /* 0x000fe400078e00ff */
[----:B------:R-:W-:Y:S02]  /*27bf0*/  IMAD.MOV.U32 R0, RZ, RZ, R48 ;  /* 0x000000ffff007224 */ /* 0x000fe400078e0030 */
[----:B------:R-:W-:-:S07]  /*27c00*/  IMAD.MOV.U32 R10, RZ, RZ, R50 ;  /* 0x000000ffff0a7224 */ /* 0x000fce00078e0032 */
[----:B-----5:R-:W-:Y:S05]  /*27c10*/  WARPSYNC.COLLECTIVE R15, `(.L_x_2198) ;  /* 0x000000000f087348 */ /* 0x020fea0003c00000 */
[----:B------:R0:W1:Y:S02]  /*27c20*/  SHFL.IDX P6, R14, R13, R12, R11 ;  /* 0x0000000c0d0e7389 */ /* 0x00006400000c000b */
[----:B01---5:R-:W-:Y:S01]  /*27c30*/  ENDCOLLECTIVE ;  /* 0x000000000000791b */ /* 0x023fe20003800000 */
.L_x_2198:
[----:B------:R-:W-:Y:S01]  /*27c40*/  IMAD.MOV.U32 R24, RZ, RZ, R51 ;  /* 0x000000ffff187224 */ /* 0x000fe200078e0033 */
[----:B------:R-:W-:-:S04]  /*27c50*/  PRMT R64, R64, 0x5410, R0 ;  /* 0x0000541040407816 */ /* 0x000fc80000000000 */
[----:B------:R-:W-:Y:S02]  /*27c60*/  PRMT R37, R10, 0x5410, R24 ;  /* 0x000054100a257816 */ /* 0x000fe40000000018 */
[----:B------:R-:W-:Y:S01]  /*27c70*/  CS2R R24, SRZ ;  /* 0x0000000000187805 */ /* 0x000fe2000001ff00 */
[----:B------:R-:W-:Y:S02]  /*27c80*/  @!P1 IMAD.MOV.U32 R38, RZ, RZ, R4 ;  /* 0x000000ffff269224 */ /* 0x000fe400078e0004 */
[----:B------:R-:W-:Y:S02]  /*27c90*/  @!P1 IMAD.MOV.U32 R39, RZ, RZ, R5 ;  /* 0x000000ffff279224 */ /* 0x000fe400078e0005 */
[----:B------:R-:W-:Y:S01]  /*27ca0*/  @!P1 IMAD.MOV.U32 R20, RZ, RZ, R6 ;  /* 0x000000ffff149224 */ /* 0x000fe200078e0006 */
[----:B------:R-:W-:Y:S01]  /*27cb0*/  MOV R4, R38 ;  /* 0x0000002600047202 */ /* 0x000fe20000000f00 */
[----:B------:R-:W-:Y:S02]  /*27cc0*/  IMAD.MOV.U32 R13, RZ, RZ, R32 ;  /* 0x000000ffff0d7224 */ /* 0x000fe400078e0020 */
[----:B------:R-:W-:-:S02]  /*27cd0*/  @!P1 IMAD.MOV.U32 R21, RZ, RZ, R7 ;  /* 0x000000ffff159224 */ /* 0x000fc400078e0007 */
[----:B------:R-:W-:Y:S02]  /*27ce0*/  IMAD.MOV.U32 R5, RZ, RZ, R39 ;  /* 0x000000ffff057224 */ /* 0x000fe400078e0027 */
[----:B------:R-:W-:Y:S02]  /*27cf0*/  IMAD.MOV.U32 R6, RZ, RZ, R20 ;  /* 0x000000ffff067224 */ /* 0x000fe400078e0014 */
[----:B------:R-:W-:Y:S01]  /*27d00*/  IMAD.MOV.U32 R7, RZ, RZ, R21 ;  /* 0x000000ffff077224 */ /* 0x000fe200078e0015 */
[----:B------:R-:W-:Y:S01]  /*27d10*/  PRMT R66, R66, 0x5410, R5 ;  /* 0x0000541042427816 */ /* 0x000fe20000000005 */
[----:B------:R-:W-:Y:S01]  /*27d20*/  IMAD.MOV.U32 R0, RZ, RZ, R14 ;  /* 0x000000ffff007224 */ /* 0x000fe200078e000e */
[----:B------:R-:W-:-:S07]  /*27d30*/  PRMT R65, R6, 0x5410, R4 ;  /* 0x0000541006417816 */ /* 0x000fce0000000004 */
[----:B------:R-:W-:Y:S05]  /*27d40*/  WARPSYNC.COLLECTIVE R15, `(.L_x_2199) ;  /* 0x000000000f087348 */ /* 0x000fea0003c00000 */
[----:B------:R0:W1:Y:S02]  /*27d50*/  SHFL.IDX P6, R14, R13, R12, R11 ;  /* 0x0000000c0d0e7389 */ /* 0x00006400000c000b */
[----:B01----:R-:W-:Y:S01]  /*27d60*/  ENDCOLLECTIVE ;  /* 0x000000000000791b */ /* 0x003fe20003800000 */
.L_x_2199:
[----:B------:R-:W-:Y:S02]  /*27d70*/  PRMT R64, R7, 0x7610, R64 ;  /* 0x0000761007407816 */ /* 0x000fe40000000040 */
[----:B------:R-:W-:Y:S01]  /*27d80*/  MOV R13, R33 ;  /* 0x00000021000d7202 */ /* 0x000fe20000000f00 */
[----:B------:R-:W-:-:S07]  /*27d90*/  IMAD.MOV.U32 R8, RZ, RZ, R14 ;  /* 0x000000ffff087224 */ /* 0x000fce00078e000e */
[----:B------:R-:W-:Y:S05]  /*27da0*/  WARPSYNC.COLLECTIVE R15, `(.L_x_2200) ;  /* 0x000000000f087348 */ /* 0x000fea0003c00000 */
[----:B------:R0:W1:Y:S02]  /*27db0*/  SHFL.IDX P6, R14, R13, R12, R11 ;  /* 0x0000000c0d0e7389 */ /* 0x00006400000c000b */
[----:B01----:R-:W-:Y:S01]  /*27dc0*/  ENDCOLLECTIVE ;  /* 0x000000000000791b */ /* 0x003fe20003800000 */
.L_x_2200:
[----:B------:R-:W-:Y:S02]  /*27dd0*/  IMAD.MOV.U32 R13, RZ, RZ, R34 ;  /* 0x000000ffff0d7224 */ /* 0x000fe400078e0022 */
[----:B------:R-:W-:-:S07]  /*27de0*/  IMAD.MOV.U32 R9, RZ, RZ, R14 ;  /* 0x000000ffff097224 */ /* 0x000fce00078e000e */
[----:B------:R-:W-:Y:S05]  /*27df0*/  WARPSYNC.COLLECTIVE R15, `(.L_x_2201) ;  /* 0x000000000f087348 */ /* 0x000fea0003c00000 */
[----:B------:R0:W1:Y:S02]  /*27e00*/  SHFL.IDX P6, R14, R13, R12, R11 ;  /* 0x0000000c0d0e7389 */ /* 0x00006400000c000b */
[----:B01----:R-:W-:Y:S01]  /*27e10*/  ENDCOLLECTIVE ;  /* 0x000000000000791b */ /* 0x003fe20003800000 */
.L_x_2201:
[----:B------:R-:W-:Y:S05]  /*27e20*/  BRA `(.L_x_2202) ;  /* 0xfffffe4400487947 */ /* 0x000fea000383ffff */
.L_x_1848:
[----:B------:R-:W-:Y:S01]  /*27e30*/  BSSY B1, `(.L_x_2203) ;  /* 0x0000008000017945 */ /* 0x000fe20003800000 */
[----:B------:R-:W-:Y:S02]  /*27e40*/  IMAD.MOV.U32 R13, RZ, RZ, R35 ;  /* 0x000000ffff0d7224 */ /* 0x000fe400078e0023 */
[----:B------:R-:W-:Y:S02]  /*27e50*/  IMAD.MOV.U32 R12, RZ, RZ, 0x2 ;  /* 0x00000002ff0c7424 */ /* 0x000fe400078e00ff */
[----:B------:R-:W-:Y:S02]  /*27e60*/  IMAD.MOV.U32 R11, RZ, RZ, 0x181f ;  /* 0x0000181fff0b7424 */ /* 0x000fe400078e00ff */
[----:B-1----:R-:W-:-:S07]  /*27e70*/  IMAD.MOV.U32 R15, RZ, RZ, -0x1 ;  /* 0xffffffffff0f7424 */ /* 0x002fce00078e00ff */
[----:B----4-:R-:W-:Y:S05]  /*27e80*/  WARPSYNC.COLLECTIVE R15, `(.L_x_2204) ;  /* 0x000000000f087348 */ /* 0x010fea0003c00000 */
[----:B------:R0:W1:Y:S02]  /*27e90*/  SHFL.IDX P6, R14, R13, R12, R11 ;  /* 0x0000000c0d0e7389 */ /* 0x00006400000c000b */
[----:B01--4-:R-:W-:Y:S01]  /*27ea0*/  ENDCOLLECTIVE ;  /* 0x000000000000791b */ /* 0x013fe20003800000 */
.L_x_2204:
[----:B------:R-:W-:Y:S05]  /*27eb0*/  BSYNC B1 ;  /* 0x0000000000017941 */ /* 0x000fea0003800000 */
.L_x_2203:
[----:B------:R-:W-:Y:S01]  /*27ec0*/  MOV R13, R32 ;  /* 0x00000020000d7202 */ /* 0x000fe20000000f00 */
[----:B------:R-:W-:Y:S02]  /*27ed0*/  IMAD.MOV.U32 R12, RZ, RZ, 0x2 ;  /* 0x00000002ff0c7424 */ /* 0x000fe400078e00ff */
[----:B------:R-:W-:Y:S02]  /*27ee0*/  IMAD.MOV.U32 R11, RZ, RZ, 0x181f ;  /* 0x0000181fff0b7424 */ /* 0x000fe400078e00ff */
[----:B------:R-:W-:Y:S02]  /*27ef0*/  IMAD.MOV.U32 R15, RZ, RZ, -0x1 ;  /* 0xffffffffff0f7424 */ /* 0x000fe400078e00ff */
[----:B------:R-:W-:Y:S02]  /*27f00*/  IMAD.MOV.U32 R0, RZ, RZ, R14 ;  /* 0x000000ffff007224 */ /* 0x000fe400078e000e */
[----:B------:R-:W-:-:S07]  /*27f10*/  VIADD R10, R54, 0x40 ;  /* 0x00000040360a7836 */ /* 0x000fce0000000000 */
[----:B------:R-:W-:Y:S05]  /*27f20*/  WARPSYNC.COLLECTIVE R15, `(.L_x_2205) ;  /* 0x000000000f087348 */ /* 0x000fea0003c00000 */
[----:B------:R0:W1:Y:S02]  /*27f30*/  SHFL.IDX P6, R14, R13, R12, R11 ;  /* 0x0000000c0d0e7389 */ /* 0x00006400000c000b */
[----:B01----:R-:W-:Y:S01]  /*27f40*/  ENDCOLLECTIVE ;  /* 0x000000000000791b */ /* 0x003fe20003800000 */
.L_x_2205:
        /* <DEDUP_REMOVED lines=8> */
.L_x_2206:
[----:B------:R-:W-:-:S05]  /*27fd0*/  @!P1 IADD3 R8, P2, R8, R31, RZ ;  /* 0x0000001f08089210 */ /* 0x000fca0007f5e0ff */
[----:B------:R-:W-:Y:S02]  /*27fe0*/  @!P1 IMAD.X R9, R0, 0x1, R29, P2 ;  /* 0x0000000100099824 */ /* 0x000fe400010e061d */
[----:B------:R-:W-:Y:S02]  /*27ff0*/  IMAD.MOV.U32 R13, RZ, RZ, R34 ;  /* 0x000000ffff0d7224 */ /* 0x000fe400078e0022 */
[----:B------:R-:W-:-:S07]  /*28000*/  IMAD.MOV.U32 R28, RZ, RZ, R14 ;  /* 0x000000ffff1c7224 */ /* 0x000fce00078e000e */
[----:B------:R-:W-:Y:S05]  /*28010*/  WARPSYNC.COLLECTIVE R15, `(.L_x_2207) ;  /* 0x000000000f087348 */ /* 0x000fea0003c00000 */
[----:B------:R0:W1:Y:S02]  /*28020*/  SHFL.IDX P6, R14, R13, R12, R11 ;  /* 0x0000000c0d0e7389 */ /* 0x00006400000c000b */
[----:B01----:R-:W-:Y:S01]  /*28030*/  ENDCOLLECTIVE ;  /* 0x000000000000791b */ /* 0x003fe20003800000 */
.L_x_2207:
[----:B------:R-:W2:Y:S01]  /*28040*/  @!P1 LD.E.128 R8, desc[UR52][R8.64] ;  /* 0x0000003408089980 */ /* 0x000ea2000c101d00 */
[----:B------:R-:W-:-:S05]  /*28050*/  @!P1 IADD3 R14, P2, R14, R31, RZ ;  /* 0x0000001f0e0e9210 */ /* 0x000fca0007f5e0ff */
[----:B------:R-:W-:-:S04]  /*28060*/  @!P1 IMAD.X R29, R28, 0x1, R29, P2 ;  /* 0x000000011c1d9824 */ /* 0x000fc800010e061d */
[----:B------:R-:W-:-:S05]  /*28070*/  @!P1 IMAD.MOV.U32 R15, RZ, RZ, R29 ;  /* 0x000000ffff0f9224 */ /* 0x000fca00078e001d */
[----:B------:R0:W5:Y:S01]  /*28080*/  @!P1 LD.E.128 R28, desc[UR52][R14.64] ;  /* 0x000000340e1c9980 */ /* 0x000162000c101d00 */
[----:B------:R-:W-:Y:S02]  /*28090*/  CS2R R44, SRZ ;  /* 0x00000000002c7805 */ /* 0x000fe4000001ff00 */
[----:B------:R-:W-:Y:S01]  /*280a0*/  CS2R R46, SRZ ;  /* 0x00000000002e7805 */ /* 0x000fe2000001ff00 */
[----:B------:R-:W-:Y:S01]  /*280b0*/  IMAD.MOV.U32 R13, RZ, RZ, R35 ;  /* 0x000000ffff0d7224 */ /* 0x000fe200078e0023 */
[----:B------:R-:W-:Y:S02]  /*280c0*/  CS2R R40, SRZ ;  /* 0x0000000000287805 */ /* 0x000fe4000001ff00 */
[----:B------:R-:W-:Y:S01]  /*280d0*/  CS2R R42, SRZ ;  /* 0x00000000002a7805 */ /* 0x000fe2000001ff00 */
[----:B0-----:R-:W-:Y:S02]  /*280e0*/  IMAD.MOV.U32 R15, RZ, RZ, -0x1 ;  /* 0xffffffffff0f7424 */ /* 0x001fe400078e00ff */
[----:B--2---:R-:W-:Y:S01]  /*280f0*/  @!P1 IMAD.MOV.U32 R44, RZ, RZ, R8 ;  /* 0x000000ffff2c9224 */ /* 0x004fe200078e0008 */
[----:B------:R-:W-:Y:S01]  /*28100*/  @!P1 MOV R47, R11 ;  /* 0x0000000b002f9202 */ /* 0x000fe20000000f00 */
[----:B------:R-:W-:-:S02]  /*28110*/  @!P1 IMAD.MOV.U32 R45, RZ, RZ, R9 ;  /* 0x000000ffff2d9224 */ /* 0x000fc400078e0009 */
[----:B------:R-:W-:Y:S02]  /*28120*/  IMAD.MOV.U32 R0, RZ, RZ, R44 ;  /* 0x000000ffff007224 */ /* 0x000fe400078e002c */
[----:B------:R-:W-:Y:S02]  /*28130*/  IMAD.MOV.U32 R12, RZ, RZ, R45 ;  /* 0x000000ffff0c7224 */ /* 0x000fe400078e002d */
[----:B------:R-:W-:Y:S02]  /*28140*/  IMAD.MOV.U32 R11, RZ, RZ, 0x181f ;  /* 0x0000181fff0b7424 */ /* 0x000fe400078e00ff */
[----:B------:R-:W-:Y:S01]  /*28150*/  @!P1 IMAD.MOV.U32 R46, RZ, RZ, R10 ;  /* 0x000000ffff2e9224 */ /* 0x000fe200078e000a */
[----:B------:R-:W-:Y:S01]  /*28160*/  PRMT R59, R0, 0x5410, R12 ;  /* 0x00005410003b7816 */ /* 0x000fe2000000000c */
[----:B------:R-:W-:Y:S02]  /*28170*/  IMAD.MOV.U32 R12, RZ, RZ, 0x3 ;  /* 0x00000003ff0c7424 */ /* 0x000fe400078e00ff */
[----:B------:R-:W-:-:S02]  /*28180*/  IMAD.MOV.U32 R8, RZ, RZ, R46 ;  /* 0x000000ffff087224 */ /* 0x000fc400078e002e */
[----:B------:R-:W-:-:S07]  /*28190*/  IMAD.MOV.U32 R9, RZ, RZ, R47 ;  /* 0x000000ffff097224 */ /* 0x000fce00078e002f */
[----:B-----5:R-:W-:Y:S05]  /*281a0*/  WARPSYNC.COLLECTIVE R15, `(.L_x_2208) ;  /* 0x000000000f087348 */ /* 0x020fea0003c00000 */
[----:B------:R0:W1:Y:S02]  /*281b0*/  SHFL.IDX P6, R14, R13, R12, R11 ;  /* 0x0000000c0d0e7389 */ /* 0x00006400000c000b */
[----:B01---5:R-:W-:Y:S01]  /*281c0*/  ENDCOLLECTIVE ;  /* 0x000000000000791b */ /* 0x023fe20003800000 */
.L_x_2208:
[----:B------:R-:W-:Y:S01]  /*281d0*/  PRMT R52, R8, 0x5410, R9 ;  /* 0x0000541008347816 */ /* 0x000fe20000000009 */
[----:B------:R-:W-:Y:S02]  /*281e0*/  @!P1 IMAD.MOV.U32 R40, RZ, RZ, R28 ;  /* 0x000000ffff289224 */ /* 0x000fe400078e001c */
[----:B------:R-:W-:Y:S02]  /*281f0*/  @!P1 IMAD.MOV.U32 R41, RZ, RZ, R29 ;  /* 0x000000ffff299224 */ /* 0x000fe400078e001d */
[----:B------:R-:W-:Y:S01]  /*28200*/  @!P1 IMAD.MOV.U32 R42, RZ, RZ, R30 ;  /* 0x000000ffff2a9224 */ /* 0x000fe200078e001e */
[----:B------:R-:W-:Y:S01]  /*28210*/  MOV R8, R40 ;  /* 0x0000002800087202 */ /* 0x000fe20000000f00 */
[----:B------:R-:W-:Y:S02]  /*28220*/  @!P1 IMAD.MOV.U32 R43, RZ, RZ, R31 ;  /* 0x000000ffff2b9224 */ /* 0x000fe400078e001f */
[----:B------:R-:W-:Y:S02]  /*28230*/  IMAD.MOV.U32 R13, RZ, RZ, R32 ;  /* 0x000000ffff0d7224 */ /* 0x000fe400078e0020 */
[----:B------:R-:W-:-:S02]  /*28240*/  IMAD.MOV.U32 R9, RZ, RZ, R41 ;  /* 0x000000ffff097224 */ /* 0x000fc400078e0029 */
[----:B------:R-:W-:-:S03]  /*28250*/  IMAD.MOV.U32 R10, RZ, RZ, R42 ;  /* 0x000000ffff0a7224 */ /* 0x000fc600078e002a */
[----:B------:R-:W-:Y:S02]  /*28260*/  PRMT R62, R8, 0x5410, R9 ;  /* 0x00005410083e7816 */ /* 0x000fe40000000009 */
[----:B------:R-:W-:Y:S01]  /*28270*/  CS2R R8, SRZ ;  /* 0x0000000000087805 */ /* 0x000fe2000001ff00 */
[----:B------:R-:W-:-:S07]  /*28280*/  IMAD.MOV.U32 R0, RZ, RZ, R14 ;  /* 0x000000ffff007224 */ /* 0x000fce00078e000e */
[----:B------:R-:W-:Y:S05]  /*28290*/  WARPSYNC.COLLECTIVE R15, `(.L_x_2209) ;  /* 0x000000000f087348 */ /* 0x000fea0003c00000 */
[----:B------:R0:W1:Y:S02]  /*282a0*/  SHFL.IDX P6, R14, R13, R12, R11 ;  /* 0x0000000c0d0e7389 */ /* 0x00006400000c000b */
[----:B01----:R-:W-:Y:S01]  /*282b0*/  ENDCOLLECTIVE ;  /* 0x000000000000791b */ /* 0x003fe20003800000 */
.L_x_2209:
[----:B------:R-:W-:Y:S02]  /*282c0*/  IMAD.MOV.U32 R13, RZ, RZ, R33 ;  /* 0x000000ffff0d7224 */ /* 0x000fe400078e0021 */
[----:B------:R-:W-:-:S07]  /*282d0*/  IMAD.MOV.U32 R32, RZ, RZ, R14 ;  /* 0x000000ffff207224 */ /* 0x000fce00078e000e */
[----:B------:R-:W-:Y:S05]  /*282e0*/  WARPSYNC.COLLECTIVE R15, `(.L_x_2210) ;  /* 0x000000000f087348 */ /* 0x000fea0003c00000 */
[----:B------:R0:W1:Y:S02]  /*282f0*/  SHFL.IDX P6, R14, R13, R12, R11 ;  /* 0x0000000c0d0e7389 */ /* 0x00006400000c000b */
[----:B01----:R-:W-:Y:S01]  /*28300*/  ENDCOLLECTIVE ;  /* 0x000000000000791b */ /* 0x003fe20003800000 */
.L_x_2210:
[----:B------:R-:W-:Y:S01]  /*28310*/  IMAD.MOV.U32 R13, RZ, RZ, R34 ;  /* 0x000000ffff0d7224 */ /* 0x000fe200078e0022 */
[----:B------:R-:W-:-:S07]  /*28320*/  MOV R33, R14 ;  /* 0x0000000e00217202 */ /* 0x000fce0000000f00 */
[----:B------:R-:W-:Y:S05]  /*28330*/  WARPSYNC.COLLECTIVE R15, `(.L_x_2211) ;  /* 0x000000000f087348 */ /* 0x000fea0003c00000 */
[----:B------:R0:W1:Y:S02]  /*28340*/  SHFL.IDX P6, R14, R13, R12, R11 ;  /* 0x0000000c0d0e7389 */ /* 0x00006400000c000b */
[----:B01----:R-:W-:Y:S01]  /*28350*/  ENDCOLLECTIVE ;  /* 0x000000000000791b */ /* 0x003fe20003800000 */
.L_x_2211:
[----:B------:R-:W-:-:S05]  /*28360*/  IMAD.MOV.U32 R11, RZ, RZ, R43 ;  /* 0x000000ffff0b7224 */ /* 0x000fca00078e002b */
[----:B------:R-:W-:Y:S01]  /*28370*/  PRMT R63, R10, 0x5410, R11 ;  /* 0x000054100a3f7816 */ /* 0x000fe2000000000b */
[----:B------:R-:W-:Y:S01]  /*28380*/  IMAD.MOV.U32 R34, RZ, RZ, R14 ;  /* 0x000000ffff227224 */ /* 0x000fe200078e000e */
[----:B------:R-:W-:Y:S06]  /*28390*/  BRA `(.L_x_2212) ;  /* 0xfffffe4400247947 */ /* 0x000fec000383ffff */
.L_x_1852:
[----:B0-----:R0:W1:Y:S02]  /*283a0*/  SYNCS.PHASECHK.TRANS64.TRYWAIT P4, [R18+URZ+0x28800], R29 ;  /* 0x0288001d120075a7 */ /* 0x001064000808017f */
[----:B-1----:R-:W-:Y:S05]  /*283b0*/  @!P4 NANOSLEEP.SYNCS 0x989680 ;  /* 0x009896800000c95d */ /* 0x002fea0003900000 */
[----:B------:R-:W1:Y:S02]  /*283c0*/  @!P4 SYNCS.PHASECHK.TRANS64 P4, [R18+URZ+0x28800], R29 ;  /* 0x0288001d1200c5a7 */ /* 0x000e64000808007f */
[----:B-1----:R-:W-:Y:S05]  /*283d0*/  @!P4 BRA `(.L_x_1852) ;  /* 0xfffffffc00f0c947 */ /* 0x002fea000383ffff */
[----:B------:R-:W-:Y:S05]  /*283e0*/  BRA `(.L_x_2213) ;  /* 0xfffffe4400cc7947 */ /* 0x000fea000383ffff */
.L_x_1862:
[----:B-1----:R1:W2:Y:S02]  /*283f0*/  SYNCS.PHASECHK.TRANS64.TRYWAIT P1, [R8+URZ+0x28830], R3 ;  /* 0x02883003080075a7 */ /* 0x0022a4000802017f */
[----:B--2---:R-:W-:Y:S05]  /*28400*/  @!P1 NANOSLEEP.SYNCS 0x989680 ;  /* 0x009896800000995d */ /* 0x004fea0003900000 */
[----:B------:R-:W2:Y:S02]  /*28410*/  @!P1 SYNCS.PHASECHK.TRANS64 P1, [R8+URZ+0x28830], R3 ;  /* 0x02883003080095a7 */ /* 0x000ea4000802007f */
[----:B--2---:R-:W-:Y:S05]  /*28420*/  @!P1 BRA `(.L_x_1862) ;  /* 0xfffffffc00f09947 */ /* 0x004fea000383ffff */
[----:B------:R-:W-:Y:S05]  /*28430*/  BRA `(.L_x_1861) ;  /* 0xfffffe6000507947 */ /* 0x000fea000383ffff */
.L_x_1881:
[----:B-1----:R1:W2:Y:S02]  /*28440*/  SYNCS.PHASECHK.TRANS64.TRYWAIT P4, [R25+URZ+0x28830], R24 ;  /* 0x02883018190075a7 */ /* 0x0022a4000808017f */
[----:B--2---:R-:W-:Y:S05]  /*28450*/  @!P4 NANOSLEEP.SYNCS 0x989680 ;  /* 0x009896800000c95d */ /* 0x004fea0003900000 */
[----:B------:R-:W2:Y:S02]  /*28460*/  @!P4 SYNCS.PHASECHK.TRANS64 P4, [R25+URZ+0x28830], R24 ;  /* 0x028830181900c5a7 */ /* 0x000ea4000808007f */
[----:B--2---:R-:W-:Y:S05]  /*28470*/  @!P4 BRA `(.L_x_1881) ;  /* 0xfffffffc00f0c947 */ /* 0x004fea000383ffff */
[----:B------:R-:W-:Y:S05]  /*28480*/  BRA `(.L_x_1880) ;  /* 0xfffffe9400487947 */ /* 0x000fea000383ffff */
.L_x_1885:
[----:B-1----:R1:W2:Y:S02]  /*28490*/  SYNCS.PHASECHK.TRANS64.TRYWAIT P3, [R206+URZ+0x28850], R187 ;  /* 0x028850bbce0075a7 */ /* 0x0022a4000806017f */
[----:B--2---:R-:W-:Y:S05]  /*284a0*/  @!P3 NANOSLEEP.SYNCS 0x989680 ;  /* 0x009896800000b95d */ /* 0x004fea0003900000 */
[----:B------:R-:W2:Y:S02]  /*284b0*/  @!P3 SYNCS.PHASECHK.TRANS64 P3, [R206+URZ+0x28850], R187 ;  /* 0x028850bbce00b5a7 */ /* 0x000ea4000806007f */
[----:B--2---:R-:W-:Y:S05]  /*284c0*/  @!P3 BRA `(.L_x_1885) ;  /* 0xfffffffc00f0b947 */ /* 0x004fea000383ffff */
[----:B------:R-:W-:Y:S05]  /*284d0*/  BRA `(.L_x_1882) ;  /* 0xfffffe9800887947 */ /* 0x000fea000383ffff */
.L_x_1906:
[----:B-1----:R1:W2:Y:S02]  /*284e0*/  SYNCS.PHASECHK.TRANS64.TRYWAIT P2, [R3+URZ+0x28830], R0 ;  /* 0x02883000030075a7 */ /* 0x0022a4000804017f */
[----:B--2---:R-:W-:Y:S05]  /*284f0*/  @!P2 NANOSLEEP.SYNCS 0x989680 ;  /* 0x009896800000a95d */ /* 0x004fea0003900000 */
[----:B------:R-:W2:Y:S02]  /*28500*/  @!P2 SYNCS.PHASECHK.TRANS64 P2, [R3+URZ+0x28830], R0 ;  /* 0x028830000300a5a7 */ /* 0x000ea4000804007f */
[----:B--2---:R-:W-:Y:S05]  /*28510*/  @!P2 BRA `(.L_x_1906) ;  /* 0xfffffffc00f0a947 */ /* 0x004fea000383ffff */
[----:B------:R-:W-:Y:S05]  /*28520*/  BRA `(.L_x_1905) ;  /* 0xfffffec800b47947 */ /* 0x000fea000383ffff */
.L_x_1910:
[----:B-1----:R1:W2:Y:S02]  /*28530*/  SYNCS.PHASECHK.TRANS64.TRYWAIT P1, [R3+URZ+0x28850], R0 ;  /* 0x02885000030075a7 */ /* 0x0022a4000802017f */
[----:B--2---:R-:W-:Y:S05]  /*28540*/  @!P1 NANOSLEEP.SYNCS 0x989680 ;  /* 0x009896800000995d */ /* 0x004fea0003900000 */
[----:B------:R-:W2:Y:S02]  /*28550*/  @!P1 SYNCS.PHASECHK.TRANS64 P1, [R3+URZ+0x28850], R0 ;  /* 0x02885000030095a7 */ /* 0x000ea4000802007f */
[----:B--2---:R-:W-:Y:S05]  /*28560*/  @!P1 BRA `(.L_x_1910) ;  /* 0xfffffffc00f09947 */ /* 0x004fea000383ffff */
[----:B------:R-:W-:Y:S05]  /*28570*/  BRA `(.L_x_1907) ;  /* 0xfffffed000007947 */ /* 0x000fea000383ffff */
.L_x_1919:
[----:B-1----:R1:W2:Y:S02]  /*28580*/  SYNCS.PHASECHK.TRANS64.TRYWAIT P2, [R3+URZ+0x28830], R0 ;  /* 0x02883000030075a7 */ /* 0x0022a4000804017f */
[----:B--2---:R-:W-:Y:S05]  /*28590*/  @!P2 NANOSLEEP.SYNCS 0x989680 ;  /* 0x009896800000a95d */ /* 0x004fea0003900000 */
[----:B------:R-:W2:Y:S02]  /*285a0*/  @!P2 SYNCS.PHASECHK.TRANS64 P2, [R3+URZ+0x28830], R0 ;  /* 0x028830000300a5a7 */ /* 0x000ea4000804007f */
[----:B--2---:R-:W-:Y:S05]  /*285b0*/  @!P2 BRA `(.L_x_1919) ;  /* 0xfffffffc00f0a947 */ /* 0x004fea000383ffff */
[----:B------:R-:W-:Y:S05]  /*285c0*/  BRA `(.L_x_1918) ;  /* 0xfffffeec00707947 */ /* 0x000fea000383ffff */
.L_x_1923:
[----:B-1----:R1:W2:Y:S02]  /*285d0*/  SYNCS.PHASECHK.TRANS64.TRYWAIT P1, [R3+URZ+0x28850], R0 ;  /* 0x02885000030075a7 */ /* 0x0022a4000802017f */
[----:B--2---:R-:W-:Y:S05]  /*285e0*/  @!P1 NANOSLEEP.SYNCS 0x989680 ;  /* 0x009896800000995d */ /* 0x004fea0003900000 */
[----:B------:R-:W2:Y:S02]  /*285f0*/  @!P1 SYNCS.PHASECHK.TRANS64 P1, [R3+URZ+0x28850], R0 ;  /* 0x02885000030095a7 */ /* 0x000ea4000802007f */
[----:B--2---:R-:W-:Y:S05]  /*28600*/  @!P1 BRA `(.L_x_1923) ;  /* 0xfffffffc00f09947 */ /* 0x004fea000383ffff */
[----:B------:R-:W-:Y:S05]  /*28610*/  BRA `(.L_x_1920) ;  /* 0xfffffef000bc7947 */ /* 0x000fea000383ffff */
.L_x_1938:
[----:B-1----:R1:W2:Y:S02]  /*28620*/  SYNCS.PHASECHK.TRANS64.TRYWAIT P1, [R11+URZ+0x28850], R4 ;  /* 0x028850040b0075a7 */ /* 0x0022a4000802017f */
[----:B--2---:R-:W-:Y:S05]  /*28630*/  @!P1 NANOSLEEP.SYNCS 0x989680 ;  /* 0x009896800000995d */ /* 0x004fea0003900000 */
[----:B------:R-:W2:Y:S02]  /*28640*/  @!P1 SYNCS.PHASECHK.TRANS64 P1, [R11+URZ+0x28850], R4 ;  /* 0x028850040b0095a7 */ /* 0x000ea4000802007f */
[----:B--2---:R-:W-:Y:S05]  /*28650*/  @!P1 BRA `(.L_x_1938) ;  /* 0xfffffffc00f09947 */ /* 0x004fea000383ffff */
[----:B------:R-:W-:Y:S05]  /*28660*/  BRA `(.L_x_1937) ;  /* 0xffffff20001c7947 */ /* 0x000fea000383ffff */
.L_x_1944:
[----:B------:R-:W-:Y:S02]  /*28670*/  IMAD.MOV.U32 R13, RZ, RZ, R8 ;  /* 0x000000ffff0d7224 */ /* 0x000fe400078e0008 */
[----:B------:R-:W-:Y:S02]  /*28680*/  IMAD.MOV.U32 R12, RZ, RZ, RZ ;  /* 0x000000ffff0c7224 */ /* 0x000fe400078e00ff */
[----:B------:R-:W-:Y:S02]  /*28690*/  IMAD.MOV.U32 R11, RZ, RZ, 0x181f ;  /* 0x0000181fff0b7424 */ /* 0x000fe400078e00ff */
[----:B------:R-:W-:-:S07]  /*286a0*/  IMAD.MOV.U32 R15, RZ, RZ, -0x1 ;  /* 0xffffffffff0f7424 */ /* 0x000fce00078e00ff */
[----:B-----5:R-:W-:Y:S05]  /*286b0*/  WARPSYNC.COLLECTIVE R15, `(.L_x_2214) ;  /* 0x000000000f087348 */ /* 0x020fea0003c00000 */
[----:B------:R0:W1:Y:S02]  /*286c0*/  SHFL.IDX P6, R14, R13, R12, R11 ;  /* 0x0000000c0d0e7389 */ /* 0x00006400000c000b */
[----:B01---5:R-:W-:Y:S01]  /*286d0*/  ENDCOLLECTIVE ;  /* 0x000000000000791b */ /* 0x023fe20003800000 */
.L_x_2214:
[----:B------:R-:W-:Y:S01]  /*286e0*/  MOV R13, R0 ;  /* 0x00000000000d7202 */ /* 0x000fe20000000f00 */
[----:B------:R-:W-:-:S07]  /*286f0*/  IMAD.MOV.U32 R3, RZ, RZ, R14 ;  /* 0x000000ffff037224 */ /* 0x000fce00078e000e */
[----:B------:R-:W-:Y:S05]  /*28700*/  WARPSYNC.COLLECTIVE R15, `(.L_x_2215) ;  /* 0x000000000f087348 */ /* 0x000fea0003c00000 */
[----:B------:R0:W1:Y:S02]  /*28710*/  SHFL.IDX P6, R14, R13, R12, R11 ;  /* 0x0000000c0d0e7389 */ /* 0x00006400000c000b */
[----:B01----:R-:W-:Y:S01]  /*28720*/  ENDCOLLECTIVE ;  /* 0x000000000000791b */ /* 0x003fe20003800000 */
.L_x_2215:
[----:B------:R-:W-:Y:S05]  /*28730*/  BRA `(.L_x_2216) ;  /* 0xffffff3800fc7947 */ /* 0x000fea000383ffff */
.L_x_1947:
[----:B------:R-:W-:Y:S01]  /*28740*/  BSSY B1, `(.L_x_2217) ;  /* 0x0000008000017945 */ /* 0x000fe20003800000 */
[----:B------:R-:W-:Y:S02]  /*28750*/  IMAD.MOV.U32 R13, RZ, RZ, R8 ;  /* 0x000000ffff0d7224 */ /* 0x000fe400078e0008 */
[----:B------:R-:W-:Y:S02]  /*28760*/  IMAD.MOV.U32 R12, RZ, RZ, 0x1 ;  /* 0x00000001ff0c7424 */ /* 0x000fe400078e00ff */
[----:B---3--:R-:W-:Y:S02]  /*28770*/  IMAD.MOV.U32 R11, RZ, RZ, 0x181f ;  /* 0x0000181fff0b7424 */ /* 0x008fe400078e00ff */
[----:B------:R-:W-:-:S07]  /*28780*/  IMAD.MOV.U32 R15, RZ, RZ, -0x1 ;  /* 0xffffffffff0f7424 */ /* 0x000fce00078e00ff */
[----:B012--5:R-:W-:Y:S05]  /*28790*/  WARPSYNC.COLLECTIVE R15, `(.L_x_2218) ;  /* 0x000000000f087348 */ /* 0x027fea0003c00000 */
[----:B--2---:R2:W3:Y:S02]  /*287a0*/  SHFL.IDX P6, R14, R13, R12, R11 ;  /* 0x0000000c0d0e7389 */ /* 0x0044e400000c000b */
[----:B0123-5:R-:W-:Y:S01]  /*287b0*/  ENDCOLLECTIVE ;  /* 0x000000000000791b */ /* 0x02ffe20003800000 */
.L_x_2218:
[----:B------:R-:W-:Y:S05]  /*287c0*/  BSYNC B1 ;  /* 0x0000000000017941 */ /* 0x000fea0003800000 */
.L_x_2217:
        /* <DEDUP_REMOVED lines=8> */
.L_x_2219:
[----:B------:R-:W-:Y:S05]  /*28850*/  BRA `(.L_x_2220) ;  /* 0xffffff3800f87947 */ /* 0x000fea000383ffff */
.L_x_1950:
[----:B------:R-:W-:Y:S01]  /*28860*/  BSSY B1, `(.L_x_2221) ;  /* 0x0000008000017945 */ /* 0x000fe20003800000 */
[----:B------:R-:W-:Y:S02]  /*28870*/  IMAD.MOV.U32 R13, RZ, RZ, R8 ;  /* 0x000000ffff0d7224 */ /* 0x000fe400078e0008 */
[----:B------:R-:W-:Y:S02]  /*28880*/  IMAD.MOV.U32 R12, RZ, RZ, 0x2 ;  /* 0x00000002ff0c7424 */ /* 0x000fe400078e00ff */
[----:B------:R-:W-:Y:S02]  /*28890*/  IMAD.MOV.U32 R11, RZ, RZ, 0x181f ;  /* 0x0000181fff0b7424 */ /* 0x000fe400078e00ff */
[----:B---3--:R-:W-:-:S07]  /*288a0*/  IMAD.MOV.U32 R15, RZ, RZ, -0x1 ;  /* 0xffffffffff0f7424 */ /* 0x008fce00078e00ff */
[----:B012-4-:R-:W-:Y:S05]  /*288b0*/  WARPSYNC.COLLECTIVE R15, `(.L_x_2222) ;  /* 0x000000000f087348 */ /* 0x017fea0003c00000 */
[----:B--2---:R2:W3:Y:S02]  /*288c0*/  SHFL.IDX P6, R14, R13, R12, R11 ;  /* 0x0000000c0d0e7389 */ /* 0x0044e400000c000b */
[----:B01234-:R-:W-:Y:S01]  /*288d0*/  ENDCOLLECTIVE ;  /* 0x000000000000791b */ /* 0x01ffe20003800000 */
.L_x_2222:
[----:B------:R-:W-:Y:S05]  /*288e0*/  BSYNC B1 ;  /* 0x0000000000017941 */ /* 0x000fea0003800000 */
.L_x_2221:
        /* <DEDUP_REMOVED lines=8> */
.L_x_2223:
[----:B------:R-:W-:Y:S05]  /*28970*/  BRA `(.L_x_2224) ;  /* 0xffffff3800f87947 */ /* 0x000fea000383ffff */
.L_x_1953:
        /* <DEDUP_REMOVED lines=8> */
.L_x_2226:
[----:B------:R-:W-:Y:S05]  /*28a00*/  BSYNC B1 ;  /* 0x0000000000017941 */ /* 0x000fea0003800000 */
.L_x_2225:
        /* <DEDUP_REMOVED lines=8> */
.L_x_2227:
[----:B------:R-:W-:Y:S05]  /*28a90*/  BRA `(.L_x_2228) ;  /* 0xffffff3800f87947 */ /* 0x000fea000383ffff */
.L_x_1955:
[----:B------:R-:W-:Y:S02]  /*28aa0*/  IMAD.MOV.U32 R13, RZ, RZ, R4 ;  /* 0x000000ffff0d7224 */ /* 0x000fe400078e0004 */
[----:B------:R-:W-:Y:S02]  /*28ab0*/  IMAD.MOV.U32 R12, RZ, RZ, RZ ;  /* 0x000000ffff0c7224 */ /* 0x000fe400078e00ff */
[----:B------:R-:W-:Y:S02]  /*28ac0*/  IMAD.MOV.U32 R11, RZ, RZ, 0x1c1f ;  /* 0x00001c1fff0b7424 */ /* 0x000fe400078e00ff */
[----:B------:R-:W-:-:S07]  /*28ad0*/  IMAD.MOV.U32 R15, RZ, RZ, -0x1 ;  /* 0xffffffffff0f7424 */ /* 0x000fce00078e00ff */
[----:B------:R-:W-:Y:S05]  /*28ae0*/  WARPSYNC.COLLECTIVE R15, `(.L_x_2229) ;  /* 0x000000000f087348 */ /* 0x000fea0003c00000 */
[----:B------:R0:W1:Y:S02]  /*28af0*/  SHFL.IDX P6, R14, R13, R12, R11 ;  /* 0x0000000c0d0e7389 */ /* 0x00006400000c000b */
[----:B01----:R-:W-:Y:S01]  /*28b00*/  ENDCOLLECTIVE ;  /* 0x000000000000791b */ /* 0x003fe20003800000 */
.L_x_2229:
[----:B------:R-:W-:Y:S02]  /*28b10*/  IMAD.MOV.U32 R13, RZ, RZ, R3 ;  /* 0x000000ffff0d7224 */ /* 0x000fe400078e0003 */
[----:B------:R-:W-:-:S07]  /*28b20*/  IMAD.MOV.U32 R0, RZ, RZ, R14 ;  /* 0x000000ffff007224 */ /* 0x000fce00078e000e */
[----:B------:R-:W-:Y:S05]  /*28b30*/  WARPSYNC.COLLECTIVE R15, `(.L_x_2230) ;  /* 0x000000000f087348 */ /* 0x000fea0003c00000 */
[----:B------:R0:W1:Y:S02]  /*28b40*/  SHFL.IDX P6, R14, R13, R12, R11 ;  /* 0x0000000c0d0e7389 */ /* 0x00006400000c000b */
[----:B01----:R-:W-:Y:S01]  /*28b50*/  ENDCOLLECTIVE ;  /* 0x000000000000791b */ /* 0x003fe20003800000 */
.L_x_2230:
[----:B------:R-:W-:Y:S05]  /*28b60*/  BRA `(.L_x_2231) ;  /* 0xffffff3c00f47947 */ /* 0x000fea000383ffff */
.L_x_1958:
[----:B------:R-:W-:Y:S01]  /*28b70*/  BSSY B1, `(.L_x_2232) ;  /* 0x0000008000017945 */ /* 0x000fe20003800000 */
[----:B0-----:R-:W-:Y:S01]  /*28b80*/  IMAD.MOV.U32 R13, RZ, RZ, R4 ;  /* 0x000000ffff0d7224 */ /* 0x001fe200078e0004 */
[----:B------:R-:W-:Y:S01]  /*28b90*/  MOV R11, 0x1c1f ;  /* 0x00001c1f000b7802 */ /* 0x000fe20000000f00 */
[----:B------:R-:W-:Y:S02]  /*28ba0*/  IMAD.MOV.U32 R12, RZ, RZ, 0x1 ;  /* 0x00000001ff0c7424 */ /* 0x000fe400078e00ff */
[----:B------:R-:W-:-:S07]  /*28bb0*/  IMAD.MOV.U32 R15, RZ, RZ, -0x1 ;  /* 0xffffffffff0f7424 */ /* 0x000fce00078e00ff */
[----:B-12---:R-:W-:Y:S05]  /*28bc0*/  WARPSYNC.COLLECTIVE R15, `(.L_x_2233) ;  /* 0x000000000f087348 */ /* 0x006fea0003c00000 */
[----:B--2---:R0:W2:Y:S02]  /*28bd0*/  SHFL.IDX P6, R14, R13, R12, R11 ;  /* 0x0000000c0d0e7389 */ /* 0x0040a400000c000b */
[----:B012---:R-:W-:Y:S01]  /*28be0*/  ENDCOLLECTIVE ;  /* 0x000000000000791b */ /* 0x007fe20003800000 */
.L_x_2233:
[----:B------:R-:W-:Y:S05]  /*28bf0*/  BSYNC B1 ;  /* 0x0000000000017941 */ /* 0x000fea0003800000 */
.L_x_2232:
        /* <DEDUP_REMOVED lines=8> */
.L_x_2234:
[----:B------:R-:W-:Y:S05]  /*28c80*/  BRA `(.L_x_2235) ;  /* 0xffffff4000fc7947 */ /* 0x000fea000383ffff */
.L_x_1962:
[----:B------:R-:W-:Y:S01]  /*28c90*/  IMAD.MOV.U32 R13, RZ, RZ, R4 ;  /* 0x000000ffff0d7224 */ /* 0x000fe200078e0004 */
[----:B------:R-:W-:Y:S01]  /*28ca0*/  MOV R11, 0x181f ;  /* 0x0000181f000b7802 */ /* 0x000fe20000000f00 */
[----:B------:R-:W-:Y:S02]  /*28cb0*/  IMAD.MOV.U32 R12, RZ, RZ, RZ ;  /* 0x000000ffff0c7224 */ /* 0x000fe400078e00ff */
[----:B------:R-:W-:-:S07]  /*28cc0*/  IMAD.MOV.U32 R15, RZ, RZ, -0x1 ;  /* 0xffffffffff0f7424 */ /* 0x000fce00078e00ff */
[----:B0--3--:R-:W-:Y:S05]  /*28cd0*/  WARPSYNC.COLLECTIVE R15, `(.L_x_2236) ;  /* 0x000000000f087348 */ /* 0x009fea0003c00000 */
[----:B------:R1:W2:Y:S02]  /*28ce0*/  SHFL.IDX P6, R14, R13, R12, R11 ;  /* 0x0000000c0d0e7389 */ /* 0x0002a400000c000b */
[----:B0123--:R-:W-:Y:S01]  /*28cf0*/  ENDCOLLECTIVE ;  /* 0x000000000000791b */ /* 0x00ffe20003800000 */
.L_x_2236:
[----:B------:R-:W-:Y:S02]  /*28d00*/  IMAD.MOV.U32 R13, RZ, RZ, R0 ;  /* 0x000000ffff0d7224 */ /* 0x000fe400078e0000 */
[----:B------:R-:W-:-:S07]  /*28d10*/  IMAD.MOV.U32 R3, RZ, RZ, R14 ;  /* 0x000000ffff037224 */ /* 0x000fce00078e000e */
[----:B------:R-:W-:Y:S05]  /*28d20*/  WARPSYNC.COLLECTIVE R15, `(.L_x_2237) ;  /* 0x000000000f087348 */ /* 0x000fea0003c00000 */
[----:B------:R0:W1:Y:S02]  /*28d30*/  SHFL.IDX P6, R14, R13, R12, R11 ;  /* 0x0000000c0d0e7389 */ /* 0x00006400000c000b */
[----:B01----:R-:W-:Y:S01]  /*28d40*/  ENDCOLLECTIVE ;  /* 0x000000000000791b */ /* 0x003fe20003800000 */
.L_x_2237:
[----:B------:R-:W-:Y:S05]  /*28d50*/  BRA `(.L_x_2238) ;  /* 0xffffff5000007947 */ /* 0x000fea000383ffff */
.L_x_1965:
[----:B------:R-:W-:Y:S01]  /*28d60*/  BSSY B1, `(.L_x_2239) ;  /* 0x0000008000017945 */ /* 0x000fe20003800000 */
[----:B------:R-:W-:Y:S02]  /*28d70*/  IMAD.MOV.U32 R13, RZ, RZ, R4 ;  /* 0x000000ffff0d7224 */ /* 0x000fe400078e0004 */
[----:B------:R-:W-:Y:S02]  /*28d80*/  IMAD.MOV.U32 R12, RZ, RZ, 0x1 ;  /* 0x00000001ff0c7424 */ /* 0x000fe400078e00ff */
[----:B------:R-:W-:Y:S02]  /*28d90*/  IMAD.MOV.U32 R11, RZ, RZ, 0x181f ;  /* 0x0000181fff0b7424 */ /* 0x000fe400078e00ff */
[----:B--2---:R-:W-:-:S07]  /*28da0*/  IMAD.MOV.U32 R15, RZ, RZ, -0x1 ;  /* 0xffffffffff0f7424 */ /* 0x004fce00078e00ff */
[----:B01-34-:R-:W-:Y:S05]  /*28db0*/  WARPSYNC.COLLECTIVE R15, `(.L_x_2240) ;  /* 0x000000000f087348 */ /* 0x01bfea0003c00000 */
[----:B----4-:R2:W4:Y:S02]  /*28dc0*/  SHFL.IDX P6, R14, R13, R12, R11 ;  /* 0x0000000c0d0e7389 */ /* 0x01052400000c000b */
[----:B01234-:R-:W-:Y:S01]  /*28dd0*/  ENDCOLLECTIVE ;  /* 0x000000000000791b */ /* 0x01ffe20003800000 */
.L_x_2240:
[----:B------:R-:W-:Y:S05]  /*28de0*/  BSYNC B1 ;  /* 0x0000000000017941 */ /* 0x000fea0003800000 */
.L_x_2239:
[----:B------:R-:W-:Y:S01]  /*28df0*/  MOV R13, R0 ;  /* 0x00000000000d7202 */ /* 0x000fe20000000f00 */
[----:B------:R-:W-:Y:S02]  /*28e00*/  IMAD.MOV.U32 R12, RZ, RZ, 0x1 ;  /* 0x00000001ff0c7424 */ /* 0x000fe400078e00ff */
[----:B------:R-:W-:Y:S02]  /*28e10*/  IMAD.MOV.U32 R11, RZ, RZ, 0x181f ;  /* 0x0000181fff0b7424 */ /* 0x000fe400078e00ff */
[----:B------:R-:W-:Y:S02]  /*28e20*/  IMAD.MOV.U32 R15, RZ, RZ, -0x1 ;  /* 0xffffffffff0f7424 */ /* 0x000fe400078e00ff */
[----:B------:R-:W-:-:S07]  /*28e30*/  IMAD.MOV.U32 R3, RZ, RZ, R14 ;  /* 0x000000ffff037224 */ /* 0x000fce00078e000e */
[----:B------:R-:W-:Y:S05]  /*28e40*/  WARPSYNC.COLLECTIVE R15, `(.L_x_2241) ;  /* 0x000000000f087348 */ /* 0x000fea0003c00000 */
[----:B------:R0:W1:Y:S02]  /*28e50*/  SHFL.IDX P6, R14, R13, R12, R11 ;  /* 0x0000000c0d0e7389 */ /* 0x00006400000c000b */
[----:B01----:R-:W-:Y:S01]  /*28e60*/  ENDCOLLECTIVE ;  /* 0x000000000000791b */ /* 0x003fe20003800000 */
.L_x_2241:
[----:B------:R-:W-:Y:S05]  /*28e70*/  BRA `(.L_x_2242) ;  /* 0xffffff5000007947 */ /* 0x000fea000383ffff */
.L_x_1968:
[----:B------:R-:W-:Y:S01]  /*28e80*/  BSSY B1, `(.L_x_2243) ;  /* 0x0000008000017945 */ /* 0x000fe20003800000 */
[----:B------:R-:W-:Y:S02]  /*28e90*/  IMAD.MOV.U32 R13, RZ, RZ, R4 ;  /* 0x000000ffff0d7224 */ /* 0x000fe400078e0004 */
[----:B------:R-:W-:Y:S02]  /*28ea0*/  IMAD.MOV.U32 R12, RZ, RZ, 0x2 ;  /* 0x00000002ff0c7424 */ /* 0x000fe400078e00ff */
[----:B------:R-:W-:Y:S02]  /*28eb0*/  IMAD.MOV.U32 R11, RZ, RZ, 0x181f ;  /* 0x0000181fff0b7424 */ /* 0x000fe400078e00ff */
[----:B0-----:R-:W-:-:S07]  /*28ec0*/  IMAD.MOV.U32 R15, RZ, RZ, -0x1 ;  /* 0xffffffffff0f7424 */ /* 0x001fce00078e00ff */
[----:B-1234-:R-:W-:Y:S05]  /*28ed0*/  WARPSYNC.COLLECTIVE R15, `(.L_x_2244) ;  /* 0x000000000f087348 */ /* 0x01efea0003c00000 */
[----:B----4-:R0:W4:Y:S02]  /*28ee0*/  SHFL.IDX P6, R14, R13, R12, R11 ;  /* 0x0000000c0d0e7389 */ /* 0x01012400000c000b */
[----:B01234-:R-:W-:Y:S01]  /*28ef0*/  ENDCOLLECTIVE ;  /* 0x000000000000791b */ /* 0x01ffe20003800000 */
.L_x_2244:
[----:B------:R-:W-:Y:S05]  /*28f00*/  BSYNC B1 ;  /* 0x0000000000017941 */ /* 0x000fea0003800000 */
.L_x_2243:
        /* <DEDUP_REMOVED lines=8> */
.L_x_2245:
[----:B------:R-:W-:Y:S05]  /*28f90*/  BRA `(.L_x_2246) ;  /* 0xffffff5000007947 */ /* 0x000fea000383ffff */
.L_x_1971:
[----:B------:R-:W-:Y:S01]  /*28fa0*/  BSSY B1, `(.L_x_2247) ;  /* 0x0000008000017945 */ /* 0x000fe20003800000 */
[----:B------:R-:W-:Y:S02]  /*28fb0*/  IMAD.MOV.U32 R13, RZ, RZ, R4 ;  /* 0x000000ffff0d7224 */ /* 0x000fe400078e0004 */
[----:B------:R-:W-:Y:S02]  /*28fc0*/  IMAD.MOV.U32 R12, RZ, RZ, 0x3 ;  /* 0x00000003ff0c7424 */ /* 0x000fe400078e00ff */
[----:B------:R-:W-:Y:S02]  /*28fd0*/  IMAD.MOV.U32 R11, RZ, RZ, 0x181f ;  /* 0x0000181fff0b7424 */ /* 0x000fe400078e00ff */
[----:B0-----:R-:W-:-:S07]  /*28fe0*/  IMAD.MOV.U32 R15, RZ, RZ, -0x1 ;  /* 0xffffffffff0f7424 */ /* 0x001fce00078e00ff */
[----:B-1234-:R-:W-:Y:S05]  /*28ff0*/  WARPSYNC.COLLECTIVE R15, `(.L_x_2248) ;  /* 0x000000000f087348 */ /* 0x01efea0003c00000 */
[----:B------:R0:W0:Y:S02]  /*29000*/  SHFL.IDX P6, R14, R13, R12, R11 ;  /* 0x0000000c0d0e7389 */ /* 0x00002400000c000b */
[----:B01234-:R-:W-:Y:S01]  /*29010*/  ENDCOLLECTIVE ;  /* 0x000000000000791b */ /* 0x01ffe20003800000 */
.L_x_2248:
[----:B------:R-:W-:Y:S05]  /*29020*/  BSYNC B1 ;  /* 0x0000000000017941 */ /* 0x000fea0003800000 */
.L_x_2247:
        /* <DEDUP_REMOVED lines=8> */
.L_x_2249:
[----:B------:R-:W-:Y:S05]  /*290b0*/  BRA `(.L_x_2250) ;  /* 0xffffff5000007947 */ /* 0x000fea000383ffff */
.L_x_1998:
[----:B------:R-:W0:Y:S01]  /*290c0*/  S2R R12, SR_TID.X ;  /* 0x00000000000c7919 */ /* 0x000e220000002100 */
[----:B------:R-:W-:Y:S01]  /*290d0*/  BSSY B1, `(.L_x_2251) ;  /* 0x000000a000017945 */ /* 0x000fe20003800000 */
[----:B------:R-:W-:Y:S02]  /*290e0*/  IMAD.MOV.U32 R11, RZ, RZ, 0x1f ;  /* 0x0000001fff0b7424 */ /* 0x000fe400078e00ff */
[----:B------:R-:W-:Y:S01]  /*290f0*/  IMAD.MOV.U32 R15, RZ, RZ, -0x1 ;  /* 0xffffffffff0f7424 */ /* 0x000fe200078e00ff */
[----:B0-----:R-:W-:-:S04]  /*29100*/  SHF.R.U32.HI R12, RZ, 0x5, R12 ;  /* 0x00000005ff0c7819 */ /* 0x001fc8000001160c */
[----:B------:R-:W-:-:S05]  /*29110*/  LOP3.LUT R12, R12, 0x3, RZ, 0xc0, !PT ;  /* 0x000000030c0c7812 */ /* 0x000fca00078ec0ff */
[----:B------:R-:W-:Y:S02]  /*29120*/  IMAD.MOV.U32 R13, RZ, RZ, R12 ;  /* 0x000000ffff0d7224 */ /* 0x000fe400078e000c */
[----:B------:R-:W-:-:S07]  /*29130*/  IMAD.MOV.U32 R12, RZ, RZ, RZ ;  /* 0x000000ffff0c7224 */ /* 0x000fce00078e00ff */
[----:B------:R-:W-:Y:S05]  /*29140*/  WARPSYNC.COLLECTIVE R15, `(.L_x_2252) ;  /* 0x000000000f087348 */ /* 0x000fea0003c00000 */
[----:B------:R0:W1:Y:S02]  /*29150*/  SHFL.IDX P6, R14, R13, R12, R11 ;  /* 0x0000000c0d0e7389 */ /* 0x00006400000c000b */
[----:B01----:R-:W-:Y:S01]  /*29160*/  ENDCOLLECTIVE ;  /* 0x000000000000791b */ /* 0x003fe20003800000 */
.L_x_2252:
[----:B------:R-:W-:Y:S05]  /*29170*/  BSYNC B1 ;  /* 0x0000000000017941 */ /* 0x000fea0003800000 */
.L_x_2251:
[----:B------:R-:W-:Y:S05]  /*29180*/  BRA `(.L_x_2253) ;  /* 0xffffff6c00a07947 */ /* 0x000fea000383ffff */
.L_x_2000:
[----:B------:R-:W-:Y:S01]  /*29190*/  BSSY B1, `(.L_x_2254) ;  /* 0x0000006000017945 */ /* 0x000fe20003800000 */
[----:B------:R-:W-:-:S07]  /*291a0*/  IMAD.MOV.U32 R15, RZ, RZ, -0x1 ;  /* 0xffffffffff0f7424 */ /* 0x000fce00078e00ff */
[----:B0-----:R-:W-:Y:S05]  /*291b0*/  WARPSYNC.COLLECTIVE R15, `(.L_x_2255) ;  /* 0x000000000f0c7348 */ /* 0x001fea0003c00000 */
[----:B------:R-:W-:Y:S02]  /*291c0*/  ELECT P6, UR62, PT ;  /* 0x00000000003e782f */ /* 0x000fe400038c0000 */
[----:B------:R-:W-:Y:S01]  /*291d0*/  MOV R14, UR62 ;  /* 0x0000003e000e7c02 */ /* 0x000fe20008000f00 */
[----:B0-----:R-:W-:Y:S10]  /*291e0*/  ENDCOLLECTIVE ;  /* 0x000000000000791b */ /* 0x001ff40003800000 */
.L_x_2255:
[----:B------:R-:W-:Y:S05]  /*291f0*/  BSYNC B1 ;  /* 0x0000000000017941 */ /* 0x000fea0003800000 */
.L_x_2254:
[----:B------:R-:W-:Y:S05]  /*29200*/  BRA `(.L_x_1999) ;  /* 0xffffff6c00987947 */ /* 0x000fea000383ffff */
.L_x_2002:
[----:B0-----:R0:W1:Y:S02]  /*29210*/  SYNCS.PHASECHK.TRANS64.TRYWAIT P0, [R22+URZ+0x28820], R3 ;  /* 0x02882003160075a7 */ /* 0x001064000800017f */
[----:B-1----:R-:W-:Y:S05]  /*29220*/  @!P0 NANOSLEEP.SYNCS 0x989680 ;  /* 0x009896800000895d */ /* 0x002fea0003900000 */
[----:B------:R-:W1:Y:S02]  /*29230*/  @!P0 SYNCS.PHASECHK.TRANS64 P0, [R22+URZ+0x28820], R3 ;  /* 0x02882003160085a7 */ /* 0x000e64000800007f */
[----:B-1----:R-:W-:Y:S05]  /*29240*/  @!P0 BRA `(.L_x_2002) ;  /* 0xfffffffc00f08947 */ /* 0x002fea000383ffff */
[----:B------:R-:W-:Y:S05]  /*29250*/  BRA `(.L_x_2256) ;  /* 0xffffff6c00a87947 */ /* 0x000fea000383ffff */
.L_x_2006:
[----:B0-----:R0:W1:Y:S02]  /*29260*/  SYNCS.PHASECHK.TRANS64.TRYWAIT P0, [R3+URZ+0x288a0], R7 ;  /* 0x0288a007030075a7 */ /* 0x001064000800017f */
[----:B-1----:R-:W-:Y:S05]  /*29270*/  @!P0 NANOSLEEP.SYNCS 0x989680 ;  /* 0x009896800000895d */ /* 0x002fea0003900000 */
[----:B------:R-:W1:Y:S02]  /*29280*/  @!P0 SYNCS.PHASECHK.TRANS64 P0, [R3+URZ+0x288a0], R7 ;  /* 0x0288a007030085a7 */ /* 0x000e64000800007f */
[----:B-1----:R-:W-:Y:S05]  /*29290*/  @!P0 BRA `(.L_x_2006) ;  /* 0xfffffffc00f08947 */ /* 0x002fea000383ffff */
[----:B------:R-:W-:Y:S05]  /*292a0*/  BRA `(.L_x_2257) ;  /* 0xffffff6c00c07947 */ /* 0x000fea000383ffff */
.L_x_2012:
[----:B-1----:R1:W2:Y:S02]  /*292b0*/  SYNCS.PHASECHK.TRANS64.TRYWAIT P0, [R3+URZ+0x288c0], R7 ;  /* 0x0288c007030075a7 */ /* 0x0022a4000800017f */
[----:B--2---:R-:W-:Y:S05]  /*292c0*/  @!P0 NANOSLEEP.SYNCS 0x989680 ;  /* 0x009896800000895d */ /* 0x004fea0003900000 */
[----:B------:R-:W2:Y:S02]  /*292d0*/  @!P0 SYNCS.PHASECHK.TRANS64 P0, [R3+URZ+0x288c0], R7 ;  /* 0x0288c007030085a7 */ /* 0x000ea4000800007f */
[----:B--2---:R-:W-:Y:S05]  /*292e0*/  @!P0 BRA `(.L_x_2012) ;  /* 0xfffffffc00f08947 */ /* 0x004fea000383ffff */
[----:B------:R-:W-:Y:S05]  /*292f0*/  BRA `(.L_x_2258) ;  /* 0xffffff7000807947 */ /* 0x000fea000383ffff */
.L_x_2020:
[----:B0-----:R0:W1:Y:S02]  /*29300*/  SYNCS.PHASECHK.TRANS64.TRYWAIT P1, [R11+URZ+0x288a0], R2 ;  /* 0x0288a0020b0075a7 */ /* 0x001064000802017f */
[----:B-1----:R-:W-:Y:S05]  /*29310*/  @!P1 NANOSLEEP.SYNCS 0x989680 ;  /* 0x009896800000995d */ /* 0x002fea0003900000 */
[----:B------:R-:W1:Y:S02]  /*29320*/  @!P1 SYNCS.PHASECHK.TRANS64 P1, [R11+URZ+0x288a0], R2 ;  /* 0x0288a0020b0095a7 */ /* 0x000e64000802007f */
[----:B-1----:R-:W-:Y:S05]  /*29330*/  @!P1 BRA `(.L_x_2020) ;  /* 0xfffffffc00f09947 */ /* 0x002fea000383ffff */
[----:B------:R-:W-:Y:S05]  /*29340*/  BRA `(.L_x_2259) ;  /* 0xffffff74007c7947 */ /* 0x000fea000383ffff */
.L_x_2026:
[----:B-1----:R1:W2:Y:S02]  /*29350*/  SYNCS.PHASECHK.TRANS64.TRYWAIT P1, [R11+URZ+0x288c0], R2 ;  /* 0x0288c0020b0075a7 */ /* 0x0022a4000802017f */
[----:B--2---:R-:W-:Y:S05]  /*29360*/  @!P1 NANOSLEEP.SYNCS 0x989680 ;  /* 0x009896800000995d */ /* 0x004fea0003900000 */
[----:B------:R-:W2:Y:S02]  /*29370*/  @!P1 SYNCS.PHASECHK.TRANS64 P1, [R11+URZ+0x288c0], R2 ;  /* 0x0288c0020b0095a7 */ /* 0x000ea4000802007f */
[----:B--2---:R-:W-:Y:S05]  /*29380*/  @!P1 BRA `(.L_x_2026) ;  /* 0xfffffffc00f09947 */ /* 0x004fea000383ffff */
[----:B------:R-:W-:Y:S05]  /*29390*/  BRA `(.L_x_2260) ;  /* 0xffffff7800347947 */ /* 0x000fea000383ffff */
.L_x_2050:
[----:B------:R-:W0:Y:S01]  /*293a0*/  S2R R9, SR_TID.X ;  /* 0x0000000000097919 */ /* 0x000e220000002100 */
[----:B------:R-:W-:Y:S01]  /*293b0*/  BSSY B0, `(.L_x_2261) ;  /* 0x000000a000007945 */ /* 0x000fe20003800000 */
[----:B------:R-:W-:Y:S02]  /*293c0*/  IMAD.MOV.U32 R12, RZ, RZ, RZ ;  /* 0x000000ffff0c7224 */ /* 0x000fe400078e00ff */
[----:B------:R-:W-:Y:S02]  /*293d0*/  IMAD.MOV.U32 R11, RZ, RZ, 0x1f ;  /* 0x0000001fff0b7424 */ /* 0x000fe400078e00ff */
[----:B------:R-:W-:Y:S01]  /*293e0*/  IMAD.MOV.U32 R15, RZ, RZ, -0x1 ;  /* 0xffffffffff0f7424 */ /* 0x000fe200078e00ff */
[----:B0-----:R-:W-:-:S04]  /*293f0*/  SHF.R.U32.HI R9, RZ, 0x5, R9 ;  /* 0x00000005ff097819 */ /* 0x001fc80000011609 */
[----:B------:R-:W-:-:S04]  /*29400*/  LOP3.LUT R9, R9, 0x3, RZ, 0xc0, !PT ;  /* 0x0000000309097812 */ /* 0x000fc800078ec0ff */
[----:B------:R-:W-:-:S07]  /*29410*/  MOV R13, R9 ;  /* 0x00000009000d7202 */ /* 0x000fce0000000f00 */
[----:B-----5:R-:W-:Y:S05]  /*29420*/  WARPSYNC.COLLECTIVE R15, `(.L_x_2262) ;  /* 0x000000000f087348 */ /* 0x020fea0003c00000 */
[----:B------:R0:W1:Y:S02]  /*29430*/  SHFL.IDX P6, R14, R13, R12, R11 ;  /* 0x0000000c0d0e7389 */ /* 0x00006400000c000b */
[----:B01---5:R-:W-:Y:S01]  /*29440*/  ENDCOLLECTIVE ;  /* 0x000000000000791b */ /* 0x023fe20003800000 */
.L_x_2262:
[----:B------:R-:W-:Y:S05]  /*29450*/  BSYNC B0 ;  /* 0x0000000000007941 */ /* 0x000fea0003800000 */
.L_x_2261:
[----:B------:R-:W-:Y:S05]  /*29460*/  BRA `(.L_x_2263) ;  /* 0xffffff8800887947 */ /* 0x000fea000383ffff */
.L_x_2053:
[----:B0-----:R0:W1:Y:S02]  /*29470*/  SYNCS.PHASECHK.TRANS64.TRYWAIT P0, [R7+URZ+0x28840], R2 ;  /* 0x02884002070075a7 */ /* 0x001064000800017f */
[----:B-1----:R-:W-:Y:S05]  /*29480*/  @!P0 NANOSLEEP.SYNCS 0x989680 ;  /* 0x009896800000895d */ /* 0x002fea0003900000 */
[----:B------:R-:W1:Y:S02]  /*29490*/  @!P0 SYNCS.PHASECHK.TRANS64 P0, [R7+URZ+0x28840], R2 ;  /* 0x02884002070085a7 */ /* 0x000e64000800007f */
[----:B-1----:R-:W-:Y:S05]  /*294a0*/  @!P0 BRA `(.L_x_2053) ;  /* 0xfffffffc00f08947 */ /* 0x002fea000383ffff */
[----:B------:R-:W-:Y:S05]  /*294b0*/  BRA `(.L_x_2264) ;  /* 0xffffff8800d87947 */ /* 0x000fea000383ffff */
.L_x_2054:
        /* <DEDUP_REMOVED lines=8> */
.L_x_2266:
[----:B------:R-:W-:Y:S05]  /*29540*/  BSYNC B0 ;  /* 0x0000000000007941 */ /* 0x000fea0003800000 */
.L_x_2265:
[----:B------:R-:W-:Y:S01]  /*29550*/  MOV R13, R4 ;  /* 0x00000004000d7202 */ /* 0x000fe20000000f00 */
        /* <DEDUP_REMOVED lines=8> */
.L_x_2267:
[----:B------:R-:W-:Y:S02]  /*295e0*/  IMAD.MOV.U32 R13, RZ, RZ, R0 ;  /* 0x000000ffff0d7224 */ /* 0x000fe400078e0000 */
[----:B------:R-:W-:Y:S02]  /*295f0*/  IMAD.MOV.U32 R12, RZ, RZ, 0x1 ;  /* 0x00000001ff0c7424 */ /* 0x000fe400078e00ff */
[----:B------:R-:W-:-:S07]  /*29600*/  IMAD.MOV.U32 R3, RZ, RZ, R14 ;  /* 0x000000ffff037224 */ /* 0x000fce00078e000e */
[----:B------:R-:W-:Y:S05]  /*29610*/  WARPSYNC.COLLECTIVE R15, `(.L_x_2268) ;  /* 0x000000000f087348 */ /* 0x000fea0003c00000 */
[----:B------:R0:W1:Y:S02]  /*29620*/  SHFL.IDX P6, R14, R13, R12, R11 ;  /* 0x0000000c0d0e7389 */ /* 0x00006400000c000b */
[----:B01----:R-:W-:Y:S01]  /*29630*/  ENDCOLLECTIVE ;  /* 0x000000000000791b */ /* 0x003fe20003800000 */
.L_x_2268:
        /* <DEDUP_REMOVED lines=16> */
.L_x_2269:
[----:B------:R-:W-:Y:S02]  /*29740*/  @P0 IMAD R8, R5, 0x2, R22 ;  /* 0x0000000205080824 */ /* 0x000fe400078e0216 */
[----:B------:R-:W-:Y:S02]  /*29750*/  IMAD.MOV.U32 R13, RZ, RZ, R0 ;  /* 0x000000ffff0d7224 */ /* 0x000fe400078e0000 */
[----:B------:R-:W-:Y:S02]  /*29760*/  IMAD.MOV.U32 R12, RZ, RZ, 0x2 ;  /* 0x00000002ff0c7424 */ /* 0x000fe400078e00ff */
[----:B------:R-:W-:-:S07]  /*29770*/  IMAD.MOV.U32 R3, RZ, RZ, R14 ;  /* 0x000000ffff037224 */ /* 0x000fce00078e000e */
[----:B------:R-:W-:Y:S05]  /*29780*/  WARPSYNC.COLLECTIVE R15, `(.L_x_2270) ;  /* 0x000000000f087348 */ /* 0x000fea0003c00000 */
[----:B------:R0:W1:Y:S02]  /*29790*/  SHFL.IDX P6, R14, R13, R12, R11 ;  /* 0x0000000c0d0e7389 */ /* 0x00006400000c000b */
[----:B01----:R-:W-:Y:S01]  /*297a0*/  ENDCOLLECTIVE ;  /* 0x000000000000791b */ /* 0x003fe20003800000 */
.L_x_2270:
        /* <DEDUP_REMOVED lines=16> */
.L_x_2271:
[----:B------:R-:W-:Y:S02]  /*298b0*/  @P0 IMAD R8, R5, 0x2, R22 ;  /* 0x0000000205080824 */ /* 0x000fe400078e0216 */
[----:B------:R-:W-:Y:S02]  /*298c0*/  IMAD.MOV.U32 R13, RZ, RZ, R0 ;  /* 0x000000ffff0d7224 */ /* 0x000fe400078e0000 */
[----:B------:R-:W-:Y:S01]  /*298d0*/  IMAD.MOV.U32 R12, RZ, RZ, 0x3 ;  /* 0x00000003ff0c7424 */ /* 0x000fe200078e00ff */
[----:B------:R-:W-:-:S07]  /*298e0*/  MOV R3, R14 ;  /* 0x0000000e00037202 */ /* 0x000fce0000000f00 */
[----:B------:R-:W-:Y:S05]  /*298f0*/  WARPSYNC.COLLECTIVE R15, `(.L_x_2272) ;  /* 0x000000000f087348 */ /* 0x000fea0003c00000 */
[----:B------:R0:W1:Y:S02]  /*29900*/  SHFL.IDX P6, R14, R13, R12, R11 ;  /* 0x0000000c0d0e7389 */ /* 0x00006400000c000b */
[----:B01----:R-:W-:Y:S01]  /*29910*/  ENDCOLLECTIVE ;  /* 0x000000000000791b */ /* 0x003fe20003800000 */
.L_x_2272:
        /* <DEDUP_REMOVED lines=16> */
.L_x_2273:
[----:B------:R-:W-:Y:S01]  /*29a20*/  @P0 LEA R8, R5, R22, 0x1 ;  /* 0x0000001605080211 */ /* 0x000fe200078e08ff */
[----:B------:R-:W-:Y:S02]  /*29a30*/  IMAD.MOV.U32 R13, RZ, RZ, R0 ;  /* 0x000000ffff0d7224 */ /* 0x000fe400078e0000 */
[----:B------:R-:W-:Y:S02]  /*29a40*/  IMAD.MOV.U32 R12, RZ, RZ, 0x4 ;  /* 0x00000004ff0c7424 */ /* 0x000fe400078e00ff */
[----:B------:R-:W-:-:S07]  /*29a50*/  IMAD.MOV.U32 R3, RZ, RZ, R14 ;  /* 0x000000ffff037224 */ /* 0x000fce00078e000e */
[----:B------:R-:W-:Y:S05]  /*29a60*/  WARPSYNC.COLLECTIVE R15, `(.L_x_2274) ;  /* 0x000000000f087348 */ /* 0x000fea0003c00000 */
[----:B------:R0:W1:Y:S02]  /*29a70*/  SHFL.IDX P6, R14, R13, R12, R11 ;  /* 0x0000000c0d0e7389 */ /* 0x00006400000c000b */
[----:B01----:R-:W-:Y:S01]  /*29a80*/  ENDCOLLECTIVE ;  /* 0x000000000000791b */ /* 0x003fe20003800000 */
.L_x_2274:
        /* <DEDUP_REMOVED lines=16> */
.L_x_2275:
[----:B------:R-:W-:Y:S02]  /*29b90*/  @P0 IMAD R8, R5, 0x2, R22 ;  /* 0x0000000205080824 */ /* 0x000fe400078e0216 */
[----:B------:R-:W-:Y:S01]  /*29ba0*/  IMAD.MOV.U32 R13, RZ, RZ, R0 ;  /* 0x000000ffff0d7224 */ /* 0x000fe200078e0000 */
[----:B------:R-:W-:Y:S01]  /*29bb0*/  MOV R12, 0x5 ;  /* 0x00000005000c7802 */ /* 0x000fe20000000f00 */
[----:B------:R-:W-:-:S07]  /*29bc0*/  IMAD.MOV.U32 R3, RZ, RZ, R14 ;  /* 0x000000ffff037224 */ /* 0x000fce00078e000e */
[----:B------:R-:W-:Y:S05]  /*29bd0*/  WARPSYNC.COLLECTIVE R15, `(.L_x_2276) ;  /* 0x000000000f087348 */ /* 0x000fea0003c00000 */
[----:B------:R0:W1:Y:S02]  /*29be0*/  SHFL.IDX P6, R14, R13, R12, R11 ;  /* 0x0000000c0d0e7389 */ /* 0x00006400000c000b */
[----:B01----:R-:W-:Y:S01]  /*29bf0*/  ENDCOLLECTIVE ;  /* 0x000000000000791b */ /* 0x003fe20003800000 */
.L_x_2276:
        /* <DEDUP_REMOVED lines=16> */
.L_x_2277:
[----:B------:R-:W-:Y:S02]  /*29d00*/  @P0 IMAD R8, R5, 0x2, R22 ;  /* 0x0000000205080824 */ /* 0x000fe400078e0216 */
[----:B------:R-:W-:Y:S02]  /*29d10*/  IMAD.MOV.U32 R13, RZ, RZ, R0 ;  /* 0x000000ffff0d7224 */ /* 0x000fe400078e0000 */
[----:B------:R-:W-:Y:S02]  /*29d20*/  IMAD.MOV.U32 R12, RZ, RZ, 0x6 ;  /* 0x00000006ff0c7424 */ /* 0x000fe400078e00ff */
[----:B------:R-:W-:-:S07]  /*29d30*/  IMAD.MOV.U32 R3, RZ, RZ, R14 ;  /* 0x000000ffff037224 */ /* 0x000fce00078e000e */
[----:B------:R-:W-:Y:S05]  /*29d40*/  WARPSYNC.COLLECTIVE R15, `(.L_x_2278) ;  /* 0x000000000f087348 */ /* 0x000fea0003c00000 */
[----:B------:R0:W1:Y:S02]  /*29d50*/  SHFL.IDX P6, R14, R13, R12, R11 ;  /* 0x0000000c0d0e7389 */ /* 0x00006400000c000b */
[----:B01----:R-:W-:Y:S01]  /*29d60*/  ENDCOLLECTIVE ;  /* 0x000000000000791b */ /* 0x003fe20003800000 */
.L_x_2278:
        /* <DEDUP_REMOVED lines=16> */
.L_x_2279:
[----:B------:R-:W-:Y:S02]  /*29e70*/  @P0 IMAD R8, R5, 0x2, R22 ;  /* 0x0000000205080824 */ /* 0x000fe400078e0216 */
[----:B------:R-:W-:Y:S02]  /*29e80*/  IMAD.MOV.U32 R13, RZ, RZ, R0 ;  /* 0x000000ffff0d7224 */ /* 0x000fe400078e0000 */
[----:B------:R-:W-:Y:S02]  /*29e90*/  IMAD.MOV.U32 R12, RZ, RZ, 0x7 ;  /* 0x00000007ff0c7424 */ /* 0x000fe400078e00ff */
[----:B------:R-:W-:-:S07]  /*29ea0*/  IMAD.MOV.U32 R3, RZ, RZ, R14 ;  /* 0x000000ffff037224 */ /* 0x000fce00078e000e */
[----:B------:R-:W-:Y:S05]  /*29eb0*/  WARPSYNC.COLLECTIVE R15, `(.L_x_2280) ;  /* 0x000000000f087348 */ /* 0x000fea0003c00000 */
[----:B------:R0:W1:Y:S02]  /*29ec0*/  SHFL.IDX P6, R14, R13, R12, R11 ;  /* 0x0000000c0d0e7389 */ /* 0x00006400000c000b */
[----:B01----:R-:W-:Y:S01]  /*29ed0*/  ENDCOLLECTIVE ;  /* 0x000000000000791b */ /* 0x003fe20003800000 */
.L_x_2280:
        /* <DEDUP_REMOVED lines=10> */
.L_x_2281:
[----:B------:R-:W-:Y:S01]  /*29f80*/  @!PT LDS RZ, [RZ] ;  /* 0x00000000fffff984 */ /* 0x000fe20000000800 */
[----:B------:R-:W-:Y:S01]  /*29f90*/  @!PT LDS RZ, [RZ] ;  /* 0x00000000fffff984 */ /* 0x000fe20000000800 */
[----:B------:R-:W-:Y:S01]  /*29fa0*/  @!PT LDS RZ, [RZ] ;  /* 0x00000000fffff984 */ /* 0x000fe20000000800 */
[----:B------:R-:W-:Y:S04]  /*29fb0*/  @P0 LDGSTS.E.BYPASS.LTC128B.128 [R8+0x1b400], desc[UR52][R2.64], !P3 ;  /* 0x1b40000002080fae */ /* 0x000fe8000d901d74 */
[----:B------:R0:W-:Y:S02]  /*29fc0*/  @P0 LDGSTS.E.BYPASS.LTC128B.128 [R8+0x1f400], desc[UR52][R2.64+0x80], !P2 ;  /* 0x1f40008002080fae */ /* 0x0001e4000d101d74 */
[----:B0-----:R-:W-:Y:S01]  /*29fd0*/  IMAD.MOV.U32 R2, RZ, RZ, R14 ;  /* 0x000000ffff027224 */ /* 0x001fe200078e000e */
[----:B------:R-:W-:Y:S06]  /*29fe0*/  BRA `(.L_x_2282) ;  /* 0xffffff8400b47947 */ /* 0x000fec000383ffff */
.L_x_2059:
[----:B------:R-:W-:Y:S01]  /*29ff0*/  MOV R13, R4 ;  /* 0x00000004000d7202 */ /* 0x000fe20000000f00 */
        /* <DEDUP_REMOVED lines=8> */
.L_x_2283:
[C---:B------:R-:W-:Y:S02]  /*2a080*/  ISETP.GE.AND P3, PT, R27.reuse, R33, PT ;  /* 0x000000211b00720c */ /* 0x040fe40003f66270 */
[----:B------:R-:W-:Y:S01]  /*2a090*/  IADD3 R6, R27, 0x10, RZ ;  /* 0x000000101b067810 */ /* 0x000fe20007ffe0ff */
[----:B------:R-:W-:Y:S02]  /*2a0a0*/  IMAD.MOV.U32 R13, RZ, RZ, R0 ;  /* 0x000000ffff0d7224 */ /* 0x000fe400078e0000 */
[----:B------:R-:W-:-:S08]  /*2a0b0*/  IMAD.MOV.U32 R2, RZ, RZ, R14 ;  /* 0x000000ffff027224 */ /* 0x000fd000078e000e */
[----:B------:R-:W-:Y:S05]  /*2a0c0*/  WARPSYNC.COLLECTIVE R15, `(.L_x_2284) ;  /* 0x000000000f087348 */ /* 0x000fea0003c00000 */
[----:B------:R0:W1:Y:S02]  /*2a0d0*/  SHFL.IDX P6, R14, R13, R12, R11 ;  /* 0x0000000c0d0e7389 */ /* 0x00006400000c000b */
[----:B01----:R-:W-:Y:S01]  /*2a0e0*/  ENDCOLLECTIVE ;  /* 0x000000000000791b */ /* 0x003fe20003800000 */
.L_x_2284:
        /* <DEDUP_REMOVED lines=8> */
.L_x_2285:
        /* <DEDUP_REMOVED lines=12> */
.L_x_2286:
[----:B------:R-:W-:Y:S01]  /*2a230*/  MOV R13, R4 ;  /* 0x00000004000d7202 */ /* 0x000fe20000000f00 */
[----:B------:R-:W-:Y:S01]  /*2a240*/  IMAD.MOV.U32 R12, RZ, RZ, 0x2 ;  /* 0x00000002ff0c7424 */ /* 0x000fe200078e00ff */
[----:B------:R-:W-:-:S05]  /*2a250*/  @!P3 LEA R14, P2, R31, R14, 0x1 ;  /* 0x0000000e1f0eb211 */ /* 0x000fca00078408ff */
[----:B------:R-:W-:Y:S02]  /*2a260*/  @!P3 IMAD.X R5, RZ, RZ, R2, P2 ;  /* 0x000000ffff05b224 */ /* 0x000fe400010e0602 */
[----:B------:R-:W-:-:S07]  /*2a270*/  @!P3 IMAD.MOV.U32 R2, RZ, RZ, R14 ;  /* 0x000000ffff02b224 */ /* 0x000fce00078e000e */
[----:B------:R-:W-:Y:S05]  /*2a280*/  WARPSYNC.COLLECTIVE R15, `(.L_x_2287) ;  /* 0x000000000f087348 */ /* 0x000fea0003c00000 */
[----:B------:R0:W1:Y:S02]  /*2a290*/  SHFL.IDX P6, R14, R13, R12, R11 ;  /* 0x0000000c0d0e7389 */ /* 0x00006400000c000b */
[----:B01----:R-:W-:Y:S01]  /*2a2a0*/  ENDCOLLECTIVE ;  /* 0x000000000000791b */ /* 0x003fe20003800000 */
.L_x_2287:
        /* <DEDUP_REMOVED lines=13> */
.L_x_2288:
        /* <DEDUP_REMOVED lines=8> */
.L_x_2289:
        /* <DEDUP_REMOVED lines=13> */
.L_x_2290:
        /* <DEDUP_REMOVED lines=8> */
.L_x_2291:
        /* <DEDUP_REMOVED lines=8> */
[----:B------:R-:W-:Y:S01]  /*2a5d0*/  IMAD.MOV.U32 R13, RZ, RZ, R0 ;  /* 0x000000ffff0d7224 */ /* 0x000fe200078e0000 */
[----:B0-----:R-:W-:-:S09]  /*2a5e0*/  MOV R2, R14 ;  /* 0x0000000e00027202 */ /* 0x001fd20000000f00 */
[----:B------:R-:W-:Y:S05]  /*2a5f0*/  WARPSYNC.COLLECTIVE R15, `(.L_x_2292) ;  /* 0x000000000f087348 */ /* 0x000fea0003c00000 */
[----:B------:R0:W1:Y:S02]  /*2a600*/  SHFL.IDX P6, R14, R13, R12, R11 ;  /* 0x0000000c0d0e7389 */ /* 0x00006400000c000b */
[----:B01----:R-:W-:Y:S01]  /*2a610*/  ENDCOLLECTIVE ;  /* 0x000000000000791b */ /* 0x003fe20003800000 */
.L_x_2292:
        /* <DEDUP_REMOVED lines=8> */
.L_x_2293:
[----:B------:R-:W-:-:S05]  /*2a6a0*/  @!P3 IMAD.MOV.U32 R3, RZ, RZ, R5 ;  /* 0x000000ffff03b224 */ /* 0x000fca00078e0005 */
[----:B------:R-:W-:Y:S01]  /*2a6b0*/  @!PT LDS RZ, [RZ] ;  /* 0x00000000fffff984 */ /* 0x000fe20000000800 */
[----:B------:R-:W-:Y:S01]  /*2a6c0*/  @!PT LDS RZ, [RZ] ;  /* 0x00000000fffff984 */ /* 0x000fe20000000800 */
[----:B------:R-:W-:Y:S01]  /*2a6d0*/  @!PT LDS RZ, [RZ] ;  /* 0x00000000fffff984 */ /* 0x000fe20000000800 */
[----:B------:R-:W-:Y:S04]  /*2a6e0*/  @!P3 LDGSTS.E.BYPASS.LTC128B.128 [R8+0x12400], desc[UR52][R2.64], !P0 ;  /* 0x124000000208bfae */ /* 0x000fe8000c101d74 */
[----:B------:R0:W-:Y:S01]  /*2a6f0*/  @!P3 LDGSTS.E.BYPASS.LTC128B.128 [R8+0x16400], desc[UR52][R2.64+0x80], !P1 ;  /* 0x164000800208bfae */ /* 0x0001e2000c901d74 */
[----:B------:R-:W-:Y:S01]  /*2a700*/  ISETP.GE.AND P3, PT, R6, R33, PT ;  /* 0x000000210600720c */ /* 0x000fe20003f66270 */
[----:B------:R-:W-:Y:S01]  /*2a710*/  VIADD R6, R27, 0x60 ;  /* 0x000000601b067836 */ /* 0x000fe20000000000 */
[----:B------:R-:W-:Y:S01]  /*2a720*/  MOV R13, R0 ;  /* 0x00000000000d7202 */ /* 0x000fe20000000f00 */
[----:B0-----:R-:W-:-:S10]  /*2a730*/  IMAD.MOV.U32 R2, RZ, RZ, R14 ;  /* 0x000000ffff027224 */ /* 0x001fd400078e000e */
[----:B------:R-:W-:Y:S05]  /*2a740*/  WARPSYNC.COLLECTIVE R15, `(.L_x_2294) ;  /* 0x000000000f087348 */ /* 0x000fea0003c00000 */
[----:B------:R0:W1:Y:S02]  /*2a750*/  SHFL.IDX P6, R14, R13, R12, R11 ;  /* 0x0000000c0d0e7389 */ /* 0x00006400000c000b */
[----:B01----:R-:W-:Y:S01]  /*2a760*/  ENDCOLLECTIVE ;  /* 0x000000000000791b */ /* 0x003fe20003800000 */
.L_x_2294:
        /* <DEDUP_REMOVED lines=8> */
.L_x_2295:
        /* <DEDUP_REMOVED lines=12> */
.L_x_2296:
        /* <DEDUP_REMOVED lines=8> */
.L_x_2297:
        /* <DEDUP_REMOVED lines=11> */
.L_x_2298:
[----:B------:R-:W-:Y:S05]  /*2a9e0*/  BRA `(.L_x_2299) ;  /* 0xffffff8800287947 */ /* 0x000fea000383ffff */
.L_x_2064:
[----:B0-----:R0:W1:Y:S02]  /*2a9f0*/  SYNCS.PHASECHK.TRANS64.TRYWAIT P0, [R22+URZ+0x28820], R3 ;  /* 0x02882003160075a7 */ /* 0x001064000800017f */
[----:B-1----:R-:W-:Y:S05]  /*2aa00*/  @!P0 NANOSLEEP.SYNCS 0x989680 ;  /* 0x009896800000895d */ /* 0x002fea0003900000 */
[----:B------:R-:W1:Y:S02]  /*2aa10*/  @!P0 SYNCS.PHASECHK.TRANS64 P0, [R22+URZ+0x28820], R3 ;  /* 0x02882003160085a7 */ /* 0x000e64000800007f */
[----:B-1----:R-:W-:Y:S05]  /*2aa20*/  @!P0 BRA `(.L_x_2064) ;  /* 0xfffffffc00f08947 */ /* 0x002fea000383ffff */
[----:B------:R-:W-:Y:S05]  /*2aa30*/  BRA `(.L_x_2300) ;  /* 0xffffff8800a07947 */ /* 0x000fea000383ffff */
.L_x_2069:
[----:B0-----:R0:W1:Y:S02]  /*2aa40*/  SYNCS.PHASECHK.TRANS64.TRYWAIT P0, [R6+URZ+0x28840], R3 ;  /* 0x02884003060075a7 */ /* 0x001064000800017f */
[----:B-1----:R-:W-:Y:S05]  /*2aa50*/  @!P0 NANOSLEEP.SYNCS 0x989680 ;  /* 0x009896800000895d */ /* 0x002fea0003900000 */
[----:B------:R-:W1:Y:S02]  /*2aa60*/  @!P0 SYNCS.PHASECHK.TRANS64 P0, [R6+URZ+0x28840], R3 ;  /* 0x02884003060085a7 */ /* 0x000e64000800007f */
[----:B-1----:R-:W-:Y:S05]  /*2aa70*/  @!P0 BRA `(.L_x_2069) ;  /* 0xfffffffc00f08947 */ /* 0x002fea000383ffff */
[----:B------:R-:W-:Y:S05]  /*2aa80*/  BRA `(.L_x_2301) ;  /* 0xffffff8c00687947 */ /* 0x000fea000383ffff */
.L_x_2070:
        /* <DEDUP_REMOVED lines=8> */
.L_x_2303:
[----:B------:R-:W-:Y:S05]  /*2ab10*/  BSYNC B1 ;  /* 0x0000000000017941 */ /* 0x000fea0003800000 */
.L_x_2302:
        /* <DEDUP_REMOVED lines=9> */
.L_x_2304:
[----:B------:R-:W-:Y:S02]  /*2abb0*/  IMAD R8, R8, 0x2, R22 ;  /* 0x0000000208087824 */ /* 0x000fe400078e0216 */
[----:B------:R-:W-:Y:S02]  /*2abc0*/  IMAD.MOV.U32 R13, RZ, RZ, R9 ;  /* 0x000000ffff0d7224 */ /* 0x000fe400078e0009 */
[----:B------:R-:W-:Y:S02]  /*2abd0*/  IMAD.MOV.U32 R12, RZ, RZ, 0x1 ;  /* 0x00000001ff0c7424 */ /* 0x000fe400078e00ff */
[----:B------:R-:W-:-:S07]  /*2abe0*/  IMAD.MOV.U32 R2, RZ, RZ, R14 ;  /* 0x000000ffff027224 */ /* 0x000fce00078e000e */
[----:B------:R-:W-:Y:S05]  /*2abf0*/  WARPSYNC.COLLECTIVE R15, `(.L_x_2305) ;  /* 0x000000000f087348 */ /* 0x000fea0003c00000 */
[----:B------:R0:W1:Y:S02]  /*2ac00*/  SHFL.IDX P6, R14, R13, R12, R11 ;  /* 0x0000000c0d0e7389 */ /* 0x00006400000c000b */
[----:B01----:R-:W-:Y:S01]  /*2ac10*/  ENDCOLLECTIVE ;  /* 0x000000000000791b */ /* 0x003fe20003800000 */
.L_x_2305:
        /* <DEDUP_REMOVED lines=12> */
.L_x_2306:
[----:B------:R-:W-:Y:S01]  /*2ace0*/  IMAD.MOV.U32 R13, RZ, RZ, R9 ;  /* 0x000000ffff0d7224 */ /* 0x000fe200078e0009 */
[----:B------:R-:W-:Y:S01]  /*2acf0*/  MOV R12, 0x2 ;  /* 0x00000002000c7802 */ /* 0x000fe20000000f00 */
[----:B------:R-:W-:-:S07]  /*2ad00*/  IMAD.MOV.U32 R2, RZ, RZ, R14 ;  /* 0x000000ffff027224 */ /* 0x000fce00078e000e */
[----:B------:R-:W-:Y:S05]  /*2ad10*/  WARPSYNC.COLLECTIVE R15, `(.L_x_2307) ;  /* 0x000000000f087348 */ /* 0x000fea0003c00000 */
[----:B------:R0:W1:Y:S02]  /*2ad20*/  SHFL.IDX P6, R14, R13, R12, R11 ;  /* 0x0000000c0d0e7389 */ /* 0x00006400000c000b */
[----:B01----:R-:W-:Y:S01]  /*2ad30*/  ENDCOLLECTIVE ;  /* 0x000000000000791b */ /* 0x003fe20003800000 */
.L_x_2307:
        /* <DEDUP_REMOVED lines=12> */
.L_x_2308:
[----:B------:R-:W-:Y:S02]  /*2ae00*/  IMAD.MOV.U32 R13, RZ, RZ, R9 ;  /* 0x000000ffff0d7224 */ /* 0x000fe400078e0009 */
[----:B------:R-:W-:Y:S02]  /*2ae10*/  IMAD.MOV.U32 R12, RZ, RZ, 0x3 ;  /* 0x00000003ff0c7424 */ /* 0x000fe400078e00ff */
[----:B------:R-:W-:-:S07]  /*2ae20*/  IMAD.MOV.U32 R2, RZ, RZ, R14 ;  /* 0x000000ffff027224 */ /* 0x000fce00078e000e */
[----:B------:R-:W-:Y:S05]  /*2ae30*/  WARPSYNC.COLLECTIVE R15, `(.L_x_2309) ;  /* 0x000000000f087348 */ /* 0x000fea0003c00000 */
[----:B------:R0:W1:Y:S02]  /*2ae40*/  SHFL.IDX P6, R14, R13, R12, R11 ;  /* 0x0000000c0d0e7389 */ /* 0x00006400000c000b */
[----:B01----:R-:W-:Y:S01]  /*2ae50*/  ENDCOLLECTIVE ;  /* 0x000000000000791b */ /* 0x003fe20003800000 */
.L_x_2309:
        /* <DEDUP_REMOVED lines=12> */
.L_x_2310:
[----:B------:R-:W-:Y:S02]  /*2af20*/  IMAD.MOV.U32 R13, RZ, RZ, R9 ;  /* 0x000000ffff0d7224 */ /* 0x000fe400078e0009 */
[----:B------:R-:W-:Y:S01]  /*2af30*/  IMAD.MOV.U32 R12, RZ, RZ, 0x4 ;  /* 0x00000004ff0c7424 */ /* 0x000fe200078e00ff */
[----:B------:R-:W-:-:S07]  /*2af40*/  MOV R2, R14 ;  /* 0x0000000e00027202 */ /* 0x000fce0000000f00 */
[----:B------:R-:W-:Y:S05]  /*2af50*/  WARPSYNC.COLLECTIVE R15, `(.L_x_2311) ;  /* 0x000000000f087348 */ /* 0x000fea0003c00000 */
[----:B------:R0:W1:Y:S02]  /*2af60*/  SHFL.IDX P6, R14, R13, R12, R11 ;  /* 0x0000000c0d0e7389 */ /* 0x00006400000c000b */
[----:B01----:R-:W-:Y:S01]  /*2af70*/  ENDCOLLECTIVE ;  /* 0x000000000000791b */ /* 0x003fe20003800000 */
.L_x_2311:
        /* <DEDUP_REMOVED lines=12> */
.L_x_2312:
[----:B------:R-:W-:Y:S01]  /*2b040*/  IMAD.MOV.U32 R13, RZ, RZ, R9 ;  /* 0x000000ffff0d7224 */ /* 0x000fe200078e0009 */
[----:B------:R-:W-:Y:S01]  /*2b050*/  MOV R12, 0x5 ;  /* 0x00000005000c7802 */ /* 0x000fe20000000f00 */
[----:B------:R-:W-:-:S07]  /*2b060*/  IMAD.MOV.U32 R2, RZ, RZ, R14 ;  /* 0x000000ffff027224 */ /* 0x000fce00078e000e */
[----:B------:R-:W-:Y:S05]  /*2b070*/  WARPSYNC.COLLECTIVE R15, `(.L_x_2313) ;  /* 0x000000000f087348 */ /* 0x000fea0003c00000 */
[----:B------:R0:W1:Y:S02]  /*2b080*/  SHFL.IDX P6, R14, R13, R12, R11 ;  /* 0x0000000c0d0e7389 */ /* 0x00006400000c000b */
[----:B01----:R-:W-:Y:S01]  /*2b090*/  ENDCOLLECTIVE ;  /* 0x000000000000791b */ /* 0x003fe20003800000 */
.L_x_2313:
        /* <DEDUP_REMOVED lines=12> */
.L_x_2314:
[----:B------:R-:W-:Y:S02]  /*2b160*/  IMAD.MOV.U32 R13, RZ, RZ, R9 ;  /* 0x000000ffff0d7224 */ /* 0x000fe400078e0009 */
[----:B------:R-:W-:Y:S02]  /*2b170*/  IMAD.MOV.U32 R12, RZ, RZ, 0x6 ;  /* 0x00000006ff0c7424 */ /* 0x000fe400078e00ff */
[----:B------:R-:W-:-:S07]  /*2b180*/  IMAD.MOV.U32 R2, RZ, RZ, R14 ;  /* 0x000000ffff027224 */ /* 0x000fce00078e000e */
[----:B------:R-:W-:Y:S05]  /*2b190*/  WARPSYNC.COLLECTIVE R15, `(.L_x_2315) ;  /* 0x000000000f087348 */ /* 0x000fea0003c00000 */
[----:B------:R0:W1:Y:S02]  /*2b1a0*/  SHFL.IDX P6, R14, R13, R12, R11 ;  /* 0x0000000c0d0e7389 */ /* 0x00006400000c000b */
[----:B01----:R-:W-:Y:S01]  /*2b1b0*/  ENDCOLLECTIVE ;  /* 0x000000000000791b */ /* 0x003fe20003800000 */
.L_x_2315:
        /* <DEDUP_REMOVED lines=12> */
.L_x_2316:
[----:B------:R-:W-:Y:S02]  /*2b280*/  IMAD.MOV.U32 R13, RZ, RZ, R9 ;  /* 0x000000ffff0d7224 */ /* 0x000fe400078e0009 */
[----:B------:R-:W-:Y:S01]  /*2b290*/  IMAD.MOV.U32 R12, RZ, RZ, 0x7 ;  /* 0x00000007ff0c7424 */ /* 0x000fe200078e00ff */
[----:B------:R-:W-:-:S07]  /*2b2a0*/  MOV R2, R14 ;  /* 0x0000000e00027202 */ /* 0x000fce0000000f00 */
[----:B------:R-:W-:Y:S05]  /*2b2b0*/  WARPSYNC.COLLECTIVE R15, `(.L_x_2317) ;  /* 0x000000000f087348 */ /* 0x000fea0003c00000 */
[----:B------:R0:W1:Y:S02]  /*2b2c0*/  SHFL.IDX P6, R14, R13, R12, R11 ;  /* 0x0000000c0d0e7389 */ /* 0x00006400000c000b */
[----:B01----:R-:W-:Y:S01]  /*2b2d0*/  ENDCOLLECTIVE ;  /* 0x000000000000791b */ /* 0x003fe20003800000 */
.L_x_2317:
        /* <DEDUP_REMOVED lines=12> */
.L_x_2318:
[----:B------:R-:W-:Y:S01]  /*2b3a0*/  IMAD.MOV.U32 R2, RZ, RZ, R14 ;  /* 0x000000ffff027224 */ /* 0x000fe200078e000e */
[----:B------:R-:W-:Y:S06]  /*2b3b0*/  BRA `(.L_x_2319) ;  /* 0xffffff8800347947 */ /* 0x000fec000383ffff */
.L_x_2075:
[----:B-1----:R1:W2:Y:S02]  /*2b3c0*/  SYNCS.PHASECHK.TRANS64.TRYWAIT P0, [R6+URZ+0x28860], R2 ;  /* 0x02886002060075a7 */ /* 0x0022a4000800017f */
[----:B--2---:R-:W-:Y:S05]  /*2b3d0*/  @!P0 NANOSLEEP.SYNCS 0x989680 ;  /* 0x009896800000895d */ /* 0x004fea0003900000 */
[----:B------:R-:W2:Y:S02]  /*2b3e0*/  @!P0 SYNCS.PHASECHK.TRANS64 P0, [R6+URZ+0x28860], R2 ;  /* 0x02886002060085a7 */ /* 0x000ea4000800007f */
[----:B--2---:R-:W-:Y:S05]  /*2b3f0*/  @!P0 BRA `(.L_x_2075) ;  /* 0xfffffffc00f08947 */ /* 0x004fea000383ffff */
[----:B------:R-:W-:Y:S05]  /*2b400*/  BRA `(.L_x_2320) ;  /* 0xffffff8800907947 */ /* 0x000fea000383ffff */
.L_x_2076:
[----:B------:R-:W-:Y:S01]  /*2b410*/  BSSY B1, `(.L_x_2321) ;  /* 0x0000008000017945 */ /* 0x000fe20003800000 */
[----:B------:R-:W-:Y:S01]  /*2b420*/  IMAD.MOV.U32 R13, RZ, RZ, R23 ;  /* 0x000000ffff0d7224 */ /* 0x000fe200078e0017 */
[----:B------:R-:W-:Y:S01]  /*2b430*/  MOV R11, 0x181f ;  /* 0x0000181f000b7802 */ /* 0x000fe20000000f00 */
[----:B------:R-:W-:Y:S02]  /*2b440*/  IMAD.MOV.U32 R12, RZ, RZ, RZ ;  /* 0x000000ffff0c7224 */ /* 0x000fe400078e00ff */
[----:B------:R-:W-:-:S07]  /*2b450*/  IMAD.MOV.U32 R15, RZ, RZ, -0x1 ;  /* 0xffffffffff0f7424 */ /* 0x000fce00078e00ff */
[----:B-1----:R-:W-:Y:S05]  /*2b460*/  WARPSYNC.COLLECTIVE R15, `(.L_x_2322) ;  /* 0x000000000f087348 */ /* 0x002fea0003c00000 */
[----:B------:R0:W2:Y:S02]  /*2b470*/  SHFL.IDX P6, R14, R13, R12, R11 ;  /* 0x0000000c0d0e7389 */ /* 0x0000a400000c000b */
[----:B012---:R-:W-:Y:S01]  /*2b480*/  ENDCOLLECTIVE ;  /* 0x000000000000791b */ /* 0x007fe20003800000 */
.L_x_2322:
[----:B------:R-:W-:Y:S05]  /*2b490*/  BSYNC B1 ;  /* 0x0000000000017941 */ /* 0x000fea0003800000 */
.L_x_2321:
[----:B------:R-:W-:Y:S01]  /*2b4a0*/  IMAD.MOV.U32 R13, RZ, RZ, R17 ;  /* 0x000000ffff0d7224 */ /* 0x000fe200078e0011 */
[----:B------:R-:W-:Y:S01]  /*2b4b0*/  LEA R7, R7, R22, 0x1 ;  /* 0x0000001607077211 */ /* 0x000fe200078e08ff */
[----:B------:R-:W-:Y:S02]  /*2b4c0*/  IMAD.MOV.U32 R12, RZ, RZ, RZ ;  /* 0x000000ffff0c7224 */ /* 0x000fe400078e00ff */
[----:B------:R-:W-:Y:S02]  /*2b4d0*/  IMAD.MOV.U32 R11, RZ, RZ, 0x181f ;  /* 0x0000181fff0b7424 */ /* 0x000fe400078e00ff */
[----:B------:R-:W-:Y:S02]  /*2b4e0*/  IMAD.MOV.U32 R15, RZ, RZ, -0x1 ;  /* 0xffffffffff0f7424 */ /* 0x000fe400078e00ff */
[----:B------:R-:W-:-:S07]  /*2b4f0*/  IMAD.MOV.U32 R3, RZ, RZ, R14 ;  /* 0x000000ffff037224 */ /* 0x000fce00078e000e */
[----:B------:R-:W-:Y:S05]  /*2b500*/  WARPSYNC.COLLECTIVE R15, `(.L_x_2323) ;  /* 0x000000000f087348 */ /* 0x000fea0003c00000 */
[----:B------:R0:W1:Y:S02]  /*2b510*/  SHFL.IDX P6, R14, R13, R12, R11 ;  /* 0x0000000c0d0e7389 */ /* 0x00006400000c000b */
[----:B01----:R-:W-:Y:S01]  /*2b520*/  ENDCOLLECTIVE ;  /* 0x000000000000791b */ /* 0x003fe20003800000 */
.L_x_2323:
[----:B------:R-:W-:Y:S02]  /*2b530*/  IMAD.MOV.U32 R13, RZ, RZ, R23 ;  /* 0x000000ffff0d7224 */ /* 0x000fe400078e0017 */
[----:B------:R-:W-:Y:S02]  /*2b540*/  IMAD.MOV.U32 R12, RZ, RZ, 0x1 ;  /* 0x00000001ff0c7424 */ /* 0x000fe400078e00ff */
[----:B------:R-:W-:-:S07]  /*2b550*/  IMAD.MOV.U32 R2, RZ, RZ, R14 ;  /* 0x000000ffff027224 */ /* 0x000fce00078e000e */
[----:B------:R-:W-:Y:S05]  /*2b560*/  WARPSYNC.COLLECTIVE R15, `(.L_x_2324) ;  /* 0x000000000f087348 */ /* 0x000fea0003c00000 */
[----:B------:R0:W1:Y:S02]  /*2b570*/  SHFL.IDX P6, R14, R13, R12, R11 ;  /* 0x0000000c0d0e7389 */ /* 0x00006400000c000b */
[----:B01----:R-:W-:Y:S01]  /*2b580*/  ENDCOLLECTIVE ;  /* 0x000000000000791b */ /* 0x003fe20003800000 */
.L_x_2324:
        /* <DEDUP_REMOVED lines=14> */
.L_x_2325:
[----:B------:R-:W-:Y:S02]  /*2b670*/  IMAD.MOV.U32 R13, RZ, RZ, R23 ;  /* 0x000000ffff0d7224 */ /* 0x000fe400078e0017 */
[----:B------:R-:W-:Y:S02]  /*2b680*/  IMAD.MOV.U32 R12, RZ, RZ, 0x2 ;  /* 0x00000002ff0c7424 */ /* 0x000fe400078e00ff */
[----:B------:R-:W-:-:S07]  /*2b690*/  IMAD.MOV.U32 R2, RZ, RZ, R14 ;  /* 0x000000ffff027224 */ /* 0x000fce00078e000e */
[----:B------:R-:W-:Y:S05]  /*2b6a0*/  WARPSYNC.COLLECTIVE R15, `(.L_x_2326) ;  /* 0x000000000f087348 */ /* 0x000fea0003c00000 */
[----:B------:R0:W1:Y:S02]  /*2b6b0*/  SHFL.IDX P6, R14, R13, R12, R11 ;  /* 0x0000000c0d0e7389 */ /* 0x00006400000c000b */
[----:B01----:R-:W-:Y:S01]  /*2b6c0*/  ENDCOLLECTIVE ;  /* 0x000000000000791b */ /* 0x003fe20003800000 */
.L_x_2326:
        /* <DEDUP_REMOVED lines=14> */
.L_x_2327:
[----:B------:R-:W-:Y:S02]  /*2b7b0*/  IMAD.MOV.U32 R13, RZ, RZ, R23 ;  /* 0x000000ffff0d7224 */ /* 0x000fe400078e0017 */
[----:B------:R-:W-:Y:S02]  /*2b7c0*/  IMAD.MOV.U32 R12, RZ, RZ, 0x3 ;  /* 0x00000003ff0c7424 */ /* 0x000fe400078e00ff */
[----:B------:R-:W-:-:S07]  /*2b7d0*/  IMAD.MOV.U32 R2, RZ, RZ, R14 ;  /* 0x000000ffff027224 */ /* 0x000fce00078e000e */
[----:B------:R-:W-:Y:S05]  /*2b7e0*/  WARPSYNC.COLLECTIVE R15, `(.L_x_2328) ;  /* 0x000000000f087348 */ /* 0x000fea0003c00000 */
[----:B------:R0:W1:Y:S02]  /*2b7f0*/  SHFL.IDX P6, R14, R13, R12, R11 ;  /* 0x0000000c0d0e7389 */ /* 0x00006400000c000b */
[----:B01----:R-:W-:Y:S01]  /*2b800*/  ENDCOLLECTIVE ;  /* 0x000000000000791b */ /* 0x003fe20003800000 */
.L_x_2328:
        /* <DEDUP_REMOVED lines=14> */
.L_x_2329:
[----:B------:R-:W-:Y:S02]  /*2b8f0*/  IMAD.MOV.U32 R13, RZ, RZ, R23 ;  /* 0x000000ffff0d7224 */ /* 0x000fe400078e0017 */
[----:B------:R-:W-:Y:S02]  /*2b900*/  IMAD.MOV.U32 R12, RZ, RZ, 0x4 ;  /* 0x00000004ff0c7424 */ /* 0x000fe400078e00ff */
[----:B------:R-:W-:-:S07]  /*2b910*/  IMAD.MOV.U32 R2, RZ, RZ, R14 ;  /* 0x000000ffff027224 */ /* 0x000fce00078e000e */
[----:B------:R-:W-:Y:S05]  /*2b920*/  WARPSYNC.COLLECTIVE R15, `(.L_x_2330) ;  /* 0x000000000f087348 */ /* 0x000fea0003c00000 */
[----:B------:R0:W1:Y:S02]  /*2b930*/  SHFL.IDX P6, R14, R13, R12, R11 ;  /* 0x0000000c0d0e7389 */ /* 0x00006400000c000b */
[----:B01----:R-:W-:Y:S01]  /*2b940*/  ENDCOLLECTIVE ;  /* 0x000000000000791b */ /* 0x003fe20003800000 */
.L_x_2330:
        /* <DEDUP_REMOVED lines=14> */
.L_x_2331:
[----:B------:R-:W-:Y:S02]  /*2ba30*/  IMAD.MOV.U32 R13, RZ, RZ, R23 ;  /* 0x000000ffff0d7224 */ /* 0x000fe400078e0017 */
[----:B------:R-:W-:Y:S02]  /*2ba40*/  IMAD.MOV.U32 R12, RZ, RZ, 0x5 ;  /* 0x00000005ff0c7424 */ /* 0x000fe400078e00ff */
[----:B------:R-:W-:-:S07]  /*2ba50*/  IMAD.MOV.U32 R2, RZ, RZ, R14 ;  /* 0x000000ffff027224 */ /* 0x000fce00078e000e */
[----:B------:R-:W-:Y:S05]  /*2ba60*/  WARPSYNC.COLLECTIVE R15, `(.L_x_2332) ;  /* 0x000000000f087348 */ /* 0x000fea0003c00000 */
[----:B------:R0:W1:Y:S02]  /*2ba70*/  SHFL.IDX P6, R14, R13, R12, R11 ;  /* 0x0000000c0d0e7389 */ /* 0x00006400000c000b */
[----:B01----:R-:W-:Y:S01]  /*2ba80*/  ENDCOLLECTIVE ;  /* 0x000000000000791b */ /* 0x003fe20003800000 */
.L_x_2332:
        /* <DEDUP_REMOVED lines=14> */
.L_x_2333:
[----:B------:R-:W-:Y:S02]  /*2bb70*/  IMAD.MOV.U32 R13, RZ, RZ, R23 ;  /* 0x000000ffff0d7224 */ /* 0x000fe400078e0017 */
[----:B------:R-:W-:Y:S02]  /*2bb80*/  IMAD.MOV.U32 R12, RZ, RZ, 0x6 ;  /* 0x00000006ff0c7424 */ /* 0x000fe400078e00ff */
[----:B------:R-:W-:-:S07]  /*2bb90*/  IMAD.MOV.U32 R2, RZ, RZ, R14 ;  /* 0x000000ffff027224 */ /* 0x000fce00078e000e */
[----:B------:R-:W-:Y:S05]  /*2bba0*/  WARPSYNC.COLLECTIVE R15, `(.L_x_2334) ;  /* 0x000000000f087348 */ /* 0x000fea0003c00000 */
[----:B------:R0:W1:Y:S02]  /*2bbb0*/  SHFL.IDX P6, R14, R13, R12, R11 ;  /* 0x0000000c0d0e7389 */ /* 0x00006400000c000b */
[----:B01----:R-:W-:Y:S01]  /*2bbc0*/  ENDCOLLECTIVE ;  /* 0x000000000000791b */ /* 0x003fe20003800000 */
.L_x_2334:
        /* <DEDUP_REMOVED lines=14> */
.L_x_2335:
[----:B------:R-:W-:Y:S02]  /*2bcb0*/  IMAD.MOV.U32 R13, RZ, RZ, R23 ;  /* 0x000000ffff0d7224 */ /* 0x000fe400078e0017 */
[----:B------:R-:W-:Y:S02]  /*2bcc0*/  IMAD.MOV.U32 R12, RZ, RZ, 0x7 ;  /* 0x00000007ff0c7424 */ /* 0x000fe400078e00ff */
[----:B------:R-:W-:-:S07]  /*2bcd0*/  IMAD.MOV.U32 R2, RZ, RZ, R14 ;  /* 0x000000ffff027224 */ /* 0x000fce00078e000e */
[----:B------:R-:W-:Y:S05]  /*2bce0*/  WARPSYNC.COLLECTIVE R15, `(.L_x_2336) ;  /* 0x000000000f087348 */ /* 0x000fea0003c00000 */
[----:B------:R0:W1:Y:S02]  /*2bcf0*/  SHFL.IDX P6, R14, R13, R12, R11 ;  /* 0x0000000c0d0e7389 */ /* 0x00006400000c000b */
[----:B01----:R-:W-:Y:S01]  /*2bd00*/  ENDCOLLECTIVE ;  /* 0x000000000000791b */ /* 0x003fe20003800000 */
.L_x_2336:
        /* <DEDUP_REMOVED lines=13> */
.L_x_2337:
[----:B------:R-:W-:Y:S01]  /*2bde0*/  @!PT LDS RZ, [RZ] ;  /* 0x00000000fffff984 */ /* 0x000fe20000000800 */
[----:B------:R-:W-:Y:S01]  /*2bdf0*/  @!PT LDS RZ, [RZ] ;  /* 0x00000000fffff984 */ /* 0x000fe20000000800 */
[----:B------:R-:W-:Y:S01]  /*2be00*/  @!PT LDS RZ, [RZ] ;  /* 0x00000000fffff984 */ /* 0x000fe20000000800 */
[----:B------:R1:W-:Y:S01]  /*2be10*/  LDGSTS.E.BYPASS.LTC128B.128 [R7+0x7400], desc[UR52][R2.64+0x80], !P0 ;  /* 0x0740008002077fae */ /* 0x0003e2000c101d74 */
[----:B------:R-:W-:Y:S05]  /*2be20*/  BRA `(.L_x_2338) ;  /* 0xffffff8400187947 */ /* 0x000fea000383ffff */
.L_x_2084:
[----:B0-----:R0:W1:Y:S02]  /*2be30*/  SYNCS.PHASECHK.TRANS64.TRYWAIT P0, [R0+URZ+0x28860], R3 ;  /* 0x02886003000075a7 */ /* 0x001064000800017f */
[----:B-1----:R-:W-:Y:S05]  /*2be40*/  @!P0 NANOSLEEP.SYNCS 0x989680 ;  /* 0x009896800000895d */ /* 0x002fea0003900000 */
[----:B------:R-:W1:Y:S02]  /*2be50*/  @!P0 SYNCS.PHASECHK.TRANS64 P0, [R0+URZ+0x28860], R3 ;  /* 0x02886003000085a7 */ /* 0x000e64000800007f */
[----:B-1----:R-:W-:Y:S05]  /*2be60*/  @!P0 BRA `(.L_x_2084) ;  /* 0xfffffffc00f08947 */ /* 0x002fea000383ffff */
[----:B------:R-:W-:Y:S05]  /*2be70*/  BRA `(.L_x_2339) ;  /* 0xffffff88002c7947 */ /* 0x000fea000383ffff */
.L_x_2085:
        /* <DEDUP_REMOVED lines=8> */
.L_x_2341:
[----:B------:R-:W-:Y:S05]  /*2bf00*/  BSYNC B0 ;  /* 0x0000000000007941 */ /* 0x000fea0003800000 */
.L_x_2340:
[----:B------:R-:W-:Y:S01]  /*2bf10*/  IMAD.MOV.U32 R13, RZ, RZ, R17 ;  /* 0x000000ffff0d7224 */ /* 0x000fe200078e0011 */
[----:B------:R-:W-:Y:S01]  /*2bf20*/  MOV R3, R14 ;  /* 0x0000000e00037202 */ /* 0x000fe20000000f00 */
[----:B------:R-:W-:Y:S02]  /*2bf30*/  IMAD.MOV.U32 R12, RZ, RZ, RZ ;  /* 0x000000ffff0c7224 */ /* 0x000fe400078e00ff */
[----:B------:R-:W-:Y:S02]  /*2bf40*/  IMAD.MOV.U32 R11, RZ, RZ, 0x181f ;  /* 0x0000181fff0b7424 */ /* 0x000fe400078e00ff */
[----:B------:R-:W-:Y:S02]  /*2bf50*/  IMAD.MOV.U32 R15, RZ, RZ, -0x1 ;  /* 0xffffffffff0f7424 */ /* 0x000fe400078e00ff */
[----:B------:R-:W-:Y:S02]  /*2bf60*/  IMAD.SHL.U32 R5, R31, 0x2, RZ ;  /* 0x000000021f057824 */ /* 0x000fe400078e00ff */
[----:B------:R-:W-:-:S07]  /*2bf70*/  IMAD R4, R9, 0x2, R22 ;  /* 0x0000000209047824 */ /* 0x000fce00078e0216 */
[----:B------:R-:W-:Y:S05]  /*2bf80*/  WARPSYNC.COLLECTIVE R15, `(.L_x_2342) ;  /* 0x000000000f087348 */ /* 0x000fea0003c00000 */
[----:B------:R0:W1:Y:S02]  /*2bf90*/  SHFL.IDX P6, R14, R13, R12, R11 ;  /* 0x0000000c0d0e7389 */ /* 0x00006400000c000b */
[----:B01----:R-:W-:Y:S01]  /*2bfa0*/  ENDCOLLECTIVE ;  /* 0x000000000000791b */ /* 0x003fe20003800000 */
.L_x_2342:
        /* <DEDUP_REMOVED lines=11> */
.L_x_2343:
        /* <DEDUP_REMOVED lines=13> */
.L_x_2344:
[----:B------:R-:W-:Y:S02]  /*2c130*/  IMAD.MOV.U32 R13, RZ, RZ, R23 ;  /* 0x000000ffff0d7224 */ /* 0x000fe400078e0017 */
[----:B------:R-:W-:Y:S02]  /*2c140*/  IMAD.MOV.U32 R12, RZ, RZ, 0x2 ;  /* 0x00000002ff0c7424 */ /* 0x000fe400078e00ff */
[----:B------:R-:W-:-:S07]  /*2c150*/  IMAD.MOV.U32 R10, RZ, RZ, R14 ;  /* 0x000000ffff0a7224 */ /* 0x000fce00078e000e */
[----:B------:R-:W-:Y:S05]  /*2c160*/  WARPSYNC.COLLECTIVE R15, `(.L_x_2345) ;  /* 0x000000000f087348 */ /* 0x000fea0003c00000 */
[----:B------:R0:W1:Y:S02]  /*2c170*/  SHFL.IDX P6, R14, R13, R12, R11 ;  /* 0x0000000c0d0e7389 */ /* 0x00006400000c000b */
[----:B01----:R-:W-:Y:S01]  /*2c180*/  ENDCOLLECTIVE ;  /* 0x000000000000791b */ /* 0x003fe20003800000 */
.L_x_2345:
        /* <DEDUP_REMOVED lines=14> */
.L_x_2346:
[----:B------:R-:W-:Y:S02]  /*2c270*/  IMAD.MOV.U32 R13, RZ, RZ, R23 ;  /* 0x000000ffff0d7224 */ /* 0x000fe400078e0017 */
[----:B------:R-:W-:Y:S01]  /*2c280*/  IMAD.MOV.U32 R12, RZ, RZ, 0x3 ;  /* 0x00000003ff0c7424 */ /* 0x000fe200078e00ff */
[----:B------:R-:W-:-:S13]  /*2c290*/  IADD3 R2, P2, R14, R5, RZ ;  /* 0x000000050e027210 */ /* 0x000fda0007f5e0ff */
[----:B------:R-:W-:Y:S05]  /*2c2a0*/  WARPSYNC.COLLECTIVE R15, `(.L_x_2347) ;  /* 0x000000000f087348 */ /* 0x000fea0003c00000 */
[----:B------:R0:W1:Y:S02]  /*2c2b0*/  SHFL.IDX P6, R14, R13, R12, R11 ;  /* 0x0000000c0d0e7389 */ /* 0x00006400000c000b */
[----:B01----:R-:W-:Y:S01]  /*2c2c0*/  ENDCOLLECTIVE ;  /* 0x000000000000791b */ /* 0x003fe20003800000 */
.L_x_2347:
        /* <DEDUP_REMOVED lines=13> */
.L_x_2348:
[----:B------:R-:W-:Y:S02]  /*2c3a0*/  IMAD.MOV.U32 R13, RZ, RZ, R23 ;  /* 0x000000ffff0d7224 */ /* 0x000fe400078e0017 */
[----:B------:R-:W-:Y:S01]  /*2c3b0*/  IMAD.MOV.U32 R12, RZ, RZ, 0x4 ;  /* 0x00000004ff0c7424 */ /* 0x000fe200078e00ff */
[----:B------:R-:W-:-:S13]  /*2c3c0*/  IADD3 R2, P2, R14, R5, RZ ;  /* 0x000000050e027210 */ /* 0x000fda0007f5e0ff */
[----:B------:R-:W-:Y:S05]  /*2c3d0*/  WARPSYNC.COLLECTIVE R15, `(.L_x_2349) ;  /* 0x000000000f087348 */ /* 0x000fea0003c00000 */
[----:B------:R0:W1:Y:S02]  /*2c3e0*/  SHFL.IDX P6, R14, R13, R12, R11 ;  /* 0x0000000c0d0e7389 */ /* 0x00006400000c000b */
[----:B01----:R-:W-:Y:S01]  /*2c3f0*/  ENDCOLLECTIVE ;  /* 0x000000000000791b */ /* 0x003fe20003800000 */
.L_x_2349:
        /* <DEDUP_REMOVED lines=13> */
.L_x_2350:
[----:B------:R-:W-:Y:S02]  /*2c4d0*/  IMAD.MOV.U32 R13, RZ, RZ, R23 ;  /* 0x000000ffff0d7224 */ /* 0x000fe400078e0017 */
[----:B------:R-:W-:Y:S02]  /*2c4e0*/  IMAD.MOV.U32 R12, RZ, RZ, 0x5 ;  /* 0x00000005ff0c7424 */ /* 0x000fe400078e00ff */
[----:B------:R-:W-:-:S07]  /*2c4f0*/  IMAD.MOV.U32 R10, RZ, RZ, R14 ;  /* 0x000000ffff0a7224 */ /* 0x000fce00078e000e */
[----:B------:R-:W-:Y:S05]  /*2c500*/  WARPSYNC.COLLECTIVE R15, `(.L_x_2351) ;  /* 0x000000000f087348 */ /* 0x000fea0003c00000 */
[----:B------:R0:W1:Y:S02]  /*2c510*/  SHFL.IDX P6, R14, R13, R12, R11 ;  /* 0x0000000c0d0e7389 */ /* 0x00006400000c000b */
[----:B01----:R-:W-:Y:S01]  /*2c520*/  ENDCOLLECTIVE ;  /* 0x000000000000791b */ /* 0x003fe20003800000 */
.L_x_2351:
        /* <DEDUP_REMOVED lines=14> */
.L_x_2352:
[----:B------:R-:W-:Y:S01]  /*2c610*/  IMAD.MOV.U32 R13, RZ, RZ, R23 ;  /* 0x000000ffff0d7224 */ /* 0x000fe200078e0017 */
[----:B------:R-:W-:Y:S02]  /*2c620*/  MOV R12, 0x6 ;  /* 0x00000006000c7802 */ /* 0x000fe40000000f00 */
[----:B------:R-:W-:-:S13]  /*2c630*/  IADD3 R2, P2, R14, R5, RZ ;  /* 0x000000050e027210 */ /* 0x000fda0007f5e0ff */
[----:B------:R-:W-:Y:S05]  /*2c640*/  WARPSYNC.COLLECTIVE R15, `(.L_x_2353) ;  /* 0x000000000f087348 */ /* 0x000fea0003c00000 */
[----:B------:R0:W1:Y:S02]  /*2c650*/  SHFL.IDX P6, R14, R13, R12, R11 ;  /* 0x0000000c0d0e7389 */ /* 0x00006400000c000b */
[----:B01----:R-:W-:Y:S01]  /*2c660*/  ENDCOLLECTIVE ;  /* 0x000000000000791b */ /* 0x003fe20003800000 */
.L_x_2353:
        /* <DEDUP_REMOVED lines=13> */
.L_x_2354:
[----:B------:R-:W-:Y:S02]  /*2c740*/  IMAD.MOV.U32 R13, RZ, RZ, R23 ;  /* 0x000000ffff0d7224 */ /* 0x000fe400078e0017 */
[----:B------:R-:W-:Y:S02]  /*2c750*/  IMAD.MOV.U32 R12, RZ, RZ, 0x7 ;  /* 0x00000007ff0c7424 */ /* 0x000fe400078e00ff */
[----:B------:R-:W-:-:S07]  /*2c760*/  IMAD.MOV.U32 R10, RZ, RZ, R14 ;  /* 0x000000ffff0a7224 */ /* 0x000fce00078e000e */
[----:B------:R-:W-:Y:S05]  /*2c770*/  WARPSYNC.COLLECTIVE R15, `(.L_x_2355) ;  /* 0x000000000f087348 */ /* 0x000fea0003c00000 */
[----:B------:R0:W1:Y:S02]  /*2c780*/  SHFL.IDX P6, R14, R13, R12, R11 ;  /* 0x0000000c0d0e7389 */ /* 0x00006400000c000b */
[----:B01----:R-:W-:Y:S01]  /*2c790*/  ENDCOLLECTIVE ;  /* 0x000000000000791b */ /* 0x003fe20003800000 */
.L_x_2355:
        /* <DEDUP_REMOVED lines=12> */
.L_x_2356:
[----:B------:R-:W-:Y:S05]  /*2c860*/  BRA `(.L_x_2357) ;  /* 0xffffff8000cc7947 */ /* 0x000fea000383ffff */
.L_x_2090:
        /* <DEDUP_REMOVED lines=8> */
.L_x_2359:
[----:B------:R-:W-:Y:S05]  /*2c8f0*/  BSYNC B0 ;  /* 0x0000000000007941 */ /* 0x000fea0003800000 */
.L_x_2358:
        /* <DEDUP_REMOVED lines=9> */
.L_x_2360:
[----:B------:R-:W-:Y:S02]  /*2c990*/  ULDC UR4, c[0x0][0xc3c] ;  /* 0x00030f0000047ab9 */ /* 0x000fe40000000800 */
[----:B------:R-:W-:-:S13]  /*2c9a0*/  ISETP.GE.OR P1, PT, R9, UR4, !P0 ;  /* 0x0000000409007c0c */ /* 0x000fda000c726670 */
[----:B------:R-:W0:Y:S08]  /*2c9b0*/  @!P1 LDC.64 R2, c[0x0][0xc80] ;  /* 0x00032000ff029b82 */ /* 0x000e300000000a00 */
[----:B------:R-:W1:Y:S01]  /*2c9c0*/  @!P1 LDC.64 R4, c[0x0][0xc78] ;  /* 0x00031e00ff049b82 */ /* 0x000e620000000a00 */
[----:B------:R-:W-:Y:S01]  /*2c9d0*/  IMAD.MOV.U32 R17, RZ, RZ, RZ ;  /* 0x000000ffff117224 */ /* 0x000fe200078e00ff */
        /* <DEDUP_REMOVED lines=10> */
[----:B------:R-:W-:Y:S01]  /*2ca80*/  ISETP.GE.U32.AND P5, PT, R8, 0x10, PT ;  /* 0x000000100800780c */ /* 0x000fe20003fa6070 */
[----:B--2---:R-:W-:Y:S02]  /*2ca90*/  @!P1 IMAD.MOV.U32 R17, RZ, RZ, R6 ;  /* 0x000000ffff119224 */ /* 0x004fe400078e0006 */
[----:B------:R-:W-:-:S02]  /*2caa0*/  IMAD.MOV.U32 R6, RZ, RZ, RZ ;  /* 0x000000ffff067224 */ /* 0x000fc400078e00ff */
[----:B---3--:R-:W-:Y:S01]  /*2cab0*/  @!P1 IMAD.MOV.U32 R4, RZ, RZ, R5 ;  /* 0x000000ffff049224 */ /* 0x008fe200078e0005 */
[----:B------:R-:W-:-:S03]  /*2cac0*/  ISETP.NE.AND P1, PT, R8, RZ, PT ;  /* 0x000000ff0800720c */ /* 0x000fc60003f25270 */
[----:B------:R-:W-:-:S10]  /*2cad0*/  IMAD R13, R4, R17, RZ ;  /* 0x00000011040d7224 */ /* 0x000fd400078e02ff */
[----:B------:R-:W-:Y:S05]  /*2cae0*/  WARPSYNC.COLLECTIVE R15, `(.L_x_2361) ;  /* 0x000000000f087348 */ /* 0x000fea0003c00000 */
[----:B------:R0:W1:Y:S02]  /*2caf0*/  SHFL.UP P6, R14, R13, R12, R11 ;  /* 0x0400000c0d0e7389 */ /* 0x00006400000c000b */
[----:B01----:R-:W-:Y:S01]  /*2cb00*/  ENDCOLLECTIVE ;  /* 0x000000000000791b */ /* 0x003fe20003800000 */
.L_x_2361:
[----:B------:R-:W-:Y:S02]  /*2cb10*/  MOV R12, 0x2 ;  /* 0x00000002000c7802 */ /* 0x000fe40000000f00 */
[----:B------:R-:W-:-:S05]  /*2cb20*/  SEL R14, R14, RZ, P1 ;  /* 0x000000ff0e0e7207 */ /* 0x000fca0000800000 */
[----:B------:R-:W-:-:S04]  /*2cb30*/  IMAD.IADD R5, R13, 0x1, R14 ;  /* 0x000000010d057824 */ /* 0x000fc800078e020e */
[----:B------:R-:W-:-:S07]  /*2cb40*/  IMAD.MOV.U32 R13, RZ, RZ, R5 ;  /* 0x000000ffff0d7224 */ /* 0x000fce00078e0005 */
[----:B------:R-:W-:Y:S05]  /*2cb50*/  WARPSYNC.COLLECTIVE R15, `(.L_x_2362) ;  /* 0x000000000f087348 */ /* 0x000fea0003c00000 */
[----:B------:R0:W1:Y:S02]  /*2cb60*/  SHFL.UP P6, R14, R13, R12, R11 ;  /* 0x0400000c0d0e7389 */ /* 0x00006400000c000b */
[----:B01----:R-:W-:Y:S01]  /*2cb70*/  ENDCOLLECTIVE ;  /* 0x000000000000791b */ /* 0x003fe20003800000 */
.L_x_2362:
[----:B------:R-:W-:Y:S01]  /*2cb80*/  IMAD.MOV.U32 R12, RZ, RZ, 0x4 ;  /* 0x00000004ff0c7424 */ /* 0x000fe200078e00ff */
[----:B------:R-:W-:-:S05]  /*2cb90*/  SEL R2, R14, RZ, P2 ;  /* 0x000000ff0e027207 */ /* 0x000fca0001000000 */
[----:B------:R-:W-:-:S04]  /*2cba0*/  IMAD.IADD R2, R5, 0x1, R2 ;  /* 0x0000000105027824 */ /* 0x000fc800078e0202 */
[----:B------:R-:W-:-:S07]  /*2cbb0*/  IMAD.MOV.U32 R13, RZ, RZ, R2 ;  /* 0x000000ffff0d7224 */ /* 0x000fce00078e0002 */
[----:B------:R-:W-:Y:S05]  /*2cbc0*/  WARPSYNC.COLLECTIVE R15, `(.L_x_2363) ;  /* 0x000000000f087348 */ /* 0x000fea0003c00000 */
[----:B------:R0:W1:Y:S02]  /*2cbd0*/  SHFL.UP P6, R14, R13, R12, R11 ;  /* 0x0400000c0d0e7389 */ /* 0x00006400000c000b */
[----:B01----:R-:W-:Y:S01]  /*2cbe0*/  ENDCOLLECTIVE ;  /* 0x000000000000791b */ /* 0x003fe20003800000 */
.L_x_2363:
[----:B------:R-:W-:Y:S01]  /*2cbf0*/  IMAD.MOV.U32 R12, RZ, RZ, 0x8 ;  /* 0x00000008ff0c7424 */ /* 0x000fe200078e00ff */
[----:B------:R-:W-:-:S05]  /*2cc00*/  SEL R3, R14, RZ, P3 ;  /* 0x000000ff0e037207 */ /* 0x000fca0001800000 */
[----:B------:R-:W-:-:S04]  /*2cc10*/  IMAD.IADD R3, R2, 0x1, R3 ;  /* 0x0000000102037824 */ /* 0x000fc800078e0203 */
[----:B------:R-:W-:-:S07]  /*2cc20*/  IMAD.MOV.U32 R13, RZ, RZ, R3 ;  /* 0x000000ffff0d7224 */ /* 0x000fce00078e0003 */
[----:B------:R-:W-:Y:S05]  /*2cc30*/  WARPSYNC.COLLECTIVE R15, `(.L_x_2364) ;  /* 0x000000000f087348 */ /* 0x000fea0003c00000 */
[----:B------:R0:W1:Y:S02]  /*2cc40*/  SHFL.UP P6, R14, R13, R12, R11 ;  /* 0x0400000c0d0e7389 */ /* 0x00006400000c000b */
[----:B01----:R-:W-:Y:S01]  /*2cc50*/  ENDCOLLECTIVE ;  /* 0x000000000000791b */ /* 0x003fe20003800000 */
.L_x_2364:
[----:B------:R-:W-:Y:S02]  /*2cc60*/  MOV R12, 0x10 ;  /* 0x00000010000c7802 */ /* 0x000fe40000000f00 */
[----:B------:R-:W-:-:S05]  /*2cc70*/  SEL R14, R14, RZ, P4 ;  /* 0x000000ff0e0e7207 */ /* 0x000fca0002000000 */
[----:B------:R-:W-:-:S04]  /*2cc80*/  IMAD.IADD R5, R3, 0x1, R14 ;  /* 0x0000000103057824 */ /* 0x000fc800078e020e */
[----:B------:R-:W-:-:S07]  /*2cc90*/  IMAD.MOV.U32 R13, RZ, RZ, R5 ;  /* 0x000000ffff0d7224 */ /* 0x000fce00078e0005 */
[----:B------:R-:W-:Y:S05]  /*2cca0*/  WARPSYNC.COLLECTIVE R15, `(.L_x_2365) ;  /* 0x000000000f087348 */ /* 0x000fea0003c00000 */
[----:B------:R0:W1:Y:S02]  /*2ccb0*/  SHFL.UP P6, R14, R13, R12, R11 ;  /* 0x0400000c0d0e7389 */ /* 0x00006400000c000b */
[----:B01----:R-:W-:Y:S01]  /*2ccc0*/  ENDCOLLECTIVE ;  /* 0x000000000000791b */ /* 0x003fe20003800000 */
.L_x_2365:
        /* <DEDUP_REMOVED lines=8> */
.L_x_2366:
[----:B------:R-:W-:Y:S05]  /*2cd50*/  BRA `(.L_x_2367) ;  /* 0xffffff8000dc7947 */ /* 0x000fea000383ffff */
.L_x_2093:
[----:B------:R-:W-:Y:S01]  /*2cd60*/  BSSY B0, `(.L_x_2368) ;  /* 0x0000007000007945 */ /* 0x000fe20003800000 */
[----:B------:R-:W-:Y:S02]  /*2cd70*/  IMAD.MOV.U32 R12, RZ, RZ, 0x1 ;  /* 0x00000001ff0c7424 */ /* 0x000fe400078e00ff */
[----:B------:R-:W-:Y:S02]  /*2cd80*/  IMAD.MOV.U32 R11, RZ, RZ, RZ ;  /* 0x000000ffff0b7224 */ /* 0x000fe400078e00ff */
[----:B------:R-:W-:-:S07]  /*2cd90*/  IMAD.MOV.U32 R15, RZ, RZ, -0x1 ;  /* 0xffffffffff0f7424 */ /* 0x000fce00078e00ff */
[----:B------:R-:W-:Y:S05]  /*2cda0*/  WARPSYNC.COLLECTIVE R15, `(.L_x_2369) ;  /* 0x000000000f087348 */ /* 0x000fea0003c00000 */
[----:B------:R0:W1:Y:S02]  /*2cdb0*/  SHFL.UP P6, R14, R13, R12, R11 ;  /* 0x0400000c0d0e7389 */ /* 0x00006400000c000b */
[----:B01----:R-:W-:Y:S01]  /*2cdc0*/  ENDCOLLECTIVE ;  /* 0x000000000000791b */ /* 0x003fe20003800000 */
.L_x_2369:
[----:B------:R-:W-:Y:S05]  /*2cdd0*/  BSYNC B0 ;  /* 0x0000000000007941 */ /* 0x000fea0003800000 */
.L_x_2368:
[----:B------:R-:W-:Y:S01]  /*2cde0*/  SEL R14, R14, RZ, P1 ;  /* 0x000000ff0e0e7207 */ /* 0x000fe20000800000 */
[----:B------:R-:W-:Y:S02]  /*2cdf0*/  IMAD.MOV.U32 R12, RZ, RZ, 0x2 ;  /* 0x00000002ff0c7424 */ /* 0x000fe400078e00ff */
[----:B------:R-:W-:Y:S01]  /*2ce00*/  IMAD.MOV.U32 R11, RZ, RZ, RZ ;  /* 0x000000ffff0b7224 */ /* 0x000fe200078e00ff */
[----:B------:R-:W-:Y:S01]  /*2ce10*/  IADD3 R13, R13, R14, RZ ;  /* 0x0000000e0d0d7210 */ /* 0x000fe20007ffe0ff */
[----:B------:R-:W-:-:S07]  /*2ce20*/  IMAD.MOV.U32 R15, RZ, RZ, -0x1 ;  /* 0xffffffffff0f7424 */ /* 0x000fce00078e00ff */
[----:B------:R-:W-:Y:S05]  /*2ce30*/  WARPSYNC.COLLECTIVE R15, `(.L_x_2370) ;  /* 0x000000000f087348 */ /* 0x000fea0003c00000 */
[----:B------:R0:W1:Y:S02]  /*2ce40*/  SHFL.UP P6, R14, R13, R12, R11 ;  /* 0x0400000c0d0e7389 */ /* 0x00006400000c000b */
[----:B01----:R-:W-:Y:S01]  /*2ce50*/  ENDCOLLECTIVE ;  /* 0x000000000000791b */ /* 0x003fe20003800000 */
.L_x_2370:
[----:B------:R-:W-:Y:S01]  /*2ce60*/  IMAD.MOV.U32 R12, RZ, RZ, 0x4 ;  /* 0x00000004ff0c7424 */ /* 0x000fe200078e00ff */
[----:B------:R-:W-:-:S05]  /*2ce70*/  SEL R2, R14, RZ, P2 ;  /* 0x000000ff0e027207 */ /* 0x000fca0001000000 */
[----:B------:R-:W-:-:S04]  /*2ce80*/  IMAD.IADD R2, R13, 0x1, R2 ;  /* 0x000000010d027824 */ /* 0x000fc800078e0202 */
[----:B------:R-:W-:-:S07]  /*2ce90*/  IMAD.MOV.U32 R13, RZ, RZ, R2 ;  /* 0x000000ffff0d7224 */ /* 0x000fce00078e0002 */
[----:B------:R-:W-:Y:S05]  /*2cea0*/  WARPSYNC.COLLECTIVE R15, `(.L_x_2371) ;  /* 0x000000000f087348 */ /* 0x000fea0003c00000 */
[----:B------:R0:W1:Y:S02]  /*2ceb0*/  SHFL.UP P6, R14, R13, R12, R11 ;  /* 0x0400000c0d0e7389 */ /* 0x00006400000c000b */
[----:B01----:R-:W-:Y:S01]  /*2cec0*/  ENDCOLLECTIVE ;  /* 0x000000000000791b */ /* 0x003fe20003800000 */
.L_x_2371:
[----:B------:R-:W-:Y:S02]  /*2ced0*/  MOV R12, 0x8 ;  /* 0x00000008000c7802 */ /* 0x000fe40000000f00 */
[----:B------:R-:W-:-:S05]  /*2cee0*/  SEL R3, R14, RZ, P3 ;  /* 0x000000ff0e037207 */ /* 0x000fca0001800000 */
[----:B------:R-:W-:-:S04]  /*2cef0*/  IMAD.IADD R3, R2, 0x1, R3 ;  /* 0x0000000102037824 */ /* 0x000fc800078e0203 */
[----:B------:R-:W-:-:S07]  /*2cf00*/  IMAD.MOV.U32 R13, RZ, RZ, R3 ;  /* 0x000000ffff0d7224 */ /* 0x000fce00078e0003 */
[----:B------:R-:W-:Y:S05]  /*2cf10*/  WARPSYNC.COLLECTIVE R15, `(.L_x_2372) ;  /* 0x000000000f087348 */ /* 0x000fea0003c00000 */
[----:B------:R0:W1:Y:S02]  /*2cf20*/  SHFL.UP P6, R14, R13, R12, R11 ;  /* 0x0400000c0d0e7389 */ /* 0x00006400000c000b */
[----:B01----:R-:W-:Y:S01]  /*2cf30*/  ENDCOLLECTIVE ;  /* 0x000000000000791b */ /* 0x003fe20003800000 */
.L_x_2372:
[----:B------:R-:W-:Y:S01]  /*2cf40*/  IMAD.MOV.U32 R12, RZ, RZ, 0x10 ;  /* 0x00000010ff0c7424 */ /* 0x000fe200078e00ff */
[----:B------:R-:W-:-:S05]  /*2cf50*/  SEL R14, R14, RZ, P4 ;  /* 0x000000ff0e0e7207 */ /* 0x000fca0002000000 */
[----:B------:R-:W-:-:S04]  /*2cf60*/  IMAD.IADD R5, R3, 0x1, R14 ;  /* 0x0000000103057824 */ /* 0x000fc800078e020e */
[----:B------:R-:W-:-:S07]  /*2cf70*/  IMAD.MOV.U32 R13, RZ, RZ, R5 ;  /* 0x000000ffff0d7224 */ /* 0x000fce00078e0005 */
[----:B------:R-:W-:Y:S05]  /*2cf80*/  WARPSYNC.COLLECTIVE R15, `(.L_x_2373) ;  /* 0x000000000f087348 */ /* 0x000fea0003c00000 */
[----:B------:R0:W1:Y:S02]  /*2cf90*/  SHFL.UP P6, R14, R13, R12, R11 ;  /* 0x0400000c0d0e7389 */ /* 0x00006400000c000b */
[----:B01----:R-:W-:Y:S01]  /*2cfa0*/  ENDCOLLECTIVE ;  /* 0x000000000000791b */ /* 0x003fe20003800000 */
.L_x_2373:
        /* <DEDUP_REMOVED lines=8> */
.L_x_2374:
[----:B------:R-:W-:Y:S05]  /*2d030*/  BRA `(.L_x_2375) ;  /* 0xffffff8000c87947 */ /* 0x000fea000383ffff */
.L_x_2095:
[----:B------:R-:W-:Y:S01]  /*2d040*/  BSSY B0, `(.L_x_2376) ;  /* 0x0000006000007945 */ /* 0x000fe20003800000 */
[----:B------:R-:W-:Y:S01]  /*2d050*/  PLOP3.LUT P6, PT, P6, PT, PT, 0x8, 0x0 ;  /* 0x000000000000781c */ /* 0x000fe200037ce170 */
[----:B------:R-:W-:-:S12]  /*2d060*/  IMAD.MOV.U32 R15, RZ, RZ, -0x1 ;  /* 0xffffffffff0f7424 */ /* 0x000fd800078e00ff */
[----:B0-----:R-:W-:Y:S05]  /*2d070*/  WARPSYNC.COLLECTIVE R15, `(.L_x_2377) ;  /* 0x000000000f087348 */ /* 0x001fea0003c00000 */
[----:B------:R-:W-:Y:S01]  /*2d080*/  VOTE.ANY R14, PT, P6 ;  /* 0x00000000000e7806 */ /* 0x000fe200030e0100 */
[----:B0-----:R-:W-:Y:S06]  /*2d090*/  ENDCOLLECTIVE ;  /* 0x000000000000791b */ /* 0x001fec0003800000 */
.L_x_2377:
[----:B------:R-:W-:Y:S05]  /*2d0a0*/  BSYNC B0 ;  /* 0x0000000000007941 */ /* 0x000fea0003800000 */
.L_x_2376:
[----:B------:R-:W-:Y:S01]  /*2d0b0*/  MOV R3, R14 ;  /* 0x0000000e00037202 */ /* 0x000fe20000000f00 */
[----:B------:R-:W-:Y:S02]  /*2d0c0*/  IMAD.MOV.U32 R13, RZ, RZ, R17 ;  /* 0x000000ffff0d7224 */ /* 0x000fe400078e0011 */
[----:B------:R-:W-:Y:S01]  /*2d0d0*/  IMAD.MOV.U32 R11, RZ, RZ, 0x1f ;  /* 0x0000001fff0b7424 */ /* 0x000fe200078e00ff */
[----:B------:R0:W1:Y:S01]  /*2d0e0*/  POPC R12, R3 ;  /* 0x00000003000c7309 */ /* 0x0000620000000000 */
[----:B------:R-:W-:-:S07]  /*2d0f0*/  IMAD.MOV.U32 R15, RZ, RZ, -0x1 ;  /* 0xffffffffff0f7424 */ /* 0x000fce00078e00ff */
[----:B01----:R-:W-:Y:S05]  /*2d100*/  WARPSYNC.COLLECTIVE R15, `(.L_x_2378) ;  /* 0x000000000f087348 */ /* 0x003fea0003c00000 */
[----:B-1----:R1:W2:Y:S02]  /*2d110*/  SHFL.IDX P6, R14, R13, R12, R11 ;  /* 0x0000000c0d0e7389 */ /* 0x0022a400000c000b */
[----:B012---:R-:W-:Y:S01]  /*2d120*/  ENDCOLLECTIVE ;  /* 0x000000000000791b */ /* 0x007fe20003800000 */
.L_x_2378:
[----:B------:R-:W-:Y:S02]  /*2d130*/  IMAD.IADD R19, R12, 0x1, R19 ;  /* 0x000000010c137824 */ /* 0x000fe400078e0213 */
[----:B------:R-:W-:Y:S02]  /*2d140*/  IMAD.MOV.U32 R13, RZ, RZ, R4 ;  /* 0x000000ffff0d7224 */ /* 0x000fe400078e0004 */
[----:B------:R-:W-:-:S07]  /*2d150*/  IMAD.MOV.U32 R17, RZ, RZ, R14 ;  /* 0x000000ffff117224 */ /* 0x000fce00078e000e */
[----:B------:R-:W-:Y:S05]  /*2d160*/  WARPSYNC.COLLECTIVE R15, `(.L_x_2379) ;  /* 0x000000000f087348 */ /* 0x000fea0003c00000 */
[----:B------:R0:W1:Y:S02]  /*2d170*/  SHFL.IDX P6, R14, R13, R12, R11 ;  /* 0x0000000c0d0e7389 */ /* 0x00006400000c000b */
[----:B01----:R-:W-:Y:S01]  /*2d180*/  ENDCOLLECTIVE ;  /* 0x000000000000791b */ /* 0x003fe20003800000 */
.L_x_2379:
[----:B------:R-:W-:Y:S01]  /*2d190*/  IMAD.MOV.U32 R4, RZ, RZ, R14 ;  /* 0x000000ffff047224 */ /* 0x000fe200078e000e */
[----:B------:R-:W-:Y:S06]  /*2d1a0*/  BRA `(.L_x_2380) ;  /* 0xffffff8000ac7947 */ /* 0x000fec000383ffff */
.L_x_2097:
[----:B------:R-:W-:Y:S01]  /*2d1b0*/  BSSY B0, `(.L_x_2381) ;  /* 0x0000007000007945 */ /* 0x000fe20003800000 */
[----:B------:R-:W-:Y:S01]  /*2d1c0*/  IMAD.MOV.U32 R13, RZ, RZ, R2 ;  /* 0x000000ffff0d7224 */ /* 0x000fe200078e0002 */
[----:B------:R-:W-:Y:S01]  /*2d1d0*/  MOV R11, 0x1f ;  /* 0x0000001f000b7802 */ /* 0x000fe20000000f00 */
[----:B------:R-:W-:-:S07]  /*2d1e0*/  IMAD.MOV.U32 R15, RZ, RZ, -0x1 ;  /* 0xffffffffff0f7424 */ /* 0x000fce00078e00ff */
[----:B0-23--:R-:W-:Y:S05]  /*2d1f0*/  WARPSYNC.COLLECTIVE R15, `(.L_x_2382) ;  /* 0x000000000f087348 */ /* 0x00dfea0003c00000 */
[----:B------:R1:W4:Y:S02]  /*2d200*/  SHFL.IDX P6, R14, R13, R12, R11 ;  /* 0x0000000c0d0e7389 */ /* 0x00032400000c000b */
[----:B01234-:R-:W-:Y:S01]  /*2d210*/  ENDCOLLECTIVE ;  /* 0x000000000000791b */ /* 0x01ffe20003800000 */
.L_x_2382:
[----:B------:R-:W-:Y:S05]  /*2d220*/  BSYNC B0 ;  /* 0x0000000000007941 */ /* 0x000fea0003800000 */
.L_x_2381:
[----:B------:R-:W-:Y:S01]  /*2d230*/  IMAD.MOV.U32 R6, RZ, RZ, R14 ;  /* 0x000000ffff067224 */ /* 0x000fe200078e000e */
[----:B------:R-:W-:Y:S06]  /*2d240*/  BRA `(.L_x_2096) ;  /* 0xffffff80009c7947 */ /* 0x000fec000383ffff */
.L_x_2103:
[----:B-1----:R1:W2:Y:S02]  /*2d250*/  SYNCS.PHASECHK.TRANS64.TRYWAIT P0, [R7+URZ+0x28820], R0 ;  /* 0x02882000070075a7 */ /* 0x0022a4000800017f */
[----:B--2---:R-:W-:Y:S05]  /*2d260*/  @!P0 NANOSLEEP.SYNCS 0x989680 ;  /* 0x009896800000895d */ /* 0x004fea0003900000 */
[----:B------:R-:W2:Y:S02]  /*2d270*/  @!P0 SYNCS.PHASECHK.TRANS64 P0, [R7+URZ+0x28820], R0 ;  /* 0x02882000070085a7 */ /* 0x000ea4000800007f */
[----:B--2---:R-:W-:Y:S05]  /*2d280*/  @!P0 BRA `(.L_x_2103) ;  /* 0xfffffffc00f08947 */ /* 0x004fea000383ffff */
[----:B------:R-:W-:Y:S05]  /*2d290*/  BRA `(.L_x_2383) ;  /* 0xffffff8800f47947 */ /* 0x000fea000383ffff */
.L_x_2104:
[----:B------:R-:W2:Y:S01]  /*2d2a0*/  S2R R2, SR_TID.X ;  /* 0x0000000000027919 */ /* 0x000ea20000002100 */
[----:B------:R-:W-:Y:S01]  /*2d2b0*/  BSSY B0, `(.L_x_2384) ;  /* 0x000000a000007945 */ /* 0x000fe20003800000 */
[----:B------:R-:W-:Y:S02]  /*2d2c0*/  IMAD.MOV.U32 R12, RZ, RZ, RZ ;  /* 0x000000ffff0c7224 */ /* 0x000fe400078e00ff */
[----:B------:R-:W-:Y:S02]  /*2d2d0*/  IMAD.MOV.U32 R11, RZ, RZ, 0x1f ;  /* 0x0000001fff0b7424 */ /* 0x000fe400078e00ff */
[----:B------:R-:W-:Y:S01]  /*2d2e0*/  IMAD.MOV.U32 R15, RZ, RZ, -0x1 ;  /* 0xffffffffff0f7424 */ /* 0x000fe200078e00ff */
[----:B--2---:R-:W-:-:S04]  /*2d2f0*/  SHF.R.U32.HI R2, RZ, 0x5, R2 ;  /* 0x00000005ff027819 */ /* 0x004fc80000011602 */
[----:B------:R-:W-:-:S05]  /*2d300*/  LOP3.LUT R2, R2, 0x3, RZ, 0xc0, !PT ;  /* 0x0000000302027812 */ /* 0x000fca00078ec0ff */
[----:B------:R-:W-:-:S07]  /*2d310*/  IMAD.MOV.U32 R13, RZ, RZ, R2 ;  /* 0x000000ffff0d7224 */ /* 0x000fce00078e0002 */
[----:B01----:R-:W-:Y:S05]  /*2d320*/  WARPSYNC.COLLECTIVE R15, `(.L_x_2385) ;  /* 0x000000000f087348 */ /* 0x003fea0003c00000 */
[----:B------:R2:W3:Y:S02]  /*2d330*/  SHFL.IDX P6, R14, R13, R12, R11 ;  /* 0x0000000c0d0e7389 */ /* 0x0004e400000c000b */
[----:B0123--:R-:W-:Y:S01]  /*2d340*/  ENDCOLLECTIVE ;  /* 0x000000000000791b */ /* 0x00ffe20003800000 */
.L_x_2385:
[----:B------:R-:W-:Y:S05]  /*2d350*/  BSYNC B0 ;  /* 0x0000000000007941 */ /* 0x000fea0003800000 */
.L_x_2384:
[----:B------:R-:W-:Y:S05]  /*2d360*/  BRA `(.L_x_2386) ;  /* 0xffffff8800dc7947 */ /* 0x000fea000383ffff */
.L_x_2105:
[----:B------:R-:W-:Y:S01]  /*2d370*/  BSSY B0, `(.L_x_2387) ;  /* 0x0000006000007945 */ /* 0x000fe20003800000 */
[----:B------:R-:W-:-:S07]  /*2d380*/  IMAD.MOV.U32 R15, RZ, RZ, -0x1 ;  /* 0xffffffffff0f7424 */ /* 0x000fce00078e00ff */
[----:B01----:R-:W-:Y:S05]  /*2d390*/  WARPSYNC.COLLECTIVE R15, `(.L_x_2388) ;  /* 0x000000000f0c7348 */ /* 0x003fea0003c00000 */
[----:B------:R-:W-:Y:S02]  /*2d3a0*/  ELECT P6, UR62, PT ;  /* 0x00000000003e782f */ /* 0x000fe400038c0000 */
[----:B------:R-:W-:Y:S01]  /*2d3b0*/  MOV R14, UR62 ;  /* 0x0000003e000e7c02 */ /* 0x000fe20008000f00 */
[----:B01----:R-:W-:Y:S10]  /*2d3c0*/  ENDCOLLECTIVE ;  /* 0x000000000000791b */ /* 0x003ff40003800000 */
.L_x_2388:
[----:B------:R-:W-:Y:S05]  /*2d3d0*/  BSYNC B0 ;  /* 0x0000000000007941 */ /* 0x000fea0003800000 */
.L_x_2387:
[----:B------:R-:W-:Y:S05]  /*2d3e0*/  BRA `(.L_x_2389) ;  /* 0xffffff8800d07947 */ /* 0x000fea000383ffff */
.L_x_2107:
[----:B-1----:R1:W2:Y:S02]  /*2d3f0*/  SYNCS.PHASECHK.TRANS64.TRYWAIT P1, [R5+URZ+0x28840], R0 ;  /* 0x02884000050075a7 */ /* 0x0022a4000802017f */
[----:B--2---:R-:W-:Y:S05]  /*2d400*/  @!P1 NANOSLEEP.SYNCS 0x989680 ;  /* 0x009896800000995d */ /* 0x004fea0003900000 */
[----:B------:R-:W2:Y:S02]  /*2d410*/  @!P1 SYNCS.PHASECHK.TRANS64 P1, [R5+URZ+0x28840], R0 ;  /* 0x02884000050095a7 */ /* 0x000ea4000802007f */
[----:B--2---:R-:W-:Y:S05]  /*2d420*/  @!P1 BRA `(.L_x_2107) ;  /* 0xfffffffc00f09947 */ /* 0x004fea000383ffff */
[----:B------:R-:W-:Y:S05]  /*2d430*/  BRA `(.L_x_2390) ;  /* 0xffffff8800f07947 */ /* 0x000fea000383ffff */
.L_x_2109:
[----:B--2---:R2:W3:Y:S02]  /*2d440*/  SYNCS.PHASECHK.TRANS64.TRYWAIT P1, [R3+URZ+0x28840], R2 ;  /* 0x02884002030075a7 */ /* 0x0044e4000802017f */
[----:B---3--:R-:W-:Y:S05]  /*2d450*/  @!P1 NANOSLEEP.SYNCS 0x989680 ;  /* 0x009896800000995d */ /* 0x008fea0003900000 */
[----:B------:R-:W3:Y:S02]  /*2d460*/  @!P1 SYNCS.PHASECHK.TRANS64 P1, [R3+URZ+0x28840], R2 ;  /* 0x02884002030095a7 */ /* 0x000ee4000802007f */
[----:B---3--:R-:W-:Y:S05]  /*2d470*/  @!P1 BRA `(.L_x_2109) ;  /* 0xfffffffc00f09947 */ /* 0x008fea000383ffff */
[----:B------:R-:W-:Y:S05]  /*2d480*/  BRA `(.L_x_2391) ;  /* 0xffffff8800fc7947 */ /* 0x000fea000383ffff */
.L_x_2111:
[----:B---3--:R3:W4:Y:S02]  /*2d490*/  SYNCS.PHASECHK.TRANS64.TRYWAIT P1, [R5+URZ+0x28860], R0 ;  /* 0x02886000050075a7 */ /* 0x008724000802017f */
[----:B----4-:R-:W-:Y:S05]  /*2d4a0*/  @!P1 NANOSLEEP.SYNCS 0x989680 ;  /* 0x009896800000995d */ /* 0x010fea0003900000 */
[----:B------:R-:W4:Y:S02]  /*2d4b0*/  @!P1 SYNCS.PHASECHK.TRANS64 P1, [R5+URZ+0x28860], R0 ;  /* 0x02886000050095a7 */ /* 0x000f24000802007f */
[----:B----4-:R-:W-:Y:S05]  /*2d4c0*/  @!P1 BRA `(.L_x_2111) ;  /* 0xfffffffc00f09947 */ /* 0x010fea000383ffff */
[----:B------:R-:W-:Y:S05]  /*2d4d0*/  BRA `(.L_x_2392) ;  /* 0xffffff8800f87947 */ /* 0x000fea000383ffff */
.L_x_2393:
        /* <DEDUP_REMOVED lines=10> */
.L_x_3547:


//--------------------- .text._ZN7cutlass13device_kernelIN5flash11enable_sm90INS1_16FlashAttnFwdSm90INS1_25CollectiveMainloopFwdSm90ILi2EN4cute5tupleIJNS5_1CILi1EEES8_S8_EEENS6_IJNS7_ILi128EEESA_SA_EEELi128ENS_6half_tEfNS_4arch4Sm90ELb1ELb0ELb0ELb0ELb1ELb0ELb0ELb1ELb1ELb1ELb1ELb0EEENS1_21CollectiveEpilogueFwdISB_S9_SC_SE_Li256ELb0ELb1ELb1ELb0EEENS1_19SingleTileSchedulerILb0ELb1ELb1ELi128EEEEEEEEEvNT_6ParamsE --------------------------
	.section	.text._ZN7cutlass13device_kernelIN5flash11enable_sm90INS1_16FlashAttnFwdSm90INS1_25CollectiveMainloopFwdSm90ILi2EN4cute5tupleIJNS5_1CILi1EEES8_S8_EEENS6_IJNS7_ILi128EEESA_SA_EEELi128ENS_6half_tEfNS_4arch4Sm90ELb1ELb0ELb0ELb0ELb1ELb0ELb0ELb1ELb1ELb1ELb1ELb0EEENS1_21CollectiveEpilogueFwdISB_S9_SC_SE_Li256ELb0ELb1ELb1ELb0EEENS1_19SingleTileSchedulerILb0ELb1ELb1ELi128EEEEEEEEEvNT_6ParamsE,"ax",@progbits
	.align	128
.text._ZN7cutlass13device_kernelIN5flash11enable_sm90INS1_16FlashAttnFwdSm90INS1_25CollectiveMainloopFwdSm90ILi2EN4cute5tupleIJNS5_1CILi1EEES8_S8_EEENS6_IJNS7_ILi128EEESA_SA_EEELi128ENS_6half_tEfNS_4arch4Sm90ELb1ELb0ELb0ELb0ELb1ELb0ELb0ELb1ELb1ELb1ELb1ELb0EEENS1_21CollectiveEpilogueFwdISB_S9_SC_SE_Li256ELb0ELb1ELb1ELb0EEENS1_19SingleTileSchedulerILb0ELb1ELb1ELi128EEEEEEEEEvNT_6ParamsE:
        .type           _ZN7cutlass13device_kernelIN5flash11enable_sm90INS1_16FlashAttnFwdSm90INS1_25CollectiveMainloopFwdSm90ILi2EN4cute5tupleIJNS5_1CILi1EEES8_S8_EEENS6_IJNS7_ILi128EEESA_SA_EEELi128ENS_6half_tEfNS_4arch4Sm90ELb1ELb0ELb0ELb0ELb1ELb0ELb0ELb1ELb1ELb1ELb1ELb0EEENS1_21CollectiveEpilogueFwdISB_S9_SC_SE_Li256ELb0ELb1ELb1ELb0EEENS1_19SingleTileSchedulerILb0ELb1ELb1ELi128EEEEEEEEEvNT_6ParamsE,@function
        .size           _ZN7cutlass13device_kernelIN5flash11enable_sm90INS1_16FlashAttnFwdSm90INS1_25CollectiveMainloopFwdSm90ILi2EN4cute5tupleIJNS5_1CILi1EEES8_S8_EEENS6_IJNS7_ILi128EEESA_SA_EEELi128ENS_6half_tEfNS_4arch4Sm90ELb1ELb0ELb0ELb0ELb1ELb0ELb0ELb1ELb1ELb1ELb1ELb0EEENS1_21CollectiveEpilogueFwdISB_S9_SC_SE_Li256ELb0ELb1ELb1ELb0EEENS1_19SingleTileSchedulerILb0ELb1ELb1ELi128EEEEEEEEEvNT_6ParamsE,(.L_x_3548 - _ZN7cutlass13device_kernelIN5flash11enable_sm90INS1_16FlashAttnFwdSm90INS1_25CollectiveMainloopFwdSm90ILi2EN4cute5tupleIJNS5_1CILi1EEES8_S8_EEENS6_IJNS7_ILi128EEESA_SA_EEELi128ENS_6half_tEfNS_4arch4Sm90ELb1ELb0ELb0ELb0ELb1ELb0ELb0ELb1ELb1ELb1ELb1ELb0EEENS1_21CollectiveEpilogueFwdISB_S9_SC_SE_Li256ELb0ELb1ELb1ELb0EEENS1_19SingleTileSchedulerILb0ELb1ELb1ELi128EEEEEEEEEvNT_6ParamsE)
        .other          _ZN7cutlass13device_kernelIN5flash11enable_sm90INS1_16FlashAttnFwdSm90INS1_25CollectiveMainloopFwdSm90ILi2EN4cute5tupleIJNS5_1CILi1EEES8_S8_EEENS6_IJNS7_ILi128EEESA_SA_EEELi128ENS_6half_tEfNS_4arch4Sm90ELb1ELb0ELb0ELb0ELb1ELb0ELb0ELb1ELb1ELb1ELb1ELb0EEENS1_21CollectiveEpilogueFwdISB_S9_SC_SE_Li256ELb0ELb1ELb1ELb0EEENS1_19SingleTileSchedulerILb0ELb1ELb1ELi128EEEEEEEEEvNT_6ParamsE,@"STO_CUDA_ENTRY STV_DEFAULT"
_ZN7cutlass13device_kernelIN5flash11enable_sm90INS1_16FlashAttnFwdSm90INS1_25CollectiveMainloopFwdSm90ILi2EN4cute5tupleIJNS5_1CILi1EEES8_S8_EEENS6_IJNS7_ILi128EEESA_SA_EEELi128ENS_6half_tEfNS_4arch4Sm90ELb1ELb0ELb0ELb0ELb1ELb0ELb0ELb1ELb1ELb1ELb1ELb0EEENS1_21CollectiveEpilogueFwdISB_S9_SC_SE_Li256ELb0ELb1ELb1ELb0EEENS1_19SingleTileSchedulerILb0ELb1ELb1ELi128EEEEEEEEEvNT_6ParamsE:
        /* <DEDUP_REMOVED lines=44> */
.L_x_2394:
        /* <DEDUP_REMOVED lines=22> */
.L_x_2395:
        /* <DEDUP_REMOVED lines=18> */
.L_x_2396:
        /* <DEDUP_REMOVED lines=22> */
.L_x_2397:
        /* <DEDUP_REMOVED lines=23> */
.L_x_2398:
        /* <DEDUP_REMOVED lines=9> */
.L_x_2401:
        /* <DEDUP_REMOVED lines=21> */
[----:B------:R-:W0:Y:S01]  /*09f0*/  S2UR UR48, SR_CTAID.X ;  /* 0x00000000003079c3 */ /* 0x000e220000002500 */
[----:B------:R-:W-:Y:S01]  /*0a00*/  ULDC UR4, c[0x0][0x448] ;  /* 0x0001120000047ab9 */ /* 0x000fe20000000800 */
[----:B------:R-:W-:Y:S01]  /*0a10*/  ULDC UR38, c[0x0][0x424] ;  /* 0x0001090000267ab9 */ /* 0x000fe20000000800 */
[----:B------:R-:W-:Y:S01]  /*0a20*/  UISETP.NE.AND UP1, UPT, UR4, 0x1, UPT ;  /* 0x000000010400788c */ /* 0x000fe2000bf25270 */
[----:B------:R-:W-:Y:S02]  /*0a30*/  ULDC UR7, c[0x0][0x288] ;  /* 0x0000a20000077ab9 */ /* 0x000fe40000000800 */
[----:B------:R-:W-:Y:S01]  /*0a40*/  ULDC.64 UR4, c[0x0][0x418] ;  /* 0x0001060000047ab9 */ /* 0x000fe20000000a00 */
[----:B------:R-:W-:Y:S02]  /*0a50*/  UIADD3 UR7, -UR7, 0x80, URZ ;  /* 0x0000008007077890 */ /* 0x000fe4000fffe13f */
[----:B------:R-:W-:Y:S01]  /*0a60*/  UISETP.NE.U32.AND UP0, UPT, UR4, URZ, UPT ;  /* 0x0000003f0400728c */ /* 0x000fe2000bf05070 */
[----:B------:R-:W-:Y:S01]  /*0a70*/  ULDC UR8, c[0x0][0x2f0] ;  /* 0x0000bc0000087ab9 */ /* 0x000fe20000000800 */
[----:B------:R-:W-:-:S02]  /*0a80*/  UP2UR UR42, UPR, URZ, 0x2 ;  /* 0x000000023f2a7883 */ /* 0x000fc40008000000 */
[----:B------:R-:W-:Y:S01]  /*0a90*/  UISETP.NE.AND.EX UP0, UPT, UR5, URZ, UPT, UP0 ;  /* 0x0000003f0500728c */ /* 0x000fe2000bf05300 */
[----:B------:R-:W-:Y:S02]  /*0aa0*/  @UP1 ULDC UR9, c[0x0][0x450] ;  /* 0x0001140000091ab9 */ /* 0x000fe40000000800 */
[----:B------:R-:W-:Y:S01]  /*0ab0*/  @UP1 ULDC UR5, c[0x0][0x44c] ;  /* 0x0001130000051ab9 */ /* 0x000fe20000000800 */
[----:B------:R-:W-:Y:S02]  /*0ac0*/  USEL UR38, UR38, 0x1, UP0 ;  /* 0x0000000126267887 */ /* 0x000fe40008000000 */
[----:B------:R-:W-:Y:S02]  /*0ad0*/  USHF.R.U32.HI UR10, URZ, 0x10, UR39 ;  /* 0x000000103f0a7899 */ /* 0x000fe40008011627 */
[----:B------:R-:W-:Y:S02]  /*0ae0*/  UIMAD UR7, UR38, UR8, UR7 ;  /* 0x00000008260772a4 */ /* 0x000fe4000f8e0207 */
[----:B0-----:R-:W-:-:S02]  /*0af0*/  USHF.L.U32 UR48, UR48, 0x7, URZ ;  /* 0x0000000730307899 */ /* 0x001fc4000800063f */
[----:B------:R-:W-:Y:S02]  /*0b00*/  ULOP3.LUT UR39, UR39, 0xffff, URZ, 0xc0, !UPT ;  /* 0x0000ffff27277892 */ /* 0x000fe4000f8ec03f */
[----:B------:R-:W-:Y:S02]  /*0b10*/  @UP1 UIADD3 UR4, UR48, 0x7f, URZ ;  /* 0x0000007f30041890 */ /* 0x000fe4000fffe03f */
[----:B------:R-:W-:Y:S02]  /*0b20*/  UIADD3 UR6, UR48, 0x7f, URZ ;  /* 0x0000007f30067890 */ /* 0x000fe4000fffe03f */
[----:B------:R-:W-:Y:S02]  /*0b30*/  UIMAD.WIDE.U32 UR4, UR4, UR5, URZ ;  /* 0x00000005040472a5 */ /* 0x000fe4000f8e003f */
[----:B------:R-:W-:Y:S02]  /*0b40*/  UIMAD UR4, UR38, UR8, 0x7f ;  /* 0x0000007f260474a4 */ /* 0x000fe4000f8e0208 */
[----:B------:R-:W-:-:S02]  /*0b50*/  @UP1 USHF.R.U32.HI UR6, URZ, UR9, UR5 ;  /* 0x000000093f061299 */ /* 0x000fc40008011605 */
[----:B------:R-:W-:Y:S02]  /*0b60*/  USHF.R.S32.HI UR5, URZ, 0x1f, UR4 ;  /* 0x0000001f3f057899 */ /* 0x000fe40008011404 */
[----:B------:R-:W-:Y:S02]  /*0b70*/  UIADD3 UR6, UR7, UR6, URZ ;  /* 0x0000000607067290 */ /* 0x000fe4000fffe03f */
[----:B------:R-:W-:Y:S02]  /*0b80*/  ULEA.HI UR5, UR5, UR4, URZ, 0x7 ;  /* 0x0000000405057291 */ /* 0x000fe4000f8f383f */
[----:B------:R-:W-:Y:S02]  /*0b90*/  USHF.R.S32.HI UR7, URZ, 0x1f, UR6 ;  /* 0x0000001f3f077899 */ /* 0x000fe40008011406 */
[----:B------:R-:W-:Y:S02]  /*0ba0*/  USHF.R.S32.HI UR5, URZ, 0x7, UR5 ;  /* 0x000000073f057899 */ /* 0x000fe40008011405 */
[----:B------:R-:W-:Y:S01]  /*0bb0*/  ULEA.HI UR7, UR7, UR6, URZ, 0x7 ;  /* 0x0000000607077291 */ /* 0x000fe2000f8f383f */
[----:B------:R-:W-:-:S03]  /*0bc0*/  UMOV UR4, URZ ;  /* 0x0000003f00047c82 */ /* 0x000fc60008000000 */
[----:B------:R-:W-:-:S04]  /*0bd0*/  USHF.R.S32.HI UR7, URZ, 0x7, UR7 ;  /* 0x000000073f077899 */ /* 0x000fc80008011407 */
[----:B------:R-:W-:-:S04]  /*0be0*/  UISETP.LT.AND UP0, UPT, UR5, UR7, UPT ;  /* 0x000000070500728c */ /* 0x000fc8000bf01270 */
[----:B------:R-:W-:Y:S02]  /*0bf0*/  USEL UR9, UR5, UR7, UP0 ;  /* 0x0000000705097287 */ /* 0x000fe40008000000 */
[----:B------:R-:W-:Y:S02]  /*0c00*/  UISETP.NE.AND UP0, UPT, UR10, URZ, UPT ;  /* 0x0000003f0a00728c */ /* 0x000fe4000bf05270 */
[----:B------:R-:W-:-:S06]  /*0c10*/  UISETP.GE.AND UP1, UPT, UR9, 0x1, UPT ;  /* 0x000000010900788c */ /* 0x000fcc000bf26270 */
[----:B------:R-:W-:-:S03]  /*0c20*/  PLOP3.LUT P0, PT, PT, PT, UP1, 0x80, 0x0 ;  /* 0x000000000000781c */ /* 0x000fc60003f0f018 */
[----:B------:R-:W-:-:S10]  /*0c30*/  @!UP0 ULDC UR10, c[0x0][0x9f0] ;  /* 0x00027c00000a8ab9 */ /* 0x000fd40000000800 */
[----:B------:R-:W-:Y:S05]  /*0c40*/  @!P0 BRA `(.L_x_2403) ;  /* 0x0000000000848947 */ /* 0x000fea0003800000 */
[----:B------:R-:W-:Y:S01]  /*0c50*/  IMAD.U32 R4, RZ, RZ, UR10 ;  /* 0x0000000aff047e24 */ /* 0x000fe2000f8e00ff */
[----:B------:R-:W-:Y:S01]  /*0c60*/  UIADD3 UR6, UR10, -0x1, UR9 ;  /* 0xffffffff0a067890 */ /* 0x000fe2000fffe009 */
[----:B------:R-:W-:-:S03]  /*0c70*/  UMOV UR4, URZ ;  /* 0x0000003f00047c82 */ /* 0x000fc60008000000 */
[-C--:B------:R-:W-:Y:S02]  /*0c80*/  IABS R0, R4.reuse ;  /* 0x0000000400007213 */ /* 0x080fe40000000000 */
[----:B------:R-:W-:Y:S01]  /*0c90*/  IMAD.U32 R5, RZ, RZ, UR6 ;  /* 0x00000006ff057e24 */ /* 0x000fe2000f8e00ff */
[----:B------:R-:W-:Y:S01]  /*0ca0*/  IABS R6, R4 ;  /* 0x0000000400067213 */ /* 0x000fe20000000000 */
[----:B------:R-:W-:Y:S01]  /*0cb0*/  ULOP3.LUT UR6, UR6, UR10, URZ, 0x3c, !UPT ;  /* 0x0000000a06067292 */ /* 0x000fe2000f8e3c3f */
[----:B------:R-:W-:Y:S02]  /*0cc0*/  R2UR UR11, R0 ;  /* 0x00000000000b72ca */ /* 0x000fe400000e0000 */
[----:B------:R-:W-:-:S05]  /*0cd0*/  IABS R5, R5 ;  /* 0x0000000500057213 */ /* 0x000fca0000000000 */
[----:B------:R-:W-:-:S05]  /*0ce0*/  IMAD.MOV.U32 R4, RZ, RZ, R5 ;  /* 0x000000ffff047224 */ /* 0x000fca00078e0005 */
[----:B------:R-:W-:Y:S01]  /*0cf0*/  R2UR UR8, R4 ;  /* 0x00000000040872ca */ /* 0x000fe200000e0000 */
        /* <DEDUP_REMOVED lines=22> */
.L_x_2403:
[----:B------:R-:W-:Y:S02]  /*0e60*/  UIMAD UR39, UR39, UR4, URZ ;  /* 0x00000004272772a4 */ /* 0x000fe4000f8e023f */
[----:B------:R-:W-:Y:S01]  /*0e70*/  IMAD.U32 R3, RZ, RZ, UR4 ;  /* 0x00000004ff037e24 */ /* 0x000fe2000f8e00ff */
[----:B------:R-:W-:Y:S01]  /*0e80*/  MOV R0, UR9 ;  /* 0x0000000900007c02 */ /* 0x000fe20008000f00 */
[----:B------:R-:W-:Y:S01]  /*0e90*/  VIADD R19, R19, 0xffffff80 ;  /* 0xffffff8013137836 */ /* 0x000fe20000000000 */
[----:B------:R-:W-:Y:S01]  /*0ea0*/  PLOP3.LUT P0, PT, PT, PT, PT, 0x80, 0x0 ;  /* 0x000000000000781c */ /* 0x000fe20003f0f070 */
[----:B------:R-:W-:Y:S01]  /*0eb0*/  IMAD.MOV.U32 R4, RZ, RZ, RZ ;  /* 0x000000ffff047224 */ /* 0x000fe200078e00ff */
[----:B------:R-:W-:Y:S01]  /*0ec0*/  VIADDMNMX R0, R3, UR39, R0, PT ;  /* 0x0000002703007c46 */ /* 0x000fe2000b800100 */
[----:B------:R-:W-:Y:S01]  /*0ed0*/  IMAD.MOV.U32 R3, RZ, RZ, RZ ;  /* 0x000000ffff037224 */ /* 0x000fe200078e00ff */
        /* <DEDUP_REMOVED lines=15> */
[----:B------:R-:W-:Y:S01]  /*0fd0*/  UISETP.GT.AND UP0, UPT, UR47, UR39, UPT ;  /* 0x000000272f00728c */ /* 0x000fe2000bf04270 */
[----:B------:R-:W-:Y:S02]  /*0fe0*/  CS2R R122, SRZ ;  /* 0x00000000007a7805 */ /* 0x000fe4000001ff00 */
[----:B------:R-:W-:Y:S02]  /*0ff0*/  CS2R R120, SRZ ;  /* 0x0000000000787805 */ /* 0x000fe4000001ff00 */
[----:B------:R-:W-:Y:S02]  /*1000*/  CS2R R118, SRZ ;  /* 0x0000000000767805 */ /* 0x000fe4000001ff00 */
[----:B------:R-:W-:Y:S02]  /*1010*/  CS2R R116, SRZ ;  /* 0x0000000000747805 */ /* 0x000fe4000001ff00 */
[----:B------:R-:W-:-:S02]  /*1020*/  CS2R R114, SRZ ;  /* 0x0000000000727805 */ /* 0x000fc4000001ff00 */
[----:B------:R-:W-:Y:S02]  /*1030*/  PLOP3.LUT P1, PT, PT, PT, UP0, 0x80, 0x0 ;  /* 0x000000000000781c */ /* 0x000fe40003f2f008 */
        /* <DEDUP_REMOVED lines=37> */
[----:B------:R-:W-:Y:S01]  /*1290*/  MOV R5, UR5 ;  /* 0x0000000500057c02 */ /* 0x000fe20008000f00 */
        /* <DEDUP_REMOVED lines=10> */
.L_x_2405:
[----:B------:R-:W-:-:S04]  /*1340*/  SHF.L.U32 R0, RZ, 0x1f, RZ ;  /* 0x0000001fff007819 */ /* 0x000fc800000006ff */
[----:B------:R-:W0:Y:S02]  /*1350*/  SYNCS.PHASECHK.TRANS64.TRYWAIT P0, [UR41+0x28800], R0 ;  /* 0x02880000ff0075a7 */ /* 0x000e240008000169 */
[----:B0-----:R-:W-:Y:S05]  /*1360*/  @!P0 BRA `(.L_x_2406) ;  /* 0x000000cc00ec8947 */ /* 0x001fea0003800000 */
.L_x_2491:
[----:B------:R-:W-:-:S06]  /*1370*/  ULOP3.LUT UR4, UR36, 0x1, URZ, 0xfc, !UPT ;  /* 0x0000000124047892 */ /* 0x000fcc000f8efc3f */
[----:B0-----:R-:W-:-:S05]  /*1380*/  IMAD.U32 R3, RZ, RZ, UR4 ;  /* 0x00000004ff037e24 */ /* 0x001fca000f8e00ff */
[----:B------:R-:W-:-:S13]  /*1390*/  ISETP.NE.AND P0, PT, R3, 0x3, PT ;  /* 0x000000030300780c */ /* 0x000fda0003f05270 */
[----:B------:R-:W-:Y:S05]  /*13a0*/  @!P0 BRA `(.L_x_2407) ;  /* 0x0000000000048947 */ /* 0x000fea0003800000 */
[----:B------:R-:W-:Y:S01]  /*13b0*/  BPT.TRAP 0x1 ;  /* 0x000000040000795c */ /* 0x000fe20000300000 */
.L_x_2407:
[----:B------:R0:W1:Y:S01]  /*13c0*/  SYNCS.PHASECHK.TRANS64.TRYWAIT P1, [UR41+0x28830], R0 ;  /* 0x02883000ff0075a7 */ /* 0x0000620008020169 */
[----:B------:R-:W-:Y:S05]  /*13d0*/  @!P0 BRA `(.L_x_2408) ;  /* 0x0000000000048947 */ /* 0x000fea0003800000 */
[----:B------:R-:W-:Y:S01]  /*13e0*/  BPT.TRAP 0x1 ;  /* 0x000000040000795c */ /* 0x000fe20000300000 */
.L_x_2408:
[----:B------:R-:W-:-:S05]  /*13f0*/  IMAD.U32 R8, RZ, RZ, UR43 ;  /* 0x0000002bff087e24 */ /* 0x000fca000f8e00ff */
[----:B------:R-:W-:Y:S01]  /*1400*/  LOP3.LUT R8, R8, 0x10000, RZ, 0xfc, !PT ;  /* 0x0001000008087812 */ /* 0x000fe200078efcff */
[----:B-1----:R-:W-:Y:S06]  /*1410*/  @P1 BRA `(.L_x_2409) ;  /* 0x0000000000081947 */ /* 0x002fec0003800000 */
[----:B------:R-:W1:Y:S02]  /*1420*/  SYNCS.PHASECHK.TRANS64.TRYWAIT P1, [UR41+0x28830], R0 ;  /* 0x02883000ff0075a7 */ /* 0x000e640008020169 */
[----:B-1----:R-:W-:Y:S05]  /*1430*/  @!P1 BRA `(.L_x_2410) ;  /* 0x000000cc00d09947 */ /* 0x002fea0003800000 */
.L_x_2409:
[----:B------:R-:W-:Y:S05]  /*1440*/  WARPSYNC.ALL ;  /* 0x0000000000007948 */ /* 0x000fea0003800000 */
[----:B------:R-:W-:Y:S01]  /*1450*/  IMAD.MOV.U32 R9, RZ, RZ, 0x40000040 ;  /* 0x40000040ff097424 */ /* 0x000fe200078e00ff */
[----:B------:R-:W-:Y:S01]  /*1460*/  UIADD3 UR4, UR41, 0x18400, URZ ;  /* 0x0001840029047890 */ /* 0x000fe2000fffe03f */
[----:B------:R-:W-:Y:S01]  /*1470*/  R2UR UR8, R8 ;  /* 0x00000000080872ca */ /* 0x000fe200000e0000 */
[----:B------:R-:W-:Y:S02]  /*1480*/  WARPGROUP.ARRIVE ;  /* 0x00000000000079c5 */ /* 0x000fe40000000000 */
[----:B------:R-:W-:Y:S01]  /*1490*/  R2UR UR9, R9 ;  /* 0x00000000090972ca */ /* 0x000fe200000e0000 */
[----:B------:R-:W-:-:S03]  /*14a0*/  USHF.R.U32.HI UR4, URZ, 0x4, UR4 ;  /* 0x000000043f047899 */ /* 0x000fc60008011604 */
[----:B------:R-:W2:Y:S01]  /*14b0*/  S2UR UR43, SR_CgaCtaId ;  /* 0x00000000002b79c3 */ /* 0x000ea20000008800 */
[----:B------:R-:W-:Y:S01]  /*14c0*/  UMOV UR11, 0x40000040 ;  /* 0x40000040000b7882 */ /* 0x000fe20000000000 */
[----:B------:R-:W-:Y:S01]  /*14d0*/  UMOV UR13, 0x40000040 ;  /* 0x40000040000d7882 */ /* 0x000fe20000000000 */
[----:B------:R-:W-:Y:S01]  /*14e0*/  ULOP3.LUT UR4, UR4, 0x3fff, URZ, 0xc0, !UPT ;  /* 0x00003fff04047892 */ /* 0x000fe2000f8ec03f */
[----:B------:R-:W-:Y:S01]  /*14f0*/  UMOV UR15, 0x40000040 ;  /* 0x40000040000f7882 */ /* 0x000fe20000000000 */
[----:B------:R-:W-:Y:S02]  /*1500*/  UMOV UR17, 0x40000040 ;  /* 0x4000004000117882 */ /* 0x000fe40000000000 */
[----:B------:R-:W-:Y:S01]  /*1510*/  ULOP3.LUT UR46, UR4, 0x10000, URZ, 0xfc, !UPT ;  /* 0x00010000042e7892 */ /* 0x000fe2000f8efc3f */
[----:B------:R-:W-:Y:S02]  /*1520*/  UMOV UR19, 0x40000040 ;  /* 0x4000004000137882 */ /* 0x000fe40000000000 */
[----:B------:R-:W-:Y:S01]  /*1530*/  R2UR UR4, R8 ;  /* 0x00000000080472ca */ /* 0x000fe200000e0000 */
[----:B------:R-:W-:-:S02]  /*1540*/  UIADD3 UR14, UR46, 0x4, URZ ;  /* 0x000000042e0e7890 */ /* 0x000fc4000fffe03f */
[----:B------:R-:W-:Y:S02]  /*1550*/  UIADD3 UR18, UR46, 0x6, URZ ;  /* 0x000000062e127890 */ /* 0x000fe4000fffe03f */
[----:B------:R-:W-:Y:S01]  /*1560*/  UMOV UR10, UR46 ;  /* 0x0000002e000a7c82 */ /* 0x000fe20008000000 */
[----:B------:R-:W-:Y:S01]  /*1570*/  UIADD3 UR22, UR46, 0x400, URZ ;  /* 0x000004002e167890 */ /* 0x000fe2000fffe03f */
[----:B------:R-:W-:Y:S01]  /*1580*/  HGMMA.64x128x16.F32 R24, gdesc[UR8], RZ, !UPT, gsb0 ;  /* 0x01e00000081879f0 */ /* 0x000fe2000c0008ff */
[----:B------:R-:W-:Y:S01]  /*1590*/  UIADD3 UR10, UR46, 0x2, URZ ;  /* 0x000000022e0a7890 */ /* 0x000fe2000fffe03f */
[----:B------:R-:W-:Y:S01]  /*15a0*/  UMOV UR9, 0x40000040 ;  /* 0x4000004000097882 */ /* 0x000fe20000000000 */
[----:B------:R-:W-:Y:S01]  /*15b0*/  UMOV UR11, 0x40000040 ;  /* 0x40000040000b7882 */ /* 0x000fe20000000000 */
[----:B------:R-:W-:Y:S02]  /*15c0*/  UMOV UR21, 0x40000040 ;  /* 0x4000004000157882 */ /* 0x000fe40000000000 */
[----:B------:R-:W-:-:S02]  /*15d0*/  UIADD3 UR8, UR4, 0x2, URZ ;  /* 0x0000000204087890 */ /* 0x000fc4000fffe03f */
[----:B------:R-:W-:Y:S02]  /*15e0*/  UIADD3 UR12, UR4, 0x4, URZ ;  /* 0x00000004040c7890 */ /* 0x000fe4000fffe03f */
[----:B------:R-:W-:Y:S02]  /*15f0*/  UIADD3 UR16, UR4, 0x6, URZ ;  /* 0x0000000604107890 */ /* 0x000fe4000fffe03f */
[----:B------:R-:W-:Y:S01]  /*1600*/  UIADD3 UR20, UR4, 0x400, URZ ;  /* 0x0000040004147890 */ /* 0x000fe2000fffe03f */
        /* <DEDUP_REMOVED lines=37> */
.L_x_2411:
[----:B01----:R-:W-:Y:S01]  /*1860*/  LOP3.LUT R0, R17, 0xffffff80, RZ, 0xc0, !PT ;  /* 0xffffff8011007812 */ /* 0x003fe200078ec0ff */
[----:B------:R-:W-:Y:S01]  /*1870*/  UISETP.NE.AND UP0, UPT, UR42, URZ, UPT ;  /* 0x0000003f2a00728c */ /* 0x000fe2000bf05270 */
[----:B------:R-:W-:Y:S01]  /*1880*/  LEA.HI R16, R16, R19, RZ, 0x2 ;  /* 0x0000001310107211 */ /* 0x000fe200078f10ff */
[----:B------:R-:W-:Y:S01]  /*1890*/  ULDC UR7, c[0x0][0x2f0] ;  /* 0x0000bc0000077ab9 */ /* 0x000fe20000000800 */
[----:B------:R-:W-:Y:S01]  /*18a0*/  LEA.HI R7, R18, R18, RZ, 0x1 ;  /* 0x0000001212077211 */ /* 0x000fe200078f08ff */
[----:B------:R-:W-:Y:S01]  /*18b0*/  IMAD.IADD R0, R19, 0x1, -R0 ;  /* 0x0000000113007824 */ /* 0x000fe200078e0a00 */
[----:B------:R-:W-:Y:S01]  /*18c0*/  LOP3.LUT R16, R16, 0xfffffffc, RZ, 0xc0, !PT ;  /* 0xfffffffc10107812 */ /* 0x000fe200078ec0ff */
[----:B------:R-:W-:Y:S01]  /*18d0*/  IMAD.U32 R13, RZ, RZ, UR7 ;  /* 0x00000007ff0d7e24 */ /* 0x000fe2000f8e00ff */
[----:B------:R-:W-:Y:S01]  /*18e0*/  LOP3.LUT R7, R7, 0x3fffffe, RZ, 0xc0, !PT ;  /* 0x03fffffe07077812 */ /* 0x000fe200078ec0ff */
[----:B------:R-:W-:Y:S01]  /*18f0*/  ULDC UR10, c[0x0][0x288] ;  /* 0x0000a200000a7ab9 */ /* 0x000fe20000000800 */
[----:B------:R-:W-:Y:S01]  /*1900*/  SHF.R.S32.HI R3, RZ, 0x1f, R0 ;  /* 0x0000001fff037819 */ /* 0x000fe20000011400 */
[----:B------:R-:W-:Y:S01]  /*1910*/  UIADD3 UR53, UR47, -0x2, URZ ;  /* 0xfffffffe2f357890 */ /* 0x000fe2000fffe03f */
[----:B------:R-:W-:Y:S01]  /*1920*/  IADD3 R16, R19, -R16, RZ ;  /* 0x8000001013107210 */ /* 0x000fe20007ffe0ff */
[----:B------:R-:W-:Y:S01]  /*1930*/  IMAD.IADD R7, R18, 0x1, -R7 ;  /* 0x0000000112077824 */ /* 0x000fe200078e0a07 */
[CC--:B------:R-:W-:Y:S01]  /*1940*/  LEA.HI R4, R3.reuse, R0.reuse, RZ, 0x2 ;  /* 0x0000000003047211 */ /* 0x0c0fe200078f10ff */
[----:B------:R-:W-:Y:S01]  /*1950*/  @UP0 ULDC UR4, c[0x0][0x44c] ;  /* 0x0001130000040ab9 */ /* 0x000fe20000000800 */
[----:B------:R-:W-:Y:S01]  /*1960*/  LEA.HI R5, R3, R0, RZ, 0x5 ;  /* 0x0000000003057211 */ /* 0x000fe200078f28ff */
[----:B------:R-:W-:Y:S01]  /*1970*/  @UP0 ULDC UR5, c[0x0][0x450] ;  /* 0x0001140000050ab9 */ /* 0x000fe20000000800 */
[--C-:B------:R-:W-:Y:S01]  /*1980*/  SHF.R.S32.HI R3, RZ, 0x2, R4.reuse ;  /* 0x00000002ff037819 */ /* 0x100fe20000011404 */
[----:B------:R-:W-:Y:S01]  /*1990*/  @UP0 ULDC UR11, c[0x0][0x450] ;  /* 0x00011400000b0ab9 */ /* 0x000fe20000000800 */
[----:B------:R-:W-:Y:S01]  /*19a0*/  SHF.R.S32.HI R6, RZ, 0x1f, R4 ;  /* 0x0000001fff067819 */ /* 0x000fe20000011404 */
[----:B------:R-:W-:Y:S01]  /*19b0*/  UIADD3 UR6, UR41, 0x28840, URZ ;  /* 0x0002884029067890 */ /* 0x000fe2000fffe03f */
[----:B------:R-:W-:-:S02]  /*19c0*/  SHF.R.S32.HI R5, RZ, 0x5, R5 ;  /* 0x00000005ff057819 */ /* 0x000fc40000011405 */
[----:B------:R-:W-:Y:S02]  /*19d0*/  CS2R R150, SRZ ;  /* 0x0000000000967805 */ /* 0x000fe4000001ff00 */
[----:B------:R-:W-:Y:S01]  /*19e0*/  LEA.HI R6, R6, R3, RZ, 0x3 ;  /* 0x0000000306067211 */ /* 0x000fe200078f18ff */
[----:B------:R-:W-:Y:S01]  /*19f0*/  UPRMT UR6, UR43, 0x654, UR6 ;  /* 0x000006542b067896 */ /* 0x000fe20008000006 */
[----:B------:R-:W-:Y:S02]  /*1a00*/  LEA.HI R10, R16, R16, RZ, 0x1 ;  /* 0x00000010100a7211 */ /* 0x000fe400078f08ff */
[----:B------:R-:W-:Y:S02]  /*1a10*/  CS2R R148, SRZ ;  /* 0x0000000000947805 */ /* 0x000fe4000001ff00 */
[----:B------:R-:W-:Y:S02]  /*1a20*/  LEA R11, R5, UR48, 0x4 ;  /* 0x00000030050b7c11 */ /* 0x000fe4000f8e20ff */
[----:B------:R-:W-:-:S02]  /*1a30*/  CS2R R146, SRZ ;  /* 0x0000000000927805 */ /* 0x000fc4000001ff00 */
[----:B------:R-:W-:Y:S02]  /*1a40*/  LOP3.LUT R6, R6, 0xfffffff8, RZ, 0xc0, !PT ;  /* 0xfffffff806067812 */ /* 0x000fe400078ec0ff */
[----:B------:R-:W-:Y:S02]  /*1a50*/  CS2R R144, SRZ ;  /* 0x0000000000907805 */ /* 0x000fe4000001ff00 */
[----:B------:R-:W-:Y:S02]  /*1a60*/  LOP3.LUT R5, R10, 0x1ffffffe, RZ, 0xc0, !PT ;  /* 0x1ffffffe0a057812 */ /* 0x000fe400078ec0ff */
[----:B------:R-:W-:Y:S02]  /*1a70*/  CS2R R142, SRZ ;  /* 0x00000000008e7805 */ /* 0x000fe4000001ff00 */
[----:B------:R-:W-:Y:S01]  /*1a80*/  IADD3 R6, R11, R3, -R6 ;  /* 0x000000030b067210 */ /* 0x000fe20007ffe806 */
[----:B------:R-:W-:Y:S01]  /*1a90*/  SYNCS.ARRIVE.TRANS64.RED.A1T0 RZ, [UR6], RZ ;  /* 0x000000ffffff79a7 */ /* 0x000fe20008100406 */
[----:B------:R-:W-:Y:S01]  /*1aa0*/  PLOP3.LUT P1, PT, PT, PT, UP0, 0x80, 0x0 ;  /* 0x000000000000781c */ /* 0x000fe20003f2f008 */
[----:B------:R-:W-:Y:S01]  /*1ab0*/  IMAD.IADD R3, R16, 0x1, -R5 ;  /* 0x0000000110037824 */ /* 0x000fe200078e0a05 */
[----:B------:R-:W-:Y:S01]  /*1ac0*/  PLOP3.LUT P2, PT, PT, PT, UP0, 0x80, 0x0 ;  /* 0x000000000000781c */ /* 0x000fe20003f4f008 */
[----:B------:R-:W-:Y:S01]  /*1ad0*/  IMAD R6, R7, 0x40, R6 ;  /* 0x0000004007067824 */ /* 0x000fe200078e0206 */
[----:B------:R-:W-:-:S02]  /*1ae0*/  CS2R R140, SRZ ;  /* 0x00000000008c7805 */ /* 0x000fc4000001ff00 */
[----:B------:R-:W-:Y:S02]  /*1af0*/  CS2R R138, SRZ ;  /* 0x00000000008a7805 */ /* 0x000fe4000001ff00 */
[----:B------:R-:W-:Y:S01]  /*1b00*/  CS2R R136, SRZ ;  /* 0x0000000000887805 */ /* 0x000fe2000001ff00 */
[----:B------:R-:W-:Y:S01]  /*1b10*/  IMAD R3, R3, 0x8, R6 ;  /* 0x0000000803037824 */ /* 0x000fe200078e0206 */
[----:B------:R-:W-:Y:S02]  /*1b20*/  CS2R R134, SRZ ;  /* 0x0000000000867805 */ /* 0x000fe4000001ff00 */
[----:B------:R-:W-:Y:S02]  /*1b30*/  CS2R R132, SRZ ;  /* 0x0000000000847805 */ /* 0x000fe4000001ff00 */
[----:B------:R-:W-:Y:S01]  /*1b40*/  CS2R R130, SRZ ;  /* 0x0000000000827805 */ /* 0x000fe2000001ff00 */
[----:B------:R-:W-:Y:S01]  /*1b50*/  IMAD.MOV.U32 R10, RZ, RZ, R3 ;  /* 0x000000ffff0a7224 */ /* 0x000fe200078e0003 */
[----:B------:R-:W-:Y:S01]  /*1b60*/  CS2R R128, SRZ ;  /* 0x0000000000807805 */ /* 0x000fe2000001ff00 */
[----:B------:R-:W-:Y:S01]  /*1b70*/  @P1 IMAD.HI.U32 R5, R3, UR4, RZ ;  /* 0x0000000403051c27 */ /* 0x000fe2000f8e00ff */
[----:B------:R-:W-:Y:S01]  /*1b80*/  UMOV UR4, 0xffffff80 ;  /* 0xffffff8000047882 */ /* 0x000fe20000000000 */
[----:B------:R-:W-:Y:S01]  /*1b90*/  CS2R R126, SRZ ;  /* 0x00000000007e7805 */ /* 0x000fe2000001ff00 */
[----:B------:R-:W-:Y:S01]  /*1ba0*/  UIMAD UR4, UR47, UR4, 0x80 ;  /* 0x000000802f0474a4 */ /* 0x000fe2000f8e0204 */
[----:B------:R-:W-:-:S02]  /*1bb0*/  CS2R R124, SRZ ;  /* 0x00000000007c7805 */ /* 0x000fc4000001ff00 */
[----:B------:R-:W-:Y:S01]  /*1bc0*/  @P2 SHF.R.U32.HI R10, RZ, UR5, R5 ;  /* 0x00000005ff0a2c19 */ /* 0x000fe20008011605 */
[----:B------:R-:W-:Y:S01]  /*1bd0*/  UMOV UR47, URZ ;  /* 0x0000003f002f7c82 */ /* 0x000fe20008000000 */
[----:B------:R-:W-:Y:S01]  /*1be0*/  UIADD3 UR5, UR4, 0x1, URZ ;  /* 0x0000000104057890 */ /* 0x000fe2000fffe03f */
[----:B------:R-:W-:Y:S01]  /*1bf0*/  LOP3.LUT R5, R4, 0x7ffffffc, RZ, 0xc0, !PT ;  /* 0x7ffffffc04057812 */ /* 0x000fe200078ec0ff */
[----:B------:R-:W-:Y:S01]  /*1c00*/  UIMAD UR4, UR38, UR7, UR4 ;  /* 0x00000007260472a4 */ /* 0x000fe2000f8e0204 */
[----:B------:R-:W0:Y:S01]  /*1c10*/  SHFL.IDX PT, R11, R10, RZ, 0x1c1f ;  /* 0x001c1fff0a0b7589 */ /* 0x000e2200000e0000 */
[----:B------:R-:W-:Y:S01]  /*1c20*/  UIMAD UR7, UR38, UR7, -UR10 ;  /* 0x00000007260772a4 */ /* 0x000fe2000f8e0a0a */
[----:B------:R-:W-:Y:S01]  /*1c30*/  IADD3 R6, R0, -R5, RZ ;  /* 0x8000000500067210 */ /* 0x000fe20007ffe0ff */
[----:B------:R-:W-:Y:S01]  /*1c40*/  IMAD.U32 R5, RZ, RZ, UR5 ;  /* 0x00000005ff057e24 */ /* 0x000fe2000f8e00ff */
[----:B------:R-:W1:Y:S01]  /*1c50*/  SHFL.IDX PT, R10, R10, 0x1, 0x1c1f ;  /* 0x003c1f000a0a7f89 */ /* 0x000e6200000e0000 */
[----:B------:R-:W-:Y:S01]  /*1c60*/  IMAD.U32 R7, RZ, RZ, UR4 ;  /* 0x00000004ff077e24 */ /* 0x000fe2000f8e00ff */
[----:B------:R-:W-:Y:S01]  /*1c70*/  ULDC UR4, c[0x0][0x988] ;  /* 0x0002620000047ab9 */ /* 0x000fe20000000800 */
[C---:B------:R-:W-:Y:S01]  /*1c80*/  IMAD R0, R6.reuse, -0x2, R5 ;  /* 0xfffffffe06007824 */ /* 0x040fe200078e0205 */
[----:B------:R-:W-:Y:S01]  /*1c90*/  CS2R R122, SRZ ;  /* 0x00000000007a7805 */ /* 0x000fe2000001ff00 */
[----:B------:R-:W-:Y:S01]  /*1ca0*/  IMAD R4, R6, -0x2, R7 ;  /* 0xfffffffe06047824 */ /* 0x000fe200078e0207 */
[----:B------:R-:W-:Y:S01]  /*1cb0*/  CS2R R120, SRZ ;  /* 0x0000000000787805 */ /* 0x000fe2000001ff00 */
[----:B------:R-:W-:-:S04]  /*1cc0*/  IMAD R5, R13, UR38, R0 ;  /* 0x000000260d057c24 */ /* 0x000fc8000f8e0200 */
[----:B------:R-:W-:-:S05]  /*1cd0*/  VIADD R7, R5, -UR10 ;  /* 0x8000000a05077c36 */ /* 0x000fca0008000000 */
[----:B0-----:R-:W-:-:S04]  /*1ce0*/  VIADDMNMX R7, R11, R7, R4, PT ;  /* 0x000000070b077246 */ /* 0x001fc80003800104 */
[C---:B------:R-:W-:Y:S02]  /*1cf0*/  ISETP.GT.AND P1, PT, R7.reuse, RZ, PT ;  /* 0x000000ff0700720c */ /* 0x040fe40003f24270 */
[C---:B------:R-:W-:Y:S02]  /*1d00*/  ISETP.GT.AND P2, PT, R7.reuse, 0x1, PT ;  /* 0x000000010700780c */ /* 0x040fe40003f44270 */
[----:B------:R-:W-:Y:S02]  /*1d10*/  ISETP.GT.AND P3, PT, R7, 0x8, PT ;  /* 0x000000080700780c */ /* 0x000fe40003f64270 */
[----:B------:R-:W-:Y:S02]  /*1d20*/  FSEL R11, R24, -INF , P1 ;  /* 0xff800000180b7808 */ /* 0x000fe40000800000 */
[----:B------:R-:W-:Y:S02]  /*1d30*/  FSEL R25, R25, -INF , P2 ;  /* 0xff80000019197808 */ /* 0x000fe40001000000 */
        /* <DEDUP_REMOVED lines=88> */
[----:B------:R-:W-:Y:S02]  /*22c0*/  FMNMX.FTZ R0, R105, R0, !PT ;  /* 0x0000000069007209 */ /* 0x000fe40007810000 */
[----:B-1----:R-:W-:Y:S02]  /*22d0*/  IADD3 R5, R10, -UR10, R5 ;  /* 0x8000000a0a057c10 */ /* 0x002fe4000fffe005 */
[----:B------:R-:W-:Y:S01]  /*22e0*/  FMNMX.FTZ R12, R85, R0, !PT ;  /* 0x00000000550c7209 */ /* 0x000fe20007810000 */
[----:B------:R-:W-:Y:S01]  /*22f0*/  IMAD.U32 R0, RZ, RZ, UR4 ;  /* 0x00000004ff007e24 */ /* 0x000fe2000f8e00ff */
[----:B------:R-:W-:Y:S01]  /*2300*/  VIMNMX R4, R4, R5, PT ;  /* 0x0000000504047248 */ /* 0x000fe20003fe0100 */
[----:B------:R-:W-:-:S02]  /*2310*/  @UP0 ULDC UR4, c[0x0][0x44c] ;  /* 0x0001130000040ab9 */ /* 0x000fc40000000800 */
[----:B------:R-:W0:Y:S01]  /*2320*/  SHFL.BFLY PT, R7, R12, 0x2, 0x1f ;  /* 0x0c401f000c077f89 */ /* 0x000e2200000e0000 */
[C---:B------:R-:W-:Y:S01]  /*2330*/  ISETP.GT.AND P2, PT, R4.reuse, 0x1, PT ;  /* 0x000000010400780c */ /* 0x040fe20003f44270 */
[----:B------:R-:W-:Y:S01]  /*2340*/  UIMAD.WIDE.U32 UR4, UR48, UR4, URZ ;  /* 0x00000004300472a5 */ /* 0x000fe2000f8e003f */
[----:B------:R-:W-:Y:S02]  /*2350*/  ISETP.GT.AND P3, PT, R4, 0x8, PT ;  /* 0x000000080400780c */ /* 0x000fe40003f64270 */
[----:B------:R-:W-:Y:S01]  /*2360*/  FSEL R27, R27, -INF , P2 ;  /* 0xff8000001b1b7808 */ /* 0x000fe20001000000 */
[----:B------:R-:W-:Y:S01]  /*2370*/  @UP0 USHF.R.U32.HI UR48, URZ, UR11, UR5 ;  /* 0x0000000b3f300299 */ /* 0x000fe20008011605 */
[----:B------:R-:W-:Y:S02]  /*2380*/  FSEL R109, R30, -INF , P3 ;  /* 0xff8000001e6d7808 */ /* 0x000fe40001800000 */
[----:B------:R-:W-:Y:S01]  /*2390*/  ISETP.GT.AND P2, PT, R4, 0x10, PT ;  /* 0x000000100400780c */ /* 0x000fe20003f44270 */
[----:B------:R-:W-:-:S03]  /*23a0*/  UIADD3 UR7, UR7, UR48, URZ ;  /* 0x0000003007077290 */ /* 0x000fc6000fffe03f */
[----:B------:R-:W-:Y:S01]  /*23b0*/  UMOV UR48, URZ ;  /* 0x0000003f00307c82 */ /* 0x000fe20008000000 */
[----:B------:R-:W-:-:S04]  /*23c0*/  USHF.R.S32.HI UR4, URZ, 0x1f, UR7 ;  /* 0x0000001f3f047899 */ /* 0x000fc80008011407 */
[----:B------:R-:W-:-:S04]  /*23d0*/  ULEA.HI UR4, UR4, UR7, URZ, 0x7 ;  /* 0x0000000704047291 */ /* 0x000fc8000f8f383f */
[----:B------:R-:W-:Y:S01]  /*23e0*/  USHF.R.S32.HI UR4, URZ, 0x7, UR4 ;  /* 0x000000073f047899 */ /* 0x000fe20008011404 */
[----:B0-----:R-:W-:-:S03]  /*23f0*/  FMNMX.FTZ R14, R12, R7, !PT ;  /* 0x000000070c0e7209 */ /* 0x001fc60007810000 */
[----:B------:R-:W-:Y:S02]  /*2400*/  UISETP.LT.AND UP0, UPT, UR39, UR4, UPT ;  /* 0x000000042700728c */ /* 0x000fe4000bf01270 */
[----:B------:R-:W0:Y:S02]  /*2410*/  SHFL.BFLY PT, R7, R14, 0x1, 0x1f ;  /* 0x0c201f000e077f89 */ /* 0x000e2400000e0000 */
[----:B------:R-:W-:-:S04]  /*2420*/  USEL UR51, UR39, UR4, !UP0 ;  /* 0x0000000427337287 */ /* 0x000fc8000c000000 */
[----:B------:R-:W-:Y:S01]  /*2430*/  UISETP.GE.AND UP0, UPT, UR53, UR51, UPT ;  /* 0x000000333500728c */ /* 0x000fe2000bf06270 */
[----:B0-----:R-:W-:-:S04]  /*2440*/  FMNMX.FTZ R7, R14, R7, !PT ;  /* 0x000000070e077209 */ /* 0x001fc80007810000 */
[C---:B------:R-:W-:Y:S01]  /*2450*/  FSETP.NEU.FTZ.AND P1, PT, R7.reuse, -INF , PT ;  /* 0xff8000000700780b */ /* 0x040fe20003f3d000 */
[----:B------:R-:W-:-:S05]  /*2460*/  FMUL.FTZ R16, R7, R0 ;  /* 0x0000000007107220 */ /* 0x000fca0000410000 */
[----:B------:R-:W-:Y:S02]  /*2470*/  FSEL R16, R16, RZ, P1 ;  /* 0x000000ff10107208 */ /* 0x000fe40000800000 */
[----:B------:R-:W-:-:S03]  /*2480*/  ISETP.GT.AND P1, PT, R4, RZ, PT ;  /* 0x000000ff0400720c */ /* 0x000fc60003f24270 */
[-CC-:B------:R-:W-:Y:S01]  /*2490*/  FFMA.FTZ R180, R11, R0.reuse, -R16.reuse ;  /* 0x000000000bb47223 */ /* 0x180fe20000010810 */
[----:B------:R-:W-:Y:S01]  /*24a0*/  FSEL R107, R26, -INF , P1 ;  /* 0xff8000001a6b7808 */ /* 0x000fe20000800000 */
[-CC-:B------:R-:W-:Y:S01]  /*24b0*/  FFMA.FTZ R11, R29, R0.reuse, -R16.reuse ;  /* 0x000000001d0b7223 */ /* 0x180fe20000010810 */
[C---:B------:R-:W-:Y:S01]  /*24c0*/  ISETP.GT.AND P1, PT, R4.reuse, 0x9, PT ;  /* 0x000000090400780c */ /* 0x040fe20003f24270 */
[-CC-:B------:R-:W-:Y:S01]  /*24d0*/  FFMA.FTZ R176, R15, R0.reuse, -R16.reuse ;  /* 0x000000000fb07223 */ /* 0x180fe20000010810 */
[----:B------:R-:W-:Y:S01]  /*24e0*/  FMNMX.FTZ R10, R107, R27, !PT ;  /* 0x0000001b6b0a7209 */ /* 0x000fe20007810000 */
[-CC-:B------:R-:W-:Y:S01]  /*24f0*/  FFMA.FTZ R15, R33, R0.reuse, -R16.reuse ;  /* 0x00000000210f7223 */ /* 0x180fe20000010810 */
[----:B------:R-:W-:Y:S01]  /*2500*/  FSEL R31, R31, -INF , P1 ;  /* 0xff8000001f1f7808 */ /* 0x000fe20000800000 */
[--C-:B------:R-:W-:Y:S01]  /*2510*/  FFMA.FTZ R178, R17, R0, -R16.reuse ;  /* 0x0000000011b27223 */ /* 0x100fe20000010810 */
[----:B------:R-:W-:Y:S01]  /*2520*/  FMNMX.FTZ R10, R109, R10, !PT ;  /* 0x0000000a6d0a7209 */ /* 0x000fe20007810000 */
[-CC-:B------:R-:W-:Y:S01]  /*2530*/  FFMA.FTZ R17, R37, R0.reuse, -R16.reuse ;  /* 0x0000000025117223 */ /* 0x180fe20000010810 */
[----:B------:R-:W-:Y:S01]  /*2540*/  ISETP.GT.AND P1, PT, R4, 0x11, PT ;  /* 0x000000110400780c */ /* 0x000fe20003f24270 */
[-CC-:B------:R-:W-:Y:S01]  /*2550*/  FFMA.FTZ R172, R19, R0.reuse, -R16.reuse ;  /* 0x0000000013ac7223 */ /* 0x180fe20000010810 */
[----:B------:R-:W-:Y:S01]  /*2560*/  FSEL R29, R34, -INF , P2 ;  /* 0xff800000221d7808 */ /* 0x000fe20001000000 */
[--C-:B------:R-:W-:Y:S01]  /*2570*/  FFMA.FTZ R19, R41, R0, -R16.reuse ;  /* 0x0000000029137223 */ /* 0x100fe20000010810 */
[----:B------:R-:W-:Y:S01]  /*2580*/  FMNMX.FTZ R10, R31, R10, !PT ;  /* 0x0000000a1f0a7209 */ /* 0x000fe20007810000 */
[-CC-:B------:R-:W-:Y:S01]  /*2590*/  FFMA.FTZ R174, R21, R0.reuse, -R16.reuse ;  /* 0x0000000015ae7223 */ /* 0x180fe20000010810 */
[C---:B------:R-:W-:Y:S01]  /*25a0*/  ISETP.GT.AND P2, PT, R4.reuse, 0x18, PT ;  /* 0x000000180400780c */ /* 0x040fe20003f44270 */
        /* <DEDUP_REMOVED lines=12> */
[----:B------:R0:W-:Y:S01]  /*2670*/  MUFU.EX2 R5, R25 ;  /* 0x0000001900057308 */ /* 0x0001e20000000800 */
[----:B------:R-:W-:Y:S01]  /*2680*/  FSEL R39, R39, -INF , P1 ;  /* 0xff80000027277808 */ /* 0x000fe20000800000 */
[--C-:B------:R-:W-:Y:S01]  /*2690*/  FFMA.FTZ R182, R13, R0, -R16.reuse ;  /* 0x000000000db67223 */ /* 0x100fe20000010810 */
[----:B------:R-:W-:Y:S01]  /*26a0*/  FMNMX.FTZ R10, R111, R10, !PT ;  /* 0x0000000a6f0a7209 */ /* 0x000fe20007810000 */
[-CC-:B------:R-:W-:Y:S01]  /*26b0*/  FFMA.FTZ R57, R57, R0.reuse, -R16.reuse ;  /* 0x0000000039397223 */ /* 0x180fe20000010810 */
[----:B------:R-:W-:Y:S01]  /*26c0*/  ISETP.GT.AND P1, PT, R4, 0x21, PT ;  /* 0x000000210400780c */ /* 0x000fe20003f24270 */
[--C-:B------:R-:W-:Y:S01]  /*26d0*/  FFMA.FTZ R93, R93, R0, -R16.reuse ;  /* 0x000000005d5d7223 */ /* 0x100fe20000010810 */
[----:B------:R-:W-:Y:S01]  /*26e0*/  FSEL R33, R42, -INF , P2 ;  /* 0xff8000002a217808 */ /* 0x000fe20001000000 */
[----:B------:R-:W-:Y:S01]  /*26f0*/  MUFU.EX2 R180, R180 ;  /* 0x000000b400b47308 */ /* 0x000fe20000000800 */
[----:B------:R-:W-:Y:S01]  /*2700*/  FMNMX.FTZ R10, R39, R10, !PT ;  /* 0x0000000a270a7209 */ /* 0x000fe20007810000 */
[-CC-:B0-----:R-:W-:Y:S01]  /*2710*/  FFMA.FTZ R25, R53, R0.reuse, -R16.reuse ;  /* 0x0000000035197223 */ /* 0x181fe20000010810 */
[C---:B------:R-:W-:Y:S01]  /*2720*/  ISETP.GT.AND P2, PT, R4.reuse, 0x28, PT ;  /* 0x000000280400780c */ /* 0x040fe20003f44270 */
[-CC-:B------:R-:W-:Y:S01]  /*2730*/  FFMA.FTZ R61, R61, R0.reuse, -R16.reuse ;  /* 0x000000003d3d7223 */ /* 0x180fe20000010810 */
[----:B------:R-:W-:Y:S01]  /*2740*/  FSEL R43, R43, -INF , P1 ;  /* 0xff8000002b2b7808 */ /* 0x000fe20000800000 */
[--C-:B------:R-:W-:Y:S01]  /*2750*/  FFMA.FTZ R95, R95, R0, -R16.reuse ;  /* 0x000000005f5f7223 */ /* 0x100fe20000010810 */
[----:B------:R-:W-:Y:S01]  /*2760*/  FMNMX.FTZ R10, R33, R10, !PT ;  /* 0x0000000a210a7209 */ /* 0x000fe20007810000 */
[----:B------:R-:W-:Y:S01]  /*2770*/  MUFU.EX2 R182, R182 ;  /* 0x000000b600b67308 */ /* 0x000fe20000000800 */
[----:B------:R-:W-:Y:S01]  /*2780*/  ISETP.GT.AND P1, PT, R4, 0x29, PT ;  /* 0x000000290400780c */ /* 0x000fe20003f24270 */
[-CC-:B------:R-:W-:Y:S01]  /*2790*/  FFMA.FTZ R65, R65, R0.reuse, -R16.reuse ;  /* 0x0000000041417223 */ /* 0x180fe20000010810 */
[----:B------:R-:W-:Y:S01]  /*27a0*/  FSEL R113, R46, -INF , P2 ;  /* 0xff8000002e717808 */ /* 0x000fe20001000000 */
[--C-:B------:R-:W-:Y:S01]  /*27b0*/  FFMA.FTZ R97, R97, R0, -R16.reuse ;  /* 0x0000000061617223 */ /* 0x100fe20000010810 */
[----:B------:R-:W-:Y:S01]  /*27c0*/  FMNMX.FTZ R10, R43, R10, !PT ;  /* 0x0000000a2b0a7209 */ /* 0x000fe20007810000 */
[-CC-:B------:R-:W-:Y:S01]  /*27d0*/  FFMA.FTZ R69, R69, R0.reuse, -R16.reuse ;  /* 0x0000000045457223 */ /* 0x180fe20000010810 */
[C---:B------:R-:W-:Y:S01]  /*27e0*/  ISETP.GT.AND P2, PT, R4.reuse, 0x30, PT ;  /* 0x000000300400780c */ /* 0x040fe20003f44270 */
[----:B------:R-:W-:Y:S01]  /*27f0*/  MUFU.EX2 R11, R11 ;  /* 0x0000000b000b7308 */ /* 0x000fe20000000800 */
        /* <DEDUP_REMOVED lines=9> */
[-CC-:B------:R-:W-:Y:S01]  /*2890*/  FFMA.FTZ R77, R77, R0.reuse, -R16.reuse ;  /* 0x000000004d4d7223 */ /* 0x180fe20000010810 */
        /* <DEDUP_REMOVED lines=9> */
[----:B------:R-:W-:Y:S01]  /*2930*/  FFMA.FTZ R16, R85, R0, -R16 ;  /* 0x0000000055107223 */ /* 0x000fe20000010810 */
[----:B------:R-:W-:-:S02]  /*2940*/  FMNMX.FTZ R10, R51, R10, !PT ;  /* 0x0000000a330a7209 */ /* 0x000fc40007810000 */
[C---:B------:R-:W-:Y:S01]  /*2950*/  ISETP.GT.AND P2, PT, R4.reuse, 0x40, PT ;  /* 0x000000400400780c */ /* 0x040fe20003f44270 */
[----:B------:R-:W-:Y:S01]  /*2960*/  MUFU.EX2 R178, R178 ;  /* 0x000000b200b27308 */ /* 0x000fe20000000800 */
[----:B------:R-:W-:Y:S02]  /*2970*/  FSEL R55, R55, -INF , P1 ;  /* 0xff80000037377808 */ /* 0x000fe40000800000 */
[----:B------:R-:W-:Y:S02]  /*2980*/  FMNMX.FTZ R10, R115, R10, !PT ;  /* 0x0000000a730a7209 */ /* 0x000fe40007810000 */
[----:B------:R-:W-:Y:S02]  /*2990*/  ISETP.GT.AND P1, PT, R4, 0x41, PT ;  /* 0x000000410400780c */ /* 0x000fe40003f24270 */
[----:B------:R-:W-:Y:S01]  /*29a0*/  FSEL R41, R58, -INF , P2 ;  /* 0xff8000003a297808 */ /* 0x000fe20001000000 */
[----:B------:R-:W-:Y:S01]  /*29b0*/  MUFU.EX2 R17, R17 ;  /* 0x0000001100117308 */ /* 0x000fe20000000800 */
[----:B------:R-:W-:-:S02]  /*29c0*/  FMNMX.FTZ R10, R55, R10, !PT ;  /* 0x0000000a370a7209 */ /* 0x000fc40007810000 */
[C---:B------:R-:W-:Y:S02]  /*29d0*/  ISETP.GT.AND P2, PT, R4.reuse, 0x48, PT ;  /* 0x000000480400780c */ /* 0x040fe40003f44270 */
[----:B------:R-:W-:Y:S02]  /*29e0*/  FSEL R59, R59, -INF , P1 ;  /* 0xff8000003b3b7808 */ /* 0x000fe40000800000 */
[----:B------:R-:W-:Y:S01]  /*29f0*/  FMNMX.FTZ R10, R41, R10, !PT ;  /* 0x0000000a290a7209 */ /* 0x000fe20007810000 */
[----:B------:R-:W-:Y:S01]  /*2a00*/  MUFU.EX2 R172, R172 ;  /* 0x000000ac00ac7308 */ /* 0x000fe20000000800 */
[----:B------:R-:W-:Y:S02]  /*2a10*/  ISETP.GT.AND P1, PT, R4, 0x49, PT ;  /* 0x000000490400780c */ /* 0x000fe40003f24270 */
[----:B------:R-:W-:Y:S02]  /*2a20*/  FSEL R117, R62, -INF , P2 ;  /* 0xff8000003e757808 */ /* 0x000fe40001000000 */
        /* <DEDUP_REMOVED lines=42> */
[----:B------:R-:W0:Y:S01]  /*2cd0*/  MUFU.EX2 R57, R57 ;  /* 0x0000003900397308 */ /* 0x000e220000000800 */
[----:B------:R-:W-:Y:S02]  /*2ce0*/  ISETP.GT.AND P1, PT, R4, 0x79, PT ;  /* 0x000000790400780c */ /* 0x000fe40003f24270 */
[----:B------:R-:W-:Y:S02]  /*2cf0*/  FSEL R91, R86, -INF , P2 ;  /* 0xff800000565b7808 */ /* 0x000fe40001000000 */
[----:B------:R-:W-:-:S02]  /*2d00*/  FMNMX.FTZ R10, R83, R10, !PT ;  /* 0x0000000a530a7209 */ /* 0x000fc40007810000 */
[----:B------:R-:W-:Y:S01]  /*2d10*/  FSEL R87, R87, -INF , P1 ;  /* 0xff80000057577808 */ /* 0x000fe20000800000 */
[----:B------:R-:W-:Y:S01]  /*2d20*/  MUFU.EX2 R93, R93 ;  /* 0x0000005d005d7308 */ /* 0x000fe20000000800 */
[----:B------:R-:W-:-:S04]  /*2d30*/  FMNMX.FTZ R10, R91, R10, !PT ;  /* 0x0000000a5b0a7209 */ /* 0x000fc80007810000 */
[----:B------:R-:W-:-:S03]  /*2d40*/  FMNMX.FTZ R10, R87, R10, !PT ;  /* 0x0000000a570a7209 */ /* 0x000fc60007810000 */
[----:B------:R-:W-:Y:S01]  /*2d50*/  MUFU.EX2 R166, R61 ;  /* 0x0000003d00a67308 */ /* 0x000fe20000000800 */
[----:B0-----:R-:W-:Y:S01]  /*2d60*/  F2FP.F16.F32.PACK_AB R164, R57, R12 ;  /* 0x0000000c39a4723e */ /* 0x001fe200000000ff */
[----:B------:R-:W0:Y:S06]  /*2d70*/  SHFL.BFLY PT, R13, R10, 0x2, 0x1f ;  /* 0x0c401f000a0d7f89 */ /* 0x000e2c00000e0000 */
[----:B------:R-:W-:Y:S08]  /*2d80*/  MUFU.EX2 R95, R95 ;  /* 0x0000005f005f7308 */ /* 0x000ff00000000800 */
[----:B------:R-:W-:Y:S08]  /*2d90*/  MUFU.EX2 R160, R65 ;  /* 0x0000004100a07308 */ /* 0x000ff00000000800 */
[----:B------:R-:W-:Y:S01]  /*2da0*/  MUFU.EX2 R97, R97 ;  /* 0x0000006100617308 */ /* 0x000fe20000000800 */
[----:B0-----:R-:W-:-:S05]  /*2db0*/  FMNMX.FTZ R4, R10, R13, !PT ;  /* 0x0000000d0a047209 */ /* 0x001fca0007810000 */
[----:B------:R-:W0:Y:S02]  /*2dc0*/  SHFL.BFLY PT, R13, R4, 0x1, 0x1f ;  /* 0x0c201f00040d7f89 */ /* 0x000e2400000e0000 */
[----:B------:R-:W-:Y:S08]  /*2dd0*/  MUFU.EX2 R162, R69 ;  /* 0x0000004500a27308 */ /* 0x000ff00000000800 */
[----:B------:R-:W-:Y:S08]  /*2de0*/  MUFU.EX2 R99, R99 ;  /* 0x0000006300637308 */ /* 0x000ff00000000800 */
[----:B------:R-:W-:Y:S01]  /*2df0*/  MUFU.EX2 R152, R73 ;  /* 0x0000004900987308 */ /* 0x000fe20000000800 */
[----:B0-----:R-:W-:-:S07]  /*2e00*/  FMNMX.FTZ R13, R4, R13, !PT ;  /* 0x0000000d040d7209 */ /* 0x001fce0007810000 */
[----:B------:R-:W-:Y:S01]  /*2e10*/  MUFU.EX2 R101, R101 ;  /* 0x0000006500657308 */ /* 0x000fe20000000800 */
[C---:B------:R-:W-:Y:S01]  /*2e20*/  FSETP.NEU.FTZ.AND P1, PT, R13.reuse, -INF , PT ;  /* 0xff8000000d00780b */ /* 0x040fe20003f3d000 */
[----:B------:R-:W-:-:S06]  /*2e30*/  FMUL.FTZ R4, R13, R0 ;  /* 0x000000000d047220 */ /* 0x000fcc0000410000 */
[----:B------:R-:W-:Y:S01]  /*2e40*/  MUFU.EX2 R154, R77 ;  /* 0x0000004d009a7308 */ /* 0x000fe20000000800 */
        /* <DEDUP_REMOVED lines=19> */
[----:B------:R-:W-:Y:S01]  /*2f80*/  FADD.FTZ R30, R182, R27 ;  /* 0x0000001bb61e7221 */ /* 0x000fe20000010000 */
[-CC-:B------:R-:W-:Y:S01]  /*2f90*/  FFMA.FTZ R115, R115, R0.reuse, -R4.reuse ;  /* 0x0000000073737223 */ /* 0x180fe20000010804 */
[-C--:B------:R-:W-:Y:S01]  /*2fa0*/  FFMA.FTZ R55, R55, R0.reuse, -R4 ;  /* 0x0000000037377223 */ /* 0x080fe20000010804 */
[----:B------:R-:W0:Y:S01]  /*2fb0*/  MUFU.EX2 R109, R109 ;  /* 0x0000006d006d7308 */ /* 0x000e220000000800 */
[----:B------:R-:W-:Y:S01]  /*2fc0*/  FADD.FTZ R27, R11, R30 ;  /* 0x0000001e0b1b7221 */ /* 0x000fe20000010000 */
[-CC-:B------:R-:W-:Y:S01]  /*2fd0*/  FFMA.FTZ R41, R41, R0.reuse, -R4.reuse ;  /* 0x0000000029297223 */ /* 0x180fe20000010804 */
[-CC-:B------:R-:W-:Y:S01]  /*2fe0*/  FFMA.FTZ R59, R59, R0.reuse, -R4.reuse ;  /* 0x000000003b3b7223 */ /* 0x180fe20000010804 */
[-CC-:B------:R-:W-:Y:S01]  /*2ff0*/  FFMA.FTZ R117, R117, R0.reuse, -R4.reuse ;  /* 0x0000000075757223 */ /* 0x180fe20000010804 */
[----:B------:R-:W-:Y:S01]  /*3000*/  FADD.FTZ R30, R176, R27 ;  /* 0x0000001bb01e7221 */ /* 0x000fe20000010000 */
[-CC-:B------:R-:W-:Y:S01]  /*3010*/  FFMA.FTZ R63, R63, R0.reuse, -R4.reuse ;  /* 0x000000003f3f7223 */ /* 0x180fe20000010804 */
[-C--:B------:R-:W-:Y:S01]  /*3020*/  FFMA.FTZ R45, R45, R0.reuse, -R4 ;  /* 0x000000002d2d7223 */ /* 0x080fe20000010804 */
[----:B------:R2:W3:Y:S01]  /*3030*/  MUFU.EX2 R14, R31 ;  /* 0x0000001f000e7308 */ /* 0x0004e20000000800 */
[----:B------:R-:W-:Y:S01]  /*3040*/  FADD.FTZ R27, R15, R30 ;  /* 0x0000001e0f1b7221 */ /* 0x000fe20000010000 */
[-CC-:B------:R-:W-:Y:S01]  /*3050*/  FFMA.FTZ R67, R67, R0.reuse, -R4.reuse ;  /* 0x0000000043437223 */ /* 0x180fe20000010804 */
[-CC-:B------:R-:W-:Y:S01]  /*3060*/  FFMA.FTZ R119, R119, R0.reuse, -R4.reuse ;  /* 0x0000000077777223 */ /* 0x180fe20000010804 */
[-CC-:B------:R-:W-:Y:S01]  /*3070*/  FFMA.FTZ R71, R71, R0.reuse, -R4.reuse ;  /* 0x0000000047477223 */ /* 0x180fe20000010804 */
[----:B------:R-:W-:Y:S01]  /*3080*/  FADD.FTZ R32, R178, R27 ;  /* 0x0000001bb2207221 */ /* 0x000fe20000010000 */
[-CC-:B------:R-:W-:Y:S01]  /*3090*/  FFMA.FTZ R49, R49, R0.reuse, -R4.reuse ;  /* 0x0000000031317223 */ /* 0x180fe20000010804 */
[-C--:B------:R-:W-:Y:S01]  /*30a0*/  FFMA.FTZ R75, R75, R0.reuse, -R4 ;  /* 0x000000004b4b7223 */ /* 0x080fe20000010804 */
[----:B------:R-:W4:Y:S01]  /*30b0*/  MUFU.EX2 R29, R29 ;  /* 0x0000001d001d7308 */ /* 0x000f220000000800 */
[----:B------:R-:W-:Y:S01]  /*30c0*/  FADD.FTZ R27, R17, R32 ;  /* 0x00000020111b7221 */ /* 0x000fe20000010000 */
[----:B-1----:R-:W-:Y:S01]  /*30d0*/  FADD.FTZ R32, R107, R10 ;  /* 0x0000000a6b207221 */ /* 0x002fe20000010000 */
[-CC-:B------:R-:W-:Y:S01]  /*30e0*/  FFMA.FTZ R89, R89, R0.reuse, -R4.reuse ;  /* 0x0000000059597223 */ /* 0x180fe20000010804 */
[-C--:B------:R-:W-:Y:S01]  /*30f0*/  FFMA.FTZ R79, R79, R0.reuse, -R4 ;  /* 0x000000004f4f7223 */ /* 0x080fe20000010804 */
[----:B------:R-:W-:Y:S01]  /*3100*/  FADD.FTZ R34, R172, R27 ;  /* 0x0000001bac227221 */ /* 0x000fe20000010000 */
[----:B0-----:R-:W-:Y:S01]  /*3110*/  FADD.FTZ R27, R109, R32 ;  /* 0x000000206d1b7221 */ /* 0x001fe20000010000 */
[-C--:B------:R-:W-:Y:S01]  /*3120*/  FFMA.FTZ R53, R53, R0.reuse, -R4 ;  /* 0x0000000035357223 */ /* 0x080fe20000010804 */
[----:B------:R-:W0:Y:S01]  /*3130*/  MUFU.EX2 R18, R35 ;  /* 0x0000002300127308 */ /* 0x000e220000000800 */
[----:B--2---:R-:W-:Y:S01]  /*3140*/  FADD.FTZ R31, R19, R34 ;  /* 0x00000022131f7221 */ /* 0x004fe20000010000 */
[----:B---3--:R-:W-:Y:S01]  /*3150*/  FADD.FTZ R34, R14, R27 ;  /* 0x0000001b0e227221 */ /* 0x008fe20000010000 */
[-CC-:B------:R-:W-:Y:S01]  /*3160*/  FFMA.FTZ R83, R83, R0.reuse, -R4.reuse ;  /* 0x0000000053537223 */ /* 0x180fe20000010804 */
[-CC-:B------:R-:W-:Y:S01]  /*3170*/  FFMA.FTZ R91, R91, R0.reuse, -R4.reuse ;  /* 0x000000005b5b7223 */ /* 0x180fe20000010804 */
[----:B------:R-:W-:Y:S01]  /*3180*/  FADD.FTZ R36, R174, R31 ;  /* 0x0000001fae247221 */ /* 0x000fe20000010000 */
[----:B------:R-:W-:Y:S01]  /*3190*/  FFMA.FTZ R87, R87, R0, -R4 ;  /* 0x0000000057577223 */ /* 0x000fe20000010804 */
[----:B------:R-:W-:Y:S01]  /*31a0*/  F2FP.F16.F32.PACK_AB R180, R5, R180 ;  /* 0x000000b405b4723e */ /* 0x000fe200000000ff */
[----:B------:R-:W1:Y:S01]  /*31b0*/  MUFU.EX2 R111, R111 ;  /* 0x0000006f006f7308 */ /* 0x000e620000000800 */
[----:B----4-:R-:W-:Y:S01]  /*31c0*/  FADD.FTZ R27, R29, R34 ;  /* 0x000000221d1b7221 */ /* 0x010fe20000010000 */
[----:B------:R-:W-:Y:S01]  /*31d0*/  FADD.FTZ R31, R21, R36 ;  /* 0x00000024151f7221 */ /* 0x000fe20000010000 */
[----:B------:R-:W-:-:S02]  /*31e0*/  F2FP.F16.F32.PACK_AB R182, R11, R182 ;  /* 0x000000b60bb6723e */ /* 0x000fc400000000ff */
[----:B------:R-:W-:Y:S01]  /*31f0*/  F2FP.F16.F32.PACK_AB R181, R10, R107 ;  /* 0x0000006b0ab5723e */ /* 0x000fe200000000ff */
[----:B------:R-:W-:Y:S01]  /*3200*/  FADD.FTZ R36, R168, R31 ;  /* 0x0000001fa8247221 */ /* 0x000fe20000010000 */
[----:B------:R-:W-:Y:S01]  /*3210*/  F2FP.F16.F32.PACK_AB R183, R14, R109 ;  /* 0x0000006d0eb7723e */ /* 0x000fe200000000ff */
[----:B------:R-:W2:Y:S01]  /*3220*/  MUFU.EX2 R20, R39 ;  /* 0x0000002700147308 */ /* 0x000ea20000000800 */
[----:B0-----:R-:W-:Y:S01]  /*3230*/  FADD.FTZ R34, R18, R27 ;  /* 0x0000001b12227221 */ /* 0x001fe20000010000 */
[----:B------:R-:W-:Y:S01]  /*3240*/  FADD.FTZ R31, R23, R36 ;  /* 0x00000024171f7221 */ /* 0x000fe20000010000 */
[----:B------:R-:W-:Y:S02]  /*3250*/  F2FP.F16.F32.PACK_AB R176, R15, R176 ;  /* 0x000000b00fb0723e */ /* 0x000fe400000000ff */
[----:B------:R-:W-:Y:S02]  /*3260*/  CS2R R108, SRZ ;  /* 0x00000000006c7805 */ /* 0x000fe4000001ff00 */
[----:B------:R-:W-:Y:S01]  /*3270*/  F2FP.F16.F32.PACK_AB R178, R17, R178 ;  /* 0x000000b211b2723e */ /* 0x000fe200000000ff */
[----:B------:R-:W-:Y:S01]  /*3280*/  FADD.FTZ R38, R170, R31 ;  /* 0x0000001faa267221 */ /* 0x000fe20000010000 */
[----:B------:R-:W-:Y:S01]  /*3290*/  F2FP.F16.F32.PACK_AB R172, R19, R172 ;  /* 0x000000ac13ac723e */ /* 0x000fe200000000ff */
[----:B------:R-:W0:Y:S01]  /*32a0*/  MUFU.EX2 R33, R33 ;  /* 0x0000002100217308 */ /* 0x000e220000000800 */
[----:B-1----:R-:W-:Y:S01]  /*32b0*/  FADD.FTZ R27, R111, R34 ;  /* 0x000000226f1b7221 */ /* 0x002fe20000010000 */
[----:B------:R-:W-:Y:S01]  /*32c0*/  FADD.FTZ R31, R25, R38 ;  /* 0x00000026191f7221 */ /* 0x000fe20000010000 */
[----:B------:R-:W-:-:S02]  /*32d0*/  F2FP.F16.F32.PACK_AB R174, R21, R174 ;  /* 0x000000ae15ae723e */ /* 0x000fc400000000ff */
[----:B------:R-:W-:Y:S02]  /*32e0*/  CS2R R106, SRZ ;  /* 0x00000000006a7805 */ /* 0x000fe4000001ff00 */
[----:B------:R-:W-:Y:S01]  /*32f0*/  F2FP.F16.F32.PACK_AB R168, R23, R168 ;  /* 0x000000a817a8723e */ /* 0x000fe200000000ff */
[----:B------:R-:W-:Y:S01]  /*3300*/  FADD.FTZ R38, R12, R31 ;  /* 0x0000001f0c267221 */ /* 0x000fe20000010000 */
[----:B------:R-:W-:Y:S01]  /*3310*/  F2FP.F16.F32.PACK_AB R170, R25, R170 ;  /* 0x000000aa19aa723e */ /* 0x000fe200000000ff */
[----:B------:R-:W1:Y:S01]  /*3320*/  MUFU.EX2 R22, R43 ;  /* 0x0000002b00167308 */ /* 0x000e620000000800 */
[C---:B--2---:R-:W-:Y:S01]  /*3330*/  FADD.FTZ R36, R20.reuse, R27 ;  /* 0x0000001b14247221 */ /* 0x044fe20000010000 */
[----:B------:R-:W-:Y:S01]  /*3340*/  FADD.FTZ R40, R57, R38 ;  /* 0x0000002639287221 */ /* 0x000fe20000010000 */
[----:B------:R-:W-:Y:S02]  /*3350*/  F2FP.F16.F32.PACK_AB R179, R20, R111 ;  /* 0x0000006f14b3723e */ /* 0x000fe400000000ff */
[----:B------:R-:W-:-:S02]  /*3360*/  CS2R R110, SRZ ;  /* 0x00000000006e7805 */ /* 0x000fc4000001ff00 */
[----:B------:R-:W-:Y:S01]  /*3370*/  F2FP.F16.F32.PACK_AB R177, R18, R29 ;  /* 0x0000001d12b1723e */ /* 0x000fe200000000ff */
[----:B------:R-:W-:Y:S01]  /*3380*/  FADD.FTZ R31, R93, R40 ;  /* 0x000000285d1f7221 */ /* 0x000fe20000010000 */
[----:B------:R-:W2:Y:S01]  /*3390*/  MUFU.EX2 R113, R113 ;  /* 0x0000007100717308 */ /* 0x000ea20000000800 */
[----:B0-----:R-:W-:Y:S02]  /*33a0*/  FADD.FTZ R27, R33, R36 ;  /* 0x00000024211b7221 */ /* 0x001fe40000010000 */
[C---:B------:R-:W-:Y:S01]  /*33b0*/  FADD.FTZ R40, R166.reuse, R31 ;  /* 0x0000001fa6287221 */ /* 0x040fe20000010000 */
[----:B------:R-:W-:Y:S02]  /*33c0*/  F2FP.F16.F32.PACK_AB R166, R166, R93 ;  /* 0x0000005da6a6723e */ /* 0x000fe400000000ff */
[----:B------:R-:W-:Y:S01]  /*33d0*/  CS2R R92, SRZ ;  /* 0x00000000005c7805 */ /* 0x000fe2000001ff00 */
[----:B------:R-:W-:Y:S01]  /*33e0*/  FADD.FTZ R31, R95, R40 ;  /* 0x000000285f1f7221 */ /* 0x000fe20000010000 */
[----:B------:R-:W0:Y:S01]  /*33f0*/  MUFU.EX2 R24, R47 ;  /* 0x0000002f00187308 */ /* 0x000e220000000800 */
[----:B-1----:R-:W-:-:S02]  /*3400*/  FADD.FTZ R36, R22, R27 ;  /* 0x0000001b16247221 */ /* 0x002fc40000010000 */
[C---:B------:R-:W-:Y:S01]  /*3410*/  FADD.FTZ R40, R160.reuse, R31 ;  /* 0x0000001fa0287221 */ /* 0x040fe20000010000 */
[----:B------:R-:W-:Y:S02]  /*3420*/  F2FP.F16.F32.PACK_AB R160, R160, R95 ;  /* 0x0000005fa0a0723e */ /* 0x000fe400000000ff */
[----:B------:R-:W-:Y:S02]  /*3430*/  CS2R R94, SRZ ;  /* 0x00000000005e7805 */ /* 0x000fe4000001ff00 */
[----:B------:R-:W-:Y:S01]  /*3440*/  F2FP.F16.F32.PACK_AB R173, R22, R33 ;  /* 0x0000002116ad723e */ /* 0x000fe200000000ff */
[----:B------:R-:W1:Y:S01]  /*3450*/  MUFU.EX2 R37, R37 ;  /* 0x0000002500257308 */ /* 0x000e620000000800 */
[----:B--2---:R-:W-:-:S07]  /*3460*/  FADD.FTZ R27, R113, R36 ;  /* 0x00000024711b7221 */ /* 0x004fce0000010000 */
[----:B------:R-:W2:Y:S01]  /*3470*/  MUFU.EX2 R26, R51 ;  /* 0x00000033001a7308 */ /* 0x000ea20000000800 */
[C---:B0-----:R-:W-:Y:S01]  /*3480*/  FADD.FTZ R38, R24.reuse, R27 ;  /* 0x0000001b18267221 */ /* 0x041fe20000010000 */
[----:B------:R-:W-:Y:S02]  /*3490*/  F2FP.F16.F32.PACK_AB R175, R24, R113 ;  /* 0x0000007118af723e */ /* 0x000fe400000000ff */
[----:B------:R-:W-:-:S04]  /*34a0*/  CS2R R112, SRZ ;  /* 0x0000000000707805 */ /* 0x000fc8000001ff00 */
        /* <DEDUP_REMOVED lines=9> */
[----:B------:R-:W-:Y:S01]  /*3540*/  FADD.FTZ R27, R97, R40 ;  /* 0x00000028611b7221 */ /* 0x000fe20000010000 */
[----:B------:R-:W-:Y:S02]  /*3550*/  F2FP.F16.F32.PACK_AB R171, R28, R115 ;  /* 0x000000731cab723e */ /* 0x000fe400000000ff */
[----:B------:R-:W-:Y:S01]  /*3560*/  CS2R R114, SRZ ;  /* 0x0000000000727805 */ /* 0x000fe2000001ff00 */
[C---:B------:R-:W-:Y:S01]  /*3570*/  FADD.FTZ R40, R162.reuse, R27 ;  /* 0x0000001ba2287221 */ /* 0x040fe20000010000 */
[----:B------:R-:W-:Y:S01]  /*3580*/  F2FP.F16.F32.PACK_AB R162, R162, R97 ;  /* 0x00000061a2a2723e */ /* 0x000fe200000000ff */
[----:B------:R-:W1:Y:S01]  /*3590*/  MUFU.EX2 R117, R117 ;  /* 0x0000007500757308 */ /* 0x000e620000000800 */
[----:B--2---:R-:W-:Y:S01]  /*35a0*/  FADD.FTZ R5, R41, R4 ;  /* 0x0000000429057221 */ /* 0x004fe20000010000 */
[----:B------:R-:W-:Y:S01]  /*35b0*/  FADD.FTZ R11, R99, R40 ;  /* 0x00000028630b7221 */ /* 0x000fe20000010000 */
[----:B------:R-:W-:-:S03]  /*35c0*/  CS2R R96, SRZ ;  /* 0x0000000000607805 */ /* 0x000fc6000001ff00 */
[C---:B------:R-:W-:Y:S01]  /*35d0*/  FADD.FTZ R42, R152.reuse, R11 ;  /* 0x0000000b982a7221 */ /* 0x040fe20000010000 */
[----:B------:R-:W-:Y:S01]  /*35e0*/  F2FP.F16.F32.PACK_AB R152, R152, R99 ;  /* 0x000000639898723e */ /* 0x000fe200000000ff */
[----:B------:R-:W2:Y:S01]  /*35f0*/  MUFU.EX2 R32, R63 ;  /* 0x0000003f00207308 */ /* 0x000ea20000000800 */
[C---:B0-----:R-:W-:Y:S01]  /*3600*/  FADD.FTZ R4, R30.reuse, R5 ;  /* 0x000000051e047221 */ /* 0x041fe20000010000 */
[----:B------:R-:W-:Y:S01]  /*3610*/  FADD.FTZ R11, R101, R42 ;  /* 0x0000002a650b7221 */ /* 0x000fe20000010000 */
[----:B------:R-:W-:Y:S02]  /*3620*/  F2FP.F16.F32.PACK_AB R165, R30, R41 ;  /* 0x000000291ea5723e */ /* 0x000fe400000000ff */
[----:B------:R-:W-:Y:S01]  /*3630*/  CS2R R98, SRZ ;  /* 0x0000000000627805 */ /* 0x000fe2000001ff00 */
[C---:B------:R-:W-:Y:S01]  /*3640*/  FADD.FTZ R12, R154.reuse, R11 ;  /* 0x0000000b9a0c7221 */ /* 0x040fe20000010000 */
[----:B------:R-:W-:Y:S01]  /*3650*/  F2FP.F16.F32.PACK_AB R154, R154, R101 ;  /* 0x000000659a9a723e */ /* 0x000fe200000000ff */
[----:B------:R-:W0:Y:S01]  /*3660*/  MUFU.EX2 R45, R45 ;  /* 0x0000002d002d7308 */ /* 0x000e220000000800 */
[----:B-1----:R-:W-:Y:S01]  /*3670*/  FADD.FTZ R5, R117, R4 ;  /* 0x0000000475057221 */ /* 0x002fe20000010000 */
[----:B------:R-:W-:-:S06]  /*3680*/  CS2R R100, SRZ ;  /* 0x0000000000647805 */ /* 0x000fcc000001ff00 */
[----:B------:R-:W1:Y:S01]  /*3690*/  MUFU.EX2 R34, R67 ;  /* 0x0000004300227308 */ /* 0x000e620000000800 */
[C---:B--2---:R-:W-:Y:S01]  /*36a0*/  FADD.FTZ R4, R32.reuse, R5 ;  /* 0x0000000520047221 */ /* 0x044fe20000010000 */
[----:B------:R-:W-:Y:S02]  /*36b0*/  F2FP.F16.F32.PACK_AB R167, R32, R117 ;  /* 0x0000007520a7723e */ /* 0x000fe400000000ff */
[----:B------:R-:W-:-:S04]  /*36c0*/  CS2R R116, SRZ ;  /* 0x0000000000747805 */ /* 0x000fc8000001ff00 */
        /* <DEDUP_REMOVED lines=28> */
[----:B------:R-:W-:Y:S02]  /*3890*/  F2FP.F16.F32.PACK_AB R156, R156, R103 ;  /* 0x000000679c9c723e */ /* 0x000fe400000000ff */
[----:B------:R-:W-:-:S04]  /*38a0*/  CS2R R102, SRZ ;  /* 0x0000000000667805 */ /* 0x000fc8000001ff00 */
[----:B------:R-:W1:Y:S01]  /*38b0*/  MUFU.EX2 R91, R91 ;  /* 0x0000005b005b7308 */ /* 0x000e620000000800 */
[C---:B--2---:R-:W-:Y:S01]  /*38c0*/  FADD.FTZ R14, R12.reuse, R5 ;  /* 0x000000050c0e7221 */ /* 0x044fe20000010000 */
[----:B------:R-:W-:-:S06]  /*38d0*/  F2FP.F16.F32.PACK_AB R157, R12, R53 ;  /* 0x000000350c9d723e */ /* 0x000fcc00000000ff */
[----:B------:R-:W2:Y:S01]  /*38e0*/  MUFU.EX2 R16, R16 ;  /* 0x0000001000107308 */ /* 0x000ea20000000800 */
[----:B0-----:R-:W-:-:S07]  /*38f0*/  FADD.FTZ R11, R105, R42 ;  /* 0x0000002a690b7221 */ /* 0x001fce0000010000 */
[----:B------:R-:W0:Y:S01]  /*3900*/  MUFU.EX2 R10, R87 ;  /* 0x00000057000a7308 */ /* 0x000e220000000800 */
[----:B-1----:R-:W-:Y:S01]  /*3910*/  FADD.FTZ R5, R91, R14 ;  /* 0x0000000e5b057221 */ /* 0x002fe20000010000 */
[C---:B--2---:R-:W-:Y:S01]  /*3920*/  F2FP.F16.F32.PACK_AB R158, R16.reuse, R105 ;  /* 0x00000069109e723e */ /* 0x044fe200000000ff */
[----:B------:R-:W-:Y:S01]  /*3930*/  FADD.FTZ R4, R16, R11 ;  /* 0x0000000b10047221 */ /* 0x000fe20000010000 */
[----:B------:R-:W-:Y:S02]  /*3940*/  CS2R R104, SRZ ;  /* 0x0000000000687805 */ /* 0x000fe4000001ff00 */
[C---:B0-----:R-:W-:Y:S01]  /*3950*/  F2FP.F16.F32.PACK_AB R159, R10.reuse, R91 ;  /* 0x0000005b0a9f723e */ /* 0x041fe200000000ff */
[----:B------:R-:W-:Y:S01]  /*3960*/  FADD.FTZ R5, R10, R5 ;  /* 0x000000050a057221 */ /* 0x000fe20000010000 */
[----:B------:R-:W-:Y:S01]  /*3970*/  CS2R R90, SRZ ;  /* 0x00000000005a7805 */ /* 0x000fe2000001ff00 */
[----:B------:R-:W-:Y:S06]  /*3980*/  @!P1 BRA `(.L_x_2412) ;  /* 0x00000028008c9947 */ /* 0x000fec0003800000 */
[----:B------:R-:W-:Y:S01]  /*3990*/  MOV R11, R13 ;  /* 0x0000000d000b7202 */ /* 0x000fe20000000f00 */
[----:B------:R-:W-:Y:S01]  /*39a0*/  IMAD.MOV.U32 R10, RZ, RZ, R7 ;  /* 0x000000ffff0a7224 */ /* 0x000fe200078e0007 */
[----:B------:R-:W-:Y:S01]  /*39b0*/  UMOV UR54, URZ ;  /* 0x0000003f00367c82 */ /* 0x000fe20008000000 */
[----:B------:R-:W-:Y:S01]  /*39c0*/  IMAD.MOV.U32 R151, RZ, RZ, RZ ;  /* 0x000000ffff977224 */ /* 0x000fe200078e00ff */
[----:B------:R-:W-:Y:S01]  /*39d0*/  UMOV UR52, URZ ;  /* 0x0000003f00347c82 */ /* 0x000fe20008000000 */
[----:B------:R-:W-:Y:S01]  /*39e0*/  ULDC UR49, c[0x0][0x288] ;  /* 0x0000a20000317ab9 */ /* 0x000fe20000000800 */
[----:B------:R-:W-:-:S05]  /*39f0*/  ULDC UR50, c[0x0][0x2f0] ;  /* 0x0000bc0000327ab9 */ /* 0x000fca0000000800 */
.L_x_2423:
[----:B------:R-:W-:Y:S01]  /*3a00*/  ISETP.NE.AND P2, PT, RZ, UR40, PT ;  /* 0x00000028ff007c0c */ /* 0x000fe2000bf45270 */
[----:B------:R-:W-:-:S04]  /*3a10*/  UISETP.NE.AND UP0, UPT, UR52, 0x1, UPT ;  /* 0x000000013400788c */ /* 0x000fc8000bf05270 */
[----:B------:R-:W-:-:S04]  /*3a20*/  USEL UR47, URZ, 0x1, UP0 ;  /* 0x000000013f2f7887 */ /* 0x000fc80008000000 */
[----:B------:R-:W-:-:S04]  /*3a30*/  ULOP3.LUT UR47, UR54, UR47, URZ, 0x3c, !UPT ;  /* 0x0000002f362f7292 */ /* 0x000fc8000f8e3c3f */
[----:B------:R-:W-:Y:S08]  /*3a40*/  @P2 BRA `(.L_x_2413) ;  /* 0x0000000000382947 */ /* 0x000ff00003800000 */
[----:B------:R-:W-:Y:S05]  /*3a50*/  @!P0 BRA `(.L_x_2414) ;  /* 0x0000000000048947 */ /* 0x000fea0003800000 */
[----:B------:R-:W-:Y:S01]  /*3a60*/  BPT.TRAP 0x1 ;  /* 0x000000040000795c */ /* 0x000fe20000300000 */
.L_x_2414:
        /* <DEDUP_REMOVED lines=9> */
.L_x_2415:
[----:B-1----:R-:W-:Y:S05]  /*3b00*/  @P1 BRA `(.L_x_2413) ;  /* 0x0000000000081947 */ /* 0x002fea0003800000 */
[----:B------:R-:W1:Y:S02]  /*3b10*/  SYNCS.PHASECHK.TRANS64.TRYWAIT P1, [UR4+0x28830], R0 ;  /* 0x02883000ff0075a7 */ /* 0x000e640008020144 */
[----:B-1----:R-:W-:Y:S05]  /*3b20*/  @!P1 BRA `(.L_x_2416) ;  /* 0x000000a8002c9947 */ /* 0x002fea0003800000 */
.L_x_2413:
        /* <DEDUP_REMOVED lines=50> */
.L_x_2418:
[----:B------:R-:W-:Y:S01]  /*3e50*/  ULEA UR4, UR52, UR41, 0x3 ;  /* 0x0000002934047291 */ /* 0x000fe2000f8e183f */
[----:B------:R-:W-:-:S05]  /*3e60*/  IMAD.U32 R0, RZ, RZ, UR54 ;  /* 0x00000036ff007e24 */ /* 0x000fca000f8e00ff */
[----:B------:R-:W-:-:S04]  /*3e70*/  SHF.L.U32 R0, R0, 0x1f, RZ ;  /* 0x0000001f00007819 */ /* 0x000fc800000006ff */
[----:B------:R0:W1:Y:S01]  /*3e80*/  SYNCS.PHASECHK.TRANS64.TRYWAIT P1, [UR4+0x28850], R0 ;  /* 0x02885000ff0075a7 */ /* 0x0000620008020144 */
[----:B------:R-:W-:Y:S05]  /*3e90*/  @!P0 BRA `(.L_x_2419) ;  /* 0x0000000000048947 */ /* 0x000fea0003800000 */
[----:B------:R-:W-:Y:S01]  /*3ea0*/  BPT.TRAP 0x1 ;  /* 0x000000040000795c */ /* 0x000fe20000300000 */
.L_x_2419:
[----:B-1----:R-:W-:Y:S05]  /*3eb0*/  @P1 BRA `(.L_x_2417) ;  /* 0x0000000000081947 */ /* 0x002fea0003800000 */
[----:B------:R-:W1:Y:S02]  /*3ec0*/  SYNCS.PHASECHK.TRANS64.TRYWAIT P1, [UR4+0x28850], R0 ;  /* 0x02885000ff0075a7 */ /* 0x000e640008020144 */
[----:B-1----:R-:W-:Y:S05]  /*3ed0*/  @!P1 BRA `(.L_x_2420) ;  /* 0x000000a400589947 */ /* 0x002fea0003800000 */
.L_x_2417:
        /* <DEDUP_REMOVED lines=49> */
.L_x_2421:
[----:B------:R-:W-:Y:S01]  /*41f0*/  UISETP.NE.AND UP0, UPT, UR42, URZ, UPT ;  /* 0x0000003f2a00728c */ /* 0x000fe2000bf05270 */
[----:B------:R-:W-:Y:S01]  /*4200*/  MOV R16, R3 ;  /* 0x0000000300107202 */ /* 0x000fe20000000f00 */
[----:B------:R-:W-:-:S04]  /*4210*/  IMAD.U32 R15, RZ, RZ, UR50 ;  /* 0x00000032ff0f7e24 */ /* 0x000fc8000f8e00ff */
[----:B------:R-:W-:Y:S02]  /*4220*/  PLOP3.LUT P1, PT, PT, PT, UP0, 0x80, 0x0 ;  /* 0x000000000000781c */ /* 0x000fe40003f2f008 */
[----:B------:R-:W-:-:S03]  /*4230*/  PLOP3.LUT P2, PT, PT, PT, UP0, 0x80, 0x0 ;  /* 0x000000000000781c */ /* 0x000fc60003f4f008 */
[----:B------:R-:W-:-:S08]  /*4240*/  @UP0 ULDC UR4, c[0x0][0x44c] ;  /* 0x0001130000040ab9 */ /* 0x000fd00000000800 */
[----:B0-----:R-:W-:Y:S01]  /*4250*/  @P1 IMAD.HI.U32 R0, R3, UR4, RZ ;  /* 0x0000000403001c27 */ /* 0x001fe2000f8e00ff */
[----:B------:R-:W-:-:S04]  /*4260*/  @UP0 ULDC UR4, c[0x0][0x450] ;  /* 0x0001140000040ab9 */ /* 0x000fc80000000800 */
[----:B------:R-:W-:Y:S01]  /*4270*/  @P2 SHF.R.U32.HI R16, RZ, UR4, R0 ;  /* 0x00000004ff102c19 */ /* 0x000fe20008011600 */
[----:B------:R-:W-:Y:S02]  /*4280*/  UMOV UR4, 0xffffff80 ;  /* 0xffffff8000047882 */ /* 0x000fe40000000000 */
[----:B------:R-:W-:Y:S02]  /*4290*/  UIMAD UR4, UR53, UR4, 0x1 ;  /* 0x00000001350474a4 */ /* 0x000fe4000f8e0204 */
[----:B------:R-:W0:Y:S04]  /*42a0*/  SHFL.IDX PT, R7, R16, RZ, 0x1c1f ;  /* 0x001c1fff10077589 */ /* 0x000e2800000e0000 */
[----:B------:R-:W-:Y:S01]  /*42b0*/  IMAD.U32 R13, RZ, RZ, UR4 ;  /* 0x00000004ff0d7e24 */ /* 0x000fe2000f8e00ff */
[----:B------:R-:W1:Y:S01]  /*42c0*/  SHFL.IDX PT, R157, R16, 0x1, 0x1c1f ;  /* 0x003c1f00109d7f89 */ /* 0x000e6200000e0000 */
[----:B------:R-:W-:-:S02]  /*42d0*/  ULEA UR4, UR48, UR41, 0x3 ;  /* 0x0000002930047291 */ /* 0x000fc4000f8e183f */
[----:B------:R-:W-:Y:S02]  /*42e0*/  IMAD R0, R6, -0x2, R13 ;  /* 0xfffffffe06007824 */ /* 0x000fe400078e020d */
[----:B------:R-:W-:Y:S02]  /*42f0*/  UIADD3 UR4, UR4, 0x28840, URZ ;  /* 0x0002884004047890 */ /* 0x000fe4000fffe03f */
[----:B------:R-:W-:Y:S02]  /*4300*/  IMAD R14, R15, UR38, R0 ;  /* 0x000000260f0e7c24 */ /* 0x000fe4000f8e0200 */
[----:B------:R-:W-:-:S09]  /*4310*/  UPRMT UR4, UR43, 0x654, UR4 ;  /* 0x000006542b047896 */ /* 0x000fd20008000004 */
[----:B------:R-:W-:Y:S01]  /*4320*/  SYNCS.ARRIVE.TRANS64.RED.A1T0 RZ, [UR4], RZ ;  /* 0x000000ffffff79a7 */ /* 0x000fe20008100404 */
[----:B0-----:R-:W-:-:S04]  /*4330*/  IADD3 R7, R7, -UR49, R14 ;  /* 0x8000003107077c10 */ /* 0x001fc8000fffe00e */
[C---:B------:R-:W-:Y:S02]  /*4340*/  ISETP.GT.AND P1, PT, R7.reuse, RZ, PT ;  /* 0x000000ff0700720c */ /* 0x040fe40003f24270 */
[C---:B------:R-:W-:Y:S02]  /*4350*/  ISETP.GT.AND P2, PT, R7.reuse, 0x1, PT ;  /* 0x000000010700780c */ /* 0x040fe40003f44270 */
[----:B------:R-:W-:Y:S02]  /*4360*/  FSEL R15, R24, -INF , P1 ;  /* 0xff800000180f7808 */ /* 0x000fe40000800000 */
[----:B------:R-:W-:Y:S02]  /*4370*/  ISETP.GT.AND P1, PT, R7, 0x8, PT ;  /* 0x000000080700780c */ /* 0x000fe40003f24270 */
[----:B------:R-:W-:Y:S02]  /*4380*/  FSEL R17, R25, -INF , P2 ;  /* 0xff80000019117808 */ /* 0x000fe40001000000 */
[----:B------:R-:W-:-:S02]  /*4390*/  FMNMX.FTZ R0, R15, R10, !PT ;  /* 0x0000000a0f007209 */ /* 0x000fc40007810000 */
[----:B------:R-:W-:Y:S02]  /*43a0*/  ISETP.GT.AND P2, PT, R7, 0x9, PT ;  /* 0x000000090700780c */ /* 0x000fe40003f44270 */
[----:B------:R-:W-:Y:S02]  /*43b0*/  FSEL R19, R28, -INF , P1 ;  /* 0xff8000001c137808 */ /* 0x000fe40000800000 */
[----:B------:R-:W-:Y:S02]  /*43c0*/  FMNMX.FTZ R0, R17, R0, !PT ;  /* 0x0000000011007209 */ /* 0x000fe40007810000 */
        /* <DEDUP_REMOVED lines=84> */
[----:B------:R-:W-:Y:S02]  /*4910*/  FSEL R85, R85, -INF , P2 ;  /* 0xff80000055557808 */ /* 0x000fe40001000000 */
[----:B------:R-:W-:Y:S02]  /*4920*/  FMNMX.FTZ R0, R45, R0, !PT ;  /* 0x000000002d007209 */ /* 0x000fe40007810000 */
[----:B-1----:R-:W-:-:S02]  /*4930*/  IADD3 R14, R157, -UR49, R14 ;  /* 0x800000319d0e7c10 */ /* 0x002fc4000fffe00e */
[----:B------:R-:W-:Y:S02]  /*4940*/  FMNMX.FTZ R18, R85, R0, !PT ;  /* 0x0000000055127209 */ /* 0x000fe40007810000 */
[----:B------:R-:W0:Y:S01]  /*4950*/  LDC R0, c[0x0][0x988] ;  /* 0x00026200ff007b82 */ /* 0x000e220000000800 */
[C---:B------:R-:W-:Y:S02]  /*4960*/  ISETP.GT.AND P2, PT, R14.reuse, RZ, PT ;  /* 0x000000ff0e00720c */ /* 0x040fe40003f44270 */
[----:B------:R-:W1:Y:S01]  /*4970*/  SHFL.BFLY PT, R7, R18, 0x2, 0x1f ;  /* 0x0c401f0012077f89 */ /* 0x000e6200000e0000 */
[----:B------:R-:W-:Y:S02]  /*4980*/  ISETP.GT.AND P3, PT, R14, 0x1, PT ;  /* 0x000000010e00780c */ /* 0x000fe40003f64270 */
        /* <DEDUP_REMOVED lines=11> */
[----:B-1----:R-:W-:Y:S02]  /*4a40*/  FMNMX.FTZ R20, R18, R7, !PT ;  /* 0x0000000712147209 */ /* 0x002fe40007810000 */
[----:B------:R-:W-:-:S03]  /*4a50*/  FMNMX.FTZ R16, R31, R16, !PT ;  /* 0x000000101f107209 */ /* 0x000fc60007810000 */
[----:B------:R-:W1:Y:S02]  /*4a60*/  SHFL.BFLY PT, R7, R20, 0x1, 0x1f ;  /* 0x0c201f0014077f89 */ /* 0x000e6400000e0000 */
[----:B-1----:R-:W-:-:S04]  /*4a70*/  FMNMX.FTZ R7, R20, R7, !PT ;  /* 0x0000000714077209 */ /* 0x002fc80007810000 */
[C---:B------:R-:W-:Y:S01]  /*4a80*/  FSETP.NEU.FTZ.AND P1, PT, R7.reuse, -INF , PT ;  /* 0xff8000000700780b */ /* 0x040fe20003f3d000 */
[----:B0-----:R-:W-:-:S05]  /*4a90*/  FMUL.FTZ R12, R7, R0 ;  /* 0x00000000070c7220 */ /* 0x001fca0000410000 */
[----:B------:R-:W-:-:S05]  /*4aa0*/  FSEL R12, R12, RZ, P1 ;  /* 0x000000ff0c0c7208 */ /* 0x000fca0000800000 */
[-CC-:B------:R-:W-:Y:S01]  /*4ab0*/  FFMA.FTZ R180, R17, R0.reuse, -R12.reuse ;  /* 0x0000000011b47223 */ /* 0x180fe2000001080c */
[-CC-:B------:R-:W-:Y:S01]  /*4ac0*/  FFMA.FTZ R17, R163, R0.reuse, -R12.reuse ;  /* 0x00000000a3117223 */ /* 0x180fe2000001080c */
[----:B------:R-:W-:Y:S01]  /*4ad0*/  FSEL R163, R34, -INF , P2 ;  /* 0xff80000022a37808 */ /* 0x000fe20001000000 */
        /* <DEDUP_REMOVED lines=58> */
[----:B------:R-:W-:Y:S01]  /*4e80*/  FFMA.FTZ R45, R85, R0, -R12 ;  /* 0x00000000552d7223 */ /* 0x000fe2000001080c */
[----:B------:R-:W-:Y:S01]  /*4e90*/  FMNMX.FTZ R16, R171, R16, !PT ;  /* 0x00000010ab107209 */ /* 0x000fe20007810000 */
[----:B------:R-:W-:Y:S01]  /*4ea0*/  MUFU.EX2 R15, R15 ;  /* 0x0000000f000f7308 */ /* 0x000fe20000000800 */
[----:B------:R-:W-:-:S02]  /*4eb0*/  ISETP.GT.AND P2, PT, R14, 0x40, PT ;  /* 0x000000400e00780c */ /* 0x000fc40003f44270 */
[----:B------:R-:W-:Y:S02]  /*4ec0*/  FSEL R55, R55, -INF , P3 ;  /* 0xff80000037377808 */ /* 0x000fe40001800000 */
[----:B------:R-:W-:Y:S02]  /*4ed0*/  FMNMX.FTZ R16, R181, R16, !PT ;  /* 0x00000010b5107209 */ /* 0x000fe40007810000 */
[----:B------:R-:W-:Y:S01]  /*4ee0*/  ISETP.GT.AND P3, PT, R14, 0x41, PT ;  /* 0x000000410e00780c */ /* 0x000fe20003f64270 */
[----:B------:R-:W-:Y:S01]  /*4ef0*/  MUFU.EX2 R180, R180 ;  /* 0x000000b400b47308 */ /* 0x000fe20000000800 */
[----:B------:R-:W-:Y:S02]  /*4f00*/  FSEL R51, R58, -INF , P2 ;  /* 0xff8000003a337808 */ /* 0x000fe40001000000 */
[----:B------:R-:W-:Y:S02]  /*4f10*/  FMNMX.FTZ R16, R55, R16, !PT ;  /* 0x0000001037107209 */ /* 0x000fe40007810000 */
[----:B------:R-:W-:-:S02]  /*4f20*/  ISETP.GT.AND P2, PT, R14, 0x48, PT ;  /* 0x000000480e00780c */ /* 0x000fc40003f44270 */
[----:B------:R-:W-:Y:S01]  /*4f30*/  FSEL R59, R59, -INF , P3 ;  /* 0xff8000003b3b7808 */ /* 0x000fe20001800000 */
[----:B------:R-:W-:Y:S01]  /*4f40*/  MUFU.EX2 R182, R182 ;  /* 0x000000b600b67308 */ /* 0x000fe20000000800 */
[----:B------:R-:W-:Y:S02]  /*4f50*/  FMNMX.FTZ R16, R51, R16, !PT ;  /* 0x0000001033107209 */ /* 0x000fe40007810000 */
[----:B------:R-:W-:Y:S02]  /*4f60*/  ISETP.GT.AND P3, PT, R14, 0x49, PT ;  /* 0x000000490e00780c */ /* 0x000fe40003f64270 */
[----:B------:R-:W-:Y:S02]  /*4f70*/  FSEL R161, R62, -INF , P2 ;  /* 0xff8000003ea17808 */ /* 0x000fe40001000000 */
        /* <DEDUP_REMOVED lines=47> */
[----:B------:R-:W-:-:S02]  /*5270*/  FSEL R87, R87, -INF , P3 ;  /* 0xff80000057577808 */ /* 0x000fc40001800000 */
        /* <DEDUP_REMOVED lines=15> */
[C---:B------:R-:W-:Y:S02]  /*5370*/  FMUL.FTZ R14, R13.reuse, R0 ;  /* 0x000000000d0e7220 */ /* 0x040fe40000410000 */
[----:B------:R-:W-:Y:S01]  /*5380*/  MUFU.EX2 R23, R23 ;  /* 0x0000001700177308 */ /* 0x000fe20000000800 */
[----:B------:R-:W-:Y:S02]  /*5390*/  FSEL R28, R13, RZ, P2 ;  /* 0x000000ff0d1c7208 */ /* 0x000fe40001000000 */
[----:B------:R-:W-:-:S03]  /*53a0*/  FSEL R12, R14, RZ, P2 ;  /* 0x000000ff0e0c7208 */ /* 0x000fc60001000000 */
[----:B------:R-:W-:Y:S02]  /*53b0*/  FADD.FTZ R11, -R28, R11 ;  /* 0x0000000b1c0b7221 */ /* 0x000fe40000010100 */
[-CC-:B------:R-:W-:Y:S01]  /*53c0*/  FFMA.FTZ R24, R47, R0.reuse, -R12.reuse ;  /* 0x000000002f187223 */ /* 0x180fe2000001080c */
[----:B------:R-:W-:Y:S01]  /*53d0*/  FSEL R47, R7, RZ, P1 ;  /* 0x000000ff072f7208 */ /* 0x000fe20000800000 */
[-CC-:B------:R-:W-:Y:S01]  /*53e0*/  FFMA.FTZ R14, R26, R0.reuse, -R12.reuse ;  /* 0x000000001a0e7223 */ /* 0x180fe2000001080c */
[-C--:B------:R-:W-:Y:S01]  /*53f0*/  FMUL.FTZ R11, R11, R0.reuse ;  /* 0x000000000b0b7220 */ /* 0x080fe20000410000 */
[-CC-:B------:R-:W-:Y:S01]  /*5400*/  FFMA.FTZ R57, R157, R0.reuse, -R12.reuse ;  /* 0x000000009d397223 */ /* 0x180fe2000001080c */
[-C--:B------:R-:W-:Y:S01]  /*5410*/  FFMA.FTZ R16, R159, R0.reuse, -R12 ;  /* 0x000000009f107223 */ /* 0x080fe2000001080c */
[----:B------:R-:W-:Y:S01]  /*5420*/  FADD.FTZ R47, -R47, R10 ;  /* 0x0000000a2f2f7221 */ /* 0x000fe20000010100 */
[-CC-:B------:R-:W-:Y:S01]  /*5430*/  FFMA.FTZ R31, R31, R0.reuse, -R12.reuse ;  /* 0x000000001f1f7223 */ /* 0x180fe2000001080c */
[----:B------:R-:W-:Y:S01]  /*5440*/  MUFU.EX2 R14, R14 ;  /* 0x0000000e000e7308 */ /* 0x000fe20000000800 */
[-CC-:B------:R-:W-:Y:S01]  /*5450*/  FFMA.FTZ R18, R163, R0.reuse, -R12.reuse ;  /* 0x00000000a3127223 */ /* 0x180fe2000001080c */
[-C--:B------:R-:W-:Y:S01]  /*5460*/  FMUL.FTZ R10, R47, R0.reuse ;  /* 0x000000002f0a7220 */ /* 0x080fe20000410000 */
        /* <DEDUP_REMOVED lines=22> */
[----:B0-----:R-:W-:Y:S01]  /*55d0*/  FFMA.FTZ R47, R10, R4, R15 ;  /* 0x000000040a2f7223 */ /* 0x001fe2000001000f */
[-CC-:B------:R-:W-:Y:S01]  /*55e0*/  FFMA.FTZ R79, R79, R0.reuse, -R12.reuse ;  /* 0x000000004f4f7223 */ /* 0x180fe2000001080c */
[-CC-:B------:R-:W-:Y:S01]  /*55f0*/  FFMA.FTZ R185, R185, R0.reuse, -R12.reuse ;  /* 0x00000000b9b97223 */ /* 0x180fe2000001080c */
[-CC-:B------:R-:W-:Y:S01]  /*5600*/  FFMA.FTZ R83, R83, R0.reuse, -R12.reuse ;  /* 0x0000000053537223 */ /* 0x180fe2000001080c */
[----:B------:R-:W-:-:S03]  /*5610*/  FFMA.FTZ R187, R187, R0, -R12 ;  /* 0x00000000bbbb7223 */ /* 0x000fc6000001080c */
[----:B------:R-:W0:Y:S01]  /*5620*/  MUFU.EX2 R16, R16 ;  /* 0x0000001000107308 */ /* 0x000e220000000800 */
[----:B-1----:R-:W-:Y:S01]  /*5630*/  FFMA.FTZ R4, R11, R5, R14 ;  /* 0x000000050b047223 */ /* 0x002fe2000001000e */
[----:B------:R-:W-:Y:S01]  /*5640*/  FADD.FTZ R5, R180, R47 ;  /* 0x0000002fb4057221 */ /* 0x000fe20000010000 */
[----:B------:R-:W-:-:S05]  /*5650*/  FFMA.FTZ R47, R63, R0, -R12 ;  /* 0x000000003f2f7223 */ /* 0x000fca000001080c */
[----:B------:R-:W1:Y:S01]  /*5660*/  MUFU.EX2 R31, R31 ;  /* 0x0000001f001f7308 */ /* 0x000e620000000800 */
[----:B--2---:R-:W-:Y:S01]  /*5670*/  FADD.FTZ R51, R57, R4 ;  /* 0x0000000439337221 */ /* 0x004fe20000010000 */
[----:B------:R-:W-:-:S04]  /*5680*/  FADD.FTZ R4, R182, R5 ;  /* 0x00000005b6047221 */ /* 0x000fc80000010000 */
[----:B------:R-:W-:Y:S02]  /*5690*/  FADD.FTZ R5, R17, R4 ;  /* 0x0000000411057221 */ /* 0x000fe40000010000 */
[----:B------:R-:W2:Y:S01]  /*56a0*/  MUFU.EX2 R18, R18 ;  /* 0x0000001200127308 */ /* 0x000ea20000000800 */
[----:B0-----:R-:W-:Y:S01]  /*56b0*/  FADD.FTZ R34, R16, R51 ;  /* 0x0000003310227221 */ /* 0x001fe20000010000 */
[----:B------:R-:W-:-:S04]  /*56c0*/  FADD.FTZ R4, R176, R5 ;  /* 0x00000005b0047221 */ /* 0x000fc80000010000 */
[----:B------:R-:W-:Y:S02]  /*56d0*/  FADD.FTZ R5, R19, R4 ;  /* 0x0000000413057221 */ /* 0x000fe40000010000 */
[----:B------:R-:W0:Y:S01]  /*56e0*/  MUFU.EX2 R61, R61 ;  /* 0x0000003d003d7308 */ /* 0x000e220000000800 */
[----:B-1----:R-:W-:Y:S01]  /*56f0*/  FADD.FTZ R51, R31, R34 ;  /* 0x000000221f337221 */ /* 0x002fe20000010000 */
[----:B------:R-:W-:-:S04]  /*5700*/  FADD.FTZ R4, R178, R5 ;  /* 0x00000005b2047221 */ /* 0x000fc80000010000 */
[----:B------:R-:W-:Y:S02]  /*5710*/  FADD.FTZ R5, R27, R4 ;  /* 0x000000041b057221 */ /* 0x000fe40000010000 */
[----:B------:R-:W1:Y:S01]  /*5720*/  MUFU.EX2 R20, R20 ;  /* 0x0000001400147308 */ /* 0x000e620000000800 */
[----:B--2---:R-:W-:Y:S01]  /*5730*/  FADD.FTZ R34, R18, R51 ;  /* 0x0000003312227221 */ /* 0x004fe20000010000 */
[----:B------:R-:W-:-:S04]  /*5740*/  FADD.FTZ R4, R172, R5 ;  /* 0x00000005ac047221 */ /* 0x000fc80000010000 */
[----:B------:R-:W-:Y:S02]  /*5750*/  FADD.FTZ R5, R35, R4 ;  /* 0x0000000423057221 */ /* 0x000fe40000010000 */
[----:B------:R-:W2:Y:S01]  /*5760*/  MUFU.EX2 R39, R39 ;  /* 0x0000002700277308 */ /* 0x000ea20000000800 */
[----:B0-----:R-:W-:Y:S01]  /*5770*/  FADD.FTZ R51, R61, R34 ;  /* 0x000000223d337221 */ /* 0x001fe20000010000 */
[----:B------:R-:W-:Y:S01]  /*5780*/  FADD.FTZ R4, R174, R5 ;  /* 0x00000005ae047221 */ /* 0x000fe20000010000 */
[-CC-:B------:R-:W-:Y:S01]  /*5790*/  FFMA.FTZ R34, R67, R0.reuse, -R12.reuse ;  /* 0x0000000043227223 */ /* 0x180fe2000001080c */
[----:B------:R-:W-:-:S04]  /*57a0*/  FFMA.FTZ R12, R87, R0, -R12 ;  /* 0x00000000570c7223 */ /* 0x000fc8000001080c */
[----:B------:R-:W0:Y:S01]  /*57b0*/  MUFU.EX2 R22, R22 ;  /* 0x0000001600167308 */ /* 0x000e220000000800 */
[----:B-1----:R-:W-:-:S07]  /*57c0*/  FADD.FTZ R36, R20, R51 ;  /* 0x0000003314247221 */ /* 0x002fce0000010000 */
[----:B------:R-:W1:Y:S01]  /*57d0*/  MUFU.EX2 R65, R65 ;  /* 0x0000004100417308 */ /* 0x000e620000000800 */
[----:B--2---:R-:W-:-:S07]  /*57e0*/  FADD.FTZ R51, R39, R36 ;  /* 0x0000002427337221 */ /* 0x004fce0000010000 */
[----:B------:R-:W2:Y:S01]  /*57f0*/  MUFU.EX2 R175, R175 ;  /* 0x000000af00af7308 */ /* 0x000ea20000000800 */
[----:B0-----:R-:W-:Y:S01]  /*5800*/  FADD.FTZ R36, R22, R51 ;  /* 0x0000003316247221 */ /* 0x001fe20000010000 */
[----:B------:R-:W-:-:S06]  /*5810*/  FADD.FTZ R51, R43, R4 ;  /* 0x000000042b337221 */ /* 0x000fcc0000010000 */
[----:B------:R-:W0:Y:S01]  /*5820*/  MUFU.EX2 R24, R24 ;  /* 0x0000001800187308 */ /* 0x000e220000000800 */
[----:B-1----:R-:W-:-:S07]  /*5830*/  FADD.FTZ R36, R65, R36 ;  /* 0x0000002441247221 */ /* 0x002fce0000010000 */
        /* <DEDUP_REMOVED lines=20> */
[----:B------:R-:W-:-:S06]  /*5980*/  FADD.FTZ R4, R166, R51 ;  /* 0x00000033a6047221 */ /* 0x000fcc0000010000 */
[----:B------:R-:W2:Y:S01]  /*5990*/  MUFU.EX2 R47, R47 ;  /* 0x0000002f002f7308 */ /* 0x000ea20000000800 */
[----:B0-----:R-:W-:-:S07]  /*59a0*/  FADD.FTZ R5, R30, R5 ;  /* 0x000000051e057221 */ /* 0x001fce0000010000 */
[----:B------:R-:W0:Y:S01]  /*59b0*/  MUFU.EX2 R161, R161 ;  /* 0x000000a100a17308 */ /* 0x000e220000000800 */
[----:B-1----:R-:W-:Y:S01]  /*59c0*/  FADD.FTZ R36, R32, R5 ;  /* 0x0000000520247221 */ /* 0x002fe20000010000 */
[----:B------:R-:W-:-:S04]  /*59d0*/  FADD.FTZ R5, R53, R4 ;  /* 0x0000000435057221 */ /* 0x000fc80000010000 */
[----:B------:R-:W-:Y:S02]  /*59e0*/  FADD.FTZ R4, R160, R5 ;  /* 0x00000005a0047221 */ /* 0x000fe40000010000 */
        /* <DEDUP_REMOVED lines=47> */
.L_x_2422:
[----:B------:R-:W-:Y:S01]  /*5ce0*/  UISETP.GT.AND UP0, UPT, UR53, UR51, UPT ;  /* 0x000000333500728c */ /* 0x000fe2000bf04270 */
[-C--:B------:R-:W-:Y:S01]  /*5cf0*/  FMUL.FTZ R88, R88, R10.reuse ;  /* 0x0000000a58587220 */ /* 0x080fe20000410000 */
[----:B------:R-:W-:Y:S01]  /*5d00*/  ULEA UR4, UR52, UR41, 0x3 ;  /* 0x0000002934047291 */ /* 0x000fe2000f8e183f */
[-C--:B------:R-:W-:Y:S01]  /*5d10*/  FMUL.FTZ R89, R89, R10.reuse ;  /* 0x0000000a59597220 */ /* 0x080fe20000410000 */
[----:B------:R-:W-:Y:S01]  /*5d20*/  UIADD3 UR5, UR53, -0x1, URZ ;  /* 0xffffffff35057890 */ /* 0x000fe2000fffe03f */
[-C--:B------:R-:W-:Y:S01]  /*5d30*/  FMUL.FTZ R92, R92, R10.reuse ;  /* 0x0000000a5c5c7220 */ /* 0x080fe20000410000 */
[----:B------:R-:W-:Y:S01]  /*5d40*/  UIADD3 UR4, UR4, 0x28860, URZ ;  /* 0x0002886004047890 */ /* 0x000fe2000fffe03f */
[----:B------:R-:W-:Y:S01]  /*5d50*/  PLOP3.LUT P1, PT, PT, PT, UP0, 0x80, 0x0 ;  /* 0x000000000000781c */ /* 0x000fe20003f2f008 */
[----:B------:R-:W-:Y:S01]  /*5d60*/  UMOV UR54, UR47 ;  /* 0x0000002f00367c82 */ /* 0x000fe20008000000 */
[----:B------:R-:W-:Y:S01]  /*5d70*/  UMOV UR52, UR48 ;  /* 0x0000003000347c82 */ /* 0x000fe20008000000 */
[----:B------:R-:W-:Y:S01]  /*5d80*/  UPRMT UR4, UR43, 0x654, UR4 ;  /* 0x000006542b047896 */ /* 0x000fe20008000004 */
[-C--:B------:R-:W-:Y:S01]  /*5d90*/  FMUL.FTZ R93, R93, R10.reuse ;  /* 0x0000000a5d5d7220 */ /* 0x080fe20000410000 */
[----:B------:R-:W-:Y:S01]  /*5da0*/  UMOV UR53, UR5 ;  /* 0x0000000500357c82 */ /* 0x000fe20008000000 */
        /* <DEDUP_REMOVED lines=96> */
[----:B------:R-:W-:-:S05]  /*63b0*/  UMOV UR53, UR5 ;  /* 0x0000000500357c82 */ /* 0x000fca0008000000 */
.L_x_2412:
[----:B------:R-:W-:-:S06]  /*63c0*/  UISETP.GE.AND UP0, UPT, UR53, UR39, UPT ;  /* 0x000000273500728c */ /* 0x000fcc000bf06270 */
[----:B------:R-:W-:-:S13]  /*63d0*/  PLOP3.LUT P1, PT, PT, PT, UP0, 0x80, 0x0 ;  /* 0x000000000000781c */ /* 0x000fda0003f2f008 */
[----:B------:R-:W-:Y:S05]  /*63e0*/  @!P1 BRA `(.L_x_2424) ;  /* 0x0000002000109947 */ /* 0x000fea0003800000 */
[C---:B------:R-:W-:Y:S01]  /*63f0*/  VIADD R3, R2.reuse, 0x8 ;  /* 0x0000000802037836 */ /* 0x040fe20000000000 */
[----:B------:R-:W-:Y:S01]  /*6400*/  MOV R6, R7 ;  /* 0x0000000700067202 */ /* 0x000fe20000000f00 */
[----:B------:R-:W-:Y:S01]  /*6410*/  IMAD.MOV.U32 R10, RZ, RZ, R13 ;  /* 0x000000ffff0a7224 */ /* 0x000fe200078e000d */
[----:B------:R-:W-:Y:S01]  /*6420*/  IADD3 R2, -R2, 0xb, RZ ;  /* 0x0000000b02027810 */ /* 0x000fe20007ffe1ff */
[----:B------:R-:W-:Y:S01]  /*6430*/  UMOV UR42, UR47 ;  /* 0x0000002f002a7c82 */ /* 0x000fe20008000000 */
[----:B------:R-:W-:-:S05]  /*6440*/  UMOV UR38, UR48 ;  /* 0x0000003000267c82 */ /* 0x000fca0008000000 */
.L_x_2435:
        /* <DEDUP_REMOVED lines=9> */
.L_x_2426:
[----:B------:R-:W-:Y:S01]  /*64e0*/  ULEA UR4, UR48, UR41, 0x3 ;  /* 0x0000002930047291 */ /* 0x000fe2000f8e183f */
[----:B------:R-:W-:-:S05]  /*64f0*/  IMAD.U32 R0, RZ, RZ, UR47 ;  /* 0x0000002fff007e24 */ /* 0x000fca000f8e00ff */
[----:B------:R-:W-:-:S04]  /*6500*/  SHF.L.U32 R0, R0, 0x1f, RZ ;  /* 0x0000001f00007819 */ /* 0x000fc800000006ff */
[----:B------:R0:W1:Y:S01]  /*6510*/  SYNCS.PHASECHK.TRANS64.TRYWAIT P1, [UR4+0x28830], R0 ;  /* 0x02883000ff0075a7 */ /* 0x0000620008020144 */
[----:B------:R-:W-:Y:S05]  /*6520*/  @!P0 BRA `(.L_x_2427) ;  /* 0x0000000000048947 */ /* 0x000fea0003800000 */
[----:B------:R-:W-:Y:S01]  /*6530*/  BPT.TRAP 0x1 ;  /* 0x000000040000795c */ /* 0x000fe20000300000 */
.L_x_2427:
[----:B-1----:R-:W-:Y:S05]  /*6540*/  @P1 BRA `(.L_x_2425) ;  /* 0x0000000000081947 */ /* 0x002fea0003800000 */
[----:B------:R-:W1:Y:S02]  /*6550*/  SYNCS.PHASECHK.TRANS64.TRYWAIT P1, [UR4+0x28830], R0 ;  /* 0x02883000ff0075a7 */ /* 0x000e640008020144 */
[----:B-1----:R-:W-:Y:S05]  /*6560*/  @!P1 BRA `(.L_x_2428) ;  /* 0x0000007c00cc9947 */ /* 0x002fea0003800000 */
.L_x_2425:
        /* <DEDUP_REMOVED lines=46> */
.L_x_2430:
[----:B------:R-:W-:Y:S01]  /*6850*/  ULEA UR4, UR38, UR41, 0x3 ;  /* 0x0000002926047291 */ /* 0x000fe2000f8e183f */
[----:B01----:R-:W-:-:S05]  /*6860*/  IMAD.U32 R0, RZ, RZ, UR42 ;  /* 0x0000002aff007e24 */ /* 0x003fca000f8e00ff */
[----:B------:R-:W-:-:S04]  /*6870*/  SHF.L.U32 R0, R0, 0x1f, RZ ;  /* 0x0000001f00007819 */ /* 0x000fc800000006ff */
[----:B------:R0:W1:Y:S01]  /*6880*/  SYNCS.PHASECHK.TRANS64.TRYWAIT P1, [UR4+0x28850], R0 ;  /* 0x02885000ff0075a7 */ /* 0x0000620008020144 */
[----:B------:R-:W-:Y:S05]  /*6890*/  @!P0 BRA `(.L_x_2431) ;  /* 0x0000000000048947 */ /* 0x000fea0003800000 */
[----:B------:R-:W-:Y:S01]  /*68a0*/  BPT.TRAP 0x1 ;  /* 0x000000040000795c */ /* 0x000fe20000300000 */
.L_x_2431:
[----:B-1----:R-:W-:Y:S05]  /*68b0*/  @P1 BRA `(.L_x_2429) ;  /* 0x0000000000081947 */ /* 0x002fea0003800000 */
[----:B------:R-:W1:Y:S02]  /*68c0*/  SYNCS.PHASECHK.TRANS64.TRYWAIT P1, [UR4+0x28850], R0 ;  /* 0x02885000ff0075a7 */ /* 0x000e640008020144 */
[----:B-1----:R-:W-:Y:S05]  /*68d0*/  @!P1 BRA `(.L_x_2432) ;  /* 0x0000007c00089947 */ /* 0x002fea0003800000 */
.L_x_2429:
        /* <DEDUP_REMOVED lines=49> */
.L_x_2433:
[----:B01----:R-:W-:Y:S01]  /*6bf0*/  FMNMX.FTZ R0, R24, R6, !PT ;  /* 0x0000000618007209 */ /* 0x003fe20007810000 */
        /* <DEDUP_REMOVED lines=73> */
[----:B------:R-:W3:Y:S01]  /*7090*/  SHFL.BFLY PT, R16, R15, 0x1, 0x1f ;  /* 0x0c201f000f107f89 */ /* 0x000ee200000e0000 */
[----:B-1----:R-:W-:-:S02]  /*70a0*/  FMNMX.FTZ R7, R14, R7, !PT ;  /* 0x000000070e077209 */ /* 0x002fc40007810000 */
[----:B---3--:R-:W-:-:S03]  /*70b0*/  FMNMX.FTZ R13, R15, R16, !PT ;  /* 0x000000100f0d7209 */ /* 0x008fc60007810000 */
[C---:B------:R-:W-:Y:S01]  /*70c0*/  FADD.FTZ R17, -R7.reuse, R6 ;  /* 0x0000000607117221 */ /* 0x040fe20000010100 */
[----:B0-----:R-:W-:-:S03]  /*70d0*/  FMUL.FTZ R153, R7, R0 ;  /* 0x0000000007997220 */ /* 0x001fc60000410000 */
[-C--:B------:R-:W-:Y:S01]  /*70e0*/  FMUL.FTZ R17, R17, R0.reuse ;  /* 0x0000000011117220 */ /* 0x080fe20000410000 */
[-CC-:B------:R-:W-:Y:S01]  /*70f0*/  FFMA.FTZ R29, R29, R0.reuse, -R153.reuse ;  /* 0x000000001d1d7223 */ /* 0x180fe20000010899 */
        /* <DEDUP_REMOVED lines=19> */
[-CC-:B0-----:R-:W-:Y:S01]  /*7230*/  FFMA.FTZ R29, R49, R0.reuse, -R153.reuse ;  /* 0x00000000311d7223 */ /* 0x181fe20000010899 */
[-CC-:B------:R-:W-:Y:S01]  /*7240*/  FFMA.FTZ R49, R69, R0.reuse, -R153.reuse ;  /* 0x0000000045317223 */ /* 0x180fe20000010899 */
[-C--:B------:R-:W-:Y:S01]  /*7250*/  FMUL.FTZ R69, R13, R0.reuse ;  /* 0x000000000d457220 */ /* 0x080fe20000410000 */
[-CC-:B------:R-:W-:Y:S01]  /*7260*/  FFMA.FTZ R164, R56, R0.reuse, -R153.reuse ;  /* 0x0000000038a47223 */ /* 0x180fe20000010899 */
[-CC-:B------:R-:W-:Y:S01]  /*7270*/  FFMA.FTZ R37, R57, R0.reuse, -R153.reuse ;  /* 0x0000000039257223 */ /* 0x180fe20000010899 */
[-C--:B------:R-:W-:Y:S01]  /*7280*/  FFMA.FTZ R166, R60, R0.reuse, -R153 ;  /* 0x000000003ca67223 */ /* 0x080fe20000010899 */
        /* <DEDUP_REMOVED lines=9> */
[--C-:B------:R-:W-:Y:S01]  /*7320*/  FFMA.FTZ R173, R42, R0, -R69.reuse ;  /* 0x000000002aad7223 */ /* 0x100fe20000010845 */
[----:B------:R-:W0:Y:S01]  /*7330*/  MUFU.EX2 R181, R181 ;  /* 0x000000b500b57308 */ /* 0x000e220000000800 */
[----:B-1----:R-:W-:Y:S01]  /*7340*/  FFMA.FTZ R4, R11, R4, R180 ;  /* 0x000000040b047223 */ /* 0x002fe200000100b4 */
        /* <DEDUP_REMOVED lines=10> */
[-C--:B------:R-:W-:Y:S01]  /*73f0*/  FFMA.FTZ R167, R62, R0.reuse, -R69 ;  /* 0x000000003ea77223 */ /* 0x080fe20000010845 */
[-C--:B------:R-:W-:Y:S01]  /*7400*/  FFMA.FTZ R41, R61, R0.reuse, -R153 ;  /* 0x000000003d297223 */ /* 0x080fe20000010899 */
[-C--:B------:R-:W-:Y:S01]  /*7410*/  FFMA.FTZ R28, R63, R0.reuse, -R69 ;  /* 0x000000003f1c7223 */ /* 0x080fe20000010845 */
[-C--:B------:R-:W-:Y:S01]  /*7420*/  FFMA.FTZ R160, R64, R0.reuse, -R153 ;  /* 0x0000000040a07223 */ /* 0x080fe20000010899 */
[----:B------:R-:W3:Y:S01]  /*7430*/  MUFU.EX2 R10, R10 ;  /* 0x0000000a000a7308 */ /* 0x000ee20000000800 */
[----:B0-----:R-:W-:Y:S01]  /*7440*/  FFMA.FTZ R5, R6, R5, R181 ;  /* 0x0000000506057223 */ /* 0x001fe200000100b5 */
[-C--:B------:R-:W-:Y:S01]  /*7450*/  FFMA.FTZ R161, R66, R0.reuse, -R69 ;  /* 0x0000000042a17223 */ /* 0x080fe20000010845 */
[-CC-:B------:R-:W-:Y:S01]  /*7460*/  FFMA.FTZ R45, R65, R0.reuse, -R153.reuse ;  /* 0x00000000412d7223 */ /* 0x180fe20000010899 */
[-C--:B------:R-:W-:Y:S01]  /*7470*/  FFMA.FTZ R162, R68, R0.reuse, -R153 ;  /* 0x0000000044a27223 */ /* 0x080fe20000010899 */
[-CC-:B------:R-:W-:Y:S01]  /*7480*/  FFMA.FTZ R70, R70, R0.reuse, -R69.reuse ;  /* 0x0000000046467223 */ /* 0x180fe20000010845 */
[-C--:B------:R-:W-:Y:S01]  /*7490*/  FFMA.FTZ R71, R71, R0.reuse, -R69 ;  /* 0x0000000047477223 */ /* 0x080fe20000010845 */
[-C--:B------:R-:W-:Y:S01]  /*74a0*/  FFMA.FTZ R152, R72, R0.reuse, -R153 ;  /* 0x0000000048987223 */ /* 0x080fe20000010899 */
[----:B------:R-:W0:Y:S01]  /*74b0*/  MUFU.EX2 R182, R182 ;  /* 0x000000b600b67308 */ /* 0x000e220000000800 */
[----:B-1----:R-:W-:Y:S01]  /*74c0*/  FADD.FTZ R27, R15, R4 ;  /* 0x000000040f1b7221 */ /* 0x002fe20000010000 */
[-C--:B------:R-:W-:Y:S01]  /*74d0*/  FFMA.FTZ R74, R74, R0.reuse, -R69 ;  /* 0x000000004a4a7223 */ /* 0x080fe20000010845 */
[-C--:B------:R-:W-:Y:S01]  /*74e0*/  FFMA.FTZ R53, R73, R0.reuse, -R153 ;  /* 0x0000000049357223 */ /* 0x080fe20000010899 */
[-C--:B------:R-:W-:Y:S01]  /*74f0*/  FFMA.FTZ R75, R75, R0.reuse, -R69 ;  /* 0x000000004b4b7223 */ /* 0x080fe20000010845 */
[-C--:B------:R-:W-:Y:S01]  /*7500*/  FFMA.FTZ R154, R76, R0.reuse, -R153 ;  /* 0x000000004c9a7223 */ /* 0x080fe20000010899 */
[-C--:B------:R-:W-:Y:S01]  /*7510*/  FFMA.FTZ R78, R78, R0.reuse, -R69 ;  /* 0x000000004e4e7223 */ /* 0x080fe20000010845 */
[-C--:B------:R-:W-:Y:S01]  /*7520*/  FFMA.FTZ R57, R77, R0.reuse, -R153 ;  /* 0x000000004d397223 */ /* 0x080fe20000010899 */
[----:B------:R-:W1:Y:S01]  /*7530*/  MUFU.EX2 R183, R183 ;  /* 0x000000b700b77308 */ /* 0x000e620000000800 */
[----:B---3--:R-:W-:Y:S01]  /*7540*/  FADD.FTZ R4, R10, R5 ;  /* 0x000000050a047221 */ /* 0x008fe20000010000 */
[-C--:B------:R-:W-:Y:S01]  /*7550*/  FFMA.FTZ R79, R79, R0.reuse, -R69 ;  /* 0x000000004f4f7223 */ /* 0x080fe20000010845 */
[-C--:B------:R-:W-:Y:S01]  /*7560*/  FFMA.FTZ R156, R80, R0.reuse, -R153 ;  /* 0x00000000509c7223 */ /* 0x080fe20000010899 */
[-C--:B------:R-:W-:Y:S01]  /*7570*/  FFMA.FTZ R82, R82, R0.reuse, -R69 ;  /* 0x0000000052527223 */ /* 0x080fe20000010845 */
[-C--:B------:R-:W-:Y:S01]  /*7580*/  FFMA.FTZ R61, R81, R0.reuse, -R153 ;  /* 0x00000000513d7223 */ /* 0x080fe20000010899 */
[-C--:B------:R-:W-:Y:S01]  /*7590*/  FFMA.FTZ R83, R83, R0.reuse, -R69 ;  /* 0x0000000053537223 */ /* 0x080fe20000010845 */
[-C--:B------:R-:W-:Y:S01]  /*75a0*/  FFMA.FTZ R158, R84, R0.reuse, -R153 ;  /* 0x00000000549e7223 */ /* 0x080fe20000010899 */
[----:B------:R-:W3:Y:S01]  /*75b0*/  MUFU.EX2 R12, R12 ;  /* 0x0000000c000c7308 */ /* 0x000ee20000000800 */
[----:B0-----:R-:W-:Y:S01]  /*75c0*/  FADD.FTZ R30, R182, R27 ;  /* 0x0000001bb61e7221 */ /* 0x001fe20000010000 */
[-C--:B------:R-:W-:Y:S01]  /*75d0*/  FFMA.FTZ R86, R86, R0.reuse, -R69 ;  /* 0x0000000056567223 */ /* 0x080fe20000010845 */
[----:B------:R-:W-:-:S02]  /*75e0*/  FFMA.FTZ R65, R85, R0, -R153 ;  /* 0x0000000055417223 */ /* 0x000fc40000010899 */
[----:B------:R-:W-:-:S03]  /*75f0*/  FADD.FTZ R27, R17, R30 ;  /* 0x0000001e111b7221 */ /* 0x000fc60000010000 */
        /* <DEDUP_REMOVED lines=9> */
[----:B---3--:R-:W-:Y:S01]  /*7690*/  FADD.FTZ R27, R19, R30 ;  /* 0x0000001e131b7221 */ /* 0x008fe20000010000 */
[-CC-:B------:R-:W-:Y:S01]  /*76a0*/  FFMA.FTZ R30, R67, R0.reuse, -R69.reuse ;  /* 0x00000000431e7223 */ /* 0x180fe20000010845 */
[----:B------:R-:W-:-:S05]  /*76b0*/  FFMA.FTZ R69, R87, R0, -R69 ;  /* 0x0000000057457223 */ /* 0x000fca0000010845 */
        /* <DEDUP_REMOVED lines=102> */
[----:B0-----:R-:W-:-:S03]  /*7d20*/  FADD.FTZ R4, R65, R4 ;  /* 0x0000000441047221 */ /* 0x001fc60000010000 */
[----:B-1----:R-:W-:Y:S01]  /*7d30*/  FADD.FTZ R5, R69, R5 ;  /* 0x0000000545057221 */ /* 0x002fe20000010000 */
[----:B------:R-:W-:Y:S06]  /*7d40*/  @!P0 BRA `(.L_x_2434) ;  /* 0x0000000000048947 */ /* 0x000fec0003800000 */
[----:B------:R-:W-:Y:S01]  /*7d50*/  BPT.TRAP 0x1 ;  /* 0x000000040000795c */ /* 0x000fe20000300000 */
.L_x_2434:
[----:B------:R-:W-:Y:S01]  /*7d60*/  UISETP.GT.AND UP0, UPT, UR53, UR39, UPT ;  /* 0x000000273500728c */ /* 0x000fe2000bf04270 */
[----:B------:R-:W-:Y:S01]  /*7d70*/  F2FP.F16.F32.PACK_AB R181, R10, R181 ;  /* 0x000000b50ab5723e */ /* 0x000fe200000000ff */
        /* <DEDUP_REMOVED lines=103> */
[----:B------:R-:W-:Y:S01]  /*83f0*/  FMUL.FTZ R149, R149, R11 ;  /* 0x0000000b95957220 */ /* 0x000fe20000410000 */
[----:B------:R-:W-:-:S02]  /*8400*/  IMAD.MOV.U32 R10, RZ, RZ, R13 ;  /* 0x000000ffff0a7224 */ /* 0x000fc400078e000d */
[----:B------:R-:W-:Y:S01]  /*8410*/  IMAD.MOV.U32 R6, RZ, RZ, R7 ;  /* 0x000000ffff067224 */ /* 0x000fe200078e0007 */
[----:B------:R-:W-:Y:S06]  /*8420*/  @P1 BRA `(.L_x_2435) ;  /* 0xffffffe000081947 */ /* 0x000fec000383ffff */
.L_x_2424:
[----:B------:R-:W-:Y:S06]  /*8430*/  BAR.ARV 0x8, 0x180 ;  /* 0x0206000000007b1d */ /* 0x000fec0000002000 */
[----:B------:R-:W-:Y:S05]  /*8440*/  @!P0 BRA `(.L_x_2436) ;  /* 0x0000000000048947 */ /* 0x000fea0003800000 */
[----:B------:R-:W-:Y:S01]  /*8450*/  BPT.TRAP 0x1 ;  /* 0x000000040000795c */ /* 0x000fe20000300000 */
.L_x_2436:
[----:B------:R-:W-:Y:S01]  /*8460*/  ULEA UR5, UR48, UR41, 0x3 ;  /* 0x0000002930057291 */ /* 0x000fe2000f8e183f */
[----:B--2---:R-:W-:-:S04]  /*8470*/  MOV R2, UR47 ;  /* 0x0000002f00027c02 */ /* 0x004fc80008000f00 */
[----:B------:R-:W-:-:S04]  /*8480*/  SHF.L.U32 R2, R2, 0x1f, RZ ;  /* 0x0000001f02027819 */ /* 0x000fc800000006ff */
[----:B------:R0:W1:Y:S01]  /*8490*/  SYNCS.PHASECHK.TRANS64.TRYWAIT P1, [UR5+0x28850], R2 ;  /* 0x02885002ff0075a7 */ /* 0x0000620008020145 */
[----:B------:R-:W-:Y:S05]  /*84a0*/  @!P0 BRA `(.L_x_2437) ;  /* 0x0000000000048947 */ /* 0x000fea0003800000 */
[----:B------:R-:W-:Y:S01]  /*84b0*/  BPT.TRAP 0x1 ;  /* 0x000000040000795c */ /* 0x000fe20000300000 */
.L_x_2437:
[----:B-1----:R-:W-:Y:S05]  /*84c0*/  @P1 BRA `(.L_x_2438) ;  /* 0x0000000000081947 */ /* 0x002fea0003800000 */
[----:B------:R-:W1:Y:S02]  /*84d0*/  SYNCS.PHASECHK.TRANS64.TRYWAIT P1, [UR5+0x28850], R2 ;  /* 0x02885002ff0075a7 */ /* 0x000e640008020145 */
[----:B-1----:R-:W-:Y:S05]  /*84e0*/  @!P1 BRA `(.L_x_2439) ;  /* 0x00000060001c9947 */ /* 0x002fea0003800000 */
.L_x_2438:
[----:B------:R-:W-:Y:S01]  /*84f0*/  UIADD3 UR41, UR41, 0x400, URZ ;  /* 0x0000040029297890 */ /* 0x000fe2000fffe03f */
[----:B------:R-:W-:Y:S01]  /*8500*/  WARPGROUP.ARRIVE ;  /* 0x00000000000079c5 */ /* 0x000fe20000000000 */
[----:B------:R-:W-:Y:S01]  /*8510*/  UMOV UR7, 0x40000040 ;  /* 0x4000004000077882 */ /* 0x000fe20000000000 */
[----:B-1----:R-:W1:Y:S01]  /*8520*/  SHFL.BFLY PT, R3, R4, 0x2, 0x1f ;  /* 0x0c401f0004037f89 */ /* 0x002e6200000e0000 */
[----:B------:R-:W-:Y:S01]  /*8530*/  USHF.R.U32.HI UR41, URZ, 0x4, UR41 ;  /* 0x000000043f297899 */ /* 0x000fe20008011629 */
[----:B------:R-:W-:Y:S02]  /*8540*/  IMAD.MOV.U32 R8, RZ, RZ, RZ ;  /* 0x000000ffff087224 */ /* 0x000fe400078e00ff */
[----:B0-----:R-:W0:Y:S01]  /*8550*/  SHFL.BFLY PT, R2, R5, 0x2, 0x1f ;  /* 0x0c401f0005027f89 */ /* 0x001e2200000e0000 */
[----:B------:R-:W-:-:S04]  /*8560*/  ULOP3.LUT UR41, UR41, 0x3fff, URZ, 0xc0, !UPT ;  /* 0x00003fff29297892 */ /* 0x000fc8000f8ec03f */
[----:B------:R-:W-:-:S04]  /*8570*/  ULOP3.LUT UR41, UR41, 0x4000000, URZ, 0xfc, !UPT ;  /* 0x0400000029297892 */ /* 0x000fc8000f8efc3f */
[----:B------:R-:W-:-:S04]  /*8580*/  ULEA UR48, UR48, UR41, 0xb ;  /* 0x0000002930307291 */ /* 0x000fc8000f8e583f */
[----:B------:R-:W-:-:S03]  /*8590*/  UIADD3 UR4, UR48, 0x80, URZ ;  /* 0x0000008030047890 */ /* 0x000fc6000fffe03f */
[----:B------:R-:W-:-:S06]  /*85a0*/  UMOV UR6, UR48 ;  /* 0x0000003000067c82 */ /* 0x000fcc0008000000 */
[----:B------:R-:W-:Y:S01]  /*85b0*/  HGMMA.64x128x16.F32 R88, R180, gdesc[UR4].tnspB, R88, gsb0 ;  /* 0x41e00004b4587df0 */ /* 0x000fe20008000858 */
[----:B------:R-:W-:Y:S01]  /*85c0*/  UMOV UR7, 0x40000040 ;  /* 0x4000004000077882 */ /* 0x000fe20000000000 */
[----:B------:R-:W-:Y:S01]  /*85d0*/  UMOV UR6, UR4 ;  /* 0x0000000400067c82 */ /* 0x000fe20008000000 */
[----:B------:R-:W-:Y:S01]  /*85e0*/  UIADD3 UR4, UR48, 0x100, URZ ;  /* 0x0000010030047890 */ /* 0x000fe2000fffe03f */
[----:B-1----:R-:W-:Y:S01]  /*85f0*/  FADD.FTZ R3, R3, R4 ;  /* 0x0000000403037221 */ /* 0x002fe20000010000 */
[----:B------:R-:W-:Y:S02]  /*8600*/  IMAD.MOV.U32 R4, RZ, RZ, -0x800000 ;  /* 0xff800000ff047424 */ /* 0x000fe400078e00ff */
[----:B0-----:R-:W-:Y:S02]  /*8610*/  FADD.FTZ R6, R2, R5 ;  /* 0x0000000502067221 */ /* 0x001fe40000010000 */
[----:B------:R-:W0:Y:S04]  /*8620*/  SHFL.BFLY PT, R2, R3, 0x1, 0x1f ;  /* 0x0c201f0003027f89 */ /* 0x000e2800000e0000 */
[----:B------:R-:W1:Y:S01]  /*8630*/  SHFL.BFLY PT, R9, R6, 0x1, 0x1f ;  /* 0x0c201f0006097f89 */ /* 0x000e6200000e0000 */
[----:B0-----:R-:W-:Y:S01]  /*8640*/  FADD.FTZ R10, R3, R2 ;  /* 0x00000002030a7221 */ /* 0x001fe20000010000 */
[----:B------:R-:W-:-:S02]  /*8650*/  IMAD.MOV.U32 R2, RZ, RZ, RZ ;  /* 0x000000ffff027224 */ /* 0x000fc400078e00ff */
        /* <DEDUP_REMOVED lines=55> */
.L_x_2440:
        /* <DEDUP_REMOVED lines=68> */
.L_x_2404:
        /* <DEDUP_REMOVED lines=27> */
[----:B------:R-:W-:Y:S02]  /*8fc0*/  LOP3.LUT R5, R5, 0xfffffffc, RZ, 0xc0, !PT ;  /* 0xfffffffc05057812 */ /* 0x000fe400078ec0ff */
[C---:B------:R-:W-:Y:S01]  /*8fd0*/  IADD3 R24, R2.reuse, -R7, RZ ;  /* 0x8000000702187210 */ /* 0x040fe20007ffe0ff */
[----:B------:R-:W3:Y:S01]  /*8fe0*/  @P0 LDC R27, c[0x0][0xbec] ;  /* 0x0002fb00ff1b0b82 */ /* 0x000ee20000000800 */
[----:B------:R-:W-:Y:S01]  /*8ff0*/  SHF.R.S32.HI R7, RZ, 0x7, R0 ;  /* 0x00000007ff077819 */ /* 0x000fe20000011400 */
[----:B------:R-:W-:Y:S01]  /*9000*/  IMAD.IADD R8, R2, 0x1, -R5 ;  /* 0x0000000102087824 */ /* 0x000fe200078e0a05 */
[----:B------:R-:W-:Y:S01]  /*9010*/  SHF.R.S32.HI R9, RZ, 0x1f, R24 ;  /* 0x0000001fff097819 */ /* 0x000fe20000011418 */
[----:B----4-:R-:W-:Y:S01]  /*9020*/  IMAD R23, R23, R14, UR11 ;  /* 0x0000000b17177e24 */ /* 0x010fe2000f8e020e */
[----:B------:R-:W-:-:S02]  /*9030*/  LEA.HI R0, R0, R7, RZ, 0x1 ;  /* 0x0000000700007211 */ /* 0x000fc400078f08ff */
[----:B------:R-:W-:Y:S01]  /*9040*/  LEA.HI R25, R9, R24, RZ, 0x2 ;  /* 0x0000001809197211 */ /* 0x000fe200078f10ff */
[----:B------:R-:W4:Y:S01]  /*9050*/  @P0 LDC R15, c[0x0][0xbf0] ;  /* 0x0002fc00ff0f0b82 */ /* 0x000f220000000800 */
[----:B------:R-:W-:Y:S01]  /*9060*/  LOP3.LUT R0, R0, 0x3fffffe, RZ, 0xc0, !PT ;  /* 0x03fffffe00007812 */ /* 0x000fe200078ec0ff */
[----:B0-----:R-:W-:Y:S01]  /*9070*/  IMAD R12, R18, UR10, RZ ;  /* 0x0000000a120c7c24 */ /* 0x001fe2000f8e02ff */
[--C-:B------:R-:W-:Y:S02]  /*9080*/  SHF.R.S32.HI R6, RZ, 0x2, R25.reuse ;  /* 0x00000002ff067819 */ /* 0x100fe40000011419 */
[----:B------:R-:W-:Y:S01]  /*9090*/  SHF.R.S32.HI R11, RZ, 0x1f, R25 ;  /* 0x0000001fff0b7819 */ /* 0x000fe20000011419 */
[----:B------:R-:W-:Y:S01]  /*90a0*/  IMAD.IADD R0, R7, 0x1, -R0 ;  /* 0x0000000107007824 */ /* 0x000fe200078e0a00 */
[----:B------:R-:W-:Y:S01]  /*90b0*/  LEA.HI R5, R8, R8, RZ, 0x1 ;  /* 0x0000000808057211 */ /* 0x000fe200078f08ff */
[----:B------:R-:W0:Y:S01]  /*90c0*/  @P0 LDC R16, c[0x0][0xbf0] ;  /* 0x0002fc00ff100b82 */ /* 0x000e220000000800 */
[----:B------:R-:W-:-:S02]  /*90d0*/  LEA.HI R11, R11, R6, RZ, 0x3 ;  /* 0x000000060b0b7211 */ /* 0x000fc400078f18ff */
[----:B------:R-:W-:Y:S02]  /*90e0*/  LEA.HI R9, R9, R24, RZ, 0x5 ;  /* 0x0000001809097211 */ /* 0x000fe400078f28ff */
[----:B------:R-:W-:Y:S02]  /*90f0*/  LOP3.LUT R11, R11, 0xfffffff8, RZ, 0xc0, !PT ;  /* 0xfffffff80b0b7812 */ /* 0x000fe400078ec0ff */
[----:B------:R-:W-:Y:S02]  /*9100*/  LOP3.LUT R7, R5, 0x1ffffffe, RZ, 0xc0, !PT ;  /* 0x1ffffffe05077812 */ /* 0x000fe400078ec0ff */
[----:B------:R-:W-:Y:S01]  /*9110*/  SHF.R.S32.HI R5, RZ, 0x5, R9 ;  /* 0x00000005ff057819 */ /* 0x000fe20000011409 */
[----:B------:R-:W-:Y:S01]  /*9120*/  IMAD.IADD R2, R6, 0x1, -R11 ;  /* 0x0000000106027824 */ /* 0x000fe200078e0a0b */
[----:B------:R-:W-:Y:S01]  /*9130*/  MOV R6, UR4 ;  /* 0x0000000400067c02 */ /* 0x000fe20008000f00 */
[----:B------:R-:W5:Y:S01]  /*9140*/  LDC.64 R10, c[0x0][0xbd8] ;  /* 0x0002f600ff0a7b82 */ /* 0x000f620000000a00 */
[----:B------:R-:W-:Y:S01]  /*9150*/  IMAD.IADD R9, R8, 0x1, -R7 ;  /* 0x0000000108097824 */ /* 0x000fe200078e0a07 */
[----:B------:R-:W-:Y:S01]  /*9160*/  LOP3.LUT R25, R25, 0x7ffffffc, RZ, 0xc0, !PT ;  /* 0x7ffffffc19197812 */ /* 0x000fe200078ec0ff */
[----:B------:R-:W-:-:S02]  /*9170*/  IMAD R5, R5, 0x10, R2 ;  /* 0x0000001005057824 */ /* 0x000fc400078e0202 */
[----:B------:R-:W-:Y:S01]  /*9180*/  IMAD.U32 R7, RZ, RZ, UR5 ;  /* 0x00000005ff077e24 */ /* 0x000fe2000f8e00ff */
[----:B------:R-:W-:Y:S01]  /*9190*/  UIMAD.WIDE.U32 UR4, UR37, UR8, URZ ;  /* 0x00000008250472a5 */ /* 0x000fe2000f8e003f */
[----:B------:R-:W-:Y:S01]  /*91a0*/  IMAD.U32 R7, RZ, RZ, UR6 ;  /* 0x00000006ff077e24 */ /* 0x000fe2000f8e00ff */
[----:B------:R-:W-:Y:S01]  /*91b0*/  UIMAD UR6, UR37, UR9, UR7 ;  /* 0x00000009250672a4 */ /* 0x000fe2000f8e0207 */
[----:B------:R-:W-:Y:S02]  /*91c0*/  IMAD R0, R0, 0x40, R5 ;  /* 0x0000004000007824 */ /* 0x000fe400078e0205 */
[----:B------:R-:W-:Y:S01]  /*91d0*/  ULDC.64 UR8, c[0x0][0xb28] ;  /* 0x0002ca0000087ab9 */ /* 0x000fe20000000a00 */
[----:B------:R-:W-:Y:S01]  /*91e0*/  UIADD3 UR6, UR5, UR6, URZ ;  /* 0x0000000605067290 */ /* 0x000fe2000fffe03f */
[----:B------:R-:W-:Y:S02]  /*91f0*/  IMAD R2, R9, 0x8, R0 ;  /* 0x0000000809027824 */ /* 0x000fe400078e0200 */
[----:B------:R-:W-:-:S02]  /*9200*/  IMAD.U32 R9, RZ, RZ, UR5 ;  /* 0x00000005ff097e24 */ /* 0x000fc4000f8e00ff */
[----:B--2---:R-:W-:Y:S02]  /*9210*/  IMAD R2, R21, 0x80, R2 ;  /* 0x0000008015027824 */ /* 0x004fe400078e0202 */
[----:B------:R-:W-:Y:S01]  /*9220*/  IMAD.U32 R9, RZ, RZ, UR6 ;  /* 0x00000006ff097e24 */ /* 0x000fe2000f8e00ff */
[----:B------:R-:W-:Y:S01]  /*9230*/  ULDC.64 UR6, c[0x0][0xb48] ;  /* 0x0002d20000067ab9 */ /* 0x000fe20000000a00 */
[----:B---3--:R-:W-:-:S04]  /*9240*/  @P0 IMAD.HI.U32 R27, R2, R27, RZ ;  /* 0x0000001b021b0227 */ /* 0x008fc800078e00ff */
[C---:B-----5:R-:W-:Y:S02]  /*9250*/  IMAD R8, R10.reuse, UR10, RZ ;  /* 0x0000000a0a087c24 */ /* 0x060fe4000f8e02ff */
[----:B------:R-:W-:-:S04]  /*9260*/  IMAD.WIDE.U32 R6, R10, UR12, R6 ;  /* 0x0000000c0a067c25 */ /* 0x000fc8000f8e0006 */
[----:B------:R-:W-:Y:S01]  /*9270*/  IMAD R11, R11, UR12, R8 ;  /* 0x0000000c0b0b7c24 */ /* 0x000fe2000f8e0208 */
[----:B------:R-:W-:Y:S01]  /*9280*/  MOV R8, UR4 ;  /* 0x0000000400087c02 */ /* 0x000fe20008000f00 */
[----:B-1----:R-:W-:Y:S01]  /*9290*/  @P0 IMAD.HI.U32 R10, R2, R13, RZ ;  /* 0x0000000d020a0227 */ /* 0x002fe200078e00ff */
[----:B------:R-:W-:-:S03]  /*92a0*/  ULDC.64 UR4, c[0x0][0xbe0] ;  /* 0x0002f80000047ab9 */ /* 0x000fc60000000a00 */
[----:B------:R-:W-:Y:S01]  /*92b0*/  IMAD R13, R19, UR12, R12 ;  /* 0x0000000c130d7c24 */ /* 0x000fe2000f8e020c */
[----:B------:R-:W-:Y:S01]  /*92c0*/  SHF.R.S32.HI R12, RZ, 0x1f, R23 ;  /* 0x0000001fff0c7819 */ /* 0x000fe20000011417 */
[----:B------:R-:W-:-:S04]  /*92d0*/  IMAD.WIDE.U32 R8, R18, UR12, R8 ;  /* 0x0000000c12087c25 */ /* 0x000fc8000f8e0008 */
[----:B------:R-:W-:Y:S01]  /*92e0*/  IMAD.IADD R7, R7, 0x1, R11 ;  /* 0x0000000107077824 */ /* 0x000fe200078e020b */
[----:B------:R-:W-:Y:S01]  /*92f0*/  MOV R11, R2 ;  /* 0x00000002000b7202 */ /* 0x000fe20000000f00 */
[----:B------:R-:W-:Y:S01]  /*9300*/  IMAD.IADD R9, R9, 0x1, R13 ;  /* 0x0000000109097824 */ /* 0x000fe200078e020d */
[----:B0-----:R-:W-:Y:S01]  /*9310*/  @P0 SHF.R.U32.HI R11, RZ, R16, R27 ;  /* 0x00000010ff0b0219 */ /* 0x001fe2000001161b */
[----:B------:R-:W-:Y:S01]  /*9320*/  IMAD.MOV.U32 R5, RZ, RZ, R2 ;  /* 0x000000ffff057224 */ /* 0x000fe200078e0002 */
[----:B----4-:R-:W-:Y:S01]  /*9330*/  @P0 SHF.R.U32.HI R5, RZ, R15, R10 ;  /* 0x0000000fff050219 */ /* 0x010fe2000001160a */
[----:B------:R-:W-:Y:S02]  /*9340*/  IMAD R13, R12, UR6, RZ ;  /* 0x000000060c0d7c24 */ /* 0x000fe4000f8e02ff */
[----:B------:R-:W-:-:S04]  /*9350*/  IMAD.WIDE.U32 R6, R23, UR4, R6 ;  /* 0x0000000417067c25 */ /* 0x000fc8000f8e0006 */
        /* <DEDUP_REMOVED lines=13> */
[----:B------:R-:W-:Y:S01]  /*9430*/  IMAD R13, R17, R14, R2 ;  /* 0x0000000e110d7224 */ /* 0x000fe200078e0202 */
[----:B------:R-:W-:Y:S01]  /*9440*/  SHF.R.S32.HI R2, RZ, 0x1f, R5 ;  /* 0x0000001fff027819 */ /* 0x000fe20000011405 */
[----:B------:R-:W-:Y:S02]  /*9450*/  IMAD R10, R10, UR4, RZ ;  /* 0x000000040a0a7c24 */ /* 0x000fe4000f8e02ff */
[----:B------:R-:W-:Y:S02]  /*9460*/  IMAD.IADD R9, R9, 0x1, R15 ;  /* 0x0000000109097824 */ /* 0x000fe400078e020f */
[C---:B------:R-:W-:Y:S01]  /*9470*/  IMAD R15, R11.reuse, UR5, R10 ;  /* 0x000000050b0f7c24 */ /* 0x040fe2000f8e020a */
[----:B------:R-:W0:Y:S01]  /*9480*/  S2UR UR5, SR_CgaCtaId ;  /* 0x00000000000579c3 */ /* 0x000e220000008800 */
[----:B------:R-:W-:Y:S01]  /*9490*/  SHF.R.S32.HI R10, RZ, 0x1f, R13 ;  /* 0x0000001fff0a7819 */ /* 0x000fe2000001140d */
[----:B------:R-:W-:Y:S02]  /*94a0*/  IMAD R2, R2, UR6, RZ ;  /* 0x0000000602027c24 */ /* 0x000fe4000f8e02ff */
[----:B------:R-:W-:Y:S01]  /*94b0*/  IMAD.WIDE.U32 R8, R11, UR4, R8 ;  /* 0x000000040b087c25 */ /* 0x000fe2000f8e0008 */
[----:B------:R-:W-:-:S03]  /*94c0*/  UMOV UR4, 0x400 ;  /* 0x0000040000047882 */ /* 0x000fc60000000000 */
[C---:B------:R-:W-:Y:S02]  /*94d0*/  IMAD R11, R5.reuse, UR7, R2 ;  /* 0x00000007050b7c24 */ /* 0x040fe4000f8e0202 */
[----:B------:R-:W-:Y:S01]  /*94e0*/  IMAD.WIDE.U32 R6, R5, UR6, R6 ;  /* 0x0000000605067c25 */ /* 0x000fe2000f8e0006 */
[----:B------:R-:W-:-:S03]  /*94f0*/  ULDC.64 UR6, c[0x0][0xba8] ;  /* 0x0002ea0000067ab9 */ /* 0x000fc60000000a00 */
[----:B------:R-:W-:Y:S01]  /*9500*/  IMAD.IADD R9, R9, 0x1, R15 ;  /* 0x0000000109097824 */ /* 0x000fe200078e020f */
[----:B------:R-:W-:Y:S01]  /*9510*/  LEA R2, P0, R6, UR6, 0x2 ;  /* 0x0000000606027c11 */ /* 0x000fe2000f8010ff */
[----:B------:R-:W-:Y:S01]  /*9520*/  IMAD R10, R10, UR8, RZ ;  /* 0x000000080a0a7c24 */ /* 0x000fe2000f8e02ff */
[----:B------:R-:W-:Y:S01]  /*9530*/  IADD3 R7, R7, R11, RZ ;  /* 0x0000000b07077210 */ /* 0x000fe20007ffe0ff */
[----:B------:R-:W-:Y:S01]  /*9540*/  IMAD.WIDE.U32 R8, R13, UR8, R8 ;  /* 0x000000080d087c25 */ /* 0x000fe2000f8e0008 */
[----:B------:R-:W-:-:S03]  /*9550*/  ULDC UR6, c[0x0][0xa88] ;  /* 0x0002a20000067ab9 */ /* 0x000fc60000000800 */
[----:B------:R-:W-:Y:S01]  /*9560*/  IMAD R5, R13, UR9, R10 ;  /* 0x000000090d057c24 */ /* 0x000fe2000f8e020a */
[----:B------:R-:W-:Y:S01]  /*9570*/  ULDC.64 UR8, c[0x0][0xb00] ;  /* 0x0002c00000087ab9 */ /* 0x000fe20000000a00 */
[----:B------:R-:W-:Y:S01]  /*9580*/  LEA.HI.X R10, R6, UR7, R7, 0x2, P0 ;  /* 0x00000007060a7c11 */ /* 0x000fe200080f1407 */
[----:B------:R-:W-:Y:S01]  /*9590*/  IMAD R0, R21, 0x80, R0 ;  /* 0x0000008015007824 */ /* 0x000fe200078e0200 */
[----:B------:R-:W-:Y:S01]  /*95a0*/  LEA R20, P1, R8, UR8, 0x2 ;  /* 0x0000000808147c11 */ /* 0x000fe2000f8210ff */
[----:B------:R-:W-:Y:S01]  /*95b0*/  IMAD.IADD R5, R9, 0x1, R5 ;  /* 0x0000000109057824 */ /* 0x000fe200078e0205 */
[----:B------:R-:W-:Y:S01]  /*95c0*/  SHFL.IDX PT, R6, R2, RZ, 0x1c1f ;  /* 0x001c1fff02067589 */ /* 0x000fe200000e0000 */
[----:B0-----:R-:W-:Y:S01]  /*95d0*/  ULEA UR4, UR5, UR4, 0x18 ;  /* 0x0000000405047291 */ /* 0x001fe2000f8ec03f */
[----:B------:R-:W-:Y:S01]  /*95e0*/  IMAD R17, R17, UR6, RZ ;  /* 0x0000000611117c24 */ /* 0x000fe2000f8e02ff */
[----:B------:R-:W-:Y:S01]  /*95f0*/  LOP3.LUT P0, RZ, R24, 0x3, RZ, 0xc0, !PT ;  /* 0x0000000318ff7812 */ /* 0x000fe2000780c0ff */
[----:B------:R-:W0:Y:S01]  /*9600*/  SHFL.IDX PT, R7, R10, RZ, 0x1c1f ;  /* 0x001c1fff0a077589 */ /* 0x000e2200000e0000 */
[----:B------:R-:W-:Y:S01]  /*9610*/  LEA.HI.X R22, R8, UR9, R5, 0x2, P1 ;  /* 0x0000000908167c11 */ /* 0x000fe200088f1405 */
[C---:B------:R-:W-:Y:S01]  /*9620*/  VIADD R16, R0.reuse, 0x8 ;  /* 0x0000000800107836 */ /* 0x040fe20000000000 */
[----:B------:R-:W-:Y:S01]  /*9630*/  UIADD3 UR4, UR4, 0x28820, URZ ;  /* 0x0002882004047890 */ /* 0x000fe2000fffe03f */
[----:B------:R-:W-:Y:S01]  /*9640*/  SHFL.IDX PT, R8, R2, 0x1, 0x1c1f ;  /* 0x003c1f0002087f89 */ /* 0x000fe200000e0000 */
[-C--:B------:R-:W-:Y:S01]  /*9650*/  ISETP.GE.OR P1, PT, R0, R17.reuse, P0 ;  /* 0x000000110000720c */ /* 0x080fe20000726670 */
[----:B------:R-:W-:Y:S01]  /*9660*/  IMAD.IADD R19, R24, 0x1, -R25 ;  /* 0x0000000118137824 */ /* 0x000fe200078e0a19 */
[-C--:B------:R-:W-:Y:S01]  /*9670*/  ISETP.GE.OR P0, PT, R16, R17.reuse, P0 ;  /* 0x000000111000720c */ /* 0x080fe20000706670 */
[----:B------:R-:W1:Y:S01]  /*9680*/  SHFL.IDX PT, R9, R10, 0x1, 0x1c1f ;  /* 0x003c1f000a097f89 */ /* 0x000e6200000e0000 */
[----:B------:R-:W-:Y:S01]  /*9690*/  UPRMT UR4, URZ, 0x654, UR4 ;  /* 0x000006543f047896 */ /* 0x000fe20008000004 */
[----:B------:R-:W-:Y:S01]  /*96a0*/  ISETP.GE.AND P2, PT, R0, R17, PT ;  /* 0x000000110000720c */ /* 0x000fe20003f46270 */
[----:B------:R-:W-:Y:S01]  /*96b0*/  IMAD.SHL.U32 R19, R19, 0x2, RZ ;  /* 0x0000000213137824 */ /* 0x000fe200078e00ff */
[----:B------:R2:W3:Y:S04]  /*96c0*/  SHFL.IDX PT, R14, R20, RZ, 0x1c1f ;  /* 0x001c1fff140e7589 */ /* 0x0004e800000e0000 */
[----:B------:R2:W4:Y:S02]  /*96d0*/  SHFL.IDX PT, R15, R22, RZ, 0x1c1f ;  /* 0x001c1fff160f7589 */ /* 0x00052400000e0000 */
[----:B------:R-:W-:Y:S02]  /*96e0*/  SYNCS.ARRIVE.TRANS64.RED.A1T0 RZ, [UR4], RZ ;  /* 0x000000ffffff79a7 */ /* 0x000fe40008100404 */
[----:B0-----:R2:W-:Y:S04]  /*96f0*/  @!P1 ST.E desc[UR44][R6.64], R3 ;  /* 0x0000000306009985 */ /* 0x0015e8000c10192c */
[----:B-1----:R2:W-:Y:S01]  /*9700*/  @!P0 ST.E desc[UR44][R8.64], R4 ;  /* 0x0000000408008985 */ /* 0x0025e2000c10192c */
[----:B------:R-:W-:Y:S05]  /*9710*/  @P2 BRA `(.L_x_2443) ;  /* 0x0000000400782947 */ /* 0x000fea0003800000 */
[C---:B------:R-:W-:Y:S01]  /*9720*/  IADD3 R0, R19.reuse, 0x8, RZ ;  /* 0x0000000813007810 */ /* 0x040fe20007ffe0ff */
[----:B------:R-:W-:Y:S01]  /*9730*/  ULDC UR4, c[0x0][0xac8] ;  /* 0x0002b20000047ab9 */ /* 0x000fe20000000800 */
[C---:B--2---:R-:W-:Y:S01]  /*9740*/  VIADD R6, R19.reuse, 0x10 ;  /* 0x0000001013067836 */ /* 0x044fe20000000000 */
[C---:B------:R-:W-:Y:S01]  /*9750*/  ISETP.GE.AND P2, PT, R19.reuse, UR4, PT ;  /* 0x0000000413007c0c */ /* 0x040fe2000bf46270 */
[C---:B------:R-:W-:Y:S01]  /*9760*/  VIADD R7, R19.reuse, 0x18 ;  /* 0x0000001813077836 */ /* 0x040fe20000000000 */
[----:B------:R-:W-:Y:S01]  /*9770*/  ISETP.GE.AND P3, PT, R0, UR4, PT ;  /* 0x0000000400007c0c */ /* 0x000fe2000bf66270 */
[C---:B------:R-:W-:Y:S01]  /*9780*/  VIADD R8, R19.reuse, 0x28 ;  /* 0x0000002813087836 */ /* 0x040fe20000000000 */
[----:B------:R-:W-:Y:S01]  /*9790*/  ISETP.GE.AND P0, PT, R6, UR4, PT ;  /* 0x0000000406007c0c */ /* 0x000fe2000bf06270 */
[----:B------:R-:W-:Y:S01]  /*97a0*/  VIADD R9, R19, 0x30 ;  /* 0x0000003013097836 */ /* 0x000fe20000000000 */
[----:B------:R-:W-:Y:S01]  /*97b0*/  ISETP.GE.AND P1, PT, R7, UR4, PT ;  /* 0x0000000407007c0c */ /* 0x000fe2000bf26270 */
[C---:B------:R-:W-:Y:S01]  /*97c0*/  VIADD R11, R19.reuse, 0x40 ;  /* 0x00000040130b7836 */ /* 0x040fe20000000000 */
[C---:B------:R-:W-:Y:S01]  /*97d0*/  IADD3 R10, R19.reuse, 0x38, RZ ;  /* 0x00000038130a7810 */ /* 0x040fe20007ffe0ff */
[----:B------:R-:W-:Y:S01]  /*97e0*/  VIADD R12, R19, 0x50 ;  /* 0x00000050130c7836 */ /* 0x000fe20000000000 */
[----:B------:R-:W-:Y:S01]  /*97f0*/  ISETP.GE.AND P4, PT, R9, UR4, PT ;  /* 0x0000000409007c0c */ /* 0x000fe2000bf86270 */
[C---:B------:R-:W-:Y:S01]  /*9800*/  VIADD R18, R19.reuse, 0x60 ;  /* 0x0000006013127836 */ /* 0x040fe20000000000 */
[----:B------:R-:W-:Y:S01]  /*9810*/  ISETP.GE.AND P5, PT, R10, UR4, PT ;  /* 0x000000040a007c0c */ /* 0x000fe2000bfa6270 */
[----:B---34-:R-:W-:Y:S01]  /*9820*/  @!P2 IMAD.WIDE R2, R19, 0x4, R14 ;  /* 0x000000041302a825 */ /* 0x018fe200078e020e */
[----:B------:R-:W-:-:S02]  /*9830*/  ISETP.GE.AND P6, PT, R11, UR4, PT ;  /* 0x000000040b007c0c */ /* 0x000fc4000bfc6270 */
[----:B------:R-:W-:Y:S02]  /*9840*/  @!P3 LEA.HI R0, R0, R0, RZ, 0x1 ;  /* 0x000000000000b211 */ /* 0x000fe400078f08ff */
[----:B------:R0:W-:Y:S01]  /*9850*/  @!P2 ST.E.64 desc[UR44][R2.64], R88 ;  /* 0x000000580200a985 */ /* 0x0001e2000c101b2c */
[----:B------:R-:W-:Y:S02]  /*9860*/  @!P0 LEA.HI R6, R6, R6, RZ, 0x1 ;  /* 0x0000000606068211 */ /* 0x000fe400078f08ff */
[----:B------:R-:W-:Y:S01]  /*9870*/  @!P3 LOP3.LUT R5, R0, 0xfffffffe, RZ, 0xc0, !PT ;  /* 0xfffffffe0005b812 */ /* 0x000fe200078ec0ff */
[----:B------:R-:W-:Y:S01]  /*9880*/  VIADD R0, R19, 0x20 ;  /* 0x0000002013007836 */ /* 0x000fe20000000000 */
[----:B------:R-:W-:Y:S02]  /*9890*/  @!P1 LEA.HI R7, R7, R7, RZ, 0x1 ;  /* 0x0000000707079211 */ /* 0x000fe400078f08ff */
[----:B------:R-:W-:Y:S01]  /*98a0*/  @!P5 LEA.HI R10, R10, R10, RZ, 0x1 ;  /* 0x0000000a0a0ad211 */ /* 0x000fe200078f08ff */
[----:B------:R-:W-:Y:S01]  /*98b0*/  @!P3 IMAD.WIDE R4, R5, 0x4, R14 ;  /* 0x000000040504b825 */ /* 0x000fe200078e020e */
[----:B------:R-:W-:-:S02]  /*98c0*/  ISETP.GE.AND P2, PT, R0, UR4, PT ;  /* 0x0000000400007c0c */ /* 0x000fc4000bf46270 */
[----:B------:R-:W-:Y:S02]  /*98d0*/  @!P5 LOP3.LUT R13, R10, 0xfffffffe, RZ, 0xc0, !PT ;  /* 0xfffffffe0a0dd812 */ /* 0x000fe400078ec0ff */
[----:B------:R1:W-:Y:S01]  /*98e0*/  @!P3 ST.E.64 desc[UR44][R4.64], R92 ;  /* 0x0000005c0400b985 */ /* 0x0003e2000c101b2c */
[----:B------:R-:W-:Y:S02]  /*98f0*/  ISETP.GE.AND P3, PT, R8, UR4, PT ;  /* 0x0000000408007c0c */ /* 0x000fe4000bf66270 */
        /* <DEDUP_REMOVED lines=28> */
[----:B------:R1:W-:Y:S01]  /*9ac0*/  @!P4 ST.E.64 desc[UR44][R4.64], R112 ;  /* 0x000000700400c985 */ /* 0x0003e2000c101b2c */
[C---:B0-----:R-:W-:Y:S02]  /*9ad0*/  IADD3 R6, R19.reuse, 0x68, RZ ;  /* 0x0000006813067810 */ /* 0x041fe40007ffe0ff */
[C---:B------:R-:W-:Y:S01]  /*9ae0*/  VIADD R7, R19.reuse, 0x70 ;  /* 0x0000007013077836 */ /* 0x040fe20000000000 */
[----:B------:R0:W-:Y:S01]  /*9af0*/  @!P5 ST.E.64 desc[UR44][R8.64], R116 ;  /* 0x000000740800d985 */ /* 0x0001e2000c101b2c */
[----:B--2---:R-:W-:Y:S01]  /*9b00*/  VIADD R3, R19, 0x78 ;  /* 0x0000007813037836 */ /* 0x004fe20000000000 */
[----:B------:R-:W-:Y:S02]  /*9b10*/  ISETP.GE.AND P4, PT, R6, UR4, PT ;  /* 0x0000000406007c0c */ /* 0x000fe4000bf86270 */
[----:B------:R2:W-:Y:S01]  /*9b20*/  @!P6 ST.E.64 desc[UR44][R10.64], R120 ;  /* 0x000000780a00e985 */ /* 0x0005e2000c101b2c */
[----:B------:R-:W-:-:S02]  /*9b30*/  ISETP.GE.AND P5, PT, R7, UR4, PT ;  /* 0x0000000407007c0c */ /* 0x000fc4000bfa6270 */
[----:B------:R-:W-:Y:S02]  /*9b40*/  ISETP.GE.AND P6, PT, R3, UR4, PT ;  /* 0x0000000403007c0c */ /* 0x000fe4000bfc6270 */
[----:B------:R-:W-:Y:S02]  /*9b50*/  @!P0 LEA.HI R0, R0, R0, RZ, 0x1 ;  /* 0x0000000000008211 */ /* 0x000fe400078f08ff */
[----:B------:R-:W-:Y:S02]  /*9b60*/  @!P2 LEA.HI R13, R13, R13, RZ, 0x1 ;  /* 0x0000000d0d0da211 */ /* 0x000fe400078f08ff */
[----:B------:R-:W-:Y:S02]  /*9b70*/  @!P3 LEA.HI R18, R18, R18, RZ, 0x1 ;  /* 0x000000121212b211 */ /* 0x000fe400078f08ff */
[----:B------:R-:W-:Y:S02]  /*9b80*/  @!P4 LEA.HI R6, R6, R6, RZ, 0x1 ;  /* 0x000000060606c211 */ /* 0x000fe400078f08ff */
[----:B-1----:R-:W-:-:S02]  /*9b90*/  @!P1 LOP3.LUT R5, R12, 0xfffffffe, RZ, 0xc0, !PT ;  /* 0xfffffffe0c059812 */ /* 0x002fc400078ec0ff */
[----:B------:R-:W-:Y:S02]  /*9ba0*/  @!P5 LEA.HI R2, R7, R7, RZ, 0x1 ;  /* 0x000000070702d211 */ /* 0x000fe400078f08ff */
[----:B------:R-:W-:Y:S02]  /*9bb0*/  @!P6 LEA.HI R4, R3, R3, RZ, 0x1 ;  /* 0x000000030304e211 */ /* 0x000fe400078f08ff */
[----:B------:R-:W-:Y:S02]  /*9bc0*/  @!P0 LOP3.LUT R3, R0, 0xfffffffe, RZ, 0xc0, !PT ;  /* 0xfffffffe00038812 */ /* 0x000fe400078ec0ff */
[----:B------:R-:W-:Y:S02]  /*9bd0*/  @!P2 LOP3.LUT R7, R13, 0xfffffffe, RZ, 0xc0, !PT ;  /* 0xfffffffe0d07a812 */ /* 0x000fe400078ec0ff */
[----:B0-----:R-:W-:Y:S02]  /*9be0*/  @!P3 LOP3.LUT R9, R18, 0xfffffffe, RZ, 0xc0, !PT ;  /* 0xfffffffe1209b812 */ /* 0x001fe400078ec0ff */
[----:B--2---:R-:W-:Y:S01]  /*9bf0*/  @!P4 LOP3.LUT R11, R6, 0xfffffffe, RZ, 0xc0, !PT ;  /* 0xfffffffe060bc812 */ /* 0x004fe200078ec0ff */
[----:B------:R-:W-:Y:S01]  /*9c00*/  @!P2 IMAD.WIDE R6, R7, 0x4, R14 ;  /* 0x000000040706a825 */ /* 0x000fe200078e020e */
[----:B------:R-:W-:-:S02]  /*9c10*/  @!P5 LOP3.LUT R13, R2, 0xfffffffe, RZ, 0xc0, !PT ;  /* 0xfffffffe020dd812 */ /* 0x000fc400078ec0ff */
        /* <DEDUP_REMOVED lines=14> */
.L_x_2443:
[----:B------:R-:W-:Y:S05]  /*9d00*/  BSYNC B0 ;  /* 0x0000000000007941 */ /* 0x000fea0003800000 */
.L_x_2442:
[----:B------:R-:W-:Y:S01]  /*9d10*/  ISETP.GE.AND P0, PT, R16, R17, PT ;  /* 0x000000111000720c */ /* 0x000fe20003f06270 */
[----:B0-----:R0:W1:Y:S04]  /*9d20*/  SHFL.IDX PT, R13, R22, 0x1, 0x1c1f ;  /* 0x003c1f00160d7f89 */ /* 0x00106800000e0000 */
[----:B------:R0:W0:Y:S08]  /*9d30*/  SHFL.IDX PT, R12, R20, 0x1, 0x1c1f ;  /* 0x003c1f00140c7f89 */ /* 0x00003000000e0000 */
[----:B------:R-:W-:Y:S05]  /*9d40*/  @P0 BRA `(.L_x_2402) ;  /* 0x00000044006c0947 */ /* 0x000fea0003800000 */
[----:B------:R-:W-:Y:S01]  /*9d50*/  ULDC UR4, c[0x0][0xac8] ;  /* 0x0002b20000047ab9 */ /* 0x000fe20000000800 */
[C---:B------:R-:W-:Y:S01]  /*9d60*/  VIADD R0, R19.reuse, 0x8 ;  /* 0x0000000813007836 */ /* 0x040fe20000000000 */
[C---:B------:R-:W-:Y:S01]  /*9d70*/  ISETP.GE.AND P0, PT, R19.reuse, UR4, PT ;  /* 0x0000000413007c0c */ /* 0x040fe2000bf06270 */
[C---:B--2---:R-:W-:Y:S01]  /*9d80*/  VIADD R4, R19.reuse, 0x10 ;  /* 0x0000001013047836 */ /* 0x044fe20000000000 */
[C---:B------:R-:W-:Y:S01]  /*9d90*/  IADD3 R8, R19.reuse, 0x20, RZ ;  /* 0x0000002013087810 */ /* 0x040fe20007ffe0ff */
[C---:B------:R-:W-:Y:S01]  /*9da0*/  VIADD R6, R19.reuse, 0x18 ;  /* 0x0000001813067836 */ /* 0x040fe20000000000 */
[----:B------:R-:W-:Y:S01]  /*9db0*/  ISETP.GE.AND P5, PT, R0, UR4, PT ;  /* 0x0000000400007c0c */ /* 0x000fe2000bfa6270 */
[C---:B------:R-:W-:Y:S01]  /*9dc0*/  VIADD R9, R19.reuse, 0x28 ;  /* 0x0000002813097836 */ /* 0x040fe20000000000 */
[----:B------:R-:W-:Y:S01]  /*9dd0*/  ISETP.GE.AND P6, PT, R4, UR4, PT ;  /* 0x0000000404007c0c */ /* 0x000fe2000bfc6270 */
[C---:B------:R-:W-:Y:S01]  /*9de0*/  VIADD R10, R19.reuse, 0x30 ;  /* 0x00000030130a7836 */ /* 0x040fe20000000000 */
[----:B------:R-:W-:Y:S01]  /*9df0*/  ISETP.GE.AND P4, PT, R8, UR4, PT ;  /* 0x0000000408007c0c */ /* 0x000fe2000bf86270 */
[----:B------:R-:W-:Y:S01]  /*9e00*/  VIADD R11, R19, 0x38 ;  /* 0x00000038130b7836 */ /* 0x000fe20000000000 */
[----:B------:R-:W-:Y:S01]  /*9e10*/  ISETP.GE.AND P3, PT, R9, UR4, PT ;  /* 0x0000000409007c0c */ /* 0x000fe2000bf66270 */
[C---:B------:R-:W-:Y:S01]  /*9e20*/  VIADD R16, R19.reuse, 0x40 ;  /* 0x0000004013107836 */ /* 0x040fe20000000000 */
[----:B------:R-:W-:Y:S01]  /*9e30*/  ISETP.GE.AND P2, PT, R10, UR4, PT ;  /* 0x000000040a007c0c */ /* 0x000fe2000bf46270 */
[----:B01----:R-:W-:Y:S01]  /*9e40*/  @!P0 IMAD.WIDE R2, R19, 0x4, R12 ;  /* 0x0000000413028825 */ /* 0x003fe200078e020c */
[----:B------:R-:W-:-:S03]  /*9e50*/  ISETP.GE.AND P1, PT, R11, UR4, PT ;  /* 0x000000040b007c0c */ /* 0x000fc6000bf26270 */
[----:B------:R-:W-:Y:S01]  /*9e60*/  @!P5 LEA.HI R0, R0, R0, RZ, 0x1 ;  /* 0x000000000000d211 */ /* 0x000fe200078f08ff */
[----:B------:R0:W-:Y:S01]  /*9e70*/  @!P0 ST.E.64 desc[UR44][R2.64], R90 ;  /* 0x0000005a02008985 */ /* 0x0001e2000c101b2c */
[----:B------:R-:W-:Y:S01]  /*9e80*/  ISETP.GE.AND P0, PT, R6, UR4, PT ;  /* 0x0000000406007c0c */ /* 0x000fe2000bf06270 */
[C---:B------:R-:W-:Y:S01]  /*9e90*/  VIADD R18, R19.reuse, 0x48 ;  /* 0x0000004813127836 */ /* 0x040fe20000000000 */
[----:B------:R-:W-:Y:S01]  /*9ea0*/  @!P6 LEA.HI R4, R4, R4, RZ, 0x1 ;  /* 0x000000040404e211 */ /* 0x000fe200078f08ff */
[----:B------:R-:W-:Y:S01]  /*9eb0*/  VIADD R20, R19, 0x70 ;  /* 0x0000007013147836 */ /* 0x000fe20000000000 */
[----:B------:R-:W-:Y:S02]  /*9ec0*/  @!P5 LOP3.LUT R5, R0, 0xfffffffe, RZ, 0xc0, !PT ;  /* 0xfffffffe0005d812 */ /* 0x000fe400078ec0ff */
[----:B------:R-:W-:Y:S02]  /*9ed0*/  @!P6 LOP3.LUT R7, R4, 0xfffffffe, RZ, 0xc0, !PT ;  /* 0xfffffffe0407e812 */ /* 0x000fe400078ec0ff */
[----:B------:R-:W-:-:S02]  /*9ee0*/  @!P4 LEA.HI R8, R8, R8, RZ, 0x1 ;  /* 0x000000080808c211 */ /* 0x000fc400078f08ff */
[----:B------:R-:W-:Y:S02]  /*9ef0*/  @!P3 LEA.HI R0, R9, R9, RZ, 0x1 ;  /* 0x000000090900b211 */ /* 0x000fe400078f08ff */
[----:B------:R-:W-:Y:S01]  /*9f00*/  @!P2 LEA.HI R10, R10, R10, RZ, 0x1 ;  /* 0x0000000a0a0aa211 */ /* 0x000fe200078f08ff */
[--C-:B0-----:R-:W-:Y:S01]  /*9f10*/  @!P5 IMAD.WIDE R2, R5, 0x4, R12.reuse ;  /* 0x000000040502d825 */ /* 0x101fe200078e020c */
[----:B------:R-:W-:Y:S02]  /*9f20*/  @!P0 LEA.HI R6, R6, R6, RZ, 0x1 ;  /* 0x0000000606068211 */ /* 0x000fe400078f08ff */
[----:B---3--:R-:W-:Y:S01]  /*9f30*/  @!P1 LEA.HI R14, R11, R11, RZ, 0x1 ;  /* 0x0000000b0b0e9211 */ /* 0x008fe200078f08ff */
[----:B------:R-:W-:Y:S01]  /*9f40*/  @!P6 IMAD.WIDE R4, R7, 0x4, R12 ;  /* 0x000000040704e825 */ /* 0x000fe200078e020c */
[----:B------:R-:W-:Y:S01]  /*9f50*/  @!P0 LOP3.LUT R7, R6, 0xfffffffe, RZ, 0xc0, !PT ;  /* 0xfffffffe06078812 */ /* 0x000fe200078ec0ff */
[----:B------:R0:W-:Y:S01]  /*9f60*/  @!P5 ST.E.64 desc[UR44][R2.64], R94 ;  /* 0x0000005e0200d985 */ /* 0x0001e2000c101b2c */
[----:B------:R-:W-:-:S02]  /*9f70*/  @!P4 LOP3.LUT R9, R8, 0xfffffffe, RZ, 0xc0, !PT ;  /* 0xfffffffe0809c812 */ /* 0x000fc400078ec0ff */
[----:B------:R-:W-:Y:S01]  /*9f80*/  @!P3 LOP3.LUT R11, R0, 0xfffffffe, RZ, 0xc0, !PT ;  /* 0xfffffffe000bb812 */ /* 0x000fe200078ec0ff */
[----:B------:R1:W-:Y:S01]  /*9f90*/  @!P6 ST.E.64 desc[UR44][R4.64], R98 ;  /* 0x000000620400e985 */ /* 0x0003e2000c101b2c */
[----:B----4-:R-:W-:Y:S02]  /*9fa0*/  @!P2 LOP3.LUT R15, R10, 0xfffffffe, RZ, 0xc0, !PT ;  /* 0xfffffffe0a0fa812 */ /* 0x010fe400078ec0ff */
[----:B------:R-:W-:Y:S01]  /*9fb0*/  @!P1 LOP3.LUT R17, R14, 0xfffffffe, RZ, 0xc0, !PT ;  /* 0xfffffffe0e119812 */ /* 0x000fe200078ec0ff */
[C---:B------:R-:W-:Y:S01]  /*9fc0*/  VIADD R14, R19.reuse, 0x58 ;  /* 0x00000058130e7836 */ /* 0x040fe20000000000 */
[----:B------:R-:W-:Y:S02]  /*9fd0*/  ISETP.GE.AND P5, PT, R16, UR4, PT ;  /* 0x0000000410007c0c */ /* 0x000fe4000bfa6270 */
[----:B------:R-:W-:Y:S02]  /*9fe0*/  ISETP.GE.AND P6, PT, R18, UR4, PT ;  /* 0x0000000412007c0c */ /* 0x000fe4000bfc6270 */
[----:B------:R-:W-:Y:S01]  /*9ff0*/  IADD3 R0, R19, 0x50, RZ ;  /* 0x0000005013007810 */ /* 0x000fe20007ffe0ff */
        /* <DEDUP_REMOVED lines=53> */
.L_x_2441:
[----:B------:R-:W0:Y:S02]  /*a350*/  S2R R0, SR_TID.X ;  /* 0x0000000000007919 */ /* 0x000e240000002100 */
[----:B0-----:R-:W-:-:S04]  /*a360*/  IADD3 R2, R0, -0x80, RZ ;  /* 0xffffff8000027810 */ /* 0x001fc80007ffe0ff */
        /* <DEDUP_REMOVED lines=58> */
.L_x_2400:
        /* <DEDUP_REMOVED lines=18> */
.L_x_2444:
[----:B------:R-:W-:Y:S01]  /*a830*/  ULDC UR43, c[0x0][0xc50] ;  /* 0x00031400002b7ab9 */ /* 0x000fe20000000800 */
[----:B------:R-:W-:Y:S01]  /*a840*/  UMOV UR40, UR6 ;  /* 0x0000000600287c82 */ /* 0x000fe20008000000 */
[----:B------:R-:W-:-:S11]  /*a850*/  UISETP.NE.AND UP0, UPT, UR43, 0x1, UPT ;  /* 0x000000012b00788c */ /* 0x000fd6000bf05270 */
[----:B------:R-:W-:Y:S01]  /*a860*/  @UP0 ULDC UR4, c[0x0][0xc54] ;  /* 0x0003150000040ab9 */ /* 0x000fe20000000800 */
[----:B------:R-:W-:Y:S01]  /*a870*/  @UP0 ULDC UR7, c[0x0][0xc58] ;  /* 0x0003160000070ab9 */ /* 0x000fe20000000800 */
[----:B------:R-:W-:-:S04]  /*a880*/  UIMAD.WIDE.U32 UR4, UR6, UR4, URZ ;  /* 0x00000004060472a5 */ /* 0x000fc8000f8e003f */
[----:B------:R-:W-:-:S12]  /*a890*/  @UP0 USHF.R.U32.HI UR40, URZ, UR7, UR5 ;  /* 0x000000073f280299 */ /* 0x000fd80008011605 */
.L_x_2445:
[----:B------:R-:W-:Y:S01]  /*a8a0*/  ISETP.GE.AND P0, PT, R35, RZ, PT ;  /* 0x000000ff2300720c */ /* 0x000fe20003f06270 */
[----:B------:R-:W-:Y:S01]  /*a8b0*/  UIADD3 UR4, -UR40, URZ, URZ ;  /* 0x0000003f28047290 */ /* 0x000fe2000fffe13f */
[----:B------:R-:W-:Y:S01]  /*a8c0*/  MOV R8, 0x1 ;  /* 0x0000000100087802 */ /* 0x000fe20000000f00 */
[----:B------:R-:W-:Y:S02]  /*a8d0*/  IMAD.MOV.U32 R0, RZ, RZ, RZ ;  /* 0x000000ffff007224 */ /* 0x000fe400078e00ff */
[----:B------:R-:W-:Y:S01]  /*a8e0*/  UIMAD UR43, UR43, UR4, UR6 ;  /* 0x000000042b2b72a4 */ /* 0x000fe2000f8e0206 */
[----:B------:R-:W-:-:S07]  /*a8f0*/  IMAD.MOV.U32 R9, RZ, RZ, 0x1 ;  /* 0x00000001ff097424 */ /* 0x000fce00078e00ff */
[----:B------:R-:W-:Y:S05]  /*a900*/  @!P0 BRA `(.L_x_2446) ;  /* 0x0000003400c88947 */ /* 0x000fea0003800000 */
[----:B------:R-:W0:Y:S01]  /*a910*/  LDC.64 R2, c[0x0][0xa28] ;  /* 0x00028a00ff027b82 */ /* 0x000e220000000a00 */
[----:B------:R-:W-:Y:S01]  /*a920*/  ULDC UR4, c[0x0][0x448] ;  /* 0x0001120000047ab9 */ /* 0x000fe20000000800 */
[----:B------:R-:W-:Y:S01]  /*a930*/  ULDC UR7, c[0x0][0x2f0] ;  /* 0x0000bc0000077ab9 */ /* 0x000fe20000000800 */
[----:B------:R-:W-:-:S05]  /*a940*/  IMAD.MOV.U32 R31, RZ, RZ, RZ ;  /* 0x000000ffff1f7224 */ /* 0x000fca00078e00ff */
[----:B------:R-:W1:Y:S01]  /*a950*/  S2UR UR49, SR_CTAID.X ;  /* 0x00000000003179c3 */ /* 0x000e620000002500 */
[----:B------:R-:W-:Y:S01]  /*a960*/  UISETP.NE.AND UP1, UPT, UR4, 0x1, UPT ;  /* 0x000000010400788c */ /* 0x000fe2000bf25270 */
[----:B------:R-:W-:Y:S02]  /*a970*/  ULDC UR8, c[0x0][0x288] ;  /* 0x0000a20000087ab9 */ /* 0x000fe40000000800 */
[----:B------:R-:W-:Y:S02]  /*a980*/  ULDC.64 UR4, c[0x0][0x418] ;  /* 0x0001060000047ab9 */ /* 0x000fe40000000a00 */
[----:B------:R-:W-:-:S03]  /*a990*/  UISETP.NE.U32.AND UP0, UPT, UR4, URZ, UPT ;  /* 0x0000003f0400728c */ /* 0x000fc6000bf05070 */
[----:B------:R-:W-:Y:S01]  /*a9a0*/  ULDC UR4, c[0x0][0x424] ;  /* 0x0001090000047ab9 */ /* 0x000fe20000000800 */
[----:B------:R-:W-:-:S03]  /*a9b0*/  UISETP.NE.AND.EX UP0, UPT, UR5, URZ, UPT, UP0 ;  /* 0x0000003f0500728c */ /* 0x000fc6000bf05300 */
[----:B------:R-:W-:Y:S01]  /*a9c0*/  @UP1 ULDC UR5, c[0x0][0x44c] ;  /* 0x0001130000051ab9 */ /* 0x000fe20000000800 */
[----:B0-----:R-:W-:Y:S01]  /*a9d0*/  ISETP.NE.U32.AND P0, PT, R2, RZ, PT ;  /* 0x000000ff0200720c */ /* 0x001fe20003f05070 */
[----:B------:R-:W-:-:S03]  /*a9e0*/  USEL UR41, UR4, 0x1, UP0 ;  /* 0x0000000104297887 */ /* 0x000fc60008000000 */
[----:B------:R-:W-:Y:S01]  /*a9f0*/  ISETP.NE.AND.EX P0, PT, R3, RZ, PT, P0 ;  /* 0x000000ff0300720c */ /* 0x000fe20003f05300 */
[----:B-1----:R-:W-:Y:S02]  /*aa00*/  ULEA UR6, UR49, 0x7f, 0x7 ;  /* 0x0000007f31067891 */ /* 0x002fe4000f8e383f */
[----:B------:R-:W-:Y:S02]  /*aa10*/  UIMAD UR41, UR41, UR7, URZ ;  /* 0x00000007292972a4 */ /* 0x000fe4000f8e023f */
[----:B------:R-:W-:Y:S01]  /*aa20*/  UIMAD.WIDE.U32 UR4, UR6, UR5, URZ ;  /* 0x00000005060472a5 */ /* 0x000fe2000f8e003f */
[----:B------:R-:W-:-:S03]  /*aa30*/  @UP1 ULDC UR7, c[0x0][0x450] ;  /* 0x0001140000071ab9 */ /* 0x000fc60000000800 */
[----:B------:R-:W-:-:S04]  /*aa40*/  @UP1 USHF.R.U32.HI UR6, URZ, UR7, UR5 ;  /* 0x000000073f061299 */ /* 0x000fc80008011605 */
[----:B------:R-:W0:Y:S01]  /*aa50*/  @P0 LDC.64 R2, c[0x0][0xa28] ;  /* 0x00028a00ff020b82 */ /* 0x000e220000000a00 */
[----:B------:R-:W-:Y:S02]  /*aa60*/  UIADD3 UR5, UR41, 0x80, -UR8 ;  /* 0x0000008029057890 */ /* 0x000fe4000fffe808 */
[----:B------:R-:W-:Y:S02]  /*aa70*/  UIADD3 UR4, UR41, 0x7f, URZ ;  /* 0x0000007f29047890 */ /* 0x000fe4000fffe03f */
[----:B------:R-:W-:Y:S02]  /*aa80*/  UIADD3 UR6, UR5, UR6, URZ ;  /* 0x0000000605067290 */ /* 0x000fe4000fffe03f */
[----:B------:R-:W-:Y:S02]  /*aa90*/  USHF.R.S32.HI UR5, URZ, 0x1f, UR4 ;  /* 0x0000001f3f057899 */ /* 0x000fe40008011404 */
[----:B------:R-:W-:Y:S02]  /*aaa0*/  USHF.R.S32.HI UR7, URZ, 0x1f, UR6 ;  /* 0x0000001f3f077899 */ /* 0x000fe40008011406 */
[----:B------:R-:W-:-:S02]  /*aab0*/  ULEA.HI UR5, UR5, UR4, URZ, 0x7 ;  /* 0x0000000405057291 */ /* 0x000fc4000f8f383f */
[----:B------:R-:W-:Y:S02]  /*aac0*/  ULEA.HI UR7, UR7, UR6, URZ, 0x7 ;  /* 0x0000000607077291 */ /* 0x000fe4000f8f383f */
[----:B------:R-:W-:Y:S02]  /*aad0*/  USHF.R.S32.HI UR42, URZ, 0x7, UR5 ;  /* 0x000000073f2a7899 */ /* 0x000fe40008011405 */
[----:B------:R-:W-:-:S04]  /*aae0*/  USHF.R.S32.HI UR46, URZ, 0x7, UR7 ;  /* 0x000000073f2e7899 */ /* 0x000fc80008011407 */
[----:B------:R-:W-:Y:S02]  /*aaf0*/  UISETP.LT.AND UP0, UPT, UR42, UR46, UPT ;  /* 0x0000002e2a00728c */ /* 0x000fe4000bf01270 */
[----:B------:R-:W-:Y:S01]  /*ab00*/  UP2UR UR50, UPR, URZ, 0x2 ;  /* 0x000000023f327883 */ /* 0x000fe20008000000 */
[----:B0-----:R-:W-:Y:S01]  /*ab10*/  @P0 IMAD.WIDE R2, R35, 0x4, R2 ;  /* 0x0000000423020825 */ /* 0x001fe200078e0202 */
[----:B------:R-:W-:-:S04]  /*ab20*/  USEL UR11, UR42, UR46, UP0 ;  /* 0x0000002e2a0b7287 */ /* 0x000fc80008000000 */
[----:B------:R-:W-:Y:S01]  /*ab30*/  UISETP.GE.AND UP1, UPT, UR11, 0x1, UPT ;  /* 0x000000010b00788c */ /* 0x000fe2000bf26270 */
[----:B------:R0:W5:Y:S01]  /*ab40*/  @P0 LDG.E R31, desc[UR44][R2.64] ;  /* 0x0000002c021f0981 */ /* 0x000162000c1e1900 */
[----:B------:R-:W-:Y:S02]  /*ab50*/  USHF.R.U32.HI UR9, URZ, 0x10, UR43 ;  /* 0x000000103f097899 */ /* 0x000fe4000801162b */
[----:B------:R-:W-:Y:S02]  /*ab60*/  ULOP3.LUT UR43, UR43, 0xffff, URZ, 0xc0, !UPT ;  /* 0x0000ffff2b2b7892 */ /* 0x000fe4000f8ec03f */
[----:B------:R-:W-:Y:S01]  /*ab70*/  PLOP3.LUT P0, PT, PT, PT, UP1, 0x80, 0x0 ;  /* 0x000000000000781c */ /* 0x000fe20003f0f018 */
[----:B------:R-:W-:Y:S01]  /*ab80*/  UISETP.NE.AND UP0, UPT, UR9, URZ, UPT ;  /* 0x0000003f0900728c */ /* 0x000fe2000bf05270 */
[----:B------:R-:W-:-:S10]  /*ab90*/  UMOV UR37, URZ ;  /* 0x0000003f00257c82 */ /* 0x000fd40008000000 */
[----:B------:R-:W-:Y:S01]  /*aba0*/  @!UP0 ULDC UR9, c[0x0][0x9f0] ;  /* 0x00027c0000098ab9 */ /* 0x000fe20000000800 */
[----:B0-----:R-:W-:Y:S05]  /*abb0*/  @!P0 BRA `(.L_x_2447) ;  /* 0x0000000000788947 */ /* 0x001fea0003800000 */
[----:B------:R-:W-:Y:S01]  /*abc0*/  IABS R0, UR9 ;  /* 0x0000000900007c13 */ /* 0x000fe20008000000 */
[----:B------:R-:W-:Y:S02]  /*abd0*/  UIADD3 UR6, UR9, -0x1, UR11 ;  /* 0xffffffff09067890 */ /* 0x000fe4000fffe00b */
[----:B------:R-:W-:Y:S01]  /*abe0*/  IABS R4, UR9 ;  /* 0x0000000900047c13 */ /* 0x000fe20008000000 */
[----:B------:R-:W-:Y:S01]  /*abf0*/  UMOV UR4, URZ ;  /* 0x0000003f00047c82 */ /* 0x000fe20008000000 */
        /* <DEDUP_REMOVED lines=26> */
.L_x_2447:
[----:B------:R-:W-:Y:S02]  /*ada0*/  UIMAD UR51, UR43, UR37, URZ ;  /* 0x000000252b3372a4 */ /* 0x000fe4000f8e023f */
[----:B------:R-:W-:Y:S01]  /*adb0*/  MOV R3, UR37 ;  /* 0x0000002500037c02 */ /* 0x000fe20008000f00 */
[----:B------:R-:W-:Y:S02]  /*adc0*/  IMAD.MOV.U32 R0, RZ, RZ, RZ ;  /* 0x000000ffff007224 */ /* 0x000fe400078e00ff */
[----:B------:R-:W-:Y:S02]  /*add0*/  IMAD.MOV.U32 R9, RZ, RZ, 0x1 ;  /* 0x00000001ff097424 */ /* 0x000fe400078e00ff */
[----:B------:R-:W-:-:S05]  /*ade0*/  IMAD.U32 R34, RZ, RZ, UR51 ;  /* 0x00000033ff227e24 */ /* 0x000fca000f8e00ff */
        /* <DEDUP_REMOVED lines=14> */
[----:B------:R-:W-:Y:S01]  /*aed0*/  MOV R6, UR6 ;  /* 0x0000000600067c02 */ /* 0x000fe20008000f00 */
[----:B------:R-:W-:Y:S01]  /*aee0*/  IMAD.U32 R5, RZ, RZ, UR5 ;  /* 0x00000005ff057e24 */ /* 0x000fe2000f8e00ff */
[----:B------:R-:W0:Y:S01]  /*aef0*/  LDC.64 R2, c[0x4][R2] ;  /* 0x0100000002027b82 */ /* 0x000e220000000a00 */
[----:B------:R-:W-:Y:S01]  /*af00*/  ULDC.64 UR4, c[0x4][0x8] ;  /* 0x0100020000047ab9 */ /* 0x000fe20000000a00 */
[----:B------:R-:W-:Y:S01]  /*af10*/  IMAD.U32 R7, RZ, RZ, UR7 ;  /* 0x00000007ff077e24 */ /* 0x000fe2000f8e00ff */
[----:B------:R-:W-:Y:S01]  /*af20*/  MOV R13, RZ ;  /* 0x000000ff000d7202 */ /* 0x000fe20000000f00 */
[----:B------:R-:W-:-:S02]  /*af30*/  IMAD.U32 R10, RZ, RZ, UR4 ;  /* 0x00000004ff0a7e24 */ /* 0x000fc4000f8e00ff */
[----:B------:R-:W-:Y:S02]  /*af40*/  IMAD.U32 R11, RZ, RZ, UR5 ;  /* 0x00000005ff0b7e24 */ /* 0x000fe4000f8e00ff */
[----:B------:R-:W-:Y:S02]  /*af50*/  IMAD.MOV.U32 R8, RZ, RZ, 0x70 ;  /* 0x00000070ff087424 */ /* 0x000fe400078e00ff */
[----:B------:R-:W-:-:S07]  /*af60*/  IMAD.MOV.U32 R12, RZ, RZ, 0x1 ;  /* 0x00000001ff0c7424 */ /* 0x000fce00078e00ff */
[----:B------:R-:W-:-:S07]  /*af70*/  LEPC R20, `(.L_x_2448) ;  /* 0x000000001014794e */ /* 0x000fce0000000000 */
[----:B0----5:R-:W-:Y:S05]  /*af80*/  CALL.ABS.NOINC R2 ;  /* 0x0000000002007343 */ /* 0x021fea0003c00000 */
.L_x_2448:
        /* <DEDUP_REMOVED lines=19> */
[----:B-1---5:R-:W-:Y:S05]  /*b0c0*/  CALL.ABS.NOINC R2 ;  /* 0x0000000002007343 */ /* 0x022fea0003c00000 */
.L_x_2450:
        /* <DEDUP_REMOVED lines=8> */
[----:B------:R-:W-:Y:S01]  /*b150*/  MOV R13, RZ ;  /* 0x000000ff000d7202 */ /* 0x000fe20000000f00 */
[----:B------:R-:W-:Y:S02]  /*b160*/  IMAD.U32 R10, RZ, RZ, UR4 ;  /* 0x00000004ff0a7e24 */ /* 0x000fe4000f8e00ff */
[----:B------:R-:W-:-:S02]  /*b170*/  IMAD.U32 R11, RZ, RZ, UR5 ;  /* 0x00000005ff0b7e24 */ /* 0x000fc4000f8e00ff */
[----:B------:R-:W-:Y:S02]  /*b180*/  IMAD.MOV.U32 R8, RZ, RZ, 0x70 ;  /* 0x00000070ff087424 */ /* 0x000fe400078e00ff */
[----:B0-----:R-:W-:-:S07]  /*b190*/  IMAD.MOV.U32 R12, RZ, RZ, 0x1 ;  /* 0x00000001ff0c7424 */ /* 0x001fce00078e00ff */
[----:B------:R-:W-:-:S07]  /*b1a0*/  LEPC R20, `(.L_x_2449) ;  /* 0x000000001014794e */ /* 0x000fce0000000000 */
[----:B-1----:R-:W-:Y:S05]  /*b1b0*/  CALL.ABS.NOINC R2 ;  /* 0x0000000002007343 */ /* 0x002fea0003c00000 */
.L_x_2449:
        /* <DEDUP_REMOVED lines=18> */
[C---:B------:R-:W-:Y:S02]  /*b2e0*/  ISETP.GE.AND P0, PT, R8.reuse, UR41, PT ;  /* 0x0000002908007c0c */ /* 0x040fe4000bf06270 */
[----:B-----5:R-:W-:Y:S01]  /*b2f0*/  IADD3 R8, R8, R31, RZ ;  /* 0x0000001f08087210 */ /* 0x020fe20007ffe0ff */
[----:B0-----:R-:W0:Y:S01]  /*b300*/  @P1 LDC R3, c[0x0][0x434] ;  /* 0x00010d00ff031b82 */ /* 0x001e220000000800 */
[----:B------:R-:W-:-:S03]  /*b310*/  @P1 LOP3.LUT R23, R23, 0x8, RZ, 0xfc, !PT ;  /* 0x0000000817171812 */ /* 0x000fc600078efcff */
[----:B------:R-:W-:-:S04]  /*b320*/  IMAD.MOV.U32 R9, RZ, RZ, R8 ;  /* 0x000000ffff097224 */ /* 0x000fc800078e0008 */
        /* <DEDUP_REMOVED lines=27> */
.L_x_2493:
[----:B------:R-:W-:Y:S01]  /*b4e0*/  ULOP3.LUT UR4, UR36, 0x2, URZ, 0xfc, !UPT ;  /* 0x0000000224047892 */ /* 0x000fe2000f8efc3f */
[----:B------:R-:W-:Y:S01]  /*b4f0*/  IMAD.U32 R24, RZ, RZ, UR40 ;  /* 0x00000028ff187e24 */ /* 0x000fe2000f8e00ff */
[----:B------:R-:W-:Y:S01]  /*b500*/  LOP3.LUT R23, R23, 0xfffffffb, RZ, 0xc0, !PT ;  /* 0xfffffffb17177812 */ /* 0x000fe200078ec0ff */
[----:B------:R-:W-:-:S03]  /*b510*/  IMAD.MOV R4, RZ, RZ, -R9 ;  /* 0x000000ffff047224 */ /* 0x000fc600078e0a09 */
[----:B------:R-:W-:Y:S01]  /*b520*/  MOV R18, UR4 ;  /* 0x0000000400127c02 */ /* 0x000fe20008000f00 */
[----:B------:R-:W-:Y:S01]  /*b530*/  IMAD R4, R29, R4, R8 ;  /* 0x000000041d047224 */ /* 0x000fe200078e0208 */
[----:B------:R-:W-:Y:S02]  /*b540*/  SHF.R.S32.HI R24, RZ, 0x1f, R24 ;  /* 0x0000001fff187819 */ /* 0x000fe40000011418 */
[----:B------:R-:W-:-:S13]  /*b550*/  ISETP.NE.AND P0, PT, R18, 0x3, PT ;  /* 0x000000031200780c */ /* 0x000fda0003f05270 */
[----:B------:R-:W-:Y:S01]  /*b560*/  @P0 LOP3.LUT R23, R23, 0x4, RZ, 0xfc, !PT ;  /* 0x0000000417170812 */ /* 0x000fe200078efcff */
[----:B------:R-:W-:Y:S06]  /*b570*/  @!P0 BRA `(.L_x_2452) ;  /* 0x0000000000048947 */ /* 0x000fec0003800000 */
[----:B------:R-:W-:Y:S01]  /*b580*/  BPT.TRAP 0x1 ;  /* 0x000000040000795c */ /* 0x000fe20000300000 */
.L_x_2452:
        /* <DEDUP_REMOVED lines=16> */
[----:B------:R-:W-:Y:S01]  /*b690*/  IMAD.IADD R3, R3, 0x1, R11 ;  /* 0x0000000103037824 */ /* 0x000fe200078e020b */
[----:B------:R-:W-:Y:S01]  /*b6a0*/  MOV R11, UR4 ;  /* 0x00000004000b7c02 */ /* 0x000fe20008000f00 */
[----:B------:R-:W-:-:S03]  /*b6b0*/  UIMAD UR4, UR6, UR4, URZ ;  /* 0x00000004060472a4 */ /* 0x000fc6000f8e023f */
[----:B------:R-:W-:Y:S01]  /*b6c0*/  ULDC.64 UR6, c[0x0][0x318] ;  /* 0x0000c60000067ab9 */ /* 0x000fe20000000a00 */
[----:B------:R-:W-:Y:S02]  /*b6d0*/  UIMAD UR4, UR40, UR5, UR4 ;  /* 0x00000005280472a4 */ /* 0x000fe4000f8e0204 */
[----:B------:R-:W-:-:S04]  /*b6e0*/  IMAD.WIDE.U32 R2, R11, UR40, R2 ;  /* 0x000000280b027c25 */ /* 0x000fc8000f8e0002 */
[----:B------:R-:W-:Y:S01]  /*b6f0*/  VIADD R3, R3, UR4 ;  /* 0x0000000403037c36 */ /* 0x000fe20008000000 */
[----:B------:R-:W-:-:S04]  /*b700*/  LEA R16, P1, R2, UR6, 0x1 ;  /* 0x0000000602107c11 */ /* 0x000fc8000f8208ff */
[----:B------:R-:W-:Y:S01]  /*b710*/  LEA.HI.X R2, R2, UR7, R3, 0x1, P1 ;  /* 0x0000000702027c11 */ /* 0x000fe200088f0c03 */
[----:B0-----:R-:W-:Y:S08]  /*b720*/  @!P0 BRA `(.L_x_2453) ;  /* 0x0000002c00c48947 */ /* 0x001ff00003800000 */
.L_x_2494:
        /* <DEDUP_REMOVED lines=23> */
[----:B------:R-:W-:Y:S01]  /*b8a0*/  ULDC.64 UR6, c[0x0][0x2e8] ;  /* 0x0000ba0000067ab9 */ /* 0x000fe20000000a00 */
[----:B------:R-:W-:-:S02]  /*b8b0*/  IADD3 R6, -R28, R3, RZ ;  /* 0x000000031c067210 */ /* 0x000fc40007ffe1ff */
        /* <DEDUP_REMOVED lines=28> */
[----:B------:R-:W2:Y:S01]  /*ba80*/  SHFL.IDX PT, R10, R3, 0x4, 0x181f ;  /* 0x00981f00030a7f89 */ /* 0x000ea200000e0000 */
[----:B---3--:R-:W-:Y:S01]  /*ba90*/  IMAD.MOV.U32 R4, RZ, RZ, R37 ;  /* 0x000000ffff047224 */ /* 0x008fe200078e0025 */
[----:B------:R-:W-:Y:S02]  /*baa0*/  @P1 LEA R37, R19, UR47, 0x1 ;  /* 0x0000002f13251c11 */ /* 0x000fe4000f8e08ff */
[----:B------:R-:W-:Y:S01]  /*bab0*/  @P0 LDGSTS.E.BYPASS.LTC128B.128 [R36+0x18c00], desc[UR44][R20.64], !P3 ;  /* 0x18c0000014240fae */ /* 0x000fe2000d901d6c */
[----:B------:R-:W-:-:S03]  /*bac0*/  @P1 IMAD.WIDE.U32 R8, R26, 0x2, R4 ;  /* 0x000000021a081825 */ /* 0x000fc600078e0004 */
[----:B------:R3:W-:Y:S01]  /*bad0*/  @P0 LDGSTS.E.BYPASS.LTC128B.128 [R36+0x1cc00], desc[UR44][R20.64+0x80], !P2 ;  /* 0x1cc0008014240fae */ /* 0x0007e2000d101d6c */
[C---:B------:R-:W-:Y:S01]  /*bae0*/  ISETP.GE.AND P0, PT, R6.reuse, 0x31, PT ;  /* 0x000000310600780c */ /* 0x040fe20003f06270 */
[----:B0-----:R-:W-:Y:S02]  /*baf0*/  IMAD.MOV.U32 R4, RZ, RZ, R32 ;  /* 0x000000ffff047224 */ /* 0x001fe400078e0020 */
[----:B------:R-:W-:Y:S01]  /*bb00*/  IMAD.MOV.U32 R5, RZ, RZ, R7 ;  /* 0x000000ffff057224 */ /* 0x000fe200078e0007 */
[----:B------:R-:W-:Y:S04]  /*bb10*/  @P1 LDGSTS.E.BYPASS.LTC128B.128 [R37+0x19400], desc[UR44][R8.64], !P3 ;  /* 0x1940000008251fae */ /* 0x000fe8000d901d6c */
[----:B------:R0:W-:Y:S01]  /*bb20*/  @P1 LDGSTS.E.BYPASS.LTC128B.128 [R37+0x1d400], desc[UR44][R8.64+0x80], !P2 ;  /* 0x1d40008008251fae */ /* 0x0001e2000d101d6c */
[----:B------:R-:W-:-:S03]  /*bb30*/  ISETP.GE.AND P1, PT, R6, 0x51, PT ;  /* 0x000000510600780c */ /* 0x000fc60003f26270 */
[----:B------:R-:W4:Y:S01]  /*bb40*/  SHFL.IDX PT, R32, R3, 0x5, 0x181f ;  /* 0x00b81f0003207f89 */ /* 0x000f2200000e0000 */
[----:B------:R-:W-:Y:S01]  /*bb50*/  @P0 IMAD.WIDE.U32 R4, R26, 0x2, R4 ;  /* 0x000000021a040825 */ /* 0x000fe200078e0004 */
[----:B------:R-:W-:Y:S02]  /*bb60*/  @P0 LEA R7, R19, UR47, 0x1 ;  /* 0x0000002f13070c11 */ /* 0x000fe4000f8e08ff */
[----:B---3--:R-:W-:Y:S04]  /*bb70*/  SHFL.IDX PT, R36, R0, 0x6, 0x181f ;  /* 0x00d81f0000247f89 */ /* 0x008fe800000e0000 */
[----:B------:R-:W-:Y:S04]  /*bb80*/  @P0 LDGSTS.E.BYPASS.LTC128B.128 [R7+0x19c00], desc[UR44][R4.64], !P3 ;  /* 0x19c0000004070fae */ /* 0x000fe8000d901d6c */
[----:B------:R3:W-:Y:S01]  /*bb90*/  @P0 LDGSTS.E.BYPASS.LTC128B.128 [R7+0x1dc00], desc[UR44][R4.64+0x80], !P2 ;  /* 0x1dc0008004070fae */ /* 0x0007e2000d101d6c */
[----:B------:R-:W-:-:S03]  /*bba0*/  ISETP.GE.AND P0, PT, R6, 0x41, PT ;  /* 0x000000410600780c */ /* 0x000fc60003f06270 */
[----:B0-----:R-:W0:Y:S04]  /*bbb0*/  SHFL.IDX PT, R37, R0, 0x5, 0x181f ;  /* 0x00b81f0000257f89 */ /* 0x001e2800000e0000 */
[----:B---3--:R-:W3:Y:S01]  /*bbc0*/  SHFL.IDX PT, R7, R3, 0x6, 0x181f ;  /* 0x00d81f0003077f89 */ /* 0x008ee200000e0000 */
[----:B-1----:R-:W-:Y:S02]  /*bbd0*/  IMAD.MOV.U32 R4, RZ, RZ, R14 ;  /* 0x000000ffff047224 */ /* 0x002fe400078e000e */
[----:B--2---:R-:W-:-:S03]  /*bbe0*/  IMAD.MOV.U32 R5, RZ, RZ, R10 ;  /* 0x000000ffff057224 */ /* 0x004fc600078e000a */
[----:B------:R-:W-:Y:S01]  /*bbf0*/  @P0 LEA R10, R19, UR47, 0x1 ;  /* 0x0000002f130a0c11 */ /* 0x000fe2000f8e08ff */
[----:B------:R-:W1:Y:S01]  /*bc00*/  SHFL.IDX PT, R3, R3, 0x7, 0x181f ;  /* 0x00f81f0003037f89 */ /* 0x000e6200000e0000 */
[----:B------:R-:W-:Y:S01]  /*bc10*/  @P0 IMAD.WIDE.U32 R20, R26, 0x2, R4 ;  /* 0x000000021a140825 */ /* 0x000fe200078e0004 */
[----:B----4-:R-:W-:Y:S02]  /*bc20*/  MOV R5, R32 ;  /* 0x0000002000057202 */ /* 0x010fe40000000f00 */
[----:B------:R2:W4:Y:S04]  /*bc30*/  SHFL.IDX PT, R14, R0, 0x7, 0x181f ;  /* 0x00f81f00000e7f89 */ /* 0x00052800000e0000 */
[----:B------:R2:W-:Y:S01]  /*bc40*/  @P0 LDGSTS.E.BYPASS.LTC128B.128 [R10+0x1a400], desc[UR44][R20.64], !P3 ;  /* 0x1a400000140a0fae */ /* 0x0005e2000d901d6c */
[----:B0-----:R-:W-:-:S03]  /*bc50*/  IMAD.MOV.U32 R4, RZ, RZ, R37 ;  /* 0x000000ffff047224 */ /* 0x001fc600078e0025 */
[----:B------:R2:W-:Y:S01]  /*bc60*/  @P0 LDGSTS.E.BYPASS.LTC128B.128 [R10+0x1e400], desc[UR44][R20.64+0x80], !P2 ;  /* 0x1e400080140a0fae */ /* 0x0005e2000d101d6c */
[----:B------:R-:W-:Y:S01]  /*bc70*/  ISETP.GE.AND P0, PT, R6, 0x61, PT ;  /* 0x000000610600780c */ /* 0x000fe20003f06270 */
[----:B------:R-:W-:Y:S01]  /*bc80*/  @P1 IMAD.WIDE.U32 R8, R26, 0x2, R4 ;  /* 0x000000021a081825 */ /* 0x000fe200078e0004 */
[----:B------:R-:W-:-:S03]  /*bc90*/  @P1 LEA R37, R19, UR47, 0x1 ;  /* 0x0000002f13251c11 */ /* 0x000fc6000f8e08ff */
[----:B------:R-:W-:Y:S02]  /*bca0*/  IMAD.MOV.U32 R4, RZ, RZ, R36 ;  /* 0x000000ffff047224 */ /* 0x000fe400078e0024 */
[----:B---3--:R-:W-:Y:S01]  /*bcb0*/  IMAD.MOV.U32 R5, RZ, RZ, R7 ;  /* 0x000000ffff057224 */ /* 0x008fe200078e0007 */
[----:B------:R2:W-:Y:S05]  /*bcc0*/  @P1 LDGSTS.E.BYPASS.LTC128B.128 [R37+0x1ac00], desc[UR44][R8.64], !P3 ;  /* 0x1ac0000008251fae */ /* 0x0005ea000d901d6c */
[----:B------:R-:W-:Y:S01]  /*bcd0*/  @P0 IMAD.WIDE.U32 R4, R26, 0x2, R4 ;  /* 0x000000021a040825 */ /* 0x000fe200078e0004 */
[----:B------:R-:W-:Y:S01]  /*bce0*/  @P0 LEA R7, R19, UR47, 0x1 ;  /* 0x0000002f13070c11 */ /* 0x000fe2000f8e08ff */
[----:B------:R2:W-:Y:S04]  /*bcf0*/  @P1 LDGSTS.E.BYPASS.LTC128B.128 [R37+0x1ec00], desc[UR44][R8.64+0x80], !P2 ;  /* 0x1ec0008008251fae */ /* 0x0005e8000d101d6c */
[----:B------:R2:W-:Y:S04]  /*bd00*/  @P0 LDGSTS.E.BYPASS.LTC128B.128 [R7+0x1b400], desc[UR44][R4.64], !P3 ;  /* 0x1b40000004070fae */ /* 0x0005e8000d901d6c */
[----:B-1--4-:R2:W-:Y:S02]  /*bd10*/  @P0 LDGSTS.E.BYPASS.LTC128B.128 [R7+0x1f400], desc[UR44][R4.64+0x80], !P2 ;  /* 0x1f40008004070fae */ /* 0x0125e4000d101d6c */
.L_x_2512:
        /* <DEDUP_REMOVED lines=17> */
.L_x_2455:
        /* <DEDUP_REMOVED lines=23> */
[----:B------:R-:W-:Y:S02]  /*bfa0*/  IMAD.U32 R7, RZ, RZ, UR7 ;  /* 0x00000007ff077e24 */ /* 0x000fe4000f8e00ff */
[----:B------:R-:W-:-:S02]  /*bfb0*/  IMAD.U32 R10, RZ, RZ, UR8 ;  /* 0x00000008ff0a7e24 */ /* 0x000fc4000f8e00ff */
[----:B------:R-:W-:Y:S02]  /*bfc0*/  IMAD.U32 R11, RZ, RZ, UR9 ;  /* 0x00000009ff0b7e24 */ /* 0x000fe4000f8e00ff */
[----:B------:R-:W-:Y:S02]  /*bfd0*/  IMAD.MOV.U32 R8, RZ, RZ, 0x70 ;  /* 0x00000070ff087424 */ /* 0x000fe400078e00ff */
[----:B------:R-:W-:-:S07]  /*bfe0*/  IMAD.MOV.U32 R13, RZ, RZ, RZ ;  /* 0x000000ffff0d7224 */ /* 0x000fce00078e00ff */
[----:B------:R-:W-:-:S07]  /*bff0*/  LEPC R20, `(.L_x_2456) ;  /* 0x000000001014794e */ /* 0x000fce0000000000 */
[----:B0-----:R-:W-:Y:S05]  /*c000*/  CALL.ABS.NOINC R14 ;  /* 0x000000000e007343 */ /* 0x001fea0003c00000 */
.L_x_2456:
[----:B------:R-:W-:Y:S01]  /*c010*/  UISETP.NE.AND UP0, UPT, UR50, URZ, UPT ;  /* 0x0000003f3200728c */ /* 0x000fe2000bf05270 */
[----:B------:R-:W-:Y:S01]  /*c020*/  IMAD.U32 R4, RZ, RZ, UR38 ;  /* 0x00000026ff047e24 */ /* 0x000fe2000f8e00ff */
[----:B------:R-:W0:Y:S01]  /*c030*/  LDC R0, c[0x0][0x448] ;  /* 0x00011200ff007b82 */ /* 0x000e220000000800 */
[----:B------:R-:W-:Y:S01]  /*c040*/  IADD3 R3, R33, R28, RZ ;  /* 0x0000001c21037210 */ /* 0x000fe20007ffe0ff */
[----:B------:R-:W-:Y:S01]  /*c050*/  IMAD.U32 R7, RZ, RZ, UR48 ;  /* 0x00000030ff077e24 */ /* 0x000fe2000f8e00ff */
[----:B------:R-:W-:Y:S01]  /*c060*/  ULDC.64 UR4, c[0x0][0x2e0] ;  /* 0x0000b80000047ab9 */ /* 0x000fe20000000a00 */
[----:B------:R-:W-:Y:S01]  /*c070*/  PLOP3.LUT P0, PT, PT, PT, UP0, 0x80, 0x0 ;  /* 0x000000000000781c */ /* 0x000fe20003f0f008 */
[----:B------:R-:W-:Y:S01]  /*c080*/  IMAD.MOV.U32 R6, RZ, RZ, R4 ;  /* 0x000000ffff067224 */ /* 0x000fe200078e0004 */
[----:B------:R-:W-:Y:S01]  /*c090*/  PLOP3.LUT P1, PT, PT, PT, UP0, 0x80, 0x0 ;  /* 0x000000000000781c */ /* 0x000fe20003f2f008 */
[----:B------:R-:W-:Y:S01]  /*c0a0*/  IMAD.U32 R4, RZ, RZ, UR49 ;  /* 0x00000031ff047e24 */ /* 0x000fe2000f8e00ff */
[----:B------:R-:W-:Y:S01]  /*c0b0*/  ULDC.64 UR6, c[0x0][0x280] ;  /* 0x0000a00000067ab9 */ /* 0x000fe20000000a00 */
[----:B------:R-:W-:-:S02]  /*c0c0*/  IMAD R32, R32, UR4, RZ ;  /* 0x0000000420207c24 */ /* 0x000fc4000f8e02ff */
[----:B------:R-:W-:Y:S02]  /*c0d0*/  IMAD R3, R4, 0x80, R3 ;  /* 0x0000008004037824 */ /* 0x000fe400078e0203 */
[----:B------:R-:W-:Y:S01]  /*c0e0*/  IMAD.WIDE.U32 R6, R35, UR4, R6 ;  /* 0x0000000423067c25 */ /* 0x000fe2000f8e0006 */
[----:B------:R-:W-:-:S03]  /*c0f0*/  @UP0 ULDC UR4, c[0x0][0x44c] ;  /* 0x0001130000040ab9 */ /* 0x000fc60000000800 */
[----:B------:R-:W-:Y:S01]  /*c100*/  @P0 IMAD.HI.U32 R4, R3, UR4, RZ ;  /* 0x0000000403040c27 */ /* 0x000fe2000f8e00ff */
[----:B------:R-:W-:-:S03]  /*c110*/  @UP0 ULDC UR4, c[0x0][0x450] ;  /* 0x0001140000040ab9 */ /* 0x000fc60000000800 */
[----:B------:R-:W-:Y:S01]  /*c120*/  IMAD.MOV.U32 R9, RZ, RZ, R3 ;  /* 0x000000ffff097224 */ /* 0x000fe200078e0003 */
[----:B------:R-:W-:Y:S01]  /*c130*/  @P1 SHF.R.U32.HI R9, RZ, UR4, R4 ;  /* 0x00000004ff091c19 */ /* 0x000fe20008011604 */
[----:B------:R-:W-:Y:S02]  /*c140*/  IMAD.U32 R5, RZ, RZ, UR39 ;  /* 0x00000027ff057e24 */ /* 0x000fe4000f8e00ff */
[----:B------:R-:W-:Y:S01]  /*c150*/  IMAD R5, R35, UR5, R32 ;  /* 0x0000000523057c24 */ /* 0x000fe2000f8e0220 */
[----:B------:R-:W-:Y:S01]  /*c160*/  ULDC.64 UR4, c[0x0][0x2d0] ;  /* 0x0000b40000047ab9 */ /* 0x000fe20000000a00 */
[----:B------:R-:W-:Y:S02]  /*c170*/  IMAD.MOV R4, RZ, RZ, -R9 ;  /* 0x000000ffff047224 */ /* 0x000fe400078e0a09 */
[----:B------:R-:W-:Y:S02]  /*c180*/  IMAD.IADD R7, R7, 0x1, R5 ;  /* 0x0000000107077824 */ /* 0x000fe400078e0205 */
        /* <DEDUP_REMOVED lines=8> */
[----:B------:R-:W-:Y:S02]  /*c210*/  IADD3 R5, R5, R9, RZ ;  /* 0x0000000905057210 */ /* 0x000fe40007ffe0ff */
        /* <DEDUP_REMOVED lines=11> */
[----:B------:R-:W-:Y:S01]  /*c2d0*/  IMAD.U32 R3, RZ, RZ, UR49 ;  /* 0x00000031ff037e24 */ /* 0x000fe2000f8e00ff */
[----:B------:R-:W-:Y:S02]  /*c2e0*/  ULDC UR4, c[0x0][0x288] ;  /* 0x0000a20000047ab9 */ /* 0x000fe40000000800 */
[----:B------:R-:W0:Y:S01]  /*c2f0*/  SHFL.IDX PT, R4, R6, RZ, 0x181f ;  /* 0x00181fff06047589 */ /* 0x000e2200000e0000 */
[----:B------:R-:W-:Y:S02]  /*c300*/  IMAD R0, R0, UR4, RZ ;  /* 0x0000000400007c24 */ /* 0x000fe4000f8e02ff */
[----:B------:R-:W-:Y:S01]  /*c310*/  IMAD R3, R3, 0x80, R28 ;  /* 0x0000008003037824 */ /* 0x000fe200078e021c */
[----:B------:R-:W-:Y:S03]  /*c320*/  SHFL.IDX PT, R8, R7, 0x1, 0x181f ;  /* 0x00381f0007087f89 */ /* 0x000fe600000e0000 */
[C---:B------:R-:W-:Y:S01]  /*c330*/  VIADD R9, R3.reuse, 0x10 ;  /* 0x0000001003097836 */ /* 0x040fe20000000000 */
[C---:B------:R-:W-:Y:S01]  /*c340*/  ISETP.GE.AND P2, PT, R3.reuse, R0, PT ;  /* 0x000000000300720c */ /* 0x040fe20003f46270 */
[----:B------:R-:W1:Y:S01]  /*c350*/  SHFL.IDX PT, R14, R6, 0x1, 0x181f ;  /* 0x00381f00060e7f89 */ /* 0x000e6200000e0000 */
[----:B------:R-:W-:-:S03]  /*c360*/  VIADD R11, R3, 0x20 ;  /* 0x00000020030b7836 */ /* 0x000fc60000000000 */
[----:B------:R-:W-:Y:S08]  /*c370*/  SHFL.IDX PT, R10, R7, 0x3, 0x181f ;  /* 0x00781f00070a7f89 */ /* 0x000ff000000e0000 */
[----:B------:R-:W-:Y:S01]  /*c380*/  @!P2 LEA R21, R19, UR47, 0x1 ;  /* 0x0000002f1315ac11 */ /* 0x000fe2000f8e08ff */
[----:B0-----:R-:W-:-:S05]  /*c390*/  @!P2 IMAD.WIDE.U32 R4, R26, 0x2, R4 ;  /* 0x000000021a04a825 */ /* 0x001fca00078e0004 */
[----:B------:R-:W-:Y:S04]  /*c3a0*/  @!P2 LDGSTS.E.BYPASS.LTC128B.128 [R21+0x10400], desc[UR44][R4.64], !P0 ;  /* 0x104000000415afae */ /* 0x000fe8000c101d6c */
[----:B------:R1:W-:Y:S01]  /*c3b0*/  @!P2 LDGSTS.E.BYPASS.LTC128B.128 [R21+0x14400], desc[UR44][R4.64+0x80], !P1 ;  /* 0x144000800415afae */ /* 0x0003e2000c901d6c */
[----:B------:R-:W-:Y:S01]  /*c3c0*/  ISETP.GE.AND P2, PT, R9, R0, PT ;  /* 0x000000000900720c */ /* 0x000fe20003f46270 */
[----:B-1----:R-:W-:Y:S01]  /*c3d0*/  IMAD.MOV.U32 R4, RZ, RZ, R14 ;  /* 0x000000ffff047224 */ /* 0x002fe200078e000e */
[----:B------:R-:W-:Y:S01]  /*c3e0*/  MOV R5, R8 ;  /* 0x0000000800057202 */ /* 0x000fe20000000f00 */
[----:B------:R-:W-:Y:S10]  /*c3f0*/  SHFL.IDX PT, R14, R6, 0x3, 0x181f ;  /* 0x00781f00060e7f89 */ /* 0x000ff400000e0000 */
[----:B------:R-:W-:Y:S01]  /*c400*/  @!P2 LEA R35, R19, UR47, 0x1 ;  /* 0x0000002f1323ac11 */ /* 0x000fe2000f8e08ff */
[----:B------:R-:W-:-:S02]  /*c410*/  @!P2 IMAD.WIDE.U32 R8, R26, 0x2, R4 ;  /* 0x000000021a08a825 */ /* 0x000fc400078e0004 */
        /* <DEDUP_REMOVED lines=24> */
[----:B-1----:R-:W-:-:S09]  /*c5a0*/  IADD3 R9, R3, 0x50, RZ ;  /* 0x0000005003097810 */ /* 0x002fd20007ffe0ff */
        /* <DEDUP_REMOVED lines=20> */
.L_x_2529:
[----:B------:R-:W-:Y:S01]  /*c6f0*/  VIADD R3, R3, 0x70 ;  /* 0x0000007003037836 */ /* 0x000fe20000000000 */
[----:B------:R-:W-:Y:S01]  /*c700*/  BSSY B0, `(.L_x_2458) ;  /* 0x000000e000007945 */ /* 0x000fe20003800000 */
[----:B-12---:R-:W-:Y:S01]  /*c710*/  MOV R4, R14 ;  /* 0x0000000e00047202 */ /* 0x006fe20000000f00 */
[----:B------:R-:W-:Y:S02]  /*c720*/  IMAD.MOV.U32 R5, RZ, RZ, R10 ;  /* 0x000000ffff057224 */ /* 0x000fe400078e000a */
        /* <DEDUP_REMOVED lines=11> */
.L_x_2459:
[----:B------:R-:W-:Y:S05]  /*c7e0*/  BSYNC B0 ;  /* 0x0000000000007941 */ /* 0x000fea0003800000 */
.L_x_2458:
        /* <DEDUP_REMOVED lines=9> */
.L_x_2530:
[----:B------:R-:W-:Y:S02]  /*c880*/  IMAD.MOV.U32 R8, RZ, RZ, 0x1 ;  /* 0x00000001ff087424 */ /* 0x000fe400078e00ff */
[----:B------:R-:W-:Y:S01]  /*c890*/  IMAD.MOV.U32 R10, RZ, RZ, RZ ;  /* 0x000000ffff0a7224 */ /* 0x000fe200078e00ff */
[----:B------:R-:W-:Y:S06]  /*c8a0*/  @!P1 BRA `(.L_x_2461) ;  /* 0x00000010002c9947 */ /* 0x000fec0003800000 */
[----:B------:R-:W-:Y:S01]  /*c8b0*/  UIADD3 UR4, UR43, 0x1, URZ ;  /* 0x000000012b047890 */ /* 0x000fe2000fffe03f */
[----:B0-----:R-:W-:Y:S01]  /*c8c0*/  LOP3.LUT R0, RZ, UR42, RZ, 0x33, !PT ;  /* 0x0000002aff007c12 */ /* 0x001fe2000f8e33ff */
[----:B------:R-:W-:Y:S01]  /*c8d0*/  ULOP3.LUT UR5, URZ, UR46, URZ, 0x33, !UPT ;  /* 0x0000002e3f057292 */ /* 0x000fe2000f8e333f */
[----:B------:R-:W-:Y:S01]  /*c8e0*/  IADD3 R31, R33, R31, R28 ;  /* 0x0000001f211f7210 */ /* 0x000fe20007ffe01c */
[----:B------:R-:W-:Y:S01]  /*c8f0*/  UIMAD UR4, UR4, UR37, URZ ;  /* 0x00000025040472a4 */ /* 0x000fe2000f8e023f */
[----:B------:R-:W-:Y:S01]  /*c900*/  BSSY B0, `(.L_x_2461) ;  /* 0x0000105000007945 */ /* 0x000fe20003800000 */
[----:B------:R-:W-:Y:S01]  /*c910*/  MOV R9, 0x1 ;  /* 0x0000000100097802 */ /* 0x000fe20000000f00 */
[----:B------:R-:W-:Y:S02]  /*c920*/  IMAD.MOV.U32 R20, RZ, RZ, RZ ;  /* 0x000000ffff147224 */ /* 0x000fe400078e00ff */
[----:B------:R-:W-:Y:S01]  /*c930*/  VIADD R31, R31, 0xfffffe80 ;  /* 0xfffffe801f1f7836 */ /* 0x000fe20000000000 */
[----:B------:R-:W-:Y:S01]  /*c940*/  LOP3.LUT R3, RZ, UR4, RZ, 0x33, !PT ;  /* 0x00000004ff037c12 */ /* 0x000fe2000f8e33ff */
[----:B------:R-:W-:-:S02]  /*c950*/  ULDC UR4, c[0x0][0x2f4] ;  /* 0x0000bd0000047ab9 */ /* 0x000fc40000000800 */
[----:B------:R-:W-:Y:S02]  /*c960*/  ISETP.GE.AND P2, PT, R26, UR4, PT ;  /* 0x000000041a007c0c */ /* 0x000fe4000bf46270 */
[----:B------:R-:W-:Y:S02]  /*c970*/  VIMNMX3 R0, R0, UR5, R3, !PT ;  /* 0x0000000500007c0f */ /* 0x000fe4000f800103 */
[----:B------:R-:W-:Y:S02]  /*c980*/  IADD3 R3, -R28, UR41, RZ ;  /* 0x000000291c037c10 */ /* 0x000fe4000fffe1ff */
[----:B------:R-:W-:Y:S01]  /*c990*/  ISETP.GE.AND P1, PT, R25, UR4, PT ;  /* 0x0000000419007c0c */ /* 0x000fe2000bf26270 */
[C---:B------:R-:W-:Y:S01]  /*c9a0*/  IMAD R21, R0.reuse, -0x80, R31 ;  /* 0xffffff8000157824 */ /* 0x040fe200078e021f */
[C---:B------:R-:W-:Y:S01]  /*c9b0*/  IADD3 R22, -R0.reuse, -0x2, RZ ;  /* 0xfffffffe00167810 */ /* 0x040fe20007ffe1ff */
[----:B------:R-:W-:-:S04]  /*c9c0*/  IMAD R3, R0, 0x80, R3 ;  /* 0x0000008000037824 */ /* 0x000fc800078e0203 */
[----:B------:R-:W-:-:S07]  /*c9d0*/  VIADD R31, R3, 0x100 ;  /* 0x00000100031f7836 */ /* 0x000fce0000000000 */
.L_x_2474:
        /* <DEDUP_REMOVED lines=26> */
.L_x_2462:
[----:B------:R-:W-:Y:S01]  /*cb80*/  LEA R34, R10, UR47, 0x3 ;  /* 0x0000002f0a227c11 */ /* 0x000fe2000f8e18ff */
[----:B------:R-:W-:Y:S01]  /*cb90*/  BSSY B1, `(.L_x_2463) ;  /* 0x0000004000017945 */ /* 0x000fe20003800000 */
[----:B------:R-:W-:-:S04]  /*cba0*/  SHF.L.U32 R3, R8, 0x1f, RZ ;  /* 0x0000001f08037819 */ /* 0x000fc800000006ff */
[----:B------:R-:W0:Y:S02]  /*cbb0*/  SYNCS.PHASECHK.TRANS64.TRYWAIT P0, [R34+URZ+0x28840], R3 ;  /* 0x02884003220075a7 */ /* 0x000e24000800017f */
[----:B0-----:R-:W-:Y:S05]  /*cbc0*/  @!P0 BRA `(.L_x_2464) ;  /* 0x0000002c00c88947 */ /* 0x001fea0003800000 */
.L_x_2531:
[----:B------:R-:W-:Y:S05]  /*cbd0*/  BSYNC B1 ;  /* 0x0000000000017941 */ /* 0x000fea0003800000 */
.L_x_2463:
        /* <DEDUP_REMOVED lines=26> */
[----:B------:R-:W-:Y:S02]  /*cd80*/  LEA.HI.X R5, R4, UR7, R5, 0x1, P0 ;  /* 0x0000000704057c11 */ /* 0x000fe400080f0c05 */
[----:B------:R-:W-:Y:S01]  /*cd90*/  LEA R4, R10, R19, 0xe ;  /* 0x000000130a047211 */ /* 0x000fe200078e70ff */
        /* <DEDUP_REMOVED lines=47> */
.L_x_2549:
        /* <DEDUP_REMOVED lines=9> */
.L_x_2466:
        /* <DEDUP_REMOVED lines=10> */
.L_x_2467:
[----:B------:R2:W-:Y:S01]  /*d1c0*/  SYNCS.ARRIVE.TRANS64.A1T0 RZ, [R34+URZ+0x28830], RZ ;  /* 0x028830ff22ff79a7 */ /* 0x0005e2000810003f */
[----:B------:R-:W-:Y:S05]  /*d1d0*/  @!P4 BRA `(.L_x_2468) ;  /* 0x000000000004c947 */ /* 0x000fea0003800000 */
[----:B------:R-:W-:Y:S01]  /*d1e0*/  BPT.TRAP 0x1 ;  /* 0x000000040000795c */ /* 0x000fe20000300000 */
.L_x_2468:
[----:B------:R-:W-:Y:S01]  /*d1f0*/  SHF.L.U32 R5, R9, 0x1f, RZ ;  /* 0x0000001f09057819 */ /* 0x000fe200000006ff */
[----:B------:R-:W-:Y:S01]  /*d200*/  BSSY B1, `(.L_x_2469) ;  /* 0x0000004000017945 */ /* 0x000fe20003800000 */
[----:B------:R-:W-:-:S04]  /*d210*/  LEA R0, R20, UR47, 0x3 ;  /* 0x0000002f14007c11 */ /* 0x000fc8000f8e18ff */
[----:B------:R-:W3:Y:S02]  /*d220*/  SYNCS.PHASECHK.TRANS64.TRYWAIT P0, [R0+URZ+0x28860], R5 ;  /* 0x02886005000075a7 */ /* 0x000ee4000800017f */
[----:B---3--:R-:W-:Y:S05]  /*d230*/  @!P0 BRA `(.L_x_2470) ;  /* 0x00000030009c8947 */ /* 0x008fea0003800000 */
.L_x_2550:
[----:B------:R-:W-:Y:S05]  /*d240*/  BSYNC B1 ;  /* 0x0000000000017941 */ /* 0x000fea0003800000 */
.L_x_2469:
        /* <DEDUP_REMOVED lines=15> */
[----:B------:R-:W1:Y:S01]  /*d340*/  SHFL.IDX PT, R14, R16, 0x2, 0x181f ;  /* 0x00581f00100e7f89 */ /* 0x000e6200000e0000 */
[----:B------:R-:W-:Y:S02]  /*d350*/  IADD3.X R13, RZ, R6, RZ, P0, !PT ;  /* 0x00000006ff0d7210 */ /* 0x000fe400007fe4ff */
        /* <DEDUP_REMOVED lines=45> */
.L_x_2568:
        /* <DEDUP_REMOVED lines=21> */
.L_x_2472:
        /* <DEDUP_REMOVED lines=10> */
.L_x_2473:
[----:B------:R-:W-:Y:S01]  /*d820*/  R2UR UR4, R24 ;  /* 0x00000000180472ca */ /* 0x000fe200000e0000 */
[----:B------:R-:W-:Y:S01]  /*d830*/  ULDC.64 UR6, c[0x0][0x330] ;  /* 0x0000cc0000067ab9 */ /* 0x000fe20000000a00 */
[----:B------:R-:W-:Y:S01]  /*d840*/  IMAD.MOV.U32 R5, RZ, RZ, R33 ;  /* 0x000000ffff057224 */ /* 0x000fe200078e0021 */
[----:B------:R-:W-:Y:S01]  /*d850*/  IADD3 R22, R22, -0x1, RZ ;  /* 0xffffffff16167810 */ /* 0x000fe20007ffe0ff */
[----:B0-----:R-:W-:Y:S01]  /*d860*/  IMAD.U32 R3, RZ, RZ, UR6 ;  /* 0x00000006ff037e24 */ /* 0x001fe2000f8e00ff */
[----:B------:R0:W-:Y:S01]  /*d870*/  SYNCS.ARRIVE.TRANS64.A1T0 RZ, [R0+URZ+0x28850], RZ ;  /* 0x028850ff00ff79a7 */ /* 0x0001e2000810003f */
[----:B------:R-:W-:Y:S02]  /*d880*/  VIADD R31, R31, 0x80 ;  /* 0x000000801f1f7836 */ /* 0x000fe40000000000 */
[----:B------:R-:W-:-:S04]  /*d890*/  IMAD.WIDE.U32 R4, R3, UR40, R4 ;  /* 0x0000002803047c25 */ /* 0x000fc8000f8e0004 */
[----:B------:R-:W-:Y:S01]  /*d8a0*/  VIADD R21, R21, 0xffffff80 ;  /* 0xffffff8015157836 */ /* 0x000fe20000000000 */
        /* <DEDUP_REMOVED lines=11> */
.L_x_2461:
[----:B------:R-:W-:-:S13]  /*d960*/  ISETP.NE.AND P0, PT, R18, 0x3, PT ;  /* 0x000000031200780c */ /* 0x000fda0003f05270 */
[----:B------:R-:W-:Y:S05]  /*d970*/  @!P0 BRA `(.L_x_2475) ;  /* 0x0000000000048947 */ /* 0x000fea0003800000 */
[----:B------:R-:W-:Y:S01]  /*d980*/  BPT.TRAP 0x1 ;  /* 0x000000040000795c */ /* 0x000fe20000300000 */
.L_x_2475:
        /* <DEDUP_REMOVED lines=9> */
.L_x_2569:
[----:B------:R-:W-:Y:S05]  /*da20*/  BSYNC B0 ;  /* 0x0000000000007941 */ /* 0x000fea0003800000 */
.L_x_2476:
        /* <DEDUP_REMOVED lines=31> */
[----:B------:R-:W5:Y:S01]  /*dc20*/  SHFL.IDX PT, R19, R2, 0x5, 0x181f ;  /* 0x00b81f0002137f89 */ /* 0x000f6200000e0000 */
[----:B0-----:R-:W-:-:S03]  /*dc30*/  MOV R12, R24 ;  /* 0x00000018000c7202 */ /* 0x001fc60000000f00 */
[----:B------:R-:W0:Y:S01]  /*dc40*/  SHFL.IDX PT, R14, R16, 0x5, 0x181f ;  /* 0x00b81f00100e7f89 */ /* 0x000e2200000e0000 */
[----:B-1----:R-:W-:Y:S01]  /*dc50*/  IMAD.MOV.U32 R13, RZ, RZ, R9 ;  /* 0x000000ffff0d7224 */ /* 0x002fe200078e0009 */
[----:B------:R-:W-:Y:S02]  /*dc60*/  MOV R9, RZ ;  /* 0x000000ff00097202 */ /* 0x000fe40000000f00 */
        /* <DEDUP_REMOVED lines=32> */
.L_x_2587:
        /* <DEDUP_REMOVED lines=12> */
.L_x_2479:
        /* <DEDUP_REMOVED lines=10> */
.L_x_2480:
[----:B------:R1:W-:Y:S02]  /*dfd0*/  SYNCS.ARRIVE.TRANS64.A1T0 RZ, [R0+URZ+0x28850], RZ ;  /* 0x028850ff00ff79a7 */ /* 0x0003e4000810003f */
[----:B-1----:R-:W-:-:S05]  /*dfe0*/  VIADD R0, R10, 0x1 ;  /* 0x000000010a007836 */ /* 0x002fca0000000000 */
[----:B------:R-:W-:-:S04]  /*dff0*/  ISETP.NE.AND P0, PT, R0, 0x2, PT ;  /* 0x000000020000780c */ /* 0x000fc80003f05270 */
[----:B0-----:R-:W-:Y:S02]  /*e000*/  SEL R3, RZ, 0x1, P0 ;  /* 0x00000001ff037807 */ /* 0x001fe40000000000 */
[----:B------:R-:W-:Y:S02]  /*e010*/  SEL R0, R0, RZ, P0 ;  /* 0x000000ff00007207 */ /* 0x000fe40000000000 */
[----:B------:R-:W-:-:S07]  /*e020*/  LOP3.LUT R8, R8, R3, RZ, 0x3c, !PT ;  /* 0x0000000308087212 */ /* 0x000fce00078e3cff */
.L_x_2446:
[----:B------:R-:W0:Y:S01]  /*e030*/  S2R R3, SR_CgaCtaId ;  /* 0x0000000000037919 */ /* 0x000e220000008800 */
[----:B------:R-:W-:Y:S02]  /*e040*/  MOV R2, 0x400 ;  /* 0x0000040000027802 */ /* 0x000fe40000000f00 */
[----:B------:R-:W-:Y:S02]  /*e050*/  SHF.L.U32 R9, R9, 0x1f, RZ ;  /* 0x0000001f09097819 */ /* 0x000fe400000006ff */
[----:B0-----:R-:W-:-:S04]  /*e060*/  LEA R7, R3, R2, 0x18 ;  /* 0x0000000203077211 */ /* 0x001fc800078ec0ff */
[----:B------:R-:W0:Y:S02]  /*e070*/  SYNCS.PHASECHK.TRANS64.TRYWAIT P0, [R7+URZ+0x28820], R9 ;  /* 0x02882009070075a7 */ /* 0x000e24000800017f */
[----:B0-----:R-:W-:Y:S05]  /*e080*/  @!P0 BRA `(.L_x_2481) ;  /* 0x00000038007c8947 */ /* 0x001fea0003800000 */
.L_x_2588:
[----:B------:R-:W-:-:S03]  /*e090*/  UMOV UR4, 0xffffffff ;  /* 0xffffffff00047882 */ /* 0x000fc60000000000 */
[----:B------:R-:W-:Y:S05]  /*e0a0*/  BRA.DIV UR4, `(.L_x_2482) ;  /* 0x0000003a04887947 */ /* 0x000fea000b800000 */
[----:B------:R1:W3:Y:S02]  /*e0b0*/  SHFL.IDX PT, R14, R17, RZ, 0x1f ;  /* 0x00001fff110e7589 */ /* 0x0002e400000e0000 */
.L_x_2591:
[----:B---3--:R-:W-:-:S13]  /*e0c0*/  ISETP.NE.AND P0, PT, R14, RZ, PT ;  /* 0x000000ff0e00720c */ /* 0x008fda0003f05270 */
[----:B------:R-:W-:Y:S05]  /*e0d0*/  @P0 BRA `(.L_x_2402) ;  /* 0x0000000000880947 */ /* 0x000fea0003800000 */
[----:B------:R-:W-:-:S03]  /*e0e0*/  UMOV UR4, 0xffffffff ;  /* 0xffffffff00047882 */ /* 0x000fc60000000000 */
[----:B------:R-:W-:Y:S05]  /*e0f0*/  BRA.DIV UR4, `(.L_x_2483) ;  /* 0x0000003a049c7947 */ /* 0x000fea000b800000 */
[----:B------:R-:W-:-:S13]  /*e100*/  ELECT P6, URZ, PT ;  /* 0x00000000003f782f */ /* 0x000fda00038c0000 */
.L_x_2594:
[----:B------:R-:W-:Y:S05]  /*e110*/  @!P6 BRA `(.L_x_2402) ;  /* 0x000000000078e947 */ /* 0x000fea0003800000 */
[----:B------:R-:W-:-:S06]  /*e120*/  ULOP3.LUT UR4, UR36, 0x2, URZ, 0xfc, !UPT ;  /* 0x0000000224047892 */ /* 0x000fcc000f8efc3f */
[----:B------:R-:W-:-:S05]  /*e130*/  IMAD.U32 R2, RZ, RZ, UR4 ;  /* 0x00000004ff027e24 */ /* 0x000fca000f8e00ff */
[----:B------:R-:W-:-:S13]  /*e140*/  ISETP.NE.AND P0, PT, R2, 0x3, PT ;  /* 0x000000030200780c */ /* 0x000fda0003f05270 */
[----:B------:R-:W-:Y:S05]  /*e150*/  @!P0 BRA `(.L_x_2484) ;  /* 0x0000000000048947 */ /* 0x000fea0003800000 */
[----:B------:R-:W-:Y:S01]  /*e160*/  BPT.TRAP 0x1 ;  /* 0x000000040000795c */ /* 0x000fe20000300000 */
.L_x_2484:
[----:B------:R-:W-:Y:S01]  /*e170*/  IMAD R5, R0, 0x8, R7 ;  /* 0x0000000800057824 */ /* 0x000fe200078e0207 */
[----:B------:R-:W-:Y:S02]  /*e180*/  SHF.L.U32 R2, R8, 0x1f, RZ ;  /* 0x0000001f08027819 */ /* 0x000fe400000006ff */
[----:B------:R-:W-:Y:S02]  /*e190*/  IADD3 R0, R0, 0x1, RZ ;  /* 0x0000000100007810 */ /* 0x000fe40007ffe0ff */
[----:B------:R-:W3:Y:S02]  /*e1a0*/  SYNCS.PHASECHK.TRANS64.TRYWAIT P1, [R5+URZ+0x28840], R2 ;  /* 0x02884002050075a7 */ /* 0x000ee4000802017f */
[----:B------:R-:W-:-:S04]  /*e1b0*/  ISETP.NE.AND P2, PT, R0, 0x2, PT ;  /* 0x000000020000780c */ /* 0x000fc80003f45270 */
[----:B------:R-:W-:Y:S01]  /*e1c0*/  SEL R3, RZ, 0x1, P2 ;  /* 0x00000001ff037807 */ /* 0x000fe20001000000 */
[----:B---3--:R-:W-:Y:S08]  /*e1d0*/  @!P1 BRA `(.L_x_2485) ;  /* 0x0000003800849947 */ /* 0x008ff00003800000 */
.L_x_2595:
[----:B------:R-:W-:Y:S02]  /*e1e0*/  SEL R0, R0, RZ, P2 ;  /* 0x000000ff00007207 */ /* 0x000fe40001000000 */
[----:B------:R-:W-:Y:S01]  /*e1f0*/  LOP3.LUT R3, R8, R3, RZ, 0x3c, !PT ;  /* 0x0000000308037212 */ /* 0x000fe200078e3cff */
[----:B------:R-:W-:Y:S06]  /*e200*/  @!P0 BRA `(.L_x_2486) ;  /* 0x0000000000048947 */ /* 0x000fec0003800000 */
[----:B------:R-:W-:Y:S01]  /*e210*/  BPT.TRAP 0x1 ;  /* 0x000000040000795c */ /* 0x000fe20000300000 */
.L_x_2486:
[----:B0-----:R-:W-:Y:S01]  /*e220*/  IMAD R7, R0, 0x8, R7 ;  /* 0x0000000800077824 */ /* 0x001fe200078e0207 */
[----:B------:R-:W-:-:S04]  /*e230*/  SHF.L.U32 R0, R3, 0x1f, RZ ;  /* 0x0000001f03007819 */ /* 0x000fc800000006ff */
[----:B------:R-:W0:Y:S02]  /*e240*/  SYNCS.PHASECHK.TRANS64.TRYWAIT P1, [R7+URZ+0x28840], R0 ;  /* 0x02884000070075a7 */ /* 0x000e24000802017f */
[----:B0-----:R-:W-:Y:S05]  /*e250*/  @!P1 BRA `(.L_x_2487) ;  /* 0x0000003800789947 */ /* 0x001fea0003800000 */
.L_x_2596:
[----:B------:R-:W-:Y:S05]  /*e260*/  @!P0 BRA `(.L_x_2488) ;  /* 0x0000000000048947 */ /* 0x000fea0003800000 */
[----:B------:R-:W-:Y:S01]  /*e270*/  BPT.TRAP 0x1 ;  /* 0x000000040000795c */ /* 0x000fe20000300000 */
.L_x_2488:
[----:B------:R-:W4:Y:S02]  /*e280*/  SYNCS.PHASECHK.TRANS64.TRYWAIT P1, [R5+URZ+0x28860], R2 ;  /* 0x02886002050075a7 */ /* 0x000f24000802017f */
[----:B----4-:R-:W-:Y:S05]  /*e290*/  @!P1 BRA `(.L_x_2489) ;  /* 0x00000038007c9947 */ /* 0x010fea0003800000 */
.L_x_2597:
[----:B------:R-:W-:Y:S05]  /*e2a0*/  @!P0 BRA `(.L_x_2490) ;  /* 0x0000000000048947 */ /* 0x000fea0003800000 */
[----:B------:R-:W-:Y:S01]  /*e2b0*/  BPT.TRAP 0x1 ;  /* 0x000000040000795c */ /* 0x000fe20000300000 */
.L_x_2490:
[----:B------:R0:W0:Y:S02]  /*e2c0*/  SYNCS.PHASECHK.TRANS64.TRYWAIT P0, [R7+URZ+0x28860], R0 ;  /* 0x02886000070075a7 */ /* 0x000024000800017f */
[----:B0-----:R-:W-:Y:S05]  /*e2d0*/  @!P0 NANOSLEEP.SYNCS 0x989680 ;  /* 0x009896800000895d */ /* 0x001fea0003900000 */
[----:B------:R-:W0:Y:S02]  /*e2e0*/  @!P0 SYNCS.PHASECHK.TRANS64 P0, [R7+URZ+0x28860], R0 ;  /* 0x02886000070085a7 */ /* 0x000e24000800007f */
[----:B0-----:R-:W-:Y:S05]  /*e2f0*/  @!P0 BRA `(.L_x_2490) ;  /* 0xfffffffc00f08947 */ /* 0x001fea000383ffff */
.L_x_2402:
[----:B------:R-:W-:Y:S05]  /*e300*/  BSYNC B6 ;  /* 0x0000000000067941 */ /* 0x000fea0003800000 */
.L_x_2399:
[----:B------:R-:W-:Y:S05]  /*e310*/  EXIT ;  /* 0x000000000000794d */ /* 0x000fea0003800000 */
.L_x_2406:
[----:B0-----:R-:W-:-:S04]  /*e320*/  IMAD.U32 R3, RZ, RZ, UR41 ;  /* 0x00000029ff037e24 */ /* 0x001fc8000f8e00ff */
[----:B------:R0:W1:Y:S03]  /*e330*/  SYNCS.PHASECHK.TRANS64.TRYWAIT P0, [R3+URZ+0x28800], R0 ;  /* 0x02880000030075a7 */ /* 0x000066000800017f */
[----:B-1----:R-:W-:Y:S05]  /*e340*/  @!P0 NANOSLEEP.SYNCS 0x989680 ;  /* 0x009896800000895d */ /* 0x002fea0003900000 */
[----:B------:R-:W1:Y:S02]  /*e350*/  @!P0 SYNCS.PHASECHK.TRANS64 P0, [R3+URZ+0x28800], R0 ;  /* 0x02880000030085a7 */ /* 0x000e64000800007f */
[----:B-1----:R-:W-:Y:S05]  /*e360*/  @!P0 BRA `(.L_x_2406) ;  /* 0xfffffffc00ec8947 */ /* 0x002fea000383ffff */
[----:B------:R-:W-:Y:S05]  /*e370*/  BRA `(.L_x_2491) ;  /* 0xffffff2c00fc7947 */ /* 0x000fea000383ffff */
.L_x_2410:
[----:B-1----:R-:W-:-:S04]  /*e380*/  IMAD.U32 R3, RZ, RZ, UR41 ;  /* 0x00000029ff037e24 */ /* 0x002fc8000f8e00ff */
[----:B------:R1:W2:Y:S03]  /*e390*/  SYNCS.PHASECHK.TRANS64.TRYWAIT P1, [R3+URZ+0x28830], R0 ;  /* 0x02883000030075a7 */ /* 0x0002a6000802017f */
[----:B--2---:R-:W-:Y:S05]  /*e3a0*/  @!P1 NANOSLEEP.SYNCS 0x989680 ;  /* 0x009896800000995d */ /* 0x004fea0003900000 */
[----:B------:R-:W2:Y:S02]  /*e3b0*/  @!P1 SYNCS.PHASECHK.TRANS64 P1, [R3+URZ+0x28830], R0 ;  /* 0x02883000030095a7 */ /* 0x000ea4000802007f */
[----:B--2---:R-:W-:Y:S05]  /*e3c0*/  @!P1 BRA `(.L_x_2410) ;  /* 0xfffffffc00ec9947 */ /* 0x004fea000383ffff */
[----:B------:R-:W-:Y:S05]  /*e3d0*/  BRA `(.L_x_2409) ;  /* 0xffffff3000187947 */ /* 0x000fea000383ffff */
.L_x_2416:
[----:B-1----:R-:W-:-:S04]  /*e3e0*/  IMAD.U32 R7, RZ, RZ, UR4 ;  /* 0x00000004ff077e24 */ /* 0x002fc8000f8e00ff */
[----:B------:R1:W2:Y:S03]  /*e3f0*/  SYNCS.PHASECHK.TRANS64.TRYWAIT P1, [R7+URZ+0x28830], R0 ;  /* 0x02883000070075a7 */ /* 0x0002a6000802017f */
[----:B--2---:R-:W-:Y:S05]  /*e400*/  @!P1 NANOSLEEP.SYNCS 0x989680 ;  /* 0x009896800000995d */ /* 0x004fea0003900000 */
[----:B------:R-:W2:Y:S02]  /*e410*/  @!P1 SYNCS.PHASECHK.TRANS64 P1, [R7+URZ+0x28830], R0 ;  /* 0x02883000070095a7 */ /* 0x000ea4000802007f */
[----:B--2---:R-:W-:Y:S05]  /*e420*/  @!P1 BRA `(.L_x_2416) ;  /* 0xfffffffc00ec9947 */ /* 0x004fea000383ffff */
[----:B------:R-:W-:Y:S05]  /*e430*/  BRA `(.L_x_2413) ;  /* 0xffffff5400bc7947 */ /* 0x000fea000383ffff */
.L_x_2420:
[----:B-1----:R-:W-:-:S04]  /*e440*/  IMAD.U32 R7, RZ, RZ, UR4 ;  /* 0x00000004ff077e24 */ /* 0x002fc8000f8e00ff */
[----:B------:R1:W2:Y:S03]  /*e450*/  SYNCS.PHASECHK.TRANS64.TRYWAIT P1, [R7+URZ+0x28850], R0 ;  /* 0x02885000070075a7 */ /* 0x0002a6000802017f */
[----:B--2---:R-:W-:Y:S05]  /*e460*/  @!P1 NANOSLEEP.SYNCS 0x989680 ;  /* 0x009896800000995d */ /* 0x004fea0003900000 */
[----:B------:R-:W2:Y:S02]  /*e470*/  @!P1 SYNCS.PHASECHK.TRANS64 P1, [R7+URZ+0x28850], R0 ;  /* 0x02885000070095a7 */ /* 0x000ea4000802007f */
[----:B--2---:R-:W-:Y:S05]  /*e480*/  @!P1 BRA `(.L_x_2420) ;  /* 0xfffffffc00ec9947 */ /* 0x004fea000383ffff */
[----:B------:R-:W-:Y:S05]  /*e490*/  BRA `(.L_x_2417) ;  /* 0xffffff5800907947 */ /* 0x000fea000383ffff */
.L_x_2428:
[----:B-1----:R-:W-:-:S04]  /*e4a0*/  MOV R7, UR4 ;  /* 0x0000000400077c02 */ /* 0x002fc80008000f00 */
[----:B------:R1:W2:Y:S03]  /*e4b0*/  SYNCS.PHASECHK.TRANS64.TRYWAIT P1, [R7+URZ+0x28830], R0 ;  /* 0x02883000070075a7 */ /* 0x0002a6000802017f */
[----:B--2---:R-:W-:Y:S05]  /*e4c0*/  @!P1 NANOSLEEP.SYNCS 0x989680 ;  /* 0x009896800000995d */ /* 0x004fea0003900000 */
[----:B------:R-:W2:Y:S02]  /*e4d0*/  @!P1 SYNCS.PHASECHK.TRANS64 P1, [R7+URZ+0x28830], R0 ;  /* 0x02883000070095a7 */ /* 0x000ea4000802007f */
[----:B--2---:R-:W-:Y:S05]  /*e4e0*/  @!P1 BRA `(.L_x_2428) ;  /* 0xfffffffc00ec9947 */ /* 0x004fea000383ffff */
[----:B------:R-:W-:Y:S05]  /*e4f0*/  BRA `(.L_x_2425) ;  /* 0xffffff80001c7947 */ /* 0x000fea000383ffff */
.L_x_2432:
[----:B-1----:R-:W-:-:S04]  /*e500*/  IMAD.U32 R7, RZ, RZ, UR4 ;  /* 0x00000004ff077e24 */ /* 0x002fc8000f8e00ff */
[----:B------:R1:W2:Y:S03]  /*e510*/  SYNCS.PHASECHK.TRANS64.TRYWAIT P1, [R7+URZ+0x28850], R0 ;  /* 0x02885000070075a7 */ /* 0x0002a6000802017f */
[----:B--2---:R-:W-:Y:S05]  /*e520*/  @!P1 NANOSLEEP.SYNCS 0x989680 ;  /* 0x009896800000995d */ /* 0x004fea0003900000 */
[----:B------:R-:W2:Y:S02]  /*e530*/  @!P1 SYNCS.PHASECHK.TRANS64 P1, [R7+URZ+0x28850], R0 ;  /* 0x02885000070095a7 */ /* 0x000ea4000802007f */
[----:B--2---:R-:W-:Y:S05]  /*e540*/  @!P1 BRA `(.L_x_2432) ;  /* 0xfffffffc00ec9947 */ /* 0x004fea000383ffff */
[----:B------:R-:W-:Y:S05]  /*e550*/  BRA `(.L_x_2429) ;  /* 0xffffff8000e07947 */ /* 0x000fea000383ffff */
.L_x_2439:
[----:B-1----:R-:W-:-:S04]  /*e560*/  IMAD.U32 R3, RZ, RZ, UR5 ;  /* 0x00000005ff037e24 */ /* 0x002fc8000f8e00ff */
[----:B------:R1:W2:Y:S03]  /*e570*/  SYNCS.PHASECHK.TRANS64.TRYWAIT P1, [R3+URZ+0x28850], R2 ;  /* 0x02885002030075a7 */ /* 0x0002a6000802017f */
[----:B--2---:R-:W-:Y:S05]  /*e580*/  @!P1 NANOSLEEP.SYNCS 0x989680 ;  /* 0x009896800000995d */ /* 0x004fea0003900000 */
[----:B------:R-:W2:Y:S02]  /*e590*/  @!P1 SYNCS.PHASECHK.TRANS64 P1, [R3+URZ+0x28850], R2 ;  /* 0x02885002030095a7 */ /* 0x000ea4000802007f */
[----:B--2---:R-:W-:Y:S05]  /*e5a0*/  @!P1 BRA `(.L_x_2439) ;  /* 0xfffffffc00ec9947 */ /* 0x004fea000383ffff */
[----:B------:R-:W-:Y:S05]  /*e5b0*/  BRA `(.L_x_2438) ;  /* 0xffffff9c00cc7947 */ /* 0x000fea000383ffff */
.L_x_2451:
[----:B------:R-:W-:Y:S01]  /*e5c0*/  IMAD.MOV.U32 R13, RZ, RZ, R17 ;  /* 0x000000ffff0d7224 */ /* 0x000fe200078e0011 */
[----:B------:R-:W-:Y:S01]  /*e5d0*/  MOV R15, 0xffffffff ;  /* 0xffffffff000f7802 */ /* 0x000fe20000000f00 */
[----:B------:R-:W-:Y:S02]  /*e5e0*/  IMAD.MOV.U32 R12, RZ, RZ, RZ ;  /* 0x000000ffff0c7224 */ /* 0x000fe400078e00ff */
[----:B------:R-:W-:-:S07]  /*e5f0*/  IMAD.MOV.U32 R11, RZ, RZ, 0x1f ;  /* 0x0000001fff0b7424 */ /* 0x000fce00078e00ff */
[----:B-----5:R-:W-:Y:S05]  /*e600*/  WARPSYNC.COLLECTIVE R15, `(.L_x_2492) ;  /* 0x000000000f087348 */ /* 0x020fea0003c00000 */
[----:B------:R0:W1:Y:S02]  /*e610*/  SHFL.IDX P6, R14, R13, R12, R11 ;  /* 0x0000000c0d0e7389 */ /* 0x00006400000c000b */
[----:B01---5:R-:W-:Y:S01]  /*e620*/  ENDCOLLECTIVE ;  /* 0x000000000000791b */ /* 0x023fe20003800000 */
.L_x_2492:
[----:B------:R-:W-:Y:S05]  /*e630*/  BRA `(.L_x_2493) ;  /* 0xffffffcc00a87947 */ /* 0x000fea000383ffff */
.L_x_2453:
[----:B0-----:R-:W-:-:S04]  /*e640*/  IMAD.U32 R10, RZ, RZ, UR47 ;  /* 0x0000002fff0a7e24 */ /* 0x001fc8000f8e00ff */
[----:B------:R0:W1:Y:S03]  /*e650*/  SYNCS.PHASECHK.TRANS64.TRYWAIT P0, [R10+URZ+0x28840], R9 ;  /* 0x028840090a0075a7 */ /* 0x000066000800017f */
[----:B-1----:R-:W-:Y:S05]  /*e660*/  @!P0 NANOSLEEP.SYNCS 0x989680 ;  /* 0x009896800000895d */ /* 0x002fea0003900000 */
[----:B------:R-:W1:Y:S02]  /*e670*/  @!P0 SYNCS.PHASECHK.TRANS64 P0, [R10+URZ+0x28840], R9 ;  /* 0x028840090a0085a7 */ /* 0x000e64000800007f */
[----:B-1----:R-:W-:Y:S05]  /*e680*/  @!P0 BRA `(.L_x_2453) ;  /* 0xfffffffc00ec8947 */ /* 0x002fea000383ffff */
[----:B------:R-:W-:Y:S05]  /*e690*/  BRA `(.L_x_2494) ;  /* 0xffffffd000247947 */ /* 0x000fea000383ffff */
.L_x_2454:
        /* <DEDUP_REMOVED lines=8> */
.L_x_2496:
[----:B------:R-:W-:Y:S05]  /*e720*/  BSYNC B0 ;  /* 0x0000000000007941 */ /* 0x000fea0003800000 */
.L_x_2495:
[----:B------:R-:W-:Y:S01]  /*e730*/  IMAD.MOV.U32 R13, RZ, RZ, R0 ;  /* 0x000000ffff0d7224 */ /* 0x000fe200078e0000 */
[----:B------:R-:W-:Y:S01]  /*e740*/  MOV R5, R14 ;  /* 0x0000000e00057202 */ /* 0x000fe20000000f00 */
[----:B------:R-:W-:Y:S01]  /*e750*/  IMAD.MOV.U32 R12, RZ, RZ, RZ ;  /* 0x000000ffff0c7224 */ /* 0x000fe200078e00ff */
[----:B------:R-:W-:Y:S01]  /*e760*/  @P0 LEA R9, R19, UR47, 0x1 ;  /* 0x0000002f13090c11 */ /* 0x000fe2000f8e08ff */
[----:B------:R-:W-:Y:S02]  /*e770*/  IMAD.MOV.U32 R11, RZ, RZ, 0x181f ;  /* 0x0000181fff0b7424 */ /* 0x000fe400078e00ff */
[----:B------:R-:W-:-:S07]  /*e780*/  IMAD.MOV.U32 R15, RZ, RZ, -0x1 ;  /* 0xffffffffff0f7424 */ /* 0x000fce00078e00ff */
[----:B------:R-:W-:Y:S05]  /*e790*/  WARPSYNC.COLLECTIVE R15, `(.L_x_2497) ;  /* 0x000000000f087348 */ /* 0x000fea0003c00000 */
[----:B------:R0:W1:Y:S02]  /*e7a0*/  SHFL.IDX P6, R14, R13, R12, R11 ;  /* 0x0000000c0d0e7389 */ /* 0x00006400000c000b */
[----:B01----:R-:W-:Y:S01]  /*e7b0*/  ENDCOLLECTIVE ;  /* 0x000000000000791b */ /* 0x003fe20003800000 */
.L_x_2497:
[----:B------:R-:W-:Y:S01]  /*e7c0*/  MOV R13, R3 ;  /* 0x00000003000d7202 */ /* 0x000fe20000000f00 */
[----:B------:R-:W-:Y:S02]  /*e7d0*/  IMAD.MOV.U32 R12, RZ, RZ, 0x1 ;  /* 0x00000001ff0c7424 */ /* 0x000fe400078e00ff */
[----:B------:R-:W-:-:S07]  /*e7e0*/  IMAD.MOV.U32 R4, RZ, RZ, R14 ;  /* 0x000000ffff047224 */ /* 0x000fce00078e000e */
[----:B------:R-:W-:Y:S05]  /*e7f0*/  WARPSYNC.COLLECTIVE R15, `(.L_x_2498) ;  /* 0x000000000f087348 */ /* 0x000fea0003c00000 */
[----:B------:R0:W1:Y:S02]  /*e800*/  SHFL.IDX P6, R14, R13, R12, R11 ;  /* 0x0000000c0d0e7389 */ /* 0x00006400000c000b */
[----:B01----:R-:W-:Y:S01]  /*e810*/  ENDCOLLECTIVE ;  /* 0x000000000000791b */ /* 0x003fe20003800000 */
.L_x_2498:
        /* <DEDUP_REMOVED lines=13> */
.L_x_2499:
[----:B------:R-:W-:Y:S01]  /*e8f0*/  IMAD.MOV.U32 R5, RZ, RZ, R8 ;  /* 0x000000ffff057224 */ /* 0x000fe200078e0008 */
[----:B------:R-:W-:Y:S01]  /*e900*/  MOV R13, R3 ;  /* 0x00000003000d7202 */ /* 0x000fe20000000f00 */
[----:B------:R-:W-:Y:S02]  /*e910*/  IMAD.MOV.U32 R12, RZ, RZ, 0x2 ;  /* 0x00000002ff0c7424 */ /* 0x000fe400078e00ff */
[----:B------:R-:W-:-:S07]  /*e920*/  IMAD.MOV.U32 R4, RZ, RZ, R14 ;  /* 0x000000ffff047224 */ /* 0x000fce00078e000e */
[----:B------:R-:W-:Y:S05]  /*e930*/  WARPSYNC.COLLECTIVE R15, `(.L_x_2500) ;  /* 0x000000000f087348 */ /* 0x000fea0003c00000 */
[----:B------:R0:W1:Y:S02]  /*e940*/  SHFL.IDX P6, R14, R13, R12, R11 ;  /* 0x0000000c0d0e7389 */ /* 0x00006400000c000b */
[----:B01----:R-:W-:Y:S01]  /*e950*/  ENDCOLLECTIVE ;  /* 0x000000000000791b */ /* 0x003fe20003800000 */
.L_x_2500:
        /* <DEDUP_REMOVED lines=12> */
.L_x_2501:
[----:B------:R-:W-:Y:S01]  /*ea20*/  MOV R5, R10 ;  /* 0x0000000a00057202 */ /* 0x000fe20000000f00 */
[----:B------:R-:W-:Y:S02]  /*ea30*/  IMAD.MOV.U32 R13, RZ, RZ, R3 ;  /* 0x000000ffff0d7224 */ /* 0x000fe400078e0003 */
[----:B------:R-:W-:Y:S02]  /*ea40*/  IMAD.MOV.U32 R12, RZ, RZ, 0x3 ;  /* 0x00000003ff0c7424 */ /* 0x000fe400078e00ff */
[----:B------:R-:W-:-:S07]  /*ea50*/  IMAD.MOV.U32 R37, RZ, RZ, R14 ;  /* 0x000000ffff257224 */ /* 0x000fce00078e000e */
[----:B------:R-:W-:Y:S05]  /*ea60*/  WARPSYNC.COLLECTIVE R15, `(.L_x_2502) ;  /* 0x000000000f087348 */ /* 0x000fea0003c00000 */
[----:B------:R0:W1:Y:S02]  /*ea70*/  SHFL.IDX P6, R14, R13, R12, R11 ;  /* 0x0000000c0d0e7389 */ /* 0x00006400000c000b */
[----:B01----:R-:W-:Y:S01]  /*ea80*/  ENDCOLLECTIVE ;  /* 0x000000000000791b */ /* 0x003fe20003800000 */
.L_x_2502:
[----:B------:R-:W-:Y:S01]  /*ea90*/  IMAD.MOV.U32 R4, RZ, RZ, R37 ;  /* 0x000000ffff047224 */ /* 0x000fe200078e0025 */
[----:B------:R-:W-:-:S03]  /*eaa0*/  @P0 LEA R37, R19, UR47, 0x1 ;  /* 0x0000002f13250c11 */ /* 0x000fc6000f8e08ff */
        /* <DEDUP_REMOVED lines=12> */
.L_x_2503:
        /* <DEDUP_REMOVED lines=8> */
.L_x_2504:
[----:B------:R-:W-:-:S05]  /*ebf0*/  MOV R4, R32 ;  /* 0x0000002000047202 */ /* 0x000fca0000000f00 */
        /* <DEDUP_REMOVED lines=12> */
.L_x_2505:
        /* <DEDUP_REMOVED lines=8> */
.L_x_2506:
        /* <DEDUP_REMOVED lines=12> */
.L_x_2507:
[----:B------:R-:W-:Y:S02]  /*ee00*/  IMAD.MOV.U32 R5, RZ, RZ, R32 ;  /* 0x000000ffff057224 */ /* 0x000fe400078e0020 */
[----:B------:R-:W-:Y:S02]  /*ee10*/  IMAD.MOV.U32 R13, RZ, RZ, R3 ;  /* 0x000000ffff0d7224 */ /* 0x000fe400078e0003 */
[----:B------:R-:W-:Y:S01]  /*ee20*/  IMAD.MOV.U32 R12, RZ, RZ, 0x6 ;  /* 0x00000006ff0c7424 */ /* 0x000fe200078e00ff */
[----:B------:R-:W-:-:S07]  /*ee30*/  MOV R37, R14 ;  /* 0x0000000e00257202 */ /* 0x000fce0000000f00 */
[----:B------:R-:W-:Y:S05]  /*ee40*/  WARPSYNC.COLLECTIVE R15, `(.L_x_2508) ;  /* 0x000000000f087348 */ /* 0x000fea0003c00000 */
[----:B------:R0:W1:Y:S02]  /*ee50*/  SHFL.IDX P6, R14, R13, R12, R11 ;  /* 0x0000000c0d0e7389 */ /* 0x00006400000c000b */
[----:B01----:R-:W-:Y:S01]  /*ee60*/  ENDCOLLECTIVE ;  /* 0x000000000000791b */ /* 0x003fe20003800000 */
.L_x_2508:
        /* <DEDUP_REMOVED lines=14> */
.L_x_2509:
        /* <DEDUP_REMOVED lines=8> */
.L_x_2510:
        /* <DEDUP_REMOVED lines=8> */
[----:B------:R-:W-:-:S07]  /*f050*/  MOV R3, R14 ;  /* 0x0000000e00037202 */ /* 0x000fce0000000f00 */
[----:B0-----:R-:W-:Y:S05]  /*f060*/  WARPSYNC.COLLECTIVE R15, `(.L_x_2511) ;  /* 0x000000000f087348 */ /* 0x001fea0003c00000 */
[----:B------:R1:W2:Y:S02]  /*f070*/  SHFL.IDX P6, R14, R13, R12, R11 ;  /* 0x0000000c0d0e7389 */ /* 0x0002a400000c000b */
[----:B012---:R-:W-:Y:S01]  /*f080*/  ENDCOLLECTIVE ;  /* 0x000000000000791b */ /* 0x007fe20003800000 */
.L_x_2511:
[----:B------:R-:W-:Y:S05]  /*f090*/  BRA `(.L_x_2512) ;  /* 0xffffffcc00207947 */ /* 0x000fea000383ffff */
.L_x_2457:
[----:B------:R-:W-:Y:S02]  /*f0a0*/  IMAD.MOV.U32 R13, RZ, RZ, R7 ;  /* 0x000000ffff0d7224 */ /* 0x000fe400078e0007 */
[----:B------:R-:W-:Y:S02]  /*f0b0*/  IMAD.MOV.U32 R12, RZ, RZ, RZ ;  /* 0x000000ffff0c7224 */ /* 0x000fe400078e00ff */
[----:B------:R-:W-:Y:S02]  /*f0c0*/  IMAD.MOV.U32 R11, RZ, RZ, 0x181f ;  /* 0x0000181fff0b7424 */ /* 0x000fe400078e00ff */
[----:B------:R-:W-:Y:S02]  /*f0d0*/  IMAD.MOV.U32 R15, RZ, RZ, -0x1 ;  /* 0xffffffffff0f7424 */ /* 0x000fe400078e00ff */
[----:B------:R-:W-:-:S07]  /*f0e0*/  IMAD.U32 R3, RZ, RZ, UR49 ;  /* 0x00000031ff037e24 */ /* 0x000fce000f8e00ff */
[----:B------:R-:W-:Y:S05]  /*f0f0*/  WARPSYNC.COLLECTIVE R15, `(.L_x_2513) ;  /* 0x000000000f087348 */ /* 0x000fea0003c00000 */
[----:B------:R0:W1:Y:S02]  /*f100*/  SHFL.IDX P6, R14, R13, R12, R11 ;  /* 0x0000000c0d0e7389 */ /* 0x00006400000c000b */
[----:B01----:R-:W-:Y:S01]  /*f110*/  ENDCOLLECTIVE ;  /* 0x000000000000791b */ /* 0x003fe20003800000 */
.L_x_2513:
[----:B------:R-:W-:-:S04]  /*f120*/  IMAD R3, R3, 0x80, R28 ;  /* 0x0000008003037824 */ /* 0x000fc800078e021c */
[----:B------:R-:W-:Y:S02]  /*f130*/  VIADD R9, R3, 0x10 ;  /* 0x0000001003097836 */ /* 0x000fe40000000000 */
[----:B------:R-:W-:Y:S01]  /*f140*/  IMAD.MOV.U32 R13, RZ, RZ, R6 ;  /* 0x000000ffff0d7224 */ /* 0x000fe200078e0006 */
[----:B------:R-:W-:-:S07]  /*f150*/  MOV R5, R14 ;  /* 0x0000000e00057202 */ /* 0x000fce0000000f00 */
[----:B------:R-:W-:Y:S05]  /*f160*/  WARPSYNC.COLLECTIVE R15, `(.L_x_2514) ;  /* 0x000000000f087348 */ /* 0x000fea0003c00000 */
[----:B------:R0:W1:Y:S02]  /*f170*/  SHFL.IDX P6, R14, R13, R12, R11 ;  /* 0x0000000c0d0e7389 */ /* 0x00006400000c000b */
[----:B01----:R-:W-:Y:S01]  /*f180*/  ENDCOLLECTIVE ;  /* 0x000000000000791b */ /* 0x003fe20003800000 */
.L_x_2514:
[----:B------:R-:W-:Y:S02]  /*f190*/  ULDC UR4, c[0x0][0x288] ;  /* 0x0000a20000047ab9 */ /* 0x000fe40000000800 */
[----:B------:R-:W-:-:S05]  /*f1a0*/  IMAD R0, R0, UR4, RZ ;  /* 0x0000000400007c24 */ /* 0x000fca000f8e02ff */
[----:B------:R-:W-:Y:S02]  /*f1b0*/  ISETP.GE.AND P2, PT, R3, R0, PT ;  /* 0x000000000300720c */ /* 0x000fe40003f46270 */
[----:B------:R-:W-:Y:S01]  /*f1c0*/  MOV R13, R7 ;  /* 0x00000007000d7202 */ /* 0x000fe20000000f00 */
[----:B------:R-:W-:-:S10]  /*f1d0*/  IMAD.MOV.U32 R12, RZ, RZ, 0x1 ;  /* 0x00000001ff0c7424 */ /* 0x000fd400078e00ff */
[----:B------:R-:W-:Y:S01]  /*f1e0*/  @!P2 LEA R21, R19, UR47, 0x1 ;  /* 0x0000002f1315ac11 */ /* 0x000fe2000f8e08ff */
[----:B------:R-:W-:-:S07]  /*f1f0*/  IMAD.MOV.U32 R4, RZ, RZ, R14 ;  /* 0x000000ffff047224 */ /* 0x000fce00078e000e */
[----:B------:R-:W-:Y:S05]  /*f200*/  WARPSYNC.COLLECTIVE R15, `(.L_x_2515) ;  /* 0x000000000f087348 */ /* 0x000fea0003c00000 */
[----:B------:R0:W1:Y:S02]  /*f210*/  SHFL.IDX P6, R14, R13, R12, R11 ;  /* 0x0000000c0d0e7389 */ /* 0x00006400000c000b */
[----:B01----:R-:W-:Y:S01]  /*f220*/  ENDCOLLECTIVE ;  /* 0x000000000000791b */ /* 0x003fe20003800000 */
.L_x_2515:
        /* <DEDUP_REMOVED lines=13> */
.L_x_2516:
[----:B------:R-:W-:Y:S02]  /*f300*/  IMAD.MOV.U32 R5, RZ, RZ, R8 ;  /* 0x000000ffff057224 */ /* 0x000fe400078e0008 */
[----:B------:R-:W-:Y:S02]  /*f310*/  IMAD.MOV.U32 R13, RZ, RZ, R7 ;  /* 0x000000ffff0d7224 */ /* 0x000fe400078e0007 */
[----:B------:R-:W-:Y:S02]  /*f320*/  IMAD.MOV.U32 R12, RZ, RZ, 0x2 ;  /* 0x00000002ff0c7424 */ /* 0x000fe400078e00ff */
[----:B------:R-:W-:-:S07]  /*f330*/  IMAD.MOV.U32 R4, RZ, RZ, R14 ;  /* 0x000000ffff047224 */ /* 0x000fce00078e000e */
[----:B------:R-:W-:Y:S05]  /*f340*/  WARPSYNC.COLLECTIVE R15, `(.L_x_2517) ;  /* 0x000000000f087348 */ /* 0x000fea0003c00000 */
[----:B------:R0:W1:Y:S02]  /*f350*/  SHFL.IDX P6, R14, R13, R12, R11 ;  /* 0x0000000c0d0e7389 */ /* 0x00006400000c000b */
[----:B01----:R-:W-:Y:S01]  /*f360*/  ENDCOLLECTIVE ;  /* 0x000000000000791b */ /* 0x003fe20003800000 */
.L_x_2517:
[----:B------:R-:W-:Y:S01]  /*f370*/  @!P2 IMAD.WIDE.U32 R8, R26, 0x2, R4 ;  /* 0x000000021a08a825 */ /* 0x000fe200078e0004 */
        /* <DEDUP_REMOVED lines=8> */
[----:B0-----:R-:W-:Y:S01]  /*f400*/  IADD3 R9, R3, 0x30, RZ ;  /* 0x0000003003097810 */ /* 0x001fe20007ffe0ff */
[----:B------:R-:W-:-:S10]  /*f410*/  IMAD.MOV.U32 R5, RZ, RZ, R14 ;  /* 0x000000ffff057224 */ /* 0x000fd400078e000e */
[----:B------:R-:W-:-:S07]  /*f420*/  @!P2 LEA R21, R19, UR47, 0x1 ;  /* 0x0000002f1315ac11 */ /* 0x000fce000f8e08ff */
[----:B------:R-:W-:Y:S05]  /*f430*/  WARPSYNC.COLLECTIVE R15, `(.L_x_2518) ;  /* 0x000000000f087348 */ /* 0x000fea0003c00000 */
[----:B------:R0:W1:Y:S02]  /*f440*/  SHFL.IDX P6, R14, R13, R12, R11 ;  /* 0x0000000c0d0e7389 */ /* 0x00006400000c000b */
[----:B01----:R-:W-:Y:S01]  /*f450*/  ENDCOLLECTIVE ;  /* 0x000000000000791b */ /* 0x003fe20003800000 */
.L_x_2518:
[----:B------:R-:W-:Y:S02]  /*f460*/  IMAD.MOV.U32 R13, RZ, RZ, R7 ;  /* 0x000000ffff0d7224 */ /* 0x000fe400078e0007 */
[----:B------:R-:W-:Y:S02]  /*f470*/  IMAD.MOV.U32 R12, RZ, RZ, 0x3 ;  /* 0x00000003ff0c7424 */ /* 0x000fe400078e00ff */
[----:B------:R-:W-:-:S07]  /*f480*/  IMAD.MOV.U32 R4, RZ, RZ, R14 ;  /* 0x000000ffff047224 */ /* 0x000fce00078e000e */
[----:B------:R-:W-:Y:S05]  /*f490*/  WARPSYNC.COLLECTIVE R15, `(.L_x_2519) ;  /* 0x000000000f087348 */ /* 0x000fea0003c00000 */
[----:B------:R0:W1:Y:S02]  /*f4a0*/  SHFL.IDX P6, R14, R13, R12, R11 ;  /* 0x0000000c0d0e7389 */ /* 0x00006400000c000b */
[----:B01----:R-:W-:Y:S01]  /*f4b0*/  ENDCOLLECTIVE ;  /* 0x000000000000791b */ /* 0x003fe20003800000 */
.L_x_2519:
        /* <DEDUP_REMOVED lines=13> */
.L_x_2520:
[----:B------:R-:W-:Y:S01]  /*f590*/  MOV R5, R10 ;  /* 0x0000000a00057202 */ /* 0x000fe20000000f00 */
[----:B------:R-:W-:Y:S02]  /*f5a0*/  IMAD.MOV.U32 R13, RZ, RZ, R7 ;  /* 0x000000ffff0d7224 */ /* 0x000fe400078e0007 */
[----:B------:R-:W-:Y:S02]  /*f5b0*/  IMAD.MOV.U32 R12, RZ, RZ, 0x4 ;  /* 0x00000004ff0c7424 */ /* 0x000fe400078e00ff */
[----:B------:R-:W-:-:S07]  /*f5c0*/  IMAD.MOV.U32 R4, RZ, RZ, R14 ;  /* 0x000000ffff047224 */ /* 0x000fce00078e000e */
[----:B------:R-:W-:Y:S05]  /*f5d0*/  WARPSYNC.COLLECTIVE R15, `(.L_x_2521) ;  /* 0x000000000f087348 */ /* 0x000fea0003c00000 */
[----:B------:R0:W1:Y:S02]  /*f5e0*/  SHFL.IDX P6, R14, R13, R12, R11 ;  /* 0x0000000c0d0e7389 */ /* 0x00006400000c000b */
[----:B01----:R-:W-:Y:S01]  /*f5f0*/  ENDCOLLECTIVE ;  /* 0x000000000000791b */ /* 0x003fe20003800000 */
.L_x_2521:
        /* <DEDUP_REMOVED lines=15> */
.L_x_2522:
[----:B------:R-:W-:Y:S02]  /*f6f0*/  IMAD.MOV.U32 R13, RZ, RZ, R7 ;  /* 0x000000ffff0d7224 */ /* 0x000fe400078e0007 */
[----:B------:R-:W-:Y:S01]  /*f700*/  IMAD.MOV.U32 R12, RZ, RZ, 0x5 ;  /* 0x00000005ff0c7424 */ /* 0x000fe200078e00ff */
[----:B------:R-:W-:-:S07]  /*f710*/  MOV R4, R14 ;  /* 0x0000000e00047202 */ /* 0x000fce0000000f00 */
[----:B------:R-:W-:Y:S05]  /*f720*/  WARPSYNC.COLLECTIVE R15, `(.L_x_2523) ;  /* 0x000000000f087348 */ /* 0x000fea0003c00000 */
[----:B------:R0:W1:Y:S02]  /*f730*/  SHFL.IDX P6, R14, R13, R12, R11 ;  /* 0x0000000c0d0e7389 */ /* 0x00006400000c000b */
[----:B01----:R-:W-:Y:S01]  /*f740*/  ENDCOLLECTIVE ;  /* 0x000000000000791b */ /* 0x003fe20003800000 */
.L_x_2523:
        /* <DEDUP_REMOVED lines=12> */
.L_x_2524:
[----:B------:R-:W-:Y:S01]  /*f810*/  @!P2 LEA R35, R19, UR47, 0x1 ;  /* 0x0000002f1323ac11 */ /* 0x000fe2000f8e08ff */
[----:B------:R-:W-:Y:S02]  /*f820*/  IMAD.MOV.U32 R5, RZ, RZ, R10 ;  /* 0x000000ffff057224 */ /* 0x000fe400078e000a */
[----:B------:R-:W-:Y:S02]  /*f830*/  IMAD.MOV.U32 R13, RZ, RZ, R7 ;  /* 0x000000ffff0d7224 */ /* 0x000fe400078e0007 */
[----:B------:R-:W-:Y:S01]  /*f840*/  IMAD.MOV.U32 R12, RZ, RZ, 0x6 ;  /* 0x00000006ff0c7424 */ /* 0x000fe200078e00ff */
[----:B------:R-:W-:-:S07]  /*f850*/  MOV R4, R14 ;  /* 0x0000000e00047202 */ /* 0x000fce0000000f00 */
[----:B------:R-:W-:Y:S05]  /*f860*/  WARPSYNC.COLLECTIVE R15, `(.L_x_2525) ;  /* 0x000000000f087348 */ /* 0x000fea0003c00000 */
[----:B------:R0:W1:Y:S02]  /*f870*/  SHFL.IDX P6, R14, R13, R12, R11 ;  /* 0x0000000c0d0e7389 */ /* 0x00006400000c000b */
[----:B01----:R-:W-:Y:S01]  /*f880*/  ENDCOLLECTIVE ;  /* 0x000000000000791b */ /* 0x003fe20003800000 */
.L_x_2525:
[----:B------:R-:W-:-:S04]  /*f890*/  @!P2 IMAD.WIDE.U32 R8, R26, 0x2, R4 ;  /* 0x000000021a08a825 */ /* 0x000fc800078e0004 */
[----:B------:R-:W-:Y:S01]  /*f8a0*/  VIADD R5, R3, 0x60 ;  /* 0x0000006003057836 */ /* 0x000fe20000000000 */
        /* <DEDUP_REMOVED lines=8> */
[----:B0-----:R-:W-:Y:S05]  /*f930*/  WARPSYNC.COLLECTIVE R15, `(.L_x_2526) ;  /* 0x000000000f087348 */ /* 0x001fea0003c00000 */
[----:B------:R1:W2:Y:S02]  /*f940*/  SHFL.IDX P6, R14, R13, R12, R11 ;  /* 0x0000000c0d0e7389 */ /* 0x0002a400000c000b */
[----:B012---:R-:W-:Y:S01]  /*f950*/  ENDCOLLECTIVE ;  /* 0x000000000000791b */ /* 0x007fe20003800000 */
.L_x_2526:
[----:B------:R-:W-:Y:S01]  /*f960*/  @!P2 LEA R21, R19, UR47, 0x1 ;  /* 0x0000002f1315ac11 */ /* 0x000fe2000f8e08ff */
[----:B------:R-:W-:Y:S02]  /*f970*/  IMAD.MOV.U32 R13, RZ, RZ, R7 ;  /* 0x000000ffff0d7224 */ /* 0x000fe400078e0007 */
[----:B------:R-:W-:Y:S02]  /*f980*/  IMAD.MOV.U32 R12, RZ, RZ, 0x7 ;  /* 0x00000007ff0c7424 */ /* 0x000fe400078e00ff */
[----:B------:R-:W-:-:S07]  /*f990*/  IMAD.MOV.U32 R4, RZ, RZ, R14 ;  /* 0x000000ffff047224 */ /* 0x000fce00078e000e */
[----:B------:R-:W-:Y:S05]  /*f9a0*/  WARPSYNC.COLLECTIVE R15, `(.L_x_2527) ;  /* 0x000000000f087348 */ /* 0x000fea0003c00000 */
[----:B------:R0:W1:Y:S02]  /*f9b0*/  SHFL.IDX P6, R14, R13, R12, R11 ;  /* 0x0000000c0d0e7389 */ /* 0x00006400000c000b */
[----:B01----:R-:W-:Y:S01]  /*f9c0*/  ENDCOLLECTIVE ;  /* 0x000000000000791b */ /* 0x003fe20003800000 */
.L_x_2527:
        /* <DEDUP_REMOVED lines=11> */
.L_x_2528:
[----:B------:R-:W-:Y:S05]  /*fa80*/  BRA `(.L_x_2529) ;  /* 0xffffffcc00187947 */ /* 0x000fea000383ffff */
.L_x_2460:
[----:B0-----:R-:W-:-:S04]  /*fa90*/  MOV R3, UR47 ;  /* 0x0000002f00037c02 */ /* 0x001fc80008000f00 */
[----:B------:R0:W1:Y:S03]  /*faa0*/  SYNCS.PHASECHK.TRANS64.TRYWAIT P0, [R3+URZ+0x28820], R0 ;  /* 0x02882000030075a7 */ /* 0x000066000800017f */
[----:B-1----:R-:W-:Y:S05]  /*fab0*/  @!P0 NANOSLEEP.SYNCS 0x989680 ;  /* 0x009896800000895d */ /* 0x002fea0003900000 */
[----:B------:R-:W1:Y:S02]  /*fac0*/  @!P0 SYNCS.PHASECHK.TRANS64 P0, [R3+URZ+0x28820], R0 ;  /* 0x02882000030085a7 */ /* 0x000e64000800007f */
[----:B-1----:R-:W-:Y:S05]  /*fad0*/  @!P0 BRA `(.L_x_2460) ;  /* 0xfffffffc00ec8947 */ /* 0x002fea000383ffff */
[----:B------:R-:W-:Y:S05]  /*fae0*/  BRA `(.L_x_2530) ;  /* 0xffffffcc00647947 */ /* 0x000fea000383ffff */
.L_x_2464:
[----:B0-----:R0:W1:Y:S02]  /*faf0*/  SYNCS.PHASECHK.TRANS64.TRYWAIT P0, [R34+URZ+0x28840], R3 ;  /* 0x02884003220075a7 */ /* 0x001064000800017f */
[----:B-1----:R-:W-:Y:S05]  /*fb00*/  @!P0 NANOSLEEP.SYNCS 0x989680 ;  /* 0x009896800000895d */ /* 0x002fea0003900000 */
[----:B------:R-:W1:Y:S02]  /*fb10*/  @!P0 SYNCS.PHASECHK.TRANS64 P0, [R34+URZ+0x28840], R3 ;  /* 0x02884003220085a7 */ /* 0x000e64000800007f */
[----:B-1----:R-:W-:Y:S05]  /*fb20*/  @!P0 BRA `(.L_x_2464) ;  /* 0xfffffffc00f08947 */ /* 0x002fea000383ffff */
[----:B------:R-:W-:Y:S05]  /*fb30*/  BRA `(.L_x_2531) ;  /* 0xffffffd000247947 */ /* 0x000fea000383ffff */
.L_x_2465:
        /* <DEDUP_REMOVED lines=8> */
.L_x_2533:
[----:B------:R-:W-:Y:S05]  /*fbc0*/  BSYNC B1 ;  /* 0x0000000000017941 */ /* 0x000fea0003800000 */
.L_x_2532:
[----:B------:R-:W-:Y:S01]  /*fbd0*/  MOV R13, R6 ;  /* 0x00000006000d7202 */ /* 0x000fe20000000f00 */
[----:B------:R-:W-:Y:S01]  /*fbe0*/  IMAD.MOV.U32 R12, RZ, RZ, RZ ;  /* 0x000000ffff0c7224 */ /* 0x000fe200078e00ff */
[----:B------:R-:W-:Y:S01]  /*fbf0*/  LEA R4, R4, UR47, 0x1 ;  /* 0x0000002f04047c11 */ /* 0x000fe2000f8e08ff */
[----:B------:R-:W-:Y:S02]  /*fc00*/  IMAD.MOV.U32 R11, RZ, RZ, 0x181f ;  /* 0x0000181fff0b7424 */ /* 0x000fe400078e00ff */
[----:B------:R-:W-:Y:S02]  /*fc10*/  IMAD.MOV.U32 R15, RZ, RZ, -0x1 ;  /* 0xffffffffff0f7424 */ /* 0x000fe400078e00ff */
[----:B------:R-:W-:Y:S02]  /*fc20*/  IMAD.MOV.U32 R0, RZ, RZ, R14 ;  /* 0x000000ffff007224 */ /* 0x000fe400078e000e */
[----:B------:R-:W-:-:S07]  /*fc30*/  IMAD.SHL.U32 R3, R26, 0x2, RZ ;  /* 0x000000021a037824 */ /* 0x000fce00078e00ff */
[----:B------:R-:W-:Y:S05]  /*fc40*/  WARPSYNC.COLLECTIVE R15, `(.L_x_2534) ;  /* 0x000000000f087348 */ /* 0x000fea0003c00000 */
[----:B------:R0:W1:Y:S02]  /*fc50*/  SHFL.IDX P6, R14, R13, R12, R11 ;  /* 0x0000000c0d0e7389 */ /* 0x00006400000c000b */
[----:B01----:R-:W-:Y:S01]  /*fc60*/  ENDCOLLECTIVE ;  /* 0x000000000000791b */ /* 0x003fe20003800000 */
.L_x_2534:
[----:B------:R-:W-:Y:S01]  /*fc70*/  MOV R13, R5 ;  /* 0x00000005000d7202 */ /* 0x000fe20000000f00 */
        /* <DEDUP_REMOVED lines=12> */
.L_x_2535:
[----:B------:R-:W-:Y:S02]  /*fd40*/  IMAD.MOV.U32 R13, RZ, RZ, R6 ;  /* 0x000000ffff0d7224 */ /* 0x000fe400078e0006 */
[----:B------:R-:W-:-:S07]  /*fd50*/  IMAD.MOV.U32 R0, RZ, RZ, R14 ;  /* 0x000000ffff007224 */ /* 0x000fce00078e000e */
[----:B------:R-:W-:Y:S05]  /*fd60*/  WARPSYNC.COLLECTIVE R15, `(.L_x_2536) ;  /* 0x000000000f087348 */ /* 0x000fea0003c00000 */
[----:B------:R0:W1:Y:S02]  /*fd70*/  SHFL.IDX P6, R14, R13, R12, R11 ;  /* 0x0000000c0d0e7389 */ /* 0x00006400000c000b */
[----:B01----:R-:W-:Y:S01]  /*fd80*/  ENDCOLLECTIVE ;  /* 0x000000000000791b */ /* 0x003fe20003800000 */
.L_x_2536:
        /* <DEDUP_REMOVED lines=14> */
.L_x_2537:
[----:B------:R-:W-:Y:S01]  /*fe70*/  MOV R13, R6 ;  /* 0x00000006000d7202 */ /* 0x000fe20000000f00 */
[----:B------:R-:W-:-:S07]  /*fe80*/  IMAD.MOV.U32 R7, RZ, RZ, R14 ;  /* 0x000000ffff077224 */ /* 0x000fce00078e000e */
[----:B------:R-:W-:Y:S05]  /*fe90*/  WARPSYNC.COLLECTIVE R15, `(.L_x_2538) ;  /* 0x000000000f087348 */ /* 0x000fea0003c00000 */
[----:B------:R0:W1:Y:S02]  /*fea0*/  SHFL.IDX P6, R14, R13, R12, R11 ;  /* 0x0000000c0d0e7389 */ /* 0x00006400000c000b */
[----:B01----:R-:W-:Y:S01]  /*feb0*/  ENDCOLLECTIVE ;  /* 0x000000000000791b */ /* 0x003fe20003800000 */
.L_x_2538:
        /* <DEDUP_REMOVED lines=13> */
.L_x_2539:
[----:B------:R-:W-:Y:S01]  /*ff90*/  IMAD.MOV.U32 R13, RZ, RZ, R6 ;  /* 0x000000ffff0d7224 */ /* 0x000fe200078e0006 */
[----:B------:R-:W-:-:S07]  /*ffa0*/  MOV R0, R14 ;  /* 0x0000000e00007202 */ /* 0x000fce0000000f00 */
[----:B------:R-:W-:Y:S05]  /*ffb0*/  WARPSYNC.COLLECTIVE R15, `(.L_x_2540) ;  /* 0x000000000f087348 */ /* 0x000fea0003c00000 */
[----:B------:R0:W1:Y:S02]  /*ffc0*/  SHFL.IDX P6, R14, R13, R12, R11 ;  /* 0x0000000c0d0e7389 */ /* 0x00006400000c000b */
[----:B01----:R-:W-:Y:S01]  /*ffd0*/  ENDCOLLECTIVE ;  /* 0x000000000000791b */ /* 0x003fe20003800000 */
.L_x_2540:
[----:B------:R-:W-:Y:S01]  /*ffe0*/  IMAD.MOV.U32 R13, RZ, RZ, R5 ;  /* 0x000000ffff0d7224 */ /* 0x000fe200078e0005 */
[----:B------:R-:W-:Y:S01]  /*fff0*/  MOV R12, 0x4 ;  /* 0x00000004000c7802 */ /* 0x000fe20000000f00 */
        /* <DEDUP_REMOVED lines=12> */
.L_x_2541:
[----:B------:R-:W-:Y:S02]  /*100c0*/  IMAD.MOV.U32 R13, RZ, RZ, R6 ;  /* 0x000000ffff0d7224 */ /* 0x000fe400078e0006 */
[----:B------:R-:W-:-:S07]  /*100d0*/  IMAD.MOV.U32 R0, RZ, RZ, R14 ;  /* 0x000000ffff007224 */ /* 0x000fce00078e000e */
[----:B------:R-:W-:Y:S05]  /*100e0*/  WARPSYNC.COLLECTIVE R15, `(.L_x_2542) ;  /* 0x000000000f087348 */ /* 0x000fea0003c00000 */
[----:B------:R0:W1:Y:S02]  /*100f0*/  SHFL.IDX P6, R14, R13, R12, R11 ;  /* 0x0000000c0d0e7389 */ /* 0x00006400000c000b */
[----:B01----:R-:W-:Y:S01]  /*10100*/  ENDCOLLECTIVE ;  /* 0x000000000000791b */ /* 0x003fe20003800000 */
.L_x_2542:
        /* <DEDUP_REMOVED lines=14> */
.L_x_2543:
[----:B------:R-:W-:Y:S01]  /*101f0*/  MOV R13, R6 ;  /* 0x00000006000d7202 */ /* 0x000fe20000000f00 */
[----:B------:R-:W-:-:S07]  /*10200*/  IMAD.MOV.U32 R7, RZ, RZ, R14 ;  /* 0x000000ffff077224 */ /* 0x000fce00078e000e */
[----:B------:R-:W-:Y:S05]  /*10210*/  WARPSYNC.COLLECTIVE R15, `(.L_x_2544) ;  /* 0x000000000f087348 */ /* 0x000fea0003c00000 */
[----:B------:R0:W1:Y:S02]  /*10220*/  SHFL.IDX P6, R14, R13, R12, R11 ;  /* 0x0000000c0d0e7389 */ /* 0x00006400000c000b */
[----:B01----:R-:W-:Y:S01]  /*10230*/  ENDCOLLECTIVE ;  /* 0x000000000000791b */ /* 0x003fe20003800000 */
.L_x_2544:
        /* <DEDUP_REMOVED lines=13> */
.L_x_2545:
[----:B------:R-:W-:Y:S01]  /*10310*/  IMAD.MOV.U32 R13, RZ, RZ, R6 ;  /* 0x000000ffff0d7224 */ /* 0x000fe200078e0006 */
[----:B------:R-:W-:-:S07]  /*10320*/  MOV R0, R14 ;  /* 0x0000000e00007202 */ /* 0x000fce0000000f00 */
[----:B------:R-:W-:Y:S05]  /*10330*/  WARPSYNC.COLLECTIVE R15, `(.L_x_2546) ;  /* 0x000000000f087348 */ /* 0x000fea0003c00000 */
[----:B------:R0:W1:Y:S02]  /*10340*/  SHFL.IDX P6, R14, R13, R12, R11 ;  /* 0x0000000c0d0e7389 */ /* 0x00006400000c000b */
[----:B01----:R-:W-:Y:S01]  /*10350*/  ENDCOLLECTIVE ;  /* 0x000000000000791b */ /* 0x003fe20003800000 */
.L_x_2546:
        /* <DEDUP_REMOVED lines=14> */
.L_x_2547:
[----:B------:R-:W-:Y:S02]  /*10440*/  IMAD.MOV.U32 R13, RZ, RZ, R6 ;  /* 0x000000ffff0d7224 */ /* 0x000fe400078e0006 */
[----:B------:R-:W-:-:S07]  /*10450*/  IMAD.MOV.U32 R5, RZ, RZ, R14 ;  /* 0x000000ffff057224 */ /* 0x000fce00078e000e */
[----:B------:R-:W-:Y:S05]  /*10460*/  WARPSYNC.COLLECTIVE R15, `(.L_x_2548) ;  /* 0x000000000f087348 */ /* 0x000fea0003c00000 */
[----:B------:R0:W1:Y:S02]  /*10470*/  SHFL.IDX P6, R14, R13, R12, R11 ;  /* 0x0000000c0d0e7389 */ /* 0x00006400000c000b */
[----:B01----:R-:W-:Y:S01]  /*10480*/  ENDCOLLECTIVE ;  /* 0x000000000000791b */ /* 0x003fe20003800000 */
.L_x_2548:
[----:B------:R-:W-:Y:S01]  /*10490*/  IMAD.MOV.U32 R6, RZ, RZ, R14 ;  /* 0x000000ffff067224 */ /* 0x000fe200078e000e */
[----:B------:R-:W-:Y:S06]  /*104a0*/  BRA `(.L_x_2549) ;  /* 0xffffffc800f87947 */ /* 0x000fec000383ffff */
.L_x_2470:
[----:B---3--:R3:W4:Y:S02]  /*104b0*/  SYNCS.PHASECHK.TRANS64.TRYWAIT P0, [R0+URZ+0x28860], R5 ;  /* 0x02886005000075a7 */ /* 0x008724000800017f */
[----:B----4-:R-:W-:Y:S05]  /*104c0*/  @!P0 NANOSLEEP.SYNCS 0x989680 ;  /* 0x009896800000895d */ /* 0x010fea0003900000 */
[----:B------:R-:W4:Y:S02]  /*104d0*/  @!P0 SYNCS.PHASECHK.TRANS64 P0, [R0+URZ+0x28860], R5 ;  /* 0x02886005000085a7 */ /* 0x000f24000800007f */
[----:B----4-:R-:W-:Y:S05]  /*104e0*/  @!P0 BRA `(.L_x_2470) ;  /* 0xfffffffc00f08947 */ /* 0x010fea000383ffff */
[----:B------:R-:W-:Y:S05]  /*104f0*/  BRA `(.L_x_2550) ;  /* 0xffffffcc00507947 */ /* 0x000fea000383ffff */
.L_x_2471:
[----:B------:R-:W-:Y:S01]  /*10500*/  BSSY B1, `(.L_x_2551) ;  /* 0x0000008000017945 */ /* 0x000fe20003800000 */
[----:B0-----:R-:W-:Y:S01]  /*10510*/  MOV R13, R2 ;  /* 0x00000002000d7202 */ /* 0x001fe20000000f00 */
[----:B------:R-:W-:Y:S02]  /*10520*/  IMAD.MOV.U32 R12, RZ, RZ, RZ ;  /* 0x000000ffff0c7224 */ /* 0x000fe400078e00ff */
[----:B------:R-:W-:Y:S02]  /*10530*/  IMAD.MOV.U32 R11, RZ, RZ, 0x181f ;  /* 0x0000181fff0b7424 */ /* 0x000fe400078e00ff */
[----:B------:R-:W-:-:S07]  /*10540*/  IMAD.MOV.U32 R15, RZ, RZ, -0x1 ;  /* 0xffffffffff0f7424 */ /* 0x000fce00078e00ff */
[----:B--23--:R-:W-:Y:S05]  /*10550*/  WARPSYNC.COLLECTIVE R15, `(.L_x_2552) ;  /* 0x000000000f087348 */ /* 0x00cfea0003c00000 */
[----:B------:R0:W1:Y:S02]  /*10560*/  SHFL.IDX P6, R14, R13, R12, R11 ;  /* 0x0000000c0d0e7389 */ /* 0x00006400000c000b */
[----:B0123--:R-:W-:Y:S01]  /*10570*/  ENDCOLLECTIVE ;  /* 0x000000000000791b */ /* 0x00ffe20003800000 */
.L_x_2552:
[----:B------:R-:W-:Y:S05]  /*10580*/  BSYNC B1 ;  /* 0x0000000000017941 */ /* 0x000fea0003800000 */
.L_x_2551:
[----:B------:R-:W-:Y:S01]  /*10590*/  MOV R13, R16 ;  /* 0x00000010000d7202 */ /* 0x000fe20000000f00 */
[----:B------:R-:W-:Y:S01]  /*105a0*/  IMAD.MOV.U32 R12, RZ, RZ, RZ ;  /* 0x000000ffff0c7224 */ /* 0x000fe200078e00ff */
[----:B------:R-:W-:Y:S01]  /*105b0*/  LEA R7, R7, UR47, 0x1 ;  /* 0x0000002f07077c11 */ /* 0x000fe2000f8e08ff */
[----:B------:R-:W-:Y:S02]  /*105c0*/  IMAD.MOV.U32 R11, RZ, RZ, 0x181f ;  /* 0x0000181fff0b7424 */ /* 0x000fe400078e00ff */
[----:B------:R-:W-:Y:S02]  /*105d0*/  IMAD.MOV.U32 R15, RZ, RZ, -0x1 ;  /* 0xffffffffff0f7424 */ /* 0x000fe400078e00ff */
[----:B------:R-:W-:-:S07]  /*105e0*/  IMAD.MOV.U32 R5, RZ, RZ, R14 ;  /* 0x000000ffff057224 */ /* 0x000fce00078e000e */
[----:B------:R-:W-:Y:S05]  /*105f0*/  WARPSYNC.COLLECTIVE R15, `(.L_x_2553) ;  /* 0x000000000f087348 */ /* 0x000fea0003c00000 */
[----:B------:R0:W1:Y:S02]  /*10600*/  SHFL.IDX P6, R14, R13, R12, R11 ;  /* 0x0000000c0d0e7389 */ /* 0x00006400000c000b */
[----:B01----:R-:W-:Y:S01]  /*10610*/  ENDCOLLECTIVE ;  /* 0x000000000000791b */ /* 0x003fe20003800000 */
.L_x_2553:
[----:B------:R-:W-:Y:S01]  /*10620*/  MOV R13, R2 ;  /* 0x00000002000d7202 */ /* 0x000fe20000000f00 */
[----:B------:R-:W-:Y:S01]  /*10630*/  IMAD.MOV.U32 R12, RZ, RZ, 0x1 ;  /* 0x00000001ff0c7424 */ /* 0x000fe200078e00ff */
[----:B------:R-:W-:-:S13]  /*10640*/  IADD3 R4, P0, R14, R3, RZ ;  /* 0x000000030e047210 */ /* 0x000fda0007f1e0ff */
[----:B------:R-:W-:Y:S05]  /*10650*/  WARPSYNC.COLLECTIVE R15, `(.L_x_2554) ;  /* 0x000000000f087348 */ /* 0x000fea0003c00000 */
[----:B------:R0:W1:Y:S02]  /*10660*/  SHFL.IDX P6, R14, R13, R12, R11 ;  /* 0x0000000c0d0e7389 */ /* 0x00006400000c000b */
[----:B01----:R-:W-:Y:S01]  /*10670*/  ENDCOLLECTIVE ;  /* 0x000000000000791b */ /* 0x003fe20003800000 */
.L_x_2554:
        /* <DEDUP_REMOVED lines=12> */
.L_x_2555:
        /* <DEDUP_REMOVED lines=10> */
.L_x_2556:
        /* <DEDUP_REMOVED lines=12> */
.L_x_2557:
        /* <DEDUP_REMOVED lines=10> */
.L_x_2558:
        /* <DEDUP_REMOVED lines=12> */
.L_x_2559:
        /* <DEDUP_REMOVED lines=10> */
.L_x_2560:
        /* <DEDUP_REMOVED lines=12> */
.L_x_2561:
        /* <DEDUP_REMOVED lines=10> */
.L_x_2562:
        /* <DEDUP_REMOVED lines=12> */
.L_x_2563:
        /* <DEDUP_REMOVED lines=10> */
.L_x_2564:
        /* <DEDUP_REMOVED lines=12> */
.L_x_2565:
        /* <DEDUP_REMOVED lines=10> */
.L_x_2566:
        /* <DEDUP_REMOVED lines=12> */
.L_x_2567:
[----:B------:R-:W-:Y:S01]  /*10f80*/  @!PT LDS RZ, [RZ] ;  /* 0x00000000fffff984 */ /* 0x000fe20000000800 */
[----:B------:R-:W-:Y:S01]  /*10f90*/  @!PT LDS RZ, [RZ] ;  /* 0x00000000fffff984 */ /* 0x000fe20000000800 */
[----:B------:R-:W-:Y:S01]  /*10fa0*/  @!PT LDS RZ, [RZ] ;  /* 0x00000000fffff984 */ /* 0x000fe20000000800 */
[----:B------:R0:W-:Y:S01]  /*10fb0*/  LDGSTS.E.BYPASS.LTC128B.128 [R7+0x7400], desc[UR44][R4.64+0x80], !P0 ;  /* 0x0740008004077fae */ /* 0x0001e2000c101d6c */
[----:B------:R-:W-:Y:S05]  /*10fc0*/  BRA `(.L_x_2568) ;  /* 0xffffffc400987947 */ /* 0x000fea000383ffff */
.L_x_2477:
[----:B0-----:R0:W1:Y:S02]  /*10fd0*/  SYNCS.PHASECHK.TRANS64.TRYWAIT P0, [R0+URZ+0x28860], R5 ;  /* 0x02886005000075a7 */ /* 0x001064000800017f */
[----:B-1----:R-:W-:Y:S05]  /*10fe0*/  @!P0 NANOSLEEP.SYNCS 0x989680 ;  /* 0x009896800000895d */ /* 0x002fea0003900000 */
[----:B------:R-:W1:Y:S02]  /*10ff0*/  @!P0 SYNCS.PHASECHK.TRANS64 P0, [R0+URZ+0x28860], R5 ;  /* 0x02886005000085a7 */ /* 0x000e64000800007f */
[----:B-1----:R-:W-:Y:S05]  /*11000*/  @!P0 BRA `(.L_x_2477) ;  /* 0xfffffffc00f08947 */ /* 0x002fea000383ffff */
[----:B------:R-:W-:Y:S05]  /*11010*/  BRA `(.L_x_2569) ;  /* 0xffffffc800807947 */ /* 0x000fea000383ffff */
.L_x_2478:
        /* <DEDUP_REMOVED lines=8> */
.L_x_2571:
[----:B------:R-:W-:Y:S05]  /*110a0*/  BSYNC B0 ;  /* 0x0000000000007941 */ /* 0x000fea0003800000 */
.L_x_2570:
        /* <DEDUP_REMOVED lines=9> */
.L_x_2572:
[----:B------:R-:W-:Y:S02]  /*11140*/  ULDC UR4, c[0x0][0x2f4] ;  /* 0x0000bd0000047ab9 */ /* 0x000fe40000000800 */
[----:B------:R-:W-:Y:S02]  /*11150*/  ISETP.GE.AND P0, PT, R25, UR4, PT ;  /* 0x0000000419007c0c */ /* 0x000fe4000bf06270 */
[----:B------:R-:W-:Y:S02]  /*11160*/  ISETP.GE.AND P1, PT, R26, UR4, PT ;  /* 0x000000041a007c0c */ /* 0x000fe4000bf26270 */
[C---:B------:R-:W-:Y:S02]  /*11170*/  ISETP.LT.OR P3, PT, R28.reuse, 0x1, P0 ;  /* 0x000000011c00780c */ /* 0x040fe40000761670 */
[----:B------:R-:W-:Y:S01]  /*11180*/  ISETP.LT.OR P2, PT, R28, 0x1, P1 ;  /* 0x000000011c00780c */ /* 0x000fe20000f41670 */
[----:B------:R-:W-:Y:S01]  /*11190*/  IMAD.MOV.U32 R13, RZ, RZ, R2 ;  /* 0x000000ffff0d7224 */ /* 0x000fe200078e0002 */
[----:B------:R-:W-:Y:S01]  /*111a0*/  MOV R12, 0x1 ;  /* 0x00000001000c7802 */ /* 0x000fe20000000f00 */
[----:B------:R-:W-:-:S10]  /*111b0*/  IMAD.MOV.U32 R4, RZ, RZ, R14 ;  /* 0x000000ffff047224 */ /* 0x000fd400078e000e */
[----:B------:R-:W-:Y:S05]  /*111c0*/  WARPSYNC.COLLECTIVE R15, `(.L_x_2573) ;  /* 0x000000000f087348 */ /* 0x000fea0003c00000 */
[----:B------:R0:W1:Y:S02]  /*111d0*/  SHFL.IDX P6, R14, R13, R12, R11 ;  /* 0x0000000c0d0e7389 */ /* 0x00006400000c000b */
[----:B01----:R-:W-:Y:S01]  /*111e0*/  ENDCOLLECTIVE ;  /* 0x000000000000791b */ /* 0x003fe20003800000 */
.L_x_2573:
        /* <DEDUP_REMOVED lines=13> */
.L_x_2574:
[----:B------:R-:W-:Y:S01]  /*112c0*/  IMAD.MOV.U32 R5, RZ, RZ, R19 ;  /* 0x000000ffff057224 */ /* 0x000fe200078e0013 */
[----:B------:R-:W-:Y:S01]  /*112d0*/  MOV R13, R2 ;  /* 0x00000002000d7202 */ /* 0x000fe20000000f00 */
[----:B------:R-:W-:Y:S02]  /*112e0*/  IMAD.MOV.U32 R12, RZ, RZ, 0x2 ;  /* 0x00000002ff0c7424 */ /* 0x000fe400078e00ff */
[----:B------:R-:W-:-:S07]  /*112f0*/  IMAD.MOV.U32 R4, RZ, RZ, R14 ;  /* 0x000000ffff047224 */ /* 0x000fce00078e000e */
[----:B------:R-:W-:Y:S05]  /*11300*/  WARPSYNC.COLLECTIVE R15, `(.L_x_2575) ;  /* 0x000000000f087348 */ /* 0x000fea0003c00000 */
[----:B------:R0:W1:Y:S02]  /*11310*/  SHFL.IDX P6, R14, R13, R12, R11 ;  /* 0x0000000c0d0e7389 */ /* 0x00006400000c000b */
[----:B01----:R-:W-:Y:S01]  /*11320*/  ENDCOLLECTIVE ;  /* 0x000000000000791b */ /* 0x003fe20003800000 */
.L_x_2575:
        /* <DEDUP_REMOVED lines=13> */
.L_x_2576:
[----:B------:R-:W-:Y:S02]  /*11400*/  IMAD.MOV.U32 R5, RZ, RZ, R23 ;  /* 0x000000ffff057224 */ /* 0x000fe400078e0017 */
[----:B------:R-:W-:Y:S02]  /*11410*/  IMAD.MOV.U32 R13, RZ, RZ, R2 ;  /* 0x000000ffff0d7224 */ /* 0x000fe400078e0002 */
[----:B------:R-:W-:Y:S02]  /*11420*/  IMAD.MOV.U32 R12, RZ, RZ, 0x3 ;  /* 0x00000003ff0c7424 */ /* 0x000fe400078e00ff */
[----:B------:R-:W-:-:S07]  /*11430*/  IMAD.MOV.U32 R22, RZ, RZ, R14 ;  /* 0x000000ffff167224 */ /* 0x000fce00078e000e */
[----:B------:R-:W-:Y:S05]  /*11440*/  WARPSYNC.COLLECTIVE R15, `(.L_x_2577) ;  /* 0x000000000f087348 */ /* 0x000fea0003c00000 */
[----:B------:R0:W1:Y:S02]  /*11450*/  SHFL.IDX P6, R14, R13, R12, R11 ;  /* 0x0000000c0d0e7389 */ /* 0x00006400000c000b */
[----:B01----:R-:W-:Y:S01]  /*11460*/  ENDCOLLECTIVE ;  /* 0x000000000000791b */ /* 0x003fe20003800000 */
.L_x_2577:
[----:B------:R-:W-:-:S05]  /*11470*/  MOV R4, R22 ;  /* 0x0000001600047202 */ /* 0x000fca0000000f00 */
[----:B------:R-:W-:-:S05]  /*11480*/  IMAD.WIDE.U32 R4, R26, 0x2, R4 ;  /* 0x000000021a047825 */ /* 0x000fca00078e0004 */
        /* <DEDUP_REMOVED lines=12> */
.L_x_2578:
[----:B------:R-:W-:Y:S02]  /*11550*/  IMAD.MOV.U32 R5, RZ, RZ, R21 ;  /* 0x000000ffff057224 */ /* 0x000fe400078e0015 */
[----:B------:R-:W-:Y:S01]  /*11560*/  IMAD.MOV.U32 R13, RZ, RZ, R2 ;  /* 0x000000ffff0d7224 */ /* 0x000fe200078e0002 */
[----:B------:R-:W-:Y:S01]  /*11570*/  MOV R12, 0x4 ;  /* 0x00000004000c7802 */ /* 0x000fe20000000f00 */
[----:B------:R-:W-:-:S07]  /*11580*/  IMAD.MOV.U32 R20, RZ, RZ, R14 ;  /* 0x000000ffff147224 */ /* 0x000fce00078e000e */
[----:B------:R-:W-:Y:S05]  /*11590*/  WARPSYNC.COLLECTIVE R15, `(.L_x_2579) ;  /* 0x000000000f087348 */ /* 0x000fea0003c00000 */
[----:B------:R0:W1:Y:S02]  /*115a0*/  SHFL.IDX P6, R14, R13, R12, R11 ;  /* 0x0000000c0d0e7389 */ /* 0x00006400000c000b */
[----:B01----:R-:W-:Y:S01]  /*115b0*/  ENDCOLLECTIVE ;  /* 0x000000000000791b */ /* 0x003fe20003800000 */
.L_x_2579:
        /* <DEDUP_REMOVED lines=14> */
.L_x_2580:
[----:B------:R-:W-:Y:S01]  /*116a0*/  MOV R5, R9 ;  /* 0x0000000900057202 */ /* 0x000fe20000000f00 */
[----:B------:R-:W-:Y:S02]  /*116b0*/  IMAD.MOV.U32 R9, RZ, RZ, RZ ;  /* 0x000000ffff097224 */ /* 0x000fe400078e00ff */
[----:B------:R-:W-:Y:S02]  /*116c0*/  IMAD.MOV.U32 R13, RZ, RZ, R2 ;  /* 0x000000ffff0d7224 */ /* 0x000fe400078e0002 */
[----:B------:R-:W-:Y:S02]  /*116d0*/  IMAD.MOV.U32 R12, RZ, RZ, 0x5 ;  /* 0x00000005ff0c7424 */ /* 0x000fe400078e00ff */
[----:B------:R-:W-:-:S07]  /*116e0*/  IMAD.MOV.U32 R24, RZ, RZ, R14 ;  /* 0x000000ffff187224 */ /* 0x000fce00078e000e */
[----:B------:R-:W-:Y:S05]  /*116f0*/  WARPSYNC.COLLECTIVE R15, `(.L_x_2581) ;  /* 0x000000000f087348 */ /* 0x000fea0003c00000 */
[----:B------:R0:W1:Y:S02]  /*11700*/  SHFL.IDX P6, R14, R13, R12, R11 ;  /* 0x0000000c0d0e7389 */ /* 0x00006400000c000b */
[----:B01----:R-:W-:Y:S01]  /*11710*/  ENDCOLLECTIVE ;  /* 0x000000000000791b */ /* 0x003fe20003800000 */
.L_x_2581:
        /* <DEDUP_REMOVED lines=14> */
.L_x_2582:
[----:B------:R-:W-:Y:S02]  /*11800*/  IMAD.MOV.U32 R5, RZ, RZ, R19 ;  /* 0x000000ffff057224 */ /* 0x000fe400078e0013 */
[----:B------:R-:W-:Y:S02]  /*11810*/  IMAD.MOV.U32 R13, RZ, RZ, R2 ;  /* 0x000000ffff0d7224 */ /* 0x000fe400078e0002 */
[----:B------:R-:W-:Y:S01]  /*11820*/  IMAD.MOV.U32 R12, RZ, RZ, 0x6 ;  /* 0x00000006ff0c7424 */ /* 0x000fe200078e00ff */
[----:B------:R-:W-:-:S07]  /*11830*/  MOV R4, R14 ;  /* 0x0000000e00047202 */ /* 0x000fce0000000f00 */
[----:B------:R-:W-:Y:S05]  /*11840*/  WARPSYNC.COLLECTIVE R15, `(.L_x_2583) ;  /* 0x000000000f087348 */ /* 0x000fea0003c00000 */
[----:B------:R0:W1:Y:S02]  /*11850*/  SHFL.IDX P6, R14, R13, R12, R11 ;  /* 0x0000000c0d0e7389 */ /* 0x00006400000c000b */
[----:B01----:R-:W-:Y:S01]  /*11860*/  ENDCOLLECTIVE ;  /* 0x000000000000791b */ /* 0x003fe20003800000 */
.L_x_2583:
        /* <DEDUP_REMOVED lines=13> */
.L_x_2584:
[----:B------:R-:W-:Y:S02]  /*11940*/  IMAD.MOV.U32 R5, RZ, RZ, R25 ;  /* 0x000000ffff057224 */ /* 0x000fe400078e0019 */
[----:B------:R-:W-:Y:S01]  /*11950*/  IMAD.MOV.U32 R13, RZ, RZ, R2 ;  /* 0x000000ffff0d7224 */ /* 0x000fe200078e0002 */
[----:B------:R-:W-:Y:S01]  /*11960*/  MOV R12, 0x7 ;  /* 0x00000007000c7802 */ /* 0x000fe20000000f00 */
[----:B------:R-:W-:-:S07]  /*11970*/  IMAD.MOV.U32 R30, RZ, RZ, R14 ;  /* 0x000000ffff1e7224 */ /* 0x000fce00078e000e */
[----:B------:R-:W-:Y:S05]  /*11980*/  WARPSYNC.COLLECTIVE R15, `(.L_x_2585) ;  /* 0x000000000f087348 */ /* 0x000fea0003c00000 */
[----:B------:R0:W1:Y:S02]  /*11990*/  SHFL.IDX P6, R14, R13, R12, R11 ;  /* 0x0000000c0d0e7389 */ /* 0x00006400000c000b */
[----:B01----:R-:W-:Y:S01]  /*119a0*/  ENDCOLLECTIVE ;  /* 0x000000000000791b */ /* 0x003fe20003800000 */
.L_x_2585:
        /* <DEDUP_REMOVED lines=12> */
.L_x_2586:
[----:B------:R-:W-:Y:S05]  /*11a70*/  BRA `(.L_x_2587) ;  /* 0xffffffc000fc7947 */ /* 0x000fea000383ffff */
.L_x_2481:
[----:B0-----:R0:W1:Y:S02]  /*11a80*/  SYNCS.PHASECHK.TRANS64.TRYWAIT P0, [R7+URZ+0x28820], R9 ;  /* 0x02882009070075a7 */ /* 0x001064000800017f */
[----:B-1----:R-:W-:Y:S05]  /*11a90*/  @!P0 NANOSLEEP.SYNCS 0x989680 ;  /* 0x009896800000895d */ /* 0x002fea0003900000 */
[----:B------:R-:W1:Y:S02]  /*11aa0*/  @!P0 SYNCS.PHASECHK.TRANS64 P0, [R7+URZ+0x28820], R9 ;  /* 0x02882009070085a7 */ /* 0x000e64000800007f */
[----:B-1----:R-:W-:Y:S05]  /*11ab0*/  @!P0 BRA `(.L_x_2481) ;  /* 0xfffffffc00f08947 */ /* 0x002fea000383ffff */
[----:B------:R-:W-:Y:S05]  /*11ac0*/  BRA `(.L_x_2588) ;  /* 0xffffffc400707947 */ /* 0x000fea000383ffff */
.L_x_2482:
[----:B------:R-:W-:Y:S01]  /*11ad0*/  BSSY B0, `(.L_x_2589) ;  /* 0x0000008000007945 */ /* 0x000fe20003800000 */
[----:B------:R-:W-:Y:S01]  /*11ae0*/  IMAD.MOV.U32 R13, RZ, RZ, R17 ;  /* 0x000000ffff0d7224 */ /* 0x000fe200078e0011 */
[----:B------:R-:W-:Y:S01]  /*11af0*/  MOV R12, RZ ;  /* 0x000000ff000c7202 */ /* 0x000fe20000000f00 */
[----:B------:R-:W-:Y:S02]  /*11b00*/  IMAD.MOV.U32 R11, RZ, RZ, 0x1f ;  /* 0x0000001fff0b7424 */ /* 0x000fe400078e00ff */
[----:B------:R-:W-:-:S07]  /*11b10*/  IMAD.MOV.U32 R15, RZ, RZ, -0x1 ;  /* 0xffffffffff0f7424 */ /* 0x000fce00078e00ff */
[----:B0-2--5:R-:W-:Y:S05]  /*11b20*/  WARPSYNC.COLLECTIVE R15, `(.L_x_2590) ;  /* 0x000000000f087348 */ /* 0x025fea0003c00000 */
[----:B------:R1:W3:Y:S02]  /*11b30*/  SHFL.IDX P6, R14, R13, R12, R11 ;  /* 0x0000000c0d0e7389 */ /* 0x0002e400000c000b */
[----:B0123-5:R-:W-:Y:S01]  /*11b40*/  ENDCOLLECTIVE ;  /* 0x000000000000791b */ /* 0x02ffe20003800000 */
.L_x_2590:
[----:B------:R-:W-:Y:S05]  /*11b50*/  BSYNC B0 ;  /* 0x0000000000007941 */ /* 0x000fea0003800000 */
.L_x_2589:
[----:B------:R-:W-:Y:S05]  /*11b60*/  BRA `(.L_x_2591) ;  /* 0xffffffc400547947 */ /* 0x000fea000383ffff */
.L_x_2483:
[----:B------:R-:W-:Y:S01]  /*11b70*/  BSSY B0, `(.L_x_2592) ;  /* 0x0000006000007945 */ /* 0x000fe20003800000 */
[----:B------:R-:W-:-:S07]  /*11b80*/  IMAD.MOV.U32 R15, RZ, RZ, -0x1 ;  /* 0xffffffffff0f7424 */ /* 0x000fce00078e00ff */
[----:B012--5:R-:W-:Y:S05]  /*11b90*/  WARPSYNC.COLLECTIVE R15, `(.L_x_2593) ;  /* 0x000000000f0c7348 */ /* 0x027fea0003c00000 */
[----:B------:R-:W-:Y:S02]  /*11ba0*/  ELECT P6, UR62, PT ;  /* 0x00000000003e782f */ /* 0x000fe400038c0000 */
[----:B------:R-:W-:Y:S01]  /*11bb0*/  MOV R14, UR62 ;  /* 0x0000003e000e7c02 */ /* 0x000fe20008000f00 */
[----:B012--5:R-:W-:Y:S10]  /*11bc0*/  ENDCOLLECTIVE ;  /* 0x000000000000791b */ /* 0x027ff40003800000 */
.L_x_2593:
[----:B------:R-:W-:Y:S05]  /*11bd0*/  BSYNC B0 ;  /* 0x0000000000007941 */ /* 0x000fea0003800000 */
.L_x_2592:
[----:B------:R-:W-:Y:S05]  /*11be0*/  BRA `(.L_x_2594) ;  /* 0xffffffc400487947 */ /* 0x000fea000383ffff */
.L_x_2485:
[----:B---3--:R3:W4:Y:S02]  /*11bf0*/  SYNCS.PHASECHK.TRANS64.TRYWAIT P1, [R5+URZ+0x28840], R2 ;  /* 0x02884002050075a7 */ /* 0x008724000802017f */
[----:B----4-:R-:W-:Y:S05]  /*11c00*/  @!P1 NANOSLEEP.SYNCS 0x989680 ;  /* 0x009896800000995d */ /* 0x010fea0003900000 */
[----:B------:R-:W4:Y:S02]  /*11c10*/  @!P1 SYNCS.PHASECHK.TRANS64 P1, [R5+URZ+0x28840], R2 ;  /* 0x02884002050095a7 */ /* 0x000f24000802007f */
[----:B----4-:R-:W-:Y:S05]  /*11c20*/  @!P1 BRA `(.L_x_2485) ;  /* 0xfffffffc00f09947 */ /* 0x010fea000383ffff */
[----:B------:R-:W-:Y:S05]  /*11c30*/  BRA `(.L_x_2595) ;  /* 0xffffffc400687947 */ /* 0x000fea000383ffff */
.L_x_2487:
[----:B0-----:R0:W4:Y:S02]  /*11c40*/  SYNCS.PHASECHK.TRANS64.TRYWAIT P1, [R7+URZ+0x28840], R0 ;  /* 0x02884000070075a7 */ /* 0x001124000802017f */
[----:B----4-:R-:W-:Y:S05]  /*11c50*/  @!P1 NANOSLEEP.SYNCS 0x989680 ;  /* 0x009896800000995d */ /* 0x010fea0003900000 */
[----:B------:R-:W4:Y:S02]  /*11c60*/  @!P1 SYNCS.PHASECHK.TRANS64 P1, [R7+URZ+0x28840], R0 ;  /* 0x02884000070095a7 */ /* 0x000f24000802007f */
[----:B----4-:R-:W-:Y:S05]  /*11c70*/  @!P1 BRA `(.L_x_2487) ;  /* 0xfffffffc00f09947 */ /* 0x010fea000383ffff */
[----:B------:R-:W-:Y:S05]  /*11c80*/  BRA `(.L_x_2596) ;  /* 0xffffffc400747947 */ /* 0x000fea000383ffff */
.L_x_2489:
[----:B----4-:R4:W0:Y:S02]  /*11c90*/  SYNCS.PHASECHK.TRANS64.TRYWAIT P1, [R5+URZ+0x28860], R2 ;  /* 0x02886002050075a7 */ /* 0x010824000802017f */
[----:B0-----:R-:W-:Y:S05]  /*11ca0*/  @!P1 NANOSLEEP.SYNCS 0x989680 ;  /* 0x009896800000995d */ /* 0x001fea0003900000 */
[----:B------:R-:W0:Y:S02]  /*11cb0*/  @!P1 SYNCS.PHASECHK.TRANS64 P1, [R5+URZ+0x28860], R2 ;  /* 0x02886002050095a7 */ /* 0x000e24000802007f */
[----:B0-----:R-:W-:Y:S05]  /*11cc0*/  @!P1 BRA `(.L_x_2489) ;  /* 0xfffffffc00f09947 */ /* 0x001fea000383ffff */
[----:B------:R-:W-:Y:S05]  /*11cd0*/  BRA `(.L_x_2597) ;  /* 0xffffffc400707947 */ /* 0x000fea000383ffff */
.L_x_2598:
        /* <DEDUP_REMOVED lines=10> */
.L_x_3548:


//--------------------- .text._ZN7cutlass13device_kernelIN5flash11enable_sm90INS1_16FlashAttnFwdSm90INS1_25CollectiveMainloopFwdSm90ILi2EN4cute5tupleIJNS5_1CILi1EEES8_S8_EEENS6_IJNS7_ILi128EEESA_SA_EEELi128ENS_6half_tEfNS_4arch4Sm90ELb1ELb0ELb0ELb1ELb1ELb0ELb0ELb1ELb1ELb1ELb1ELb0EEENS1_21CollectiveEpilogueFwdISB_S9_SC_SE_Li256ELb1ELb1ELb1ELb0EEENS1_36VarlenDynamicPersistentTileSchedulerILi128ELi128ELi256ELi128ELb1ELb1ELb1ELb1ELb1ELb1EEEEEEEEEvNT_6ParamsE --------------------------
	.section	.text._ZN7cutlass13device_kernelIN5flash11enable_sm90INS1_16FlashAttnFwdSm90INS1_25CollectiveMainloopFwdSm90ILi2EN4cute5tupleIJNS5_1CILi1EEES8_S8_EEENS6_IJNS7_ILi128EEESA_SA_EEELi128ENS_6half_tEfNS_4arch4Sm90ELb1ELb0ELb0ELb1ELb1ELb0ELb0ELb1ELb1ELb1ELb1ELb0EEENS1_21CollectiveEpilogueFwdISB_S9_SC_SE_Li256ELb1ELb1ELb1ELb0EEENS1_36VarlenDynamicPersistentTileSchedulerILi128ELi128ELi256ELi128ELb1ELb1ELb1ELb1ELb1ELb1EEEEEEEEEvNT_6ParamsE,"ax",@progbits
	.align	128
.text._ZN7cutlass13device_kernelIN5flash11enable_sm90INS1_16FlashAttnFwdSm90INS1_25CollectiveMainloopFwdSm90ILi2EN4cute5tupleIJNS5_1CILi1EEES8_S8_EEENS6_IJNS7_ILi128EEESA_SA_EEELi128ENS_6half_tEfNS_4arch4Sm90ELb1ELb0ELb0ELb1ELb1ELb0ELb0ELb1ELb1ELb1ELb1ELb0EEENS1_21CollectiveEpilogueFwdISB_S9_SC_SE_Li256ELb1ELb1ELb1ELb0EEENS1_36VarlenDynamicPersistentTileSchedulerILi128ELi128ELi256ELi128ELb1ELb1ELb1ELb1ELb1ELb1EEEEEEEEEvNT_6ParamsE:
        .type           _ZN7cutlass13device_kernelIN5flash11enable_sm90INS1_16FlashAttnFwdSm90INS1_25CollectiveMainloopFwdSm90ILi2EN4cute5tupleIJNS5_1CILi1EEES8_S8_EEENS6_IJNS7_ILi128EEESA_SA_EEELi128ENS_6half_tEfNS_4arch4Sm90ELb1ELb0ELb0ELb1ELb1ELb0ELb0ELb1ELb1ELb1ELb1ELb0EEENS1_21CollectiveEpilogueFwdISB_S9_SC_SE_Li256ELb1ELb1ELb1ELb0EEENS1_36VarlenDynamicPersistentTileSchedulerILi128ELi128ELi256ELi128ELb1ELb1ELb1ELb1ELb1ELb1EEEEEEEEEvNT_6ParamsE,@function
        .size           _ZN7cutlass13device_kernelIN5flash11enable_sm90INS1_16FlashAttnFwdSm90INS1_25CollectiveMainloopFwdSm90ILi2EN4cute5tupleIJNS5_1CILi1EEES8_S8_EEENS6_IJNS7_ILi128EEESA_SA_EEELi128ENS_6half_tEfNS_4arch4Sm90ELb1ELb0ELb0ELb1ELb1ELb0ELb0ELb1ELb1ELb1ELb1ELb0EEENS1_21CollectiveEpilogueFwdISB_S9_SC_SE_Li256ELb1ELb1ELb1ELb0EEENS1_36VarlenDynamicPersistentTileSchedulerILi128ELi128ELi256ELi128ELb1ELb1ELb1ELb1ELb1ELb1EEEEEEEEEvNT_6ParamsE,(.L_x_3549 - _ZN7cutlass13device_kernelIN5flash11enable_sm90INS1_16FlashAttnFwdSm90INS1_25CollectiveMainloopFwdSm90ILi2EN4cute5tupleIJNS5_1CILi1EEES8_S8_EEENS6_IJNS7_ILi128EEESA_SA_EEELi128ENS_6half_tEfNS_4arch4Sm90ELb1ELb0ELb0ELb1ELb1ELb0ELb0ELb1ELb1ELb1ELb1ELb0EEENS1_21CollectiveEpilogueFwdISB_S9_SC_SE_Li256ELb1ELb1ELb1ELb0EEENS1_36VarlenDynamicPersistentTileSchedulerILi128ELi128ELi256ELi128ELb1ELb1ELb1ELb1ELb1ELb1EEEEEEEEEvNT_6ParamsE)
        .other          _ZN7cutlass13device_kernelIN5flash11enable_sm90INS1_16FlashAttnFwdSm90INS1_25CollectiveMainloopFwdSm90ILi2EN4cute5tupleIJNS5_1CILi1EEES8_S8_EEENS6_IJNS7_ILi128EEESA_SA_EEELi128ENS_6half_tEfNS_4arch4Sm90ELb1ELb0ELb0ELb1ELb1ELb0ELb0ELb1ELb1ELb1ELb1ELb0EEENS1_21CollectiveEpilogueFwdISB_S9_SC_SE_Li256ELb1ELb1ELb1ELb0EEENS1_36VarlenDynamicPersistentTileSchedulerILi128ELi128ELi256ELi128ELb1ELb1ELb1ELb1ELb1ELb1EEEEEEEEEvNT_6ParamsE,@"STO_CUDA_ENTRY STV_DEFAULT"
_ZN7cutlass13device_kernelIN5flash11enable_sm90INS1_16FlashAttnFwdSm90INS1_25CollectiveMainloopFwdSm90ILi2EN4cute5tupleIJNS5_1CILi1EEES8_S8_EEENS6_IJNS7_ILi128EEESA_SA_EEELi128ENS_6half_tEfNS_4arch4Sm90ELb1ELb0ELb0ELb1ELb1ELb0ELb0ELb1ELb1ELb1ELb1ELb0EEENS1_21CollectiveEpilogueFwdISB_S9_SC_SE_Li256ELb1ELb1ELb1ELb0EEENS1_36VarlenDynamicPersistentTileSchedulerILi128ELi128ELi256ELi128ELb1ELb1ELb1ELb1ELb1ELb1EEEEEEEEEvNT_6ParamsE:
        /* <DEDUP_REMOVED lines=45> */
.L_x_2599:
        /* <DEDUP_REMOVED lines=22> */
.L_x_2600:
        /* <DEDUP_REMOVED lines=18> */
.L_x_2601:
        /* <DEDUP_REMOVED lines=22> */
.L_x_2602:
        /* <DEDUP_REMOVED lines=23> */
.L_x_2603:
[----:B------:R-:W-:Y:S01]  /*0820*/  UISETP.NE.AND UP0, UPT, UR9, URZ, UPT ;  /* 0x0000003f0900728c */ /* 0x000fe2000bf05270 */
[----:B------:R-:W-:Y:S01]  /*0830*/  NOP ;  /* 0x0000000000007918 */ /* 0x000fe20000000000 */
[----:B------:R-:W-:Y:S01]  /*0840*/  UMOV UR44, 0x1 ;  /* 0x00000001002c7882 */ /* 0x000fe20000000000 */
[----:B------:R-:W-:Y:S01]  /*0850*/  ULDC.64 UR56, c[0x0][0x208] ;  /* 0x0000820000387ab9 */ /* 0x000fe20000000a00 */
[----:B------:R-:W-:Y:S01]  /*0860*/  USEL UR44, UR44, 0x2, !UP0 ;  /* 0x000000022c2c7887 */ /* 0x000fe2000c000000 */
[----:B01234-:R-:W-:Y:S01]  /*0870*/  BAR.SYNC.DEFER_BLOCKING 0x0 ;  /* 0x0000000000007b1d */ /* 0x01ffe20000010000 */
[----:B------:R-:W-:-:S13]  /*0880*/  PLOP3.LUT P0, PT, PT, PT, UP0, 0x80, 0x0 ;  /* 0x000000000000781c */ /* 0x000fda0003f0f008 */
[----:B------:R-:W-:Y:S05]  /*0890*/  @!P0 BRA `(.L_x_2604) ;  /* 0x000000b800e48947 */ /* 0x000fea0003800000 */
.L_x_2605:
        /* <DEDUP_REMOVED lines=18> */
[----:B------:R-:W-:Y:S01]  /*09c0*/  VIADD R219, R2, 0xffffff80 ;  /* 0xffffff8002db7836 */ /* 0x000fe20000000000 */
[----:B------:R-:W-:Y:S01]  /*09d0*/  R2UR UR6, R33 ;  /* 0x00000000210672ca */ /* 0x000fe200000e0000 */
[----:B------:R-:W-:Y:S01]  /*09e0*/  ULOP3.LUT UR50, UR44, 0x1, URZ, 0xfc, !UPT ;  /* 0x000000012c327892 */ /* 0x000fe2000f8efc3f */
[----:B------:R-:W-:Y:S01]  /*09f0*/  R2UR UR5, R34 ;  /* 0x00000000220572ca */ /* 0x000fe200000e0000 */
[----:B------:R-:W-:Y:S01]  /*0a00*/  UMOV UR49, URZ ;  /* 0x0000003f00317c82 */ /* 0x000fe20008000000 */
[----:B------:R-:W-:Y:S01]  /*0a10*/  SHF.R.S32.HI R0, RZ, 0x1f, R219 ;  /* 0x0000001fff007819 */ /* 0x000fe200000114db */
[----:B------:R-:W-:Y:S01]  /*0a20*/  UMOV UR48, URZ ;  /* 0x0000003f00307c82 */ /* 0x000fe20008000000 */
[----:B------:R-:W-:Y:S02]  /*0a30*/  UMOV UR47, URZ ;  /* 0x0000003f002f7c82 */ /* 0x000fe40008000000 */
[CC--:B------:R-:W-:Y:S02]  /*0a40*/  LEA.HI R4, R0.reuse, R219.reuse, RZ, 0x5 ;  /* 0x000000db00047211 */ /* 0x0c0fe400078f28ff */
[----:B------:R-:W-:-:S02]  /*0a50*/  LEA.HI R2, R0, R219, RZ, 0x4 ;  /* 0x000000db00027211 */ /* 0x000fc400078f20ff */
[----:B------:R-:W-:Y:S01]  /*0a60*/  LEA.HI R3, R0, R219, RZ, 0x7 ;  /* 0x000000db00037211 */ /* 0x000fe200078f38ff */
[----:B------:R-:W-:Y:S01]  /*0a70*/  IMAD.SHL.U32 R6, R4, 0x20, RZ ;  /* 0x0000002004067824 */ /* 0x000fe200078e00ff */
[----:B------:R-:W-:Y:S02]  /*0a80*/  LOP3.LUT R4, R2, 0x3fffff0, RZ, 0xc0, !PT ;  /* 0x03fffff002047812 */ /* 0x000fe400078ec0ff */
[----:B------:R-:W-:Y:S02]  /*0a90*/  SHF.R.S32.HI R5, RZ, 0x4, R2 ;  /* 0x00000004ff057819 */ /* 0x000fe40000011402 */
[----:B------:R-:W-:Y:S01]  /*0aa0*/  LOP3.LUT R7, R6, 0xfffffc00, RZ, 0xc0, !PT ;  /* 0xfffffc0006077812 */ /* 0x000fe200078ec0ff */
[----:B------:R-:W-:Y:S01]  /*0ab0*/  IMAD.IADD R4, R219, 0x1, -R4 ;  /* 0x00000001db047824 */ /* 0x000fe200078e0a04 */
[----:B------:R-:W-:Y:S02]  /*0ac0*/  LOP3.LUT R198, R3, 0xffffff80, RZ, 0xc0, !PT ;  /* 0xffffff8003c67812 */ /* 0x000fe400078ec0ff */
[----:B------:R-:W-:Y:S01]  /*0ad0*/  LEA.HI R2, R2, R5, RZ, 0x1 ;  /* 0x0000000502027211 */ /* 0x000fe200078f08ff */
[----:B------:R-:W-:Y:S01]  /*0ae0*/  IMAD R7, R4, 0x40, R7 ;  /* 0x0000004004077824 */ /* 0x000fe200078e0207 */
[----:B------:R-:W-:Y:S01]  /*0af0*/  LEA.HI R4, R0, R219, RZ, 0x2 ;  /* 0x000000db00047211 */ /* 0x000fe200078f10ff */
[----:B------:R-:W-:Y:S01]  /*0b00*/  IMAD.IADD R198, R219, 0x1, -R198 ;  /* 0x00000001dbc67824 */ /* 0x000fe200078e0ac6 */
[----:B------:R-:W-:-:S02]  /*0b10*/  LOP3.LUT R2, R2, 0x1ffffffe, RZ, 0xc0, !PT ;  /* 0x1ffffffe02027812 */ /* 0x000fc400078ec0ff */
[----:B------:R-:W-:Y:S02]  /*0b20*/  LOP3.LUT R4, R4, 0xfffffffc, RZ, 0xc0, !PT ;  /* 0xfffffffc04047812 */ /* 0x000fe400078ec0ff */
[----:B------:R-:W-:Y:S01]  /*0b30*/  SHF.R.S32.HI R9, RZ, 0x1f, R198 ;  /* 0x0000001fff097819 */ /* 0x000fe200000114c6 */
[----:B------:R-:W-:Y:S01]  /*0b40*/  IMAD.IADD R2, R5, 0x1, -R2 ;  /* 0x0000000105027824 */ /* 0x000fe200078e0a02 */
[----:B------:R-:W-:Y:S01]  /*0b50*/  LEA.HI R0, R0, R219, RZ, 0x3 ;  /* 0x000000db00007211 */ /* 0x000fe200078f18ff */
[----:B------:R-:W-:Y:S01]  /*0b60*/  IMAD.IADD R4, R219, 0x1, -R4 ;  /* 0x00000001db047824 */ /* 0x000fe200078e0a04 */
[----:B------:R-:W-:Y:S01]  /*0b70*/  LEA.HI R8, R9, R198, RZ, 0x2 ;  /* 0x000000c609087211 */ /* 0x000fe200078f10ff */
[----:B------:R-:W-:Y:S01]  /*0b80*/  IMAD R216, R2, 0x8, R7 ;  /* 0x0000000802d87824 */ /* 0x000fe200078e0207 */
[----:B------:R-:W-:Y:S02]  /*0b90*/  SHF.R.S32.HI R214, RZ, 0x7, R3 ;  /* 0x00000007ffd67819 */ /* 0x000fe40000011403 */
[----:B------:R-:W-:-:S02]  /*0ba0*/  LEA.HI R2, R4, R4, RZ, 0x1 ;  /* 0x0000000404027211 */ /* 0x000fc400078f08ff */
[--C-:B------:R-:W-:Y:S02]  /*0bb0*/  SHF.R.S32.HI R6, RZ, 0x2, R8.reuse ;  /* 0x00000002ff067819 */ /* 0x100fe40000011408 */
[----:B------:R-:W-:Y:S02]  /*0bc0*/  SHF.R.S32.HI R11, RZ, 0x1f, R8 ;  /* 0x0000001fff0b7819 */ /* 0x000fe40000011408 */
[----:B------:R-:W-:Y:S02]  /*0bd0*/  LOP3.LUT R5, R2, 0x1ffffffe, RZ, 0xc0, !PT ;  /* 0x1ffffffe02057812 */ /* 0x000fe400078ec0ff */
[----:B------:R-:W-:Y:S02]  /*0be0*/  LEA.HI R11, R11, R6, RZ, 0x3 ;  /* 0x000000060b0b7211 */ /* 0x000fe400078f18ff */
[----:B------:R-:W-:Y:S01]  /*0bf0*/  LOP3.LUT R2, R0, 0xfffffff8, RZ, 0xc0, !PT ;  /* 0xfffffff800027812 */ /* 0x000fe200078ec0ff */
[----:B------:R-:W-:Y:S01]  /*0c00*/  IMAD.IADD R4, R4, 0x1, -R5 ;  /* 0x0000000104047824 */ /* 0x000fe200078e0a05 */
[----:B------:R-:W-:-:S02]  /*0c10*/  LOP3.LUT R5, R8, 0x7ffffffc, RZ, 0xc0, !PT ;  /* 0x7ffffffc08057812 */ /* 0x000fc400078ec0ff */
        /* <DEDUP_REMOVED lines=13> */
[----:B------:R-:W-:-:S02]  /*0cf0*/  IMAD.IADD R3, R214, 0x1, -R3 ;  /* 0x00000001d6037824 */ /* 0x000fc400078e0a03 */
[----:B------:R-:W-:Y:S02]  /*0d00*/  VIADD R18, R2, 0x40 ;  /* 0x0000004002127836 */ /* 0x000fe40000000000 */
[C---:B------:R-:W-:Y:S02]  /*0d10*/  VIADD R196, R16.reuse, 0x8 ;  /* 0x0000000810c47836 */ /* 0x040fe40000000000 */
        /* <DEDUP_REMOVED lines=28> */
[----:B------:R-:W-:Y:S01]  /*0ee0*/  IMAD R215, R3, 0x40, R6 ;  /* 0x0000004003d77824 */ /* 0x000fe200078e0206 */
[----:B------:R-:W-:-:S02]  /*0ef0*/  SHF.R.S32.HI R200, RZ, 0x1f, R23 ;  /* 0x0000001fffc87819 */ /* 0x000fc40000011417 */
[----:B------:R-:W-:Y:S01]  /*0f00*/  SHF.R.S32.HI R199, RZ, 0x1f, R22 ;  /* 0x0000001fffc77819 */ /* 0x000fe20000011416 */
[----:B------:R-:W-:-:S07]  /*0f10*/  IMAD R17, R4, 0x8, R215 ;  /* 0x0000000804117824 */ /* 0x000fce00078e02d7 */
.L_x_2669:
[----:B0-2-4-:R-:W0:Y:S01]  /*0f20*/  LDC.64 R4, c[0x0][0xc88] ;  /* 0x00032200ff047b82 */ /* 0x015e220000000a00 */
[----:B------:R-:W-:Y:S01]  /*0f30*/  ULDC.64 UR8, c[0x0][0xa28] ;  /* 0x00028a0000087ab9 */ /* 0x000fe20000000a00 */
[----:B------:R-:W-:Y:S01]  /*0f40*/  ULDC.64 UR10, c[0x0][0xa18] ;  /* 0x00028600000a7ab9 */ /* 0x000fe20000000a00 */
[----:B------:R-:W-:Y:S01]  /*0f50*/  ULDC UR4, c[0x0][0x424] ;  /* 0x0001090000047ab9 */ /* 0x000fe20000000800 */
[----:B------:R-:W-:Y:S01]  /*0f60*/  ULDC UR7, c[0x0][0x2f0] ;  /* 0x0000bc0000077ab9 */ /* 0x000fe20000000800 */
[----:B0-----:R-:W-:-:S06]  /*0f70*/  IMAD.WIDE R4, R35, 0x4, R4 ;  /* 0x0000000423047825 */ /* 0x001fcc00078e0204 */
[----:B------:R-:W2:Y:S01]  /*0f80*/  LDG.E R4, desc[UR56][R4.64] ;  /* 0x0000003804047981 */ /* 0x000ea2000c1e1900 */
[----:B------:R-:W-:Y:S02]  /*0f90*/  UISETP.NE.U32.AND UP0, UPT, UR8, URZ, UPT ;  /* 0x0000003f0800728c */ /* 0x000fe4000bf05070 */
[----:B------:R-:W-:Y:S02]  /*0fa0*/  UISETP.NE.U32.AND UP1, UPT, UR10, URZ, UPT ;  /* 0x0000003f0a00728c */ /* 0x000fe4000bf25070 */
[----:B------:R-:W-:Y:S02]  /*0fb0*/  UISETP.NE.AND.EX UP0, UPT, UR9, URZ, UPT, UP0 ;  /* 0x0000003f0900728c */ /* 0x000fe4000bf05300 */
[----:B------:R-:W-:-:S04]  /*0fc0*/  UISETP.NE.AND.EX UP1, UPT, UR11, URZ, UPT, UP1 ;  /* 0x0000003f0b00728c */ /* 0x000fc8000bf25310 */
[----:B------:R-:W-:Y:S02]  /*0fd0*/  PLOP3.LUT P0, PT, PT, PT, UP0, 0x80, 0x0 ;  /* 0x000000000000781c */ /* 0x000fe40003f0f008 */
[----:B------:R-:W-:Y:S02]  /*0fe0*/  PLOP3.LUT P2, PT, PT, PT, UP1, 0x80, 0x0 ;  /* 0x000000000000781c */ /* 0x000fe40003f4f018 */
[----:B--2---:R-:W-:-:S13]  /*0ff0*/  R2UR UR42, R4 ;  /* 0x00000000042a72ca */ /* 0x004fda00000e0000 */
[----:B------:R-:W-:Y:S02]  /*1000*/  USHF.R.S32.HI UR36, URZ, 0x1f, UR42 ;  /* 0x0000001f3f247899 */ /* 0x000fe4000801142a */
[----:B------:R-:W-:-:S04]  /*1010*/  @UP0 ULEA UR8, UP2, UR42, UR8, 0x2 ;  /* 0x000000082a080291 */ /* 0x000fc8000f84103f */
[----:B------:R-:W-:Y:S02]  /*1020*/  @UP0 ULEA.HI.X UR9, UR42, UR9, UR36, 0x2, UP2 ;  /* 0x000000092a090291 */ /* 0x000fe400090f1424 */
[----:B------:R-:W-:Y:S01]  /*1030*/  @UP1 ULEA UR10, UP0, UR42, UR10, 0x2 ;  /* 0x0000000a2a0a1291 */ /* 0x000fe2000f80103f */
[----:B------:R-:W-:-:S03]  /*1040*/  IMAD.U32 R4, RZ, RZ, UR8 ;  /* 0x00000008ff047e24 */ /* 0x000fc6000f8e00ff */
[----:B------:R-:W-:Y:S01]  /*1050*/  @UP1 ULEA.HI.X UR11, UR42, UR11, UR36, 0x2, UP0 ;  /* 0x0000000b2a0b1291 */ /* 0x000fe200080f1424 */
[----:B------:R-:W-:Y:S01]  /*1060*/  IMAD.U32 R5, RZ, RZ, UR9 ;  /* 0x00000009ff057e24 */ /* 0x000fe2000f8e00ff */
[----:B------:R-:W-:Y:S01]  /*1070*/  ULDC.64 UR8, c[0x0][0x418] ;  /* 0x0001060000087ab9 */ /* 0x000fe20000000a00 */
[----:B------:R-:W-:-:S03]  /*1080*/  IMAD.U32 R6, RZ, RZ, UR10 ;  /* 0x0000000aff067e24 */ /* 0x000fc6000f8e00ff */
[----:B---3--:R-:W-:Y:S01]  /*1090*/  IMAD.U32 R7, RZ, RZ, UR11 ;  /* 0x0000000bff077e24 */ /* 0x008fe2000f8e00ff */
[----:B------:R-:W2:Y:S01]  /*10a0*/  @P0 LDG.E R4, desc[UR56][R4.64] ;  /* 0x0000003804040981 */ /* 0x000ea2000c1e1900 */
[----:B------:R-:W-:Y:S01]  /*10b0*/  UISETP.NE.U32.AND UP0, UPT, UR8, URZ, UPT ;  /* 0x0000003f0800728c */ /* 0x000fe2000bf05070 */
[----:B------:R-:W-:Y:S02]  /*10c0*/  ULDC.64 UR10, c[0x0][0xa20] ;  /* 0x00028800000a7ab9 */ /* 0x000fe40000000a00 */
[----:B------:R-:W3:Y:S01]  /*10d0*/  @P2 LDG.E R6, desc[UR56][R6.64] ;  /* 0x0000003806062981 */ /* 0x000ee2000c1e1900 */
[----:B------:R-:W-:Y:S01]  /*10e0*/  UISETP.NE.AND.EX UP0, UPT, UR9, URZ, UPT, UP0 ;  /* 0x0000003f0900728c */ /* 0x000fe2000bf05300 */
[----:B------:R-:W-:Y:S01]  /*10f0*/  ISETP.NE.U32.AND P1, PT, RZ, UR10, PT ;  /* 0x0000000aff007c0c */ /* 0x000fe2000bf25070 */
[----:B------:R-:W-:Y:S01]  /*1100*/  UMOV UR52, URZ ;  /* 0x0000003f00347c82 */ /* 0x000fe20008000000 */
[----:B------:R-:W-:Y:S02]  /*1110*/  ULOP3.LUT UR43, UR5, 0xffff, URZ, 0xc0, !UPT ;  /* 0x0000ffff052b7892 */ /* 0x000fe4000f8ec03f */
[----:B------:R-:W-:Y:S01]  /*1120*/  USEL UR4, UR4, 0x1, UP0 ;  /* 0x0000000104047887 */ /* 0x000fe20008000000 */
[----:B------:R-:W-:-:S03]  /*1130*/  ISETP.NE.AND.EX P1, PT, RZ, UR11, PT, P1 ;  /* 0x0000000bff007c0c */ /* 0x000fc6000bf25310 */
[----:B------:R-:W-:Y:S01]  /*1140*/  UIMAD UR4, UR4, UR7, URZ ;  /* 0x00000007040472a4 */ /* 0x000fe2000f8e023f */
[----:B--2---:R-:W-:Y:S02]  /*1150*/  @P0 R2UR UR52, R4 ;  /* 0x00000000043402ca */ /* 0x004fe400000e0000 */
[----:B---3--:R-:W-:Y:S01]  /*1160*/  @P2 R2UR UR53, R6 ;  /* 0x00000000063522ca */ /* 0x008fe200000e0000 */
[----:B-1---5:R-:W-:-:S14]  /*1170*/  @P2 BRA `(.L_x_2606) ;  /* 0x0000000000382947 */ /* 0x022fdc0003800000 */
        /* <DEDUP_REMOVED lines=14> */
.L_x_2606:
[----:B------:R-:W-:Y:S05]  /*1260*/  @!P1 BRA `(.L_x_2607) ;  /* 0x00000000001c9947 */ /* 0x000fea0003800000 */
[----:B------:R-:W-:-:S04]  /*1270*/  ULEA UR4, UP0, UR42, UR10, 0x2 ;  /* 0x0000000a2a047291 */ /* 0x000fc8000f80103f */
[----:B------:R-:W-:Y:S02]  /*1280*/  ULEA.HI.X UR7, UR42, UR11, UR36, 0x2, UP0 ;  /* 0x0000000b2a077291 */ /* 0x000fe400080f1424 */
[----:B------:R-:W-:-:S04]  /*1290*/  IMAD.U32 R4, RZ, RZ, UR4 ;  /* 0x00000004ff047e24 */ /* 0x000fc8000f8e00ff */
[----:B------:R-:W-:-:S05]  /*12a0*/  IMAD.U32 R5, RZ, RZ, UR7 ;  /* 0x00000007ff057e24 */ /* 0x000fca000f8e00ff */
[----:B------:R-:W2:Y:S02]  /*12b0*/  LDG.E R4, desc[UR56][R4.64] ;  /* 0x0000003804047981 */ /* 0x000ea4000c1e1900 */
[----:B--2---:R-:W-:Y:S01]  /*12c0*/  R2UR UR4, R4 ;  /* 0x00000000040472ca */ /* 0x004fe200000e0000 */
[----:B------:R-:W-:-:S14]  /*12d0*/  BRA `(.L_x_2608) ;  /* 0x0000000000347947 */ /* 0x000fdc0003800000 */
.L_x_2607:
        /* <DEDUP_REMOVED lines=13> */
.L_x_2608:
[----:B------:R-:W-:Y:S01]  /*13b0*/  ULDC UR7, c[0x0][0x448] ;  /* 0x0001120000077ab9 */ /* 0x000fe20000000800 */
[----:B------:R-:W-:Y:S02]  /*13c0*/  USHF.L.U32 UR37, UR6, 0x7, URZ ;  /* 0x0000000706257899 */ /* 0x000fe4000800063f */
[----:B------:R-:W-:Y:S02]  /*13d0*/  UISETP.NE.AND UP0, UPT, UR7, 0x1, UPT ;  /* 0x000000010700788c */ /* 0x000fe4000bf05270 */
[----:B------:R-:W-:Y:S02]  /*13e0*/  UIADD3 UR8, UR37, 0x7f, URZ ;  /* 0x0000007f25087890 */ /* 0x000fe4000fffe03f */
[----:B------:R-:W-:Y:S02]  /*13f0*/  UIADD3 UR52, -UR52, UR4, URZ ;  /* 0x0000000434347290 */ /* 0x000fe4000fffe13f */
[----:B------:R-:W-:Y:S02]  /*1400*/  UP2UR UR54, UPR, URZ, 0x1 ;  /* 0x000000013f367883 */ /* 0x000fe40008000000 */
[----:B------:R-:W-:-:S03]  /*1410*/  UIADD3 UR9, UR52, 0x80, -UR53 ;  /* 0x0000008034097890 */ /* 0x000fc6000fffe835 */
[----:B------:R-:W-:Y:S01]  /*1420*/  @UP0 ULDC UR6, c[0x0][0x44c] ;  /* 0x0001130000060ab9 */ /* 0x000fe20000000800 */
[----:B------:R-:W-:Y:S01]  /*1430*/  @UP0 ULDC UR4, c[0x0][0x450] ;  /* 0x0001140000040ab9 */ /* 0x000fe20000000800 */
[----:B------:R-:W-:-:S04]  /*1440*/  UIMAD.WIDE.U32 UR6, UR8, UR6, URZ ;  /* 0x00000006080672a5 */ /* 0x000fc8000f8e003f */
[----:B------:R-:W-:Y:S02]  /*1450*/  @UP0 USHF.R.U32.HI UR8, URZ, UR4, UR7 ;  /* 0x000000043f080299 */ /* 0x000fe40008011607 */
[----:B------:R-:W-:Y:S02]  /*1460*/  UIADD3 UR4, UR52, 0x7f, URZ ;  /* 0x0000007f34047890 */ /* 0x000fe4000fffe03f */
[----:B------:R-:W-:Y:S02]  /*1470*/  UIADD3 UR8, UR9, UR8, URZ ;  /* 0x0000000809087290 */ /* 0x000fe4000fffe03f */
[----:B------:R-:W-:Y:S02]  /*1480*/  USHF.R.S32.HI UR6, URZ, 0x1f, UR4 ;  /* 0x0000001f3f067899 */ /* 0x000fe40008011404 */
[----:B------:R-:W-:Y:S02]  /*1490*/  USHF.R.S32.HI UR7, URZ, 0x1f, UR8 ;  /* 0x0000001f3f077899 */ /* 0x000fe40008011408 */
[----:B------:R-:W-:-:S02]  /*14a0*/  ULEA.HI UR6, UR6, UR4, URZ, 0x7 ;  /* 0x0000000406067291 */ /* 0x000fc4000f8f383f */
[----:B------:R-:W-:Y:S02]  /*14b0*/  ULEA.HI UR7, UR7, UR8, URZ, 0x7 ;  /* 0x0000000807077291 */ /* 0x000fe4000f8f383f */
[----:B------:R-:W-:Y:S02]  /*14c0*/  USHF.R.S32.HI UR6, URZ, 0x7, UR6 ;  /* 0x000000073f067899 */ /* 0x000fe40008011406 */
[----:B------:R-:W-:Y:S02]  /*14d0*/  USHF.R.S32.HI UR7, URZ, 0x7, UR7 ;  /* 0x000000073f077899 */ /* 0x000fe40008011407 */
[----:B------:R-:W-:Y:S02]  /*14e0*/  ULOP3.LUT UR4, UR5, 0xff000000, URZ, 0xc0, !UPT ;  /* 0xff00000005047892 */ /* 0x000fe4000f8ec03f */
[----:B------:R-:W-:Y:S02]  /*14f0*/  UISETP.LT.AND UP0, UPT, UR6, UR7, UPT ;  /* 0x000000070600728c */ /* 0x000fe4000bf01270 */
[----:B------:R-:W-:-:S02]  /*1500*/  ULOP3.LUT UR5, UR5, 0xff0000, URZ, 0xc0, !UPT ;  /* 0x00ff000005057892 */ /* 0x000fc4000f8ec03f */
[----:B------:R-:W-:Y:S02]  /*1510*/  USEL UR9, UR6, UR7, UP0 ;  /* 0x0000000706097287 */ /* 0x000fe40008000000 */
[----:B------:R-:W-:Y:S02]  /*1520*/  USHF.R.U32.HI UR4, URZ, 0x8, UR4 ;  /* 0x000000083f047899 */ /* 0x000fe40008011604 */
[----:B------:R-:W-:Y:S02]  /*1530*/  UISETP.GE.AND UP0, UPT, UR9, 0x1, UPT ;  /* 0x000000010900788c */ /* 0x000fe4000bf06270 */
        /* <DEDUP_REMOVED lines=8> */
[----:B------:R-:W-:-:S03]  /*15c0*/  USEL UR10, UR46, UR4, UP0 ;  /* 0x000000042e0a7287 */ /* 0x000fc60008000000 */
[----:B------:R-:W-:Y:S01]  /*15d0*/  UMOV UR4, URZ ;  /* 0x0000003f00047c82 */ /* 0x000fe20008000000 */
[----:B------:R-:W-:Y:S02]  /*15e0*/  UIADD3 UR6, UR10, -0x1, UR9 ;  /* 0xffffffff0a067890 */ /* 0x000fe4000fffe009 */
[----:B------:R-:W-:-:S04]  /*15f0*/  IMAD.U32 R4, RZ, RZ, UR10 ;  /* 0x0000000aff047e24 */ /* 0x000fc8000f8e00ff */
[----:B------:R-:W-:Y:S01]  /*1600*/  IMAD.U32 R5, RZ, RZ, UR6 ;  /* 0x00000006ff057e24 */ /* 0x000fe2000f8e00ff */
[-C--:B------:R-:W-:Y:S01]  /*1610*/  IABS R0, R4.reuse ;  /* 0x0000000400007213 */ /* 0x080fe20000000000 */
[----:B------:R-:W-:Y:S01]  /*1620*/  ULOP3.LUT UR6, UR6, UR10, URZ, 0x3c, !UPT ;  /* 0x0000000a06067292 */ /* 0x000fe2000f8e3c3f */
[----:B------:R-:W-:Y:S02]  /*1630*/  IABS R6, R4 ;  /* 0x0000000400067213 */ /* 0x000fe40000000000 */
        /* <DEDUP_REMOVED lines=26> */
.L_x_2609:
[----:B------:R-:W-:Y:S01]  /*17e0*/  UIMAD UR39, UR38, UR4, URZ ;  /* 0x00000004262772a4 */ /* 0x000fe2000f8e023f */
[----:B------:R-:W-:Y:S01]  /*17f0*/  IMAD.U32 R0, RZ, RZ, UR9 ;  /* 0x00000009ff007e24 */ /* 0x000fe2000f8e00ff */
[----:B------:R-:W-:Y:S01]  /*1800*/  PLOP3.LUT P0, PT, PT, PT, PT, 0x80, 0x0 ;  /* 0x000000000000781c */ /* 0x000fe20003f0f070 */
[----:B------:R-:W-:Y:S01]  /*1810*/  IMAD.U32 R3, RZ, RZ, UR4 ;  /* 0x00000004ff037e24 */ /* 0x000fe2000f8e00ff */
[----:B------:R-:W-:Y:S02]  /*1820*/  CS2R R150, SRZ ;  /* 0x0000000000967805 */ /* 0x000fe4000001ff00 */
[----:B------:R-:W-:Y:S02]  /*1830*/  CS2R R148, SRZ ;  /* 0x0000000000947805 */ /* 0x000fe4000001ff00 */
[----:B------:R-:W-:Y:S02]  /*1840*/  CS2R R146, SRZ ;  /* 0x0000000000927805 */ /* 0x000fe4000001ff00 */
[----:B------:R-:W-:-:S02]  /*1850*/  CS2R R144, SRZ ;  /* 0x0000000000907805 */ /* 0x000fc4000001ff00 */
[----:B------:R-:W-:Y:S01]  /*1860*/  VIADDMNMX R3, R3, UR39, R0, PT ;  /* 0x0000002703037c46 */ /* 0x000fe2000b800100 */
[----:B------:R-:W-:Y:S01]  /*1870*/  IMAD.MOV.U32 R0, RZ, RZ, RZ ;  /* 0x000000ffff007224 */ /* 0x000fe200078e00ff */
[----:B------:R-:W-:Y:S02]  /*1880*/  CS2R R142, SRZ ;  /* 0x00000000008e7805 */ /* 0x000fe4000001ff00 */
[----:B------:R-:W-:Y:S02]  /*1890*/  CS2R R140, SRZ ;  /* 0x00000000008c7805 */ /* 0x000fe4000001ff00 */
[----:B------:R-:W-:Y:S01]  /*18a0*/  R2UR UR60, R3 ;  /* 0x00000000033c72ca */ /* 0x000fe200000e0000 */
[----:B------:R-:W-:Y:S01]  /*18b0*/  IMAD.MOV.U32 R3, RZ, RZ, RZ ;  /* 0x000000ffff037224 */ /* 0x000fe200078e00ff */
        /* <DEDUP_REMOVED lines=11> */
[----:B------:R-:W-:Y:S01]  /*1970*/  UISETP.GT.AND UP0, UPT, UR60, UR39, UPT ;  /* 0x000000273c00728c */ /* 0x000fe2000bf04270 */
[----:B------:R-:W-:Y:S02]  /*1980*/  CS2R R116, SRZ ;  /* 0x0000000000747805 */ /* 0x000fe4000001ff00 */
[----:B------:R-:W-:Y:S02]  /*1990*/  CS2R R114, SRZ ;  /* 0x0000000000727805 */ /* 0x000fe4000001ff00 */
[----:B------:R-:W-:-:S02]  /*19a0*/  CS2R R112, SRZ ;  /* 0x0000000000707805 */ /* 0x000fc4000001ff00 */
[----:B------:R-:W-:Y:S02]  /*19b0*/  CS2R R110, SRZ ;  /* 0x00000000006e7805 */ /* 0x000fe4000001ff00 */
[----:B------:R-:W-:Y:S02]  /*19c0*/  CS2R R108, SRZ ;  /* 0x00000000006c7805 */ /* 0x000fe4000001ff00 */
[----:B------:R-:W-:Y:S02]  /*19d0*/  PLOP3.LUT P1, PT, PT, PT, UP0, 0x80, 0x0 ;  /* 0x000000000000781c */ /* 0x000fe40003f2f008 */
        /* <DEDUP_REMOVED lines=42> */
.L_x_2611:
[----:B------:R-:W-:Y:S01]  /*1c80*/  ULEA.HI UR4, UR49, UR49, URZ, 0x1 ;  /* 0x0000003131047291 */ /* 0x000fe2000f8f083f */
[----:B------:R-:W-:-:S03]  /*1c90*/  IMAD.U32 R3, RZ, RZ, UR50 ;  /* 0x00000032ff037e24 */ /* 0x000fc6000f8e00ff */
[----:B------:R-:W-:Y:S02]  /*1ca0*/  ULOP3.LUT UR4, UR4, 0xfffffffe, URZ, 0xc0, !UPT ;  /* 0xfffffffe04047892 */ /* 0x000fe4000f8ec03f */
[----:B------:R-:W-:Y:S02]  /*1cb0*/  ISETP.NE.AND P0, PT, R3, 0x3, PT ;  /* 0x000000030300780c */ /* 0x000fe40003f05270 */
[----:B------:R-:W-:-:S06]  /*1cc0*/  UIADD3 UR4, UR49, -UR4, URZ ;  /* 0x8000000431047290 */ /* 0x000fcc000fffe03f */
[----:B------:R-:W-:-:S05]  /*1cd0*/  IMAD.U32 R0, RZ, RZ, UR4 ;  /* 0x00000004ff007e24 */ /* 0x000fca000f8e00ff */
[----:B------:R-:W-:-:S04]  /*1ce0*/  SHF.L.U32 R0, R0, 0x1f, RZ ;  /* 0x0000001f00007819 */ /* 0x000fc800000006ff */
[----:B------:R-:W0:Y:S02]  /*1cf0*/  SYNCS.PHASECHK.TRANS64.TRYWAIT P1, [UR41+0x28800], R0 ;  /* 0x02880000ff0075a7 */ /* 0x000e240008020169 */
[----:B0-----:R-:W-:Y:S05]  /*1d00*/  @!P1 BRA `(.L_x_2612) ;  /* 0x0000010800d09947 */ /* 0x001fea0003800000 */
.L_x_2758:
[----:B------:R-:W-:Y:S05]  /*1d10*/  @!P0 BRA `(.L_x_2613) ;  /* 0x0000000000048947 */ /* 0x000fea0003800000 */
[----:B------:R-:W-:Y:S01]  /*1d20*/  BPT.TRAP 0x1 ;  /* 0x000000040000795c */ /* 0x000fe20000300000 */
.L_x_2613:
[----:B0-----:R-:W-:Y:S02]  /*1d30*/  IMAD.U32 R0, RZ, RZ, UR47 ;  /* 0x0000002fff007e24 */ /* 0x001fe4000f8e00ff */
[----:B------:R-:W-:-:S03]  /*1d40*/  IMAD.U32 R3, RZ, RZ, UR48 ;  /* 0x00000030ff037e24 */ /* 0x000fc6000f8e00ff */
[----:B------:R-:W-:Y:S02]  /*1d50*/  LEA R0, R0, UR41, 0x3 ;  /* 0x0000002900007c11 */ /* 0x000fe4000f8e18ff */
[----:B------:R-:W-:-:S04]  /*1d60*/  SHF.L.U32 R3, R3, 0x1f, RZ ;  /* 0x0000001f03037819 */ /* 0x000fc800000006ff */
[----:B------:R0:W1:Y:S01]  /*1d70*/  SYNCS.PHASECHK.TRANS64.TRYWAIT P1, [R0+URZ+0x28830], R3 ;  /* 0x02883003000075a7 */ /* 0x000062000802017f */
[----:B------:R-:W-:Y:S05]  /*1d80*/  @!P0 BRA `(.L_x_2614) ;  /* 0x0000000000048947 */ /* 0x000fea0003800000 */
[----:B------:R-:W-:Y:S01]  /*1d90*/  BPT.TRAP 0x1 ;  /* 0x000000040000795c */ /* 0x000fe20000300000 */
.L_x_2614:
[----:B-1----:R-:W-:Y:S05]  /*1da0*/  @P1 BRA `(.L_x_2615) ;  /* 0x0000000000081947 */ /* 0x002fea0003800000 */
[----:B------:R-:W1:Y:S02]  /*1db0*/  SYNCS.PHASECHK.TRANS64.TRYWAIT P1, [R0+URZ+0x28830], R3 ;  /* 0x02883003000075a7 */ /* 0x000e64000802017f */
[----:B-1----:R-:W-:Y:S05]  /*1dc0*/  @!P1 BRA `(.L_x_2616) ;  /* 0x0000010800b89947 */ /* 0x002fea0003800000 */
.L_x_2615:
        /* <DEDUP_REMOVED lines=63> */
.L_x_2617:
[----:B------:R-:W-:Y:S01]  /*21c0*/  UISETP.NE.AND UP0, UPT, UR54, URZ, UPT ;  /* 0x0000003f3600728c */ /* 0x000fe2000bf05270 */
[----:B------:R-:W-:Y:S01]  /*21d0*/  VIADD R5, R17, UR37 ;  /* 0x0000002511057c36 */ /* 0x000fe20008000000 */
[----:B------:R-:W-:Y:S01]  /*21e0*/  ULDC UR55, c[0x0][0x988] ;  /* 0x0002620000377ab9 */ /* 0x000fe20000000800 */
[----:B------:R-:W-:Y:S01]  /*21f0*/  IMAD.U32 R8, RZ, RZ, UR53 ;  /* 0x00000035ff087e24 */ /* 0x000fe2000f8e00ff */
[----:B------:R-:W-:Y:S01]  /*2200*/  R2UR UR11, R0 ;  /* 0x00000000000b72ca */ /* 0x000fe200000e0000 */
[----:B------:R-:W-:Y:S01]  /*2210*/  UMOV UR10, UR37 ;  /* 0x00000025000a7c82 */ /* 0x000fe20008000000 */
[----:B------:R-:W-:Y:S02]  /*2220*/  PLOP3.LUT P1, PT, PT, PT, UP0, 0x80, 0x0 ;  /* 0x000000000000781c */ /* 0x000fe40003f2f008 */
[----:B------:R-:W-:Y:S02]  /*2230*/  CS2R R150, SRZ ;  /* 0x0000000000967805 */ /* 0x000fe4000001ff00 */
[----:B------:R-:W-:-:S02]  /*2240*/  PLOP3.LUT P2, PT, PT, PT, UP0, 0x80, 0x0 ;  /* 0x000000000000781c */ /* 0x000fc40003f4f008 */
[----:B------:R-:W-:Y:S02]  /*2250*/  CS2R R148, SRZ ;  /* 0x0000000000947805 */ /* 0x000fe4000001ff00 */
[----:B------:R-:W-:Y:S01]  /*2260*/  CS2R R146, SRZ ;  /* 0x0000000000927805 */ /* 0x000fe2000001ff00 */
[----:B------:R-:W-:Y:S01]  /*2270*/  @UP0 ULDC UR6, c[0x0][0x44c] ;  /* 0x0001130000060ab9 */ /* 0x000fe20000000800 */
[----:B------:R-:W-:Y:S01]  /*2280*/  @UP0 ULDC UR14, c[0x0][0x450] ;  /* 0x00011400000e0ab9 */ /* 0x000fe20000000800 */
[----:B------:R-:W-:Y:S02]  /*2290*/  CS2R R144, SRZ ;  /* 0x0000000000907805 */ /* 0x000fe4000001ff00 */
[----:B------:R-:W-:Y:S02]  /*22a0*/  CS2R R142, SRZ ;  /* 0x00000000008e7805 */ /* 0x000fe4000001ff00 */
[----:B------:R-:W-:Y:S02]  /*22b0*/  CS2R R140, SRZ ;  /* 0x00000000008c7805 */ /* 0x000fe4000001ff00 */
[----:B------:R-:W-:-:S02]  /*22c0*/  CS2R R138, SRZ ;  /* 0x00000000008a7805 */ /* 0x000fc4000001ff00 */
[----:B------:R-:W-:Y:S02]  /*22d0*/  CS2R R136, SRZ ;  /* 0x0000000000887805 */ /* 0x000fe4000001ff00 */
[----:B------:R-:W-:Y:S01]  /*22e0*/  CS2R R134, SRZ ;  /* 0x0000000000867805 */ /* 0x000fe2000001ff00 */
[----:B01----:R-:W-:Y:S01]  /*22f0*/  @P1 IMAD.HI.U32 R3, R5, UR6, RZ ;  /* 0x0000000605031c27 */ /* 0x003fe2000f8e00ff */
[----:B------:R-:W-:Y:S01]  /*2300*/  @UP0 ULDC UR6, c[0x0][0x450] ;  /* 0x0001140000060ab9 */ /* 0x000fe20000000800 */
[----:B------:R-:W-:Y:S02]  /*2310*/  CS2R R132, SRZ ;  /* 0x0000000000847805 */ /* 0x000fe4000001ff00 */
[----:B------:R-:W-:Y:S02]  /*2320*/  CS2R R130, SRZ ;  /* 0x0000000000827805 */ /* 0x000fe4000001ff00 */
[----:B------:R-:W-:Y:S02]  /*2330*/  CS2R R128, SRZ ;  /* 0x0000000000807805 */ /* 0x000fe4000001ff00 */
[----:B------:R-:W-:Y:S01]  /*2340*/  @P2 SHF.R.U32.HI R5, RZ, UR6, R3 ;  /* 0x00000006ff052c19 */ /* 0x000fe20008011603 */
[----:B------:R-:W-:Y:S01]  /*2350*/  UMOV UR6, 0xffffff80 ;  /* 0xffffff8000067882 */ /* 0x000fe20000000000 */
[----:B------:R-:W-:Y:S01]  /*2360*/  CS2R R126, SRZ ;  /* 0x00000000007e7805 */ /* 0x000fe2000001ff00 */
[----:B------:R-:W-:Y:S01]  /*2370*/  UIMAD UR6, UR60, UR6, 0x80 ;  /* 0x000000803c0674a4 */ /* 0x000fe2000f8e0206 */
[----:B------:R-:W-:Y:S01]  /*2380*/  CS2R R124, SRZ ;  /* 0x00000000007c7805 */ /* 0x000fe2000001ff00 */
[----:B------:R-:W0:Y:S01]  /*2390*/  SHFL.IDX PT, R4, R5, 0x1, 0x1c1f ;  /* 0x003c1f0005047f89 */ /* 0x000e2200000e0000 */
[----:B------:R-:W-:Y:S01]  /*23a0*/  UIADD3 UR60, UR60, -0x2, URZ ;  /* 0xfffffffe3c3c7890 */ /* 0x000fe2000fffe03f */
[----:B------:R-:W-:-:S02]  /*23b0*/  CS2R R122, SRZ ;  /* 0x00000000007a7805 */ /* 0x000fc4000001ff00 */
[----:B------:R-:W-:Y:S01]  /*23c0*/  CS2R R120, SRZ ;  /* 0x0000000000787805 */ /* 0x000fe2000001ff00 */
[----:B------:R-:W-:Y:S01]  /*23d0*/  IMAD.U32 R7, RZ, RZ, UR6 ;  /* 0x00000006ff077e24 */ /* 0x000fe2000f8e00ff */
[----:B------:R-:W1:Y:S01]  /*23e0*/  SHFL.IDX PT, R5, R5, RZ, 0x1c1f ;  /* 0x001c1fff05057589 */ /* 0x000e6200000e0000 */
[----:B------:R-:W-:Y:S01]  /*23f0*/  @UP0 ULDC UR6, c[0x0][0x44c] ;  /* 0x0001130000060ab9 */ /* 0x000fe20000000800 */
[----:B------:R-:W-:Y:S01]  /*2400*/  CS2R R118, SRZ ;  /* 0x0000000000767805 */ /* 0x000fe2000001ff00 */
[----:B------:R-:W-:Y:S01]  /*2410*/  UIMAD.WIDE.U32 UR6, UR37, UR6, URZ ;  /* 0x00000006250672a5 */ /* 0x000fe2000f8e003f */
[C-C-:B------:R-:W-:Y:S01]  /*2420*/  IADD3 R3, -R16.reuse, 0x1, R7.reuse ;  /* 0x0000000110037810 */ /* 0x140fe20007ffe107 */
[----:B------:R-:W-:Y:S01]  /*2430*/  UIADD3 UR6, UR11, 0x28840, URZ ;  /* 0x000288400b067890 */ /* 0x000fe2000fffe03f */
[----:B------:R-:W-:Y:S01]  /*2440*/  IADD3 R6, -R16, UR52, R7 ;  /* 0x0000003410067c10 */ /* 0x000fe2000fffe107 */
[----:B------:R-:W-:Y:S01]  /*2450*/  @UP0 USHF.R.U32.HI UR10, URZ, UR14, UR7 ;  /* 0x0000000e3f0a0299 */ /* 0x000fe20008011607 */
[----:B------:R-:W-:Y:S01]  /*2460*/  IADD3 R7, -R8, UR52, R3 ;  /* 0x0000003408077c10 */ /* 0x000fe2000fffe103 */
[----:B------:R-:W-:Y:S01]  /*2470*/  UPRMT UR6, UR40, 0x654, UR6 ;  /* 0x0000065428067896 */ /* 0x000fe20008000006 */
[----:B------:R-:W-:Y:S01]  /*2480*/  CS2R R116, SRZ ;  /* 0x0000000000747805 */ /* 0x000fe2000001ff00 */
[----:B------:R-:W-:Y:S01]  /*2490*/  UIADD3 UR7, UR10, UR52, -UR53 ;  /* 0x000000340a077290 */ /* 0x000fe2000fffe835 */
[----:B------:R-:W-:-:S02]  /*24a0*/  CS2R R114, SRZ ;  /* 0x0000000000727805 */ /* 0x000fc4000001ff00 */
[----:B------:R-:W-:Y:S02]  /*24b0*/  CS2R R112, SRZ ;  /* 0x0000000000707805 */ /* 0x000fe4000001ff00 */
[----:B------:R-:W-:Y:S01]  /*24c0*/  CS2R R110, SRZ ;  /* 0x00000000006e7805 */ /* 0x000fe2000001ff00 */
[----:B------:R-:W-:Y:S01]  /*24d0*/  USHF.R.S32.HI UR10, URZ, 0x1f, UR7 ;  /* 0x0000001f3f0a7899 */ /* 0x000fe20008011407 */
[----:B------:R-:W-:Y:S02]  /*24e0*/  CS2R R108, SRZ ;  /* 0x00000000006c7805 */ /* 0x000fe4000001ff00 */
[----:B------:R-:W-:Y:S01]  /*24f0*/  CS2R R106, SRZ ;  /* 0x00000000006a7805 */ /* 0x000fe2000001ff00 */
[----:B------:R-:W-:Y:S01]  /*2500*/  SYNCS.ARRIVE.TRANS64.RED.A1T0 RZ, [UR6], RZ ;  /* 0x000000ffffff79a7 */ /* 0x000fe20008100406 */
[----:B0-----:R-:W-:Y:S01]  /*2510*/  VIADDMNMX R4, R4, R7, R6, PT ;  /* 0x0000000704047246 */ /* 0x001fe20003800106 */
[----:B------:R-:W-:-:S03]  /*2520*/  ULEA.HI UR10, UR10, UR7, URZ, 0x7 ;  /* 0x000000070a0a7291 */ /* 0x000fc6000f8f383f */
[C---:B------:R-:W-:Y:S01]  /*2530*/  ISETP.GT.AND P1, PT, R4.reuse, RZ, PT ;  /* 0x000000ff0400720c */ /* 0x040fe20003f24270 */
[----:B------:R-:W-:Y:S01]  /*2540*/  USHF.R.S32.HI UR10, URZ, 0x7, UR10 ;  /* 0x000000073f0a7899 */ /* 0x000fe2000801140a */
[C---:B------:R-:W-:Y:S02]  /*2550*/  ISETP.GT.AND P2, PT, R4.reuse, 0x1, PT ;  /* 0x000000010400780c */ /* 0x040fe40003f44270 */
[----:B------:R-:W-:Y:S01]  /*2560*/  ISETP.GT.AND P3, PT, R4, 0x8, PT ;  /* 0x000000080400780c */ /* 0x000fe20003f64270 */
[----:B------:R-:W-:Y:S01]  /*2570*/  UISETP.LT.AND UP0, UPT, UR39, UR10, UPT ;  /* 0x0000000a2700728c */ /* 0x000fe2000bf01270 */
[----:B------:R-:W-:Y:S02]  /*2580*/  FSEL R8, R26, -INF , P1 ;  /* 0xff8000001a087808 */ /* 0x000fe40000800000 */
[----:B------:R-:W-:Y:S01]  /*2590*/  FSEL R10, R27, -INF , P2 ;  /* 0xff8000001b0a7808 */ /* 0x000fe20001000000 */
[----:B------:R-:W-:Y:S01]  /*25a0*/  USEL UR58, UR39, UR10, !UP0 ;  /* 0x0000000a273a7287 */ /* 0x000fe2000c000000 */
[----:B------:R-:W-:-:S02]  /*25b0*/  ISETP.GT.AND P1, PT, R4, 0x9, PT ;  /* 0x000000090400780c */ /* 0x000fc40003f24270 */
[----:B------:R-:W-:Y:S01]  /*25c0*/  FSEL R12, R30, -INF , P3 ;  /* 0xff8000001e0c7808 */ /* 0x000fe20001800000 */
[----:B------:R-:W-:Y:S01]  /*25d0*/  UISETP.GE.AND UP0, UPT, UR60, UR58, UPT ;  /* 0x0000003a3c00728c */ /* 0x000fe2000bf06270 */
        /* <DEDUP_REMOVED lines=87> */
[----:B-1----:R-:W-:Y:S02]  /*2b50*/  VIADDMNMX R11, R5, R7, R6, PT ;  /* 0x00000007050b7246 */ /* 0x002fe40003800106 */
[----:B------:R-:W-:-:S02]  /*2b60*/  FMNMX.FTZ R9, R87, R4, !PT ;  /* 0x0000000457097209 */ /* 0x000fc40007810000 */
[C---:B------:R-:W-:Y:S02]  /*2b70*/  ISETP.GT.AND P2, PT, R11.reuse, 0x1, PT ;  /* 0x000000010b00780c */ /* 0x040fe40003f44270 */
[----:B------:R-:W-:Y:S01]  /*2b80*/  ISETP.GT.AND P3, PT, R11, 0x8, PT ;  /* 0x000000080b00780c */ /* 0x000fe20003f64270 */
[----:B------:R-:W0:Y:S01]  /*2b90*/  SHFL.BFLY PT, R4, R9, 0x2, 0x1f ;  /* 0x0c401f0009047f89 */ /* 0x000e2200000e0000 */
[----:B------:R-:W-:Y:S02]  /*2ba0*/  FSEL R88, R25, -INF , P2 ;  /* 0xff80000019587808 */ /* 0x000fe40001000000 */
[----:B------:R-:W-:Y:S02]  /*2bb0*/  FSEL R28, R28, -INF , P3 ;  /* 0xff8000001c1c7808 */ /* 0x000fe40001800000 */
[----:B------:R-:W-:-:S04]  /*2bc0*/  ISETP.GT.AND P2, PT, R11, 0x10, PT ;  /* 0x000000100b00780c */ /* 0x000fc80003f44270 */
[----:B------:R-:W-:Y:S02]  /*2bd0*/  FSEL R32, R32, -INF , P2 ;  /* 0xff80000020207808 */ /* 0x000fe40001000000 */
[----:B------:R-:W-:Y:S02]  /*2be0*/  ISETP.GT.AND P2, PT, R11, 0x18, PT ;  /* 0x000000180b00780c */ /* 0x000fe40003f44270 */
[----:B0-----:R-:W-:Y:S02]  /*2bf0*/  FMNMX.FTZ R13, R9, R4, !PT ;  /* 0x00000004090d7209 */ /* 0x001fe40007810000 */
[----:B------:R-:W-:Y:S02]  /*2c00*/  FSEL R9, R36, -INF , P2 ;  /* 0xff80000024097808 */ /* 0x000fe40001000000 */
[----:B------:R-:W-:Y:S01]  /*2c10*/  ISETP.GT.AND P2, PT, R11, 0x20, PT ;  /* 0x000000200b00780c */ /* 0x000fe20003f44270 */
[----:B------:R-:W0:Y:S03]  /*2c20*/  SHFL.BFLY PT, R4, R13, 0x1, 0x1f ;  /* 0x0c201f000d047f89 */ /* 0x000e2600000e0000 */
[----:B------:R-:W-:-:S02]  /*2c30*/  FSEL R40, R40, -INF , P2 ;  /* 0xff80000028287808 */ /* 0x000fc40001000000 */
[----:B------:R-:W-:-:S04]  /*2c40*/  ISETP.GT.AND P2, PT, R11, 0x28, PT ;  /* 0x000000280b00780c */ /* 0x000fc80003f44270 */
[----:B------:R-:W-:Y:S02]  /*2c50*/  FSEL R44, R44, -INF , P2 ;  /* 0xff8000002c2c7808 */ /* 0x000fe40001000000 */
[----:B------:R-:W-:-:S04]  /*2c60*/  ISETP.GT.AND P2, PT, R11, 0x30, PT ;  /* 0x000000300b00780c */ /* 0x000fc80003f44270 */
[----:B------:R-:W-:Y:S02]  /*2c70*/  FSEL R48, R48, -INF , P2 ;  /* 0xff80000030307808 */ /* 0x000fe40001000000 */
[----:B------:R-:W-:-:S04]  /*2c80*/  ISETP.GT.AND P2, PT, R11, 0x38, PT ;  /* 0x000000380b00780c */ /* 0x000fc80003f44270 */
[----:B------:R-:W-:Y:S02]  /*2c90*/  FSEL R52, R52, -INF , P2 ;  /* 0xff80000034347808 */ /* 0x000fe40001000000 */
[----:B------:R-:W-:Y:S02]  /*2ca0*/  ISETP.GT.AND P2, PT, R11, 0x40, PT ;  /* 0x000000400b00780c */ /* 0x000fe40003f44270 */
[----:B0-----:R-:W-:Y:S02]  /*2cb0*/  FMNMX.FTZ R4, R13, R4, !PT ;  /* 0x000000040d047209 */ /* 0x001fe40007810000 */
[----:B------:R-:W-:Y:S02]  /*2cc0*/  FSEL R56, R56, -INF , P2 ;  /* 0xff80000038387808 */ /* 0x000fe40001000000 */
[C---:B------:R-:W-:Y:S01]  /*2cd0*/  FSETP.NEU.FTZ.AND P1, PT, R4.reuse, -INF , PT ;  /* 0xff8000000400780b */ /* 0x040fe20003f3d000 */
[----:B------:R-:W-:Y:S01]  /*2ce0*/  FMUL.FTZ R3, R4, UR55 ;  /* 0x0000003704037c20 */ /* 0x000fe20008410000 */
[----:B------:R-:W-:-:S04]  /*2cf0*/  ISETP.GT.AND P2, PT, R11, 0x48, PT ;  /* 0x000000480b00780c */ /* 0x000fc80003f44270 */
[----:B------:R-:W-:Y:S02]  /*2d00*/  FSEL R3, R3, RZ, P1 ;  /* 0x000000ff03037208 */ /* 0x000fe40000800000 */
[C---:B------:R-:W-:Y:S02]  /*2d10*/  ISETP.GT.AND P1, PT, R11.reuse, RZ, PT ;  /* 0x000000ff0b00720c */ /* 0x040fe40003f24270 */
[----:B------:R-:W-:Y:S01]  /*2d20*/  FSEL R60, R60, -INF , P2 ;  /* 0xff8000003c3c7808 */ /* 0x000fe20001000000 */
[--C-:B------:R-:W-:Y:S01]  /*2d30*/  FFMA.FTZ R181, R8, UR55, -R3.reuse ;  /* 0x0000003708b57c23 */ /* 0x100fe20008010803 */
[----:B------:R-:W-:Y:S01]  /*2d40*/  FSEL R7, R24, -INF , P1 ;  /* 0xff80000018077808 */ /* 0x000fe20000800000 */
[--C-:B------:R-:W-:Y:S01]  /*2d50*/  FFMA.FTZ R6, R10, UR55, -R3.reuse ;  /* 0x000000370a067c23 */ /* 0x100fe20008010803 */
[----:B------:R-:W-:Y:S01]  /*2d60*/  ISETP.GT.AND P1, PT, R11, 0x9, PT ;  /* 0x000000090b00780c */ /* 0x000fe20003f24270 */
[--C-:B------:R-:W-:Y:S01]  /*2d70*/  FFMA.FTZ R183, R12, UR55, -R3.reuse ;  /* 0x000000370cb77c23 */ /* 0x100fe20008010803 */
[----:B------:R-:W-:Y:S01]  /*2d80*/  FMNMX.FTZ R5, R7, R88, !PT ;  /* 0x0000005807057209 */ /* 0x000fe20007810000 */
[--C-:B------:R-:W-:Y:S01]  /*2d90*/  FFMA.FTZ R171, R54, UR55, -R3.reuse ;  /* 0x0000003736ab7c23 */ /* 0x100fe20008010803 */
[----:B------:R-:W-:Y:S01]  /*2da0*/  FSEL R29, R29, -INF , P1 ;  /* 0xff8000001d1d7808 */ /* 0x000fe20000800000 */
[----:B------:R-:W-:Y:S01]  /*2db0*/  MUFU.EX2 R181, R181 ;  /* 0x000000b500b57308 */ /* 0x000fe20000000800 */
[----:B------:R-:W-:Y:S01]  /*2dc0*/  FMNMX.FTZ R8, R28, R5, !PT ;  /* 0x000000051c087209 */ /* 0x000fe20007810000 */
[--C-:B------:R-:W-:Y:S01]  /*2dd0*/  FFMA.FTZ R177, R90, UR55, -R3.reuse ;  /* 0x000000375ab17c23 */ /* 0x100fe20008010803 */
[----:B------:R-:W-:Y:S01]  /*2de0*/  ISETP.GT.AND P1, PT, R11, 0x11, PT ;  /* 0x000000110b00780c */ /* 0x000fe20003f24270 */
[--C-:B------:R-:W-:Y:S01]  /*2df0*/  FFMA.FTZ R179, R94, UR55, -R3.reuse ;  /* 0x000000375eb37c23 */ /* 0x100fe20008010803 */
[----:B------:R-:W-:Y:S01]  /*2e00*/  FMNMX.FTZ R5, R29, R8, !PT ;  /* 0x000000081d057209 */ /* 0x000fe20007810000 */
[--C-:B------:R-:W-:Y:S01]  /*2e10*/  FFMA.FTZ R8, R14, UR55, -R3.reuse ;  /* 0x000000370e087c23 */ /* 0x100fe20008010803 */
[----:B------:R-:W-:Y:S01]  /*2e20*/  FSEL R33, R33, -INF , P1 ;  /* 0xff80000021217808 */ /* 0x000fe20000800000 */
[----:B------:R-:W0:Y:S01]  /*2e30*/  MUFU.EX2 R6, R6 ;  /* 0x0000000600067308 */ /* 0x000e220000000800 */
[----:B------:R-:W-:Y:S01]  /*2e40*/  FMNMX.FTZ R10, R32, R5, !PT ;  /* 0x00000005200a7209 */ /* 0x000fe20007810000 */
        /* <DEDUP_REMOVED lines=16> */
[----:B0-----:R-:W-:Y:S01]  /*2f50*/  FADD.FTZ R58, R181, R6 ;  /* 0x00000006b53a7221 */ /* 0x001fe20000010000 */
        /* <DEDUP_REMOVED lines=36> */
[----:B------:R-:W-:Y:S01]  /*31a0*/  ISETP.GT.AND P2, PT, R11, 0x50, PT ;  /* 0x000000500b00780c */ /* 0x000fe20003f44270 */
[----:B------:R-:W-:Y:S01]  /*31b0*/  MUFU.EX2 R173, R173 ;  /* 0x000000ad00ad7308 */ /* 0x000fe20000000800 */
[----:B------:R-:W-:Y:S01]  /*31c0*/  FSEL R61, R61, -INF , P1 ;  /* 0xff8000003d3d7808 */ /* 0x000fe20000800000 */
[--C-:B------:R-:W-:Y:S01]  /*31d0*/  FFMA.FTZ R159, R86, UR55, -R3.reuse ;  /* 0x00000037569f7c23 */ /* 0x100fe20008010803 */
[----:B------:R-:W-:Y:S01]  /*31e0*/  FMNMX.FTZ R24, R60, R5, !PT ;  /* 0x000000053c187209 */ /* 0x000fe20007810000 */
[----:B------:R-:W-:Y:S01]  /*31f0*/  FFMA.FTZ R87, R87, UR55, -R3 ;  /* 0x0000003757577c23 */ /* 0x000fe20008010803 */
[----:B------:R-:W-:-:S02]  /*3200*/  ISETP.GT.AND P1, PT, R11, 0x51, PT ;  /* 0x000000510b00780c */ /* 0x000fc40003f24270 */
[----:B------:R-:W-:Y:S02]  /*3210*/  CS2R R102, SRZ ;  /* 0x0000000000667805 */ /* 0x000fe4000001ff00 */
[----:B------:R-:W-:Y:S01]  /*3220*/  FSEL R64, R64, -INF , P2 ;  /* 0xff80000040407808 */ /* 0x000fe20001000000 */
[----:B------:R-:W-:Y:S01]  /*3230*/  MUFU.EX2 R14, R14 ;  /* 0x0000000e000e7308 */ /* 0x000fe20000000800 */
[----:B------:R-:W-:Y:S01]  /*3240*/  FMNMX.FTZ R5, R61, R24, !PT ;  /* 0x000000183d057209 */ /* 0x000fe20007810000 */
[----:B------:R-:W-:Y:S01]  /*3250*/  FFMA.FTZ R24, R104, UR55, -R3 ;  /* 0x0000003768187c23 */ /* 0x000fe20008010803 */
[----:B------:R-:W-:Y:S02]  /*3260*/  ISETP.GT.AND P2, PT, R11, 0x58, PT ;  /* 0x000000580b00780c */ /* 0x000fe40003f44270 */
[----:B------:R-:W-:Y:S02]  /*3270*/  CS2R R104, SRZ ;  /* 0x0000000000687805 */ /* 0x000fe4000001ff00 */
[----:B------:R-:W-:-:S02]  /*3280*/  FSEL R65, R65, -INF , P1 ;  /* 0xff80000041417808 */ /* 0x000fc40000800000 */
[----:B------:R-:W-:Y:S02]  /*3290*/  CS2R R100, SRZ ;  /* 0x0000000000647805 */ /* 0x000fe4000001ff00 */
[----:B------:R-:W-:Y:S01]  /*32a0*/  FMNMX.FTZ R36, R64, R5, !PT ;  /* 0x0000000540247209 */ /* 0x000fe20007810000 */
[----:B------:R-:W-:Y:S01]  /*32b0*/  MUFU.EX2 R175, R175 ;  /* 0x000000af00af7308 */ /* 0x000fe20000000800 */
[----:B------:R-:W-:Y:S02]  /*32c0*/  ISETP.GT.AND P1, PT, R11, 0x59, PT ;  /* 0x000000590b00780c */ /* 0x000fe40003f24270 */
[----:B------:R-:W-:Y:S02]  /*32d0*/  CS2R R98, SRZ ;  /* 0x0000000000627805 */ /* 0x000fe4000001ff00 */
[----:B------:R-:W-:Y:S02]  /*32e0*/  FSEL R68, R68, -INF , P2 ;  /* 0xff80000044447808 */ /* 0x000fe40001000000 */
[----:B------:R-:W-:-:S02]  /*32f0*/  CS2R R96, SRZ ;  /* 0x0000000000607805 */ /* 0x000fc4000001ff00 */
[----:B------:R-:W-:Y:S02]  /*3300*/  FMNMX.FTZ R5, R65, R36, !PT ;  /* 0x0000002441057209 */ /* 0x000fe40007810000 */
[----:B------:R-:W-:Y:S02]  /*3310*/  CS2R R94, SRZ ;  /* 0x00000000005e7805 */ /* 0x000fe4000001ff00 */
[----:B------:R-:W-:Y:S01]  /*3320*/  ISETP.GT.AND P2, PT, R11, 0x60, PT ;  /* 0x000000600b00780c */ /* 0x000fe20003f44270 */
[----:B------:R-:W-:Y:S01]  /*3330*/  MUFU.EX2 R24, R24 ;  /* 0x0000001800187308 */ /* 0x000fe20000000800 */
[----:B------:R-:W-:Y:S02]  /*3340*/  FSEL R69, R69, -INF , P1 ;  /* 0xff80000045457808 */ /* 0x000fe40000800000 */
[----:B------:R-:W-:Y:S02]  /*3350*/  CS2R R92, SRZ ;  /* 0x00000000005c7805 */ /* 0x000fe4000001ff00 */
[----:B------:R-:W-:-:S02]  /*3360*/  FMNMX.FTZ R36, R68, R5, !PT ;  /* 0x0000000544247209 */ /* 0x000fc40007810000 */
[----:B------:R-:W-:Y:S02]  /*3370*/  CS2R R90, SRZ ;  /* 0x00000000005a7805 */ /* 0x000fe4000001ff00 */
[----:B------:R-:W-:Y:S02]  /*3380*/  ISETP.GT.AND P1, PT, R11, 0x61, PT ;  /* 0x000000610b00780c */ /* 0x000fe40003f24270 */
[----:B------:R-:W-:Y:S01]  /*3390*/  FSEL R72, R72, -INF , P2 ;  /* 0xff80000048487808 */ /* 0x000fe20001000000 */
[----:B------:R-:W-:Y:S01]  /*33a0*/  MUFU.EX2 R169, R169 ;  /* 0x000000a900a97308 */ /* 0x000fe20000000800 */
[----:B------:R-:W-:Y:S01]  /*33b0*/  FMNMX.FTZ R5, R69, R36, !PT ;  /* 0x0000002445057209 */ /* 0x000fe20007810000 */
[----:B------:R-:W-:Y:S01]  /*33c0*/  FFMA.FTZ R36, R46, UR55, -R3 ;  /* 0x000000372e247c23 */ /* 0x000fe20008010803 */
[----:B------:R-:W-:Y:S02]  /*33d0*/  ISETP.GT.AND P2, PT, R11, 0x68, PT ;  /* 0x000000680b00780c */ /* 0x000fe40003f44270 */
[----:B------:R-:W-:-:S02]  /*33e0*/  FSEL R73, R73, -INF , P1 ;  /* 0xff80000049497808 */ /* 0x000fc40000800000 */
[----:B------:R-:W-:Y:S01]  /*33f0*/  FMNMX.FTZ R46, R72, R5, !PT ;  /* 0x00000005482e7209 */ /* 0x000fe20007810000 */
[----:B------:R-:W-:Y:S01]  /*3400*/  MUFU.EX2 R36, R36 ;  /* 0x0000002400247308 */ /* 0x000fe20000000800 */
[----:B------:R-:W-:Y:S02]  /*3410*/  ISETP.GT.AND P1, PT, R11, 0x69, PT ;  /* 0x000000690b00780c */ /* 0x000fe40003f24270 */
[----:B------:R-:W-:Y:S02]  /*3420*/  FSEL R76, R76, -INF , P2 ;  /* 0xff8000004c4c7808 */ /* 0x000fe40001000000 */
[----:B------:R-:W-:Y:S02]  /*3430*/  FMNMX.FTZ R5, R73, R46, !PT ;  /* 0x0000002e49057209 */ /* 0x000fe40007810000 */
[----:B------:R-:W-:Y:S01]  /*3440*/  ISETP.GT.AND P2, PT, R11, 0x70, PT ;  /* 0x000000700b00780c */ /* 0x000fe20003f44270 */
[----:B------:R-:W-:Y:S01]  /*3450*/  MUFU.EX2 R171, R171 ;  /* 0x000000ab00ab7308 */ /* 0x000fe20000000800 */
[----:B------:R-:W-:-:S02]  /*3460*/  FSEL R77, R77, -INF , P1 ;  /* 0xff8000004d4d7808 */ /* 0x000fc40000800000 */
[----:B------:R-:W-:Y:S02]  /*3470*/  FMNMX.FTZ R46, R76, R5, !PT ;  /* 0x000000054c2e7209 */ /* 0x000fe40007810000 */
[----:B------:R-:W-:Y:S02]  /*3480*/  ISETP.GT.AND P1, PT, R11, 0x71, PT ;  /* 0x000000710b00780c */ /* 0x000fe40003f24270 */
[----:B------:R-:W-:Y:S01]  /*3490*/  FSEL R80, R80, -INF , P2 ;  /* 0xff80000050507808 */ /* 0x000fe20001000000 */
[----:B------:R-:W-:Y:S01]  /*34a0*/  MUFU.EX2 R26, R26 ;  /* 0x0000001a001a7308 */ /* 0x000fe20000000800 */
[----:B------:R-:W-:Y:S02]  /*34b0*/  FMNMX.FTZ R5, R77, R46, !PT ;  /* 0x0000002e4d057209 */ /* 0x000fe40007810000 */
[----:B------:R-:W-:Y:S02]  /*34c0*/  ISETP.GT.AND P2, PT, R11, 0x78, PT ;  /* 0x000000780b00780c */ /* 0x000fe40003f44270 */
[----:B------:R-:W-:-:S02]  /*34d0*/  FSEL R81, R81, -INF , P1 ;  /* 0xff80000051517808 */ /* 0x000fc40000800000 */
[----:B------:R-:W-:Y:S01]  /*34e0*/  FMNMX.FTZ R46, R80, R5, !PT ;  /* 0x00000005502e7209 */ /* 0x000fe20007810000 */
[----:B------:R-:W-:Y:S01]  /*34f0*/  MUFU.EX2 R165, R165 ;  /* 0x000000a500a57308 */ /* 0x000fe20000000800 */
[----:B------:R-:W-:Y:S02]  /*3500*/  ISETP.GT.AND P1, PT, R11, 0x79, PT ;  /* 0x000000790b00780c */ /* 0x000fe40003f24270 */
[----:B------:R-:W-:Y:S02]  /*3510*/  FSEL R84, R84, -INF , P2 ;  /* 0xff80000054547808 */ /* 0x000fe40001000000 */
[----:B------:R-:W-:Y:S02]  /*3520*/  FMNMX.FTZ R5, R81, R46, !PT ;  /* 0x0000002e51057209 */ /* 0x000fe40007810000 */
[----:B------:R-:W-:Y:S01]  /*3530*/  FSEL R85, R85, -INF , P1 ;  /* 0xff80000055557808 */ /* 0x000fe20000800000 */
[----:B------:R-:W-:Y:S01]  /*3540*/  MUFU.EX2 R167, R167 ;  /* 0x000000a700a77308 */ /* 0x000fe20000000800 */
[----:B------:R-:W-:-:S02]  /*3550*/  FMNMX.FTZ R46, R84, R5, !PT ;  /* 0x00000005542e7209 */ /* 0x000fc40007810000 */
[----:B------:R-:W-:Y:S02]  /*3560*/  F2FP.F16.F32.PACK_AB R181, R6, R181 ;  /* 0x000000b506b5723e */ /* 0x000fe400000000ff */
[----:B------:R-:W-:Y:S01]  /*3570*/  FMNMX.FTZ R5, R85, R46, !PT ;  /* 0x0000002e55057209 */ /* 0x000fe20007810000 */
[----:B------:R-:W-:Y:S02]  /*3580*/  FFMA.FTZ R46, R59, UR55, -R3 ;  /* 0x000000373b2e7c23 */ /* 0x000fe40008010803 */
[----:B------:R-:W-:Y:S02]  /*3590*/  MUFU.EX2 R50, R50 ;  /* 0x0000003200327308 */ /* 0x000fe40000000800 */
        /* <DEDUP_REMOVED lines=12> */
[----:B------:R-:W-:-:S06]  /*3660*/  FMUL.FTZ R11, R5, UR55 ;  /* 0x00000037050b7c20 */ /* 0x000fcc0008410000 */
[----:B------:R-:W-:Y:S01]  /*3670*/  MUFU.EX2 R155, R155 ;  /* 0x0000009b009b7308 */ /* 0x000fe20000000800 */
[----:B------:R-:W-:Y:S02]  /*3680*/  FSEL R54, R11, RZ, P1 ;  /* 0x000000ff0b367208 */ /* 0x000fe40000800000 */
[----:B------:R-:W-:-:S03]  /*3690*/  PLOP3.LUT P1, PT, PT, PT, UP0, 0x80, 0x0 ;  /* 0x000000000000781c */ /* 0x000fc60003f2f008 */
        /* <DEDUP_REMOVED lines=23> */
[--C-:B------:R-:W-:Y:S01]  /*3810*/  FFMA.FTZ R64, R64, UR55, -R54.reuse ;  /* 0x0000003740407c23 */ /* 0x100fe20008010836 */
[--C-:B------:R-:W-:Y:S01]  /*3820*/  FFMA.FTZ R65, R65, UR55, -R54.reuse ;  /* 0x0000003741417c23 */ /* 0x100fe20008010836 */
[--C-:B------:R-:W-:Y:S01]  /*3830*/  FFMA.FTZ R68, R68, UR55, -R54.reuse ;  /* 0x0000003744447c23 */ /* 0x100fe20008010836 */
[--C-:B------:R-:W-:Y:S01]  /*3840*/  FFMA.FTZ R69, R69, UR55, -R54.reuse ;  /* 0x0000003745457c23 */ /* 0x100fe20008010836 */
[--C-:B------:R-:W-:Y:S01]  /*3850*/  FFMA.FTZ R72, R72, UR55, -R54.reuse ;  /* 0x0000003748487c23 */ /* 0x100fe20008010836 */
[--C-:B------:R-:W-:Y:S01]  /*3860*/  FFMA.FTZ R73, R73, UR55, -R54.reuse ;  /* 0x0000003749497c23 */ /* 0x100fe20008010836 */
[----:B------:R-:W-:Y:S01]  /*3870*/  FFMA.FTZ R76, R76, UR55, -R54 ;  /* 0x000000374c4c7c23 */ /* 0x000fe20008010836 */
[----:B------:R-:W2:Y:S01]  /*3880*/  MUFU.EX2 R29, R29 ;  /* 0x0000001d001d7308 */ /* 0x000ea20000000800 */
[----:B0-----:R-:W-:Y:S01]  /*3890*/  FADD.FTZ R11, R7, R88 ;  /* 0x00000058070b7221 */ /* 0x001fe20000010000 */
[----:B------:R-:W-:Y:S01]  /*38a0*/  F2FP.F16.F32.PACK_AB R180, R88, R7 ;  /* 0x0000000758b4723e */ /* 0x000fe200000000ff */
[--C-:B------:R-:W-:Y:S01]  /*38b0*/  FFMA.FTZ R77, R77, UR55, -R54.reuse ;  /* 0x000000374d4d7c23 */ /* 0x100fe20008010836 */
[--C-:B------:R-:W-:Y:S01]  /*38c0*/  FFMA.FTZ R80, R80, UR55, -R54.reuse ;  /* 0x0000003750507c23 */ /* 0x100fe20008010836 */
[--C-:B------:R-:W-:Y:S01]  /*38d0*/  FFMA.FTZ R81, R81, UR55, -R54.reuse ;  /* 0x0000003751517c23 */ /* 0x100fe20008010836 */
[--C-:B------:R-:W-:Y:S01]  /*38e0*/  FFMA.FTZ R84, R84, UR55, -R54.reuse ;  /* 0x0000003754547c23 */ /* 0x100fe20008010836 */
[----:B------:R-:W-:Y:S01]  /*38f0*/  FFMA.FTZ R54, R85, UR55, -R54 ;  /* 0x0000003755367c23 */ /* 0x000fe20008010836 */
[----:B------:R-:W0:Y:S01]  /*3900*/  MUFU.EX2 R32, R32 ;  /* 0x0000002000207308 */ /* 0x000e220000000800 */
[----:B-1----:R-:W-:Y:S01]  /*3910*/  FADD.FTZ R62, R28, R11 ;  /* 0x0000000b1c3e7221 */ /* 0x002fe20000010000 */
[----:B------:R-:W-:Y:S01]  /*3920*/  FADD.FTZ R11, R183, R58 ;  /* 0x0000003ab70b7221 */ /* 0x000fe20000010000 */
[----:B------:R-:W-:-:S02]  /*3930*/  F2FP.F16.F32.PACK_AB R183, R8, R183 ;  /* 0x000000b708b7723e */ /* 0x000fc400000000ff */
[----:B------:R-:W-:Y:S01]  /*3940*/  CS2R R88, SRZ ;  /* 0x0000000000587805 */ /* 0x000fe2000001ff00 */
[----:B------:R-:W-:Y:S02]  /*3950*/  FADD.FTZ R58, R8, R11 ;  /* 0x0000000b083a7221 */ /* 0x000fe40000010000 */
[----:B------:R-:W1:Y:S01]  /*3960*/  MUFU.EX2 R33, R33 ;  /* 0x0000002100217308 */ /* 0x000e620000000800 */
[----:B--2---:R-:W-:Y:S01]  /*3970*/  FADD.FTZ R13, R29, R62 ;  /* 0x0000003e1d0d7221 */ /* 0x004fe20000010000 */
[----:B------:R-:W-:Y:S01]  /*3980*/  FADD.FTZ R11, R177, R58 ;  /* 0x0000003ab10b7221 */ /* 0x000fe20000010000 */
[C---:B------:R-:W-:Y:S02]  /*3990*/  F2FP.F16.F32.PACK_AB R177, R10.reuse, R177 ;  /* 0x000000b10ab1723e */ /* 0x040fe400000000ff */
[----:B------:R-:W-:Y:S01]  /*39a0*/  F2FP.F16.F32.PACK_AB R182, R29, R28 ;  /* 0x0000001c1db6723e */ /* 0x000fe200000000ff */
[----:B------:R-:W-:Y:S02]  /*39b0*/  FADD.FTZ R58, R10, R11 ;  /* 0x0000000b0a3a7221 */ /* 0x000fe40000010000 */
[----:B------:R-:W2:Y:S01]  /*39c0*/  MUFU.EX2 R9, R9 ;  /* 0x0000000900097308 */ /* 0x000ea20000000800 */
[----:B0-----:R-:W-:Y:S01]  /*39d0*/  FADD.FTZ R0, R32, R13 ;  /* 0x0000000d20007221 */ /* 0x001fe20000010000 */
[----:B------:R-:W-:Y:S01]  /*39e0*/  FADD.FTZ R11, R179, R58 ;  /* 0x0000003ab30b7221 */ /* 0x000fe20000010000 */
[----:B------:R-:W-:-:S05]  /*39f0*/  F2FP.F16.F32.PACK_AB R179, R12, R179 ;  /* 0x000000b30cb3723e */ /* 0x000fca00000000ff */
[----:B------:R-:W0:Y:S01]  /*3a00*/  MUFU.EX2 R178, R37 ;  /* 0x0000002500b27308 */ /* 0x000e220000000800 */
[C---:B-1----:R-:W-:Y:S01]  /*3a10*/  FADD.FTZ R0, R33.reuse, R0 ;  /* 0x0000000021007221 */ /* 0x042fe20000010000 */
[----:B------:R-:W-:-:S06]  /*3a20*/  F2FP.F16.F32.PACK_AB R176, R33, R32 ;  /* 0x0000002021b0723e */ /* 0x000fcc00000000ff */
[----:B------:R-:W1:Y:S01]  /*3a30*/  MUFU.EX2 R40, R40 ;  /* 0x0000002800287308 */ /* 0x000e620000000800 */
[----:B--2---:R-:W-:Y:S01]  /*3a40*/  FADD.FTZ R3, R9, R0 ;  /* 0x0000000009037221 */ /* 0x004fe20000010000 */
[----:B------:R-:W-:-:S06]  /*3a50*/  FADD.FTZ R0, R12, R11 ;  /* 0x0000000b0c007221 */ /* 0x000fcc0000010000 */
        /* <DEDUP_REMOVED lines=22> */
[----:B------:R-:W-:Y:S02]  /*3bc0*/  F2FP.F16.F32.PACK_AB R174, R45, R44 ;  /* 0x0000002c2dae723e */ /* 0x000fe400000000ff */
[C---:B------:R-:W-:Y:S01]  /*3bd0*/  F2FP.F16.F32.PACK_AB R171, R26.reuse, R171 ;  /* 0x000000ab1aab723e */ /* 0x040fe200000000ff */
[----:B------:R-:W-:Y:S02]  /*3be0*/  FADD.FTZ R0, R26, R3 ;  /* 0x000000031a007221 */ /* 0x000fe40000010000 */
[----:B------:R-:W1:Y:S01]  /*3bf0*/  MUFU.EX2 R52, R52 ;  /* 0x0000003400347308 */ /* 0x000e620000000800 */
[----:B--2---:R-:W-:Y:S01]  /*3c00*/  FADD.FTZ R58, R48, R11 ;  /* 0x0000000b303a7221 */ /* 0x004fe20000010000 */
[----:B------:R-:W-:Y:S01]  /*3c10*/  FADD.FTZ R3, R165, R0 ;  /* 0x00000000a5037221 */ /* 0x000fe20000010000 */
[----:B------:R-:W-:-:S03]  /*3c20*/  F2FP.F16.F32.PACK_AB R165, R46, R165 ;  /* 0x000000a52ea5723e */ /* 0x000fc600000000ff */
[----:B------:R-:W-:Y:S02]  /*3c30*/  FADD.FTZ R0, R46, R3 ;  /* 0x000000032e007221 */ /* 0x000fe40000010000 */
[----:B------:R-:W2:Y:S01]  /*3c40*/  MUFU.EX2 R53, R53 ;  /* 0x0000003500357308 */ /* 0x000ea20000000800 */
[----:B0-----:R-:W-:Y:S01]  /*3c50*/  FADD.FTZ R11, R49, R58 ;  /* 0x0000003a310b7221 */ /* 0x001fe20000010000 */
[----:B------:R-:W-:Y:S01]  /*3c60*/  FADD.FTZ R3, R167, R0 ;  /* 0x00000000a7037221 */ /* 0x000fe20000010000 */
[----:B------:R-:W-:Y:S02]  /*3c70*/  F2FP.F16.F32.PACK_AB R168, R49, R48 ;  /* 0x0000003031a8723e */ /* 0x000fe400000000ff */
[C---:B------:R-:W-:Y:S01]  /*3c80*/  F2FP.F16.F32.PACK_AB R167, R50.reuse, R167 ;  /* 0x000000a732a7723e */ /* 0x040fe200000000ff */
[----:B------:R-:W-:Y:S02]  /*3c90*/  FADD.FTZ R0, R50, R3 ;  /* 0x0000000332007221 */ /* 0x000fe40000010000 */
        /* <DEDUP_REMOVED lines=8> */
[----:B------:R-:W-:Y:S02]  /*3d20*/  F2FP.F16.F32.PACK_AB R170, R53, R52 ;  /* 0x0000003435aa723e */ /* 0x000fe400000000ff */
[C---:B------:R-:W-:Y:S01]  /*3d30*/  F2FP.F16.F32.PACK_AB R163, R30.reuse, R163 ;  /* 0x000000a31ea3723e */ /* 0x040fe200000000ff */
[----:B------:R-:W-:Y:S02]  /*3d40*/  FADD.FTZ R0, R30, R3 ;  /* 0x000000031e007221 */ /* 0x000fe40000010000 */
        /* <DEDUP_REMOVED lines=28> */
[----:B------:R-:W-:-:S05]  /*3f10*/  F2FP.F16.F32.PACK_AB R152, R73, R72 ;  /* 0x000000484998723e */ /* 0x000fca00000000ff */
        /* <DEDUP_REMOVED lines=23> */
[----:B------:R-:W-:Y:S02]  /*4090*/  F2FP.F16.F32.PACK_AB R158, R3, R84 ;  /* 0x00000054039e723e */ /* 0x000fe400000000ff */
[C---:B--2---:R-:W-:Y:S01]  /*40a0*/  FADD.FTZ R3, R6.reuse, R7 ;  /* 0x0000000706037221 */ /* 0x044fe20000010000 */
[----:B------:R-:W-:Y:S01]  /*40b0*/  F2FP.F16.F32.PACK_AB R159, R6, R159 ;  /* 0x0000009f069f723e */ /* 0x000fe200000000ff */
[----:B------:R-:W-:Y:S06]  /*40c0*/  @!P1 BRA `(.L_x_2618) ;  /* 0x0000002800889947 */ /* 0x000fec0003800000 */
[----:B------:R-:W-:Y:S01]  /*40d0*/  IMAD.MOV.U32 R7, RZ, RZ, R4 ;  /* 0x000000ffff077224 */ /* 0x000fe200078e0004 */
[----:B------:R-:W-:Y:S01]  /*40e0*/  UMOV UR61, UR48 ;  /* 0x00000030003d7c82 */ /* 0x000fe20008000000 */
[----:B------:R-:W-:Y:S01]  /*40f0*/  IMAD.MOV.U32 R6, RZ, RZ, R5 ;  /* 0x000000ffff067224 */ /* 0x000fe200078e0005 */
[----:B------:R-:W-:Y:S01]  /*4100*/  UMOV UR59, UR47 ;  /* 0x0000002f003b7c82 */ /* 0x000fe20008000000 */
[----:B------:R-:W-:Y:S01]  /*4110*/  IMAD.MOV.U32 R151, RZ, RZ, RZ ;  /* 0x000000ffff977224 */ /* 0x000fe200078e00ff */
[----:B------:R-:W-:-:S06]  /*4120*/  ULDC UR55, c[0x0][0x988] ;  /* 0x0002620000377ab9 */ /* 0x000fcc0000000800 */
.L_x_2629:
[----:B------:R-:W-:Y:S01]  /*4130*/  ISETP.NE.AND P2, PT, RZ, UR45, PT ;  /* 0x0000002dff007c0c */ /* 0x000fe2000bf45270 */
[----:B------:R-:W-:-:S04]  /*4140*/  UISETP.NE.AND UP0, UPT, UR59, 0x1, UPT ;  /* 0x000000013b00788c */ /* 0x000fc8000bf05270 */
[----:B------:R-:W-:-:S04]  /*4150*/  USEL UR48, URZ, 0x1, UP0 ;  /* 0x000000013f307887 */ /* 0x000fc80008000000 */
[----:B------:R-:W-:-:S04]  /*4160*/  ULOP3.LUT UR48, UR61, UR48, URZ, 0x3c, !UPT ;  /* 0x000000303d307292 */ /* 0x000fc8000f8e3c3f */
[----:B------:R-:W-:Y:S08]  /*4170*/  @P2 BRA `(.L_x_2619) ;  /* 0x0000000000382947 */ /* 0x000ff00003800000 */
[----:B------:R-:W-:Y:S05]  /*4180*/  @!P0 BRA `(.L_x_2620) ;  /* 0x0000000000048947 */ /* 0x000fea0003800000 */
[----:B------:R-:W-:Y:S01]  /*4190*/  BPT.TRAP 0x1 ;  /* 0x000000040000795c */ /* 0x000fe20000300000 */
.L_x_2620:
        /* <DEDUP_REMOVED lines=9> */
.L_x_2621:
[----:B-1----:R-:W-:Y:S05]  /*4230*/  @P1 BRA `(.L_x_2619) ;  /* 0x0000000000081947 */ /* 0x002fea0003800000 */
[----:B------:R-:W1:Y:S02]  /*4240*/  SYNCS.PHASECHK.TRANS64.TRYWAIT P1, [UR6+0x28830], R4 ;  /* 0x02883004ff0075a7 */ /* 0x000e640008020146 */
[----:B-1----:R-:W-:Y:S05]  /*4250*/  @!P1 BRA `(.L_x_2622) ;  /* 0x000000e400a89947 */ /* 0x002fea0003800000 */
.L_x_2619:
        /* <DEDUP_REMOVED lines=50> */
.L_x_2624:
[----:B------:R-:W-:Y:S01]  /*4580*/  ULEA UR6, UR59, UR41, 0x3 ;  /* 0x000000293b067291 */ /* 0x000fe2000f8e183f */
[----:B------:R-:W-:-:S05]  /*4590*/  IMAD.U32 R4, RZ, RZ, UR61 ;  /* 0x0000003dff047e24 */ /* 0x000fca000f8e00ff */
[----:B------:R-:W-:-:S04]  /*45a0*/  SHF.L.U32 R4, R4, 0x1f, RZ ;  /* 0x0000001f04047819 */ /* 0x000fc800000006ff */
[----:B------:R0:W1:Y:S01]  /*45b0*/  SYNCS.PHASECHK.TRANS64.TRYWAIT P1, [UR6+0x28850], R4 ;  /* 0x02885004ff0075a7 */ /* 0x0000620008020146 */
[----:B------:R-:W-:Y:S05]  /*45c0*/  @!P0 BRA `(.L_x_2625) ;  /* 0x0000000000048947 */ /* 0x000fea0003800000 */
[----:B------:R-:W-:Y:S01]  /*45d0*/  BPT.TRAP 0x1 ;  /* 0x000000040000795c */ /* 0x000fe20000300000 */
.L_x_2625:
[----:B-1----:R-:W-:Y:S05]  /*45e0*/  @P1 BRA `(.L_x_2623) ;  /* 0x0000000000081947 */ /* 0x002fea0003800000 */
[----:B------:R-:W1:Y:S02]  /*45f0*/  SYNCS.PHASECHK.TRANS64.TRYWAIT P1, [UR6+0x28850], R4 ;  /* 0x02885004ff0075a7 */ /* 0x000e640008020146 */
[----:B-1----:R-:W-:Y:S05]  /*4600*/  @!P1 BRA `(.L_x_2626) ;  /* 0x000000e000d49947 */ /* 0x002fea0003800000 */
.L_x_2623:
[----:B------:R-:W-:Y:S01]  /*4610*/  UIADD3 UR6, UR41, 0x400, URZ ;  /* 0x0000040029067890 */ /* 0x000fe2000fffe03f */
[----:B------:R-:W-:Y:S01]  /*4620*/  WARPGROUP.ARRIVE ;  /* 0x00000000000079c5 */ /* 0x000fe20000000000 */
[----:B------:R-:W-:-:S05]  /*4630*/  UMOV UR7, 0x40000040 ;  /* 0x4000004000077882 */ /* 0x000fca0000000000 */
[----:B-1----:R-:W1:Y:S01]  /*4640*/  S2R R5, SR_TID.X ;  /* 0x0000000000057919 */ /* 0x002e620000002100 */
        /* <DEDUP_REMOVED lines=8> */
[----:B-1----:R-:W-:-:S04]  /*46d0*/  SHF.R.U32.HI R5, RZ, 0x7, R5 ;  /* 0x00000007ff057819 */ /* 0x002fc80000011605 */
[----:B0-----:R-:W-:Y:S01]  /*46e0*/  IADD3 R4, -R5, 0xb, RZ ;  /* 0x0000000b05047810 */ /* 0x001fe20007ffe1ff */
        /* <DEDUP_REMOVED lines=37> */
.L_x_2627:
[----:B------:R-:W-:Y:S01]  /*4940*/  UISETP.NE.AND UP0, UPT, UR54, URZ, UPT ;  /* 0x0000003f3600728c */ /* 0x000fe2000bf05270 */
[----:B------:R-:W-:Y:S02]  /*4950*/  VIADD R10, R17, UR37 ;  /* 0x00000025110a7c36 */ /* 0x000fe40008000000 */
[----:B------:R-:W-:-:S03]  /*4960*/  IMAD.U32 R9, RZ, RZ, UR52 ;  /* 0x00000034ff097e24 */ /* 0x000fc6000f8e00ff */
        /* <DEDUP_REMOVED lines=9> */
[----:B------:R-:W-:Y:S01]  /*4a00*/  IADD3 R4, R9, UR6, -R16 ;  /* 0x0000000609047c10 */ /* 0x000fe2000fffe810 */
[----:B------:R-:W1:Y:S01]  /*4a10*/  SHFL.IDX PT, R173, R10, 0x1, 0x1c1f ;  /* 0x003c1f000aad7f89 */ /* 0x000e6200000e0000 */
[----:B------:R-:W-:-:S03]  /*4a20*/  ULEA UR6, UR47, UR41, 0x3 ;  /* 0x000000292f067291 */ /* 0x000fc6000f8e183f */
[----:B------:R-:W-:Y:S01]  /*4a30*/  VIADD R4, R4, -UR53 ;  /* 0x8000003504047c36 */ /* 0x000fe20008000000 */
[----:B------:R-:W-:-:S04]  /*4a40*/  UIADD3 UR6, UR6, 0x28840, URZ ;  /* 0x0002884006067890 */ /* 0x000fc8000fffe03f */
[----:B------:R-:W-:-:S09]  /*4a50*/  UPRMT UR6, UR40, 0x654, UR6 ;  /* 0x0000065428067896 */ /* 0x000fd20008000006 */
[----:B------:R-:W-:Y:S01]  /*4a60*/  SYNCS.ARRIVE.TRANS64.RED.A1T0 RZ, [UR6], RZ ;  /* 0x000000ffffff79a7 */ /* 0x000fe20008100406 */
[----:B0-----:R-:W-:-:S05]  /*4a70*/  IMAD.IADD R5, R4, 0x1, R5 ;  /* 0x0000000104057824 */ /* 0x001fca00078e0205 */
[C---:B------:R-:W-:Y:S01]  /*4a80*/  ISETP.GT.AND P1, PT, R5.reuse, RZ, PT ;  /* 0x000000ff0500720c */ /* 0x040fe20003f24270 */
[----:B-1----:R-:W-:Y:S01]  /*4a90*/  IMAD.IADD R4, R4, 0x1, R173 ;  /* 0x0000000104047824 */ /* 0x002fe200078e02ad */
        /* <DEDUP_REMOVED lines=94> */
[----:B------:R-:W-:-:S02]  /*5080*/  ISETP.GT.AND P2, PT, R4, RZ, PT ;  /* 0x000000ff0400720c */ /* 0x000fc40003f44270 */
[----:B------:R-:W-:Y:S02]  /*5090*/  FMNMX.FTZ R12, R85, R8, !PT ;  /* 0x00000008550c7209 */ /* 0x000fe40007810000 */
[----:B------:R-:W-:Y:S02]  /*50a0*/  ISETP.GT.AND P3, PT, R4, 0x1, PT ;  /* 0x000000010400780c */ /* 0x000fe40003f64270 */
[----:B------:R-:W-:Y:S01]  /*50b0*/  FSEL R26, R26, -INF , P2 ;  /* 0xff8000001a1a7808 */ /* 0x000fe20001000000 */
[----:B------:R-:W0:Y:S01]  /*50c0*/  SHFL.BFLY PT, R5, R12, 0x2, 0x1f ;  /* 0x0c401f000c057f89 */ /* 0x000e2200000e0000 */
[----:B------:R-:W-:Y:S02]  /*50d0*/  ISETP.GT.AND P2, PT, R4, 0x8, PT ;  /* 0x000000080400780c */ /* 0x000fe40003f44270 */
[----:B------:R-:W-:Y:S02]  /*50e0*/  FSEL R27, R27, -INF , P3 ;  /* 0xff8000001b1b7808 */ /* 0x000fe40001800000 */
[----:B------:R-:W-:-:S02]  /*50f0*/  FMNMX.FTZ R10, R26, R7, !PT ;  /* 0x000000071a0a7209 */ /* 0x000fc40007810000 */
[----:B------:R-:W-:Y:S02]  /*5100*/  ISETP.GT.AND P3, PT, R4, 0x9, PT ;  /* 0x000000090400780c */ /* 0x000fe40003f64270 */
        /* <DEDUP_REMOVED lines=24> */
[----:B------:R-:W-:Y:S02]  /*5290*/  FSEL R66, R66, -INF , P2 ;  /* 0xff80000042427808 */ /* 0x000fe40001000000 */
[----:B------:R-:W-:Y:S01]  /*52a0*/  ISETP.GT.AND P2, PT, R4, 0x58, PT ;  /* 0x000000580400780c */ /* 0x000fe20003f44270 */
[--C-:B------:R-:W-:Y:S01]  /*52b0*/  FFMA.FTZ R182, R169, UR55, -R8.reuse ;  /* 0x00000037a9b67c23 */ /* 0x100fe20008010808 */
[----:B------:R-:W-:Y:S01]  /*52c0*/  FMNMX.FTZ R169, R27, R10, !PT ;  /* 0x0000000a1ba97209 */ /* 0x000fe20007810000 */
[--C-:B------:R-:W-:Y:S01]  /*52d0*/  FFMA.FTZ R168, R45, UR55, -R8.reuse ;  /* 0x000000372da87c23 */ /* 0x100fe20008010808 */
[----:B------:R-:W-:Y:S01]  /*52e0*/  FSEL R10, R31, -INF , P3 ;  /* 0xff8000001f0a7808 */ /* 0x000fe20001800000 */
[--C-:B------:R-:W-:Y:S01]  /*52f0*/  FFMA.FTZ R31, R165, UR55, -R8.reuse ;  /* 0x00000037a51f7c23 */ /* 0x100fe20008010808 */
[----:B------:R-:W-:Y:S01]  /*5300*/  FMNMX.FTZ R169, R30, R169, !PT ;  /* 0x000000a91ea97209 */ /* 0x000fe20007810000 */
[--C-:B------:R-:W-:Y:S01]  /*5310*/  FFMA.FTZ R170, R41, UR55, -R8.reuse ;  /* 0x0000003729aa7c23 */ /* 0x100fe20008010808 */
        /* <DEDUP_REMOVED lines=41> */
[----:B------:R-:W-:Y:S01]  /*55b0*/  FFMA.FTZ R25, R85, UR55, -R8 ;  /* 0x0000003755197c23 */ /* 0x000fe20008010808 */
[----:B------:R-:W-:Y:S01]  /*55c0*/  FMNMX.FTZ R161, R20, R161, !PT ;  /* 0x000000a114a17209 */ /* 0x000fe20007810000 */
[----:B------:R-:W-:Y:S01]  /*55d0*/  MUFU.EX2 R9, R9 ;  /* 0x0000000900097308 */ /* 0x000fe20000000800 */
[----:B------:R-:W-:-:S02]  /*55e0*/  FSEL R55, R55, -INF , P3 ;  /* 0xff80000037377808 */ /* 0x000fc40001800000 */
[----:B------:R-:W-:Y:S02]  /*55f0*/  FMNMX.FTZ R24, R54, R161, !PT ;  /* 0x000000a136187209 */ /* 0x000fe40007810000 */
[----:B------:R-:W-:Y:S02]  /*5600*/  ISETP.GT.AND P3, PT, R4, 0x41, PT ;  /* 0x000000410400780c */ /* 0x000fe40003f64270 */
[----:B------:R-:W-:Y:S01]  /*5610*/  FMNMX.FTZ R51, R55, R24, !PT ;  /* 0x0000001837337209 */ /* 0x000fe20007810000 */
[----:B------:R-:W-:Y:S01]  /*5620*/  MUFU.EX2 R180, R180 ;  /* 0x000000b400b47308 */ /* 0x000fe20000000800 */
[----:B------:R-:W-:Y:S02]  /*5630*/  FSEL R59, R59, -INF , P3 ;  /* 0xff8000003b3b7808 */ /* 0x000fe40001800000 */
[----:B------:R-:W-:Y:S01]  /*5640*/  FMNMX.FTZ R24, R58, R51, !PT ;  /* 0x000000333a187209 */ /* 0x000fe20007810000 */
[----:B------:R-:W-:Y:S01]  /*5650*/  FFMA.FTZ R51, R153, UR55, -R8 ;  /* 0x0000003799337c23 */ /* 0x000fe20008010808 */
[----:B------:R-:W-:-:S02]  /*5660*/  ISETP.GT.AND P3, PT, R4, 0x49, PT ;  /* 0x000000490400780c */ /* 0x000fc40003f64270 */
[----:B------:R-:W-:Y:S01]  /*5670*/  FMNMX.FTZ R153, R59, R24, !PT ;  /* 0x000000183b997209 */ /* 0x000fe20007810000 */
[----:B------:R-:W-:Y:S01]  /*5680*/  MUFU.EX2 R182, R182 ;  /* 0x000000b600b67308 */ /* 0x000fe20000000800 */
[----:B------:R-:W-:Y:S02]  /*5690*/  FSEL R63, R63, -INF , P3 ;  /* 0xff8000003f3f7808 */ /* 0x000fe40001800000 */
[----:B------:R-:W-:Y:S02]  /*56a0*/  FMNMX.FTZ R24, R62, R153, !PT ;  /* 0x000000993e187209 */ /* 0x000fe40007810000 */
[----:B------:R-:W-:Y:S02]  /*56b0*/  ISETP.GT.AND P3, PT, R4, 0x51, PT ;  /* 0x000000510400780c */ /* 0x000fe40003f64270 */
[----:B------:R-:W-:Y:S01]  /*56c0*/  FMNMX.FTZ R45, R63, R24, !PT ;  /* 0x000000183f2d7209 */ /* 0x000fe20007810000 */
[----:B------:R-:W-:Y:S01]  /*56d0*/  MUFU.EX2 R11, R11 ;  /* 0x0000000b000b7308 */ /* 0x000fe20000000800 */
[----:B------:R-:W-:-:S02]  /*56e0*/  FSEL R67, R67, -INF , P3 ;  /* 0xff80000043437808 */ /* 0x000fc40001800000 */
[----:B------:R-:W-:Y:S01]  /*56f0*/  FMNMX.FTZ R24, R66, R45, !PT ;  /* 0x0000002d42187209 */ /* 0x000fe20007810000 */
[----:B------:R-:W-:Y:S01]  /*5700*/  FFMA.FTZ R45, R49, UR55, -R8 ;  /* 0x00000037312d7c23 */ /* 0x000fe20008010808 */
        /* <DEDUP_REMOVED lines=14> */
[----:B------:R-:W-:Y:S01]  /*57f0*/  FMNMX.FTZ R24, R74, R41, !PT ;  /* 0x000000294a187209 */ /* 0x000fe20007810000 */
[--C-:B------:R-:W-:Y:S01]  /*5800*/  FFMA.FTZ R41, R53, UR55, -R8.reuse ;  /* 0x0000003735297c23 */ /* 0x100fe20008010808 */
[----:B------:R-:W-:Y:S01]  /*5810*/  ISETP.GT.AND P3, PT, R4, 0x69, PT ;  /* 0x000000690400780c */ /* 0x000fe20003f64270 */
[----:B------:R-:W-:Y:S01]  /*5820*/  FFMA.FTZ R53, R61, UR55, -R8 ;  /* 0x000000373d357c23 */ /* 0x000fe20008010808 */
[----:B------:R-:W-:Y:S01]  /*5830*/  FSEL R78, R78, -INF , P2 ;  /* 0xff8000004e4e7808 */ /* 0x000fe20001000000 */
[----:B------:R-:W-:Y:S01]  /*5840*/  MUFU.EX2 R39, R39 ;  /* 0x0000002700277308 */ /* 0x000fe20000000800 */
[----:B------:R-:W-:Y:S02]  /*5850*/  FMNMX.FTZ R49, R75, R24, !PT ;  /* 0x000000184b317209 */ /* 0x000fe40007810000 */
[----:B------:R-:W-:Y:S02]  /*5860*/  ISETP.GT.AND P2, PT, R4, 0x70, PT ;  /* 0x000000700400780c */ /* 0x000fe40003f44270 */
[----:B------:R-:W-:-:S02]  /*5870*/  FSEL R79, R79, -INF , P3 ;  /* 0xff8000004f4f7808 */ /* 0x000fc40001800000 */
[----:B------:R-:W-:Y:S01]  /*5880*/  FMNMX.FTZ R24, R78, R49, !PT ;  /* 0x000000314e187209 */ /* 0x000fe20007810000 */
[----:B------:R-:W-:Y:S01]  /*5890*/  FFMA.FTZ R49, R65, UR55, -R8 ;  /* 0x0000003741317c23 */ /* 0x000fe20008010808 */
[----:B------:R-:W-:Y:S01]  /*58a0*/  ISETP.GT.AND P3, PT, R4, 0x71, PT ;  /* 0x000000710400780c */ /* 0x000fe20003f64270 */
[----:B------:R-:W-:Y:S01]  /*58b0*/  MUFU.EX2 R172, R172 ;  /* 0x000000ac00ac7308 */ /* 0x000fe20000000800 */
[----:B------:R-:W-:Y:S02]  /*58c0*/  FSEL R82, R82, -INF , P2 ;  /* 0xff80000052527808 */ /* 0x000fe40001000000 */
[----:B------:R-:W-:Y:S02]  /*58d0*/  FMNMX.FTZ R37, R79, R24, !PT ;  /* 0x000000184f257209 */ /* 0x000fe40007810000 */
[----:B------:R-:W-:Y:S02]  /*58e0*/  ISETP.GT.AND P2, PT, R4, 0x78, PT ;  /* 0x000000780400780c */ /* 0x000fe40003f44270 */
[----:B------:R-:W-:Y:S01]  /*58f0*/  FSEL R83, R83, -INF , P3 ;  /* 0xff80000053537808 */ /* 0x000fe20001800000 */
[----:B------:R-:W-:Y:S01]  /*5900*/  MUFU.EX2 R47, R47 ;  /* 0x0000002f002f7308 */ /* 0x000fe20000000800 */
[----:B------:R-:W-:-:S02]  /*5910*/  FMNMX.FTZ R24, R82, R37, !PT ;  /* 0x0000002552187209 */ /* 0x000fc40007810000 */
[----:B------:R-:W-:Y:S02]  /*5920*/  ISETP.GT.AND P3, PT, R4, 0x79, PT ;  /* 0x000000790400780c */ /* 0x000fe40003f64270 */
[----:B------:R-:W-:Y:S02]  /*5930*/  FSEL R86, R86, -INF , P2 ;  /* 0xff80000056567808 */ /* 0x000fe40001000000 */
[----:B------:R-:W-:Y:S01]  /*5940*/  FMNMX.FTZ R37, R83, R24, !PT ;  /* 0x0000001853257209 */ /* 0x000fe20007810000 */
[----:B------:R-:W-:Y:S01]  /*5950*/  MUFU.EX2 R174, R174 ;  /* 0x000000ae00ae7308 */ /* 0x000fe20000000800 */
[----:B------:R-:W-:Y:S02]  /*5960*/  FSEL R87, R87, -INF , P3 ;  /* 0xff80000057577808 */ /* 0x000fe40001800000 */
        /* <DEDUP_REMOVED lines=17> */
[C---:B------:R-:W-:Y:S02]  /*5a80*/  FMUL.FTZ R29, R4.reuse, UR55 ;  /* 0x00000037041d7c20 */ /* 0x040fe40008410000 */
[----:B------:R-:W-:Y:S01]  /*5a90*/  MUFU.EX2 R53, R53 ;  /* 0x0000003500357308 */ /* 0x000fe20000000800 */
[----:B------:R-:W-:Y:S02]  /*5aa0*/  FSEL R28, R4, RZ, P2 ;  /* 0x000000ff041c7208 */ /* 0x000fe40001000000 */
[----:B------:R-:W-:-:S03]  /*5ab0*/  FSEL R29, R29, RZ, P2 ;  /* 0x000000ff1d1d7208 */ /* 0x000fc60001000000 */
[----:B------:R-:W-:Y:S02]  /*5ac0*/  FADD.FTZ R28, -R28, R7 ;  /* 0x000000071c1c7221 */ /* 0x000fe40000010100 */
[--C-:B------:R-:W-:Y:S01]  /*5ad0*/  FFMA.FTZ R181, R27, UR55, -R29.reuse ;  /* 0x000000371bb57c23 */ /* 0x100fe2000801081d */
[----:B------:R-:W-:Y:S01]  /*5ae0*/  FSEL R27, R5, RZ, P1 ;  /* 0x000000ff051b7208 */ /* 0x000fe20000800000 */
[--C-:B------:R-:W-:Y:S01]  /*5af0*/  FFMA.FTZ R8, R26, UR55, -R29.reuse ;  /* 0x000000371a087c23 */ /* 0x100fe2000801081d */
[----:B------:R-:W-:Y:S01]  /*5b00*/  FMUL.FTZ R7, R28, UR55 ;  /* 0x000000371c077c20 */ /* 0x000fe20008410000 */
[--C-:B------:R-:W-:Y:S01]  /*5b10*/  FFMA.FTZ R183, R30, UR55, -R29.reuse ;  /* 0x000000371eb77c23 */ /* 0x100fe2000801081d */
[--C-:B------:R-:W-:Y:S01]  /*5b20*/  FFMA.FTZ R10, R10, UR55, -R29.reuse ;  /* 0x000000370a0a7c23 */ /* 0x100fe2000801081d */
[----:B------:R-:W-:Y:S01]  /*5b30*/  FADD.FTZ R27, -R27, R6 ;  /* 0x000000061b1b7221 */ /* 0x000fe20000010100 */
[----:B------:R-:W-:Y:S01]  /*5b40*/  MUFU.EX2 R181, R181 ;  /* 0x000000b500b57308 */ /* 0x000fe20000000800 */
        /* <DEDUP_REMOVED lines=25> */
[----:B------:R-:W-:-:S06]  /*5ce0*/  FFMA.FTZ R86, R86, UR55, -R29 ;  /* 0x0000003756567c23 */ /* 0x000fcc000801081d */
[----:B------:R-:W2:Y:S01]  /*5cf0*/  MUFU.EX2 R183, R183 ;  /* 0x000000b700b77308 */ /* 0x000ea20000000800 */
[----:B0-----:R-:W-:-:S04]  /*5d00*/  FFMA.FTZ R27, R6, R0, R9 ;  /* 0x00000000061b7223 */ /* 0x001fc80000010009 */
[----:B------:R-:W-:-:S03]  /*5d10*/  FADD.FTZ R27, R180, R27 ;  /* 0x0000001bb41b7221 */ /* 0x000fc60000010000 */
[----:B------:R-:W0:Y:S01]  /*5d20*/  MUFU.EX2 R10, R10 ;  /* 0x0000000a000a7308 */ /* 0x000e220000000800 */
[----:B-1----:R-:W-:Y:S01]  /*5d30*/  FFMA.FTZ R0, R7, R3, R8 ;  /* 0x0000000307007223 */ /* 0x002fe20000010008 */
        /* <DEDUP_REMOVED lines=19> */
[----:B------:R-:W-:-:S04]  /*5e70*/  FADD.FTZ R38, R174, R27 ;  /* 0x0000001bae267221 */ /* 0x000fc80000010000 */
[----:B------:R-:W-:Y:S02]  /*5e80*/  FADD.FTZ R27, R51, R38 ;  /* 0x00000026331b7221 */ /* 0x000fe40000010000 */
[----:B------:R-:W2:Y:S01]  /*5e90*/  MUFU.EX2 R173, R173 ;  /* 0x000000ad00ad7308 */ /* 0x000ea20000000800 */
[----:B0-----:R-:W-:Y:S01]  /*5ea0*/  FADD.FTZ R3, R179, R0 ;  /* 0x00000000b3037221 */ /* 0x001fe20000010000 */
[----:B------:R-:W-:-:S04]  /*5eb0*/  FADD.FTZ R38, R168, R27 ;  /* 0x0000001ba8267221 */ /* 0x000fc80000010000 */
[----:B------:R-:W-:Y:S01]  /*5ec0*/  FADD.FTZ R27, R45, R38 ;  /* 0x000000262d1b7221 */ /* 0x000fe20000010000 */
[----:B------:R-:W-:Y:S01]  /*5ed0*/  FFMA.FTZ R38, R75, UR55, -R29 ;  /* 0x000000374b267c23 */ /* 0x000fe2000801081d */
[----:B------:R-:W0:Y:S01]  /*5ee0*/  MUFU.EX2 R26, R26 ;  /* 0x0000001a001a7308 */ /* 0x000e220000000800 */
[----:B-1----:R-:W-:Y:S01]  /*5ef0*/  FADD.FTZ R0, R12, R3 ;  /* 0x000000030c007221 */ /* 0x002fe20000010000 */
[----:B------:R-:W-:-:S04]  /*5f00*/  FADD.FTZ R40, R170, R27 ;  /* 0x0000001baa287221 */ /* 0x000fc80000010000 */
        /* <DEDUP_REMOVED lines=80> */
.L_x_2628:
        /* <DEDUP_REMOVED lines=110> */
.L_x_2618:
[----:B------:R-:W-:-:S06]  /*6af0*/  UISETP.GE.AND UP0, UPT, UR60, UR39, UPT ;  /* 0x000000273c00728c */ /* 0x000fcc000bf06270 */
[----:B------:R-:W-:-:S13]  /*6b00*/  PLOP3.LUT P1, PT, PT, PT, UP0, 0x80, 0x0 ;  /* 0x000000000000781c */ /* 0x000fda0003f2f008 */
[----:B------:R-:W-:Y:S05]  /*6b10*/  @!P1 BRA `(.L_x_2630) ;  /* 0x0000002000189947 */ /* 0x000fea0003800000 */
[----:B------:R-:W-:Y:S01]  /*6b20*/  IMAD.MOV.U32 R7, RZ, RZ, R4 ;  /* 0x000000ffff077224 */ /* 0x000fe200078e0004 */
[----:B------:R-:W-:Y:S01]  /*6b30*/  UMOV UR54, UR48 ;  /* 0x0000003000367c82 */ /* 0x000fe20008000000 */
[----:B------:R-:W-:Y:S01]  /*6b40*/  IMAD.MOV.U32 R6, RZ, RZ, R5 ;  /* 0x000000ffff067224 */ /* 0x000fe200078e0005 */
[----:B------:R-:W-:Y:S01]  /*6b50*/  UMOV UR53, UR47 ;  /* 0x0000002f00357c82 */ /* 0x000fe20008000000 */
[----:B------:R-:W-:-:S05]  /*6b60*/  ULDC UR52, c[0x0][0x988] ;  /* 0x0002620000347ab9 */ /* 0x000fca0000000800 */
.L_x_2641:
        /* <DEDUP_REMOVED lines=9> */
.L_x_2632:
[----:B------:R-:W-:Y:S01]  /*6c00*/  ULEA UR6, UR47, UR41, 0x3 ;  /* 0x000000292f067291 */ /* 0x000fe2000f8e183f */
[----:B------:R-:W-:-:S05]  /*6c10*/  IMAD.U32 R4, RZ, RZ, UR48 ;  /* 0x00000030ff047e24 */ /* 0x000fca000f8e00ff */
[----:B------:R-:W-:-:S04]  /*6c20*/  SHF.L.U32 R4, R4, 0x1f, RZ ;  /* 0x0000001f04047819 */ /* 0x000fc800000006ff */
[----:B------:R0:W1:Y:S01]  /*6c30*/  SYNCS.PHASECHK.TRANS64.TRYWAIT P1, [UR6+0x28830], R4 ;  /* 0x02883004ff0075a7 */ /* 0x0000620008020146 */
[----:B------:R-:W-:Y:S05]  /*6c40*/  @!P0 BRA `(.L_x_2633) ;  /* 0x0000000000048947 */ /* 0x000fea0003800000 */
[----:B------:R-:W-:Y:S01]  /*6c50*/  BPT.TRAP 0x1 ;  /* 0x000000040000795c */ /* 0x000fe20000300000 */
.L_x_2633:
[----:B-1----:R-:W-:Y:S05]  /*6c60*/  @P1 BRA `(.L_x_2631) ;  /* 0x0000000000081947 */ /* 0x002fea0003800000 */
[----:B------:R-:W1:Y:S02]  /*6c70*/  SYNCS.PHASECHK.TRANS64.TRYWAIT P1, [UR6+0x28830], R4 ;  /* 0x02883004ff0075a7 */ /* 0x000e640008020146 */
[----:B-1----:R-:W-:Y:S05]  /*6c80*/  @!P1 BRA `(.L_x_2634) ;  /* 0x000000bc004c9947 */ /* 0x002fea0003800000 */
.L_x_2631:
[----:B-1----:R-:W1:Y:S01]  /*6c90*/  S2R R5, SR_TID.X ;  /* 0x0000000000057919 */ /* 0x002e620000002100 */
[----:B------:R-:W-:Y:S01]  /*6ca0*/  ULEA UR34, UR47, UR51, 0xb ;  /* 0x000000332f227291 */ /* 0x000fe2000f8e583f */
[----:B------:R-:W-:Y:S01]  /*6cb0*/  UMOV UR35, 0x40000040 ;  /* 0x4000004000237882 */ /* 0x000fe20000000000 */
[----:B------:R-:W-:Y:S02]  /*6cc0*/  UMOV UR7, 0x40000040 ;  /* 0x4000004000077882 */ /* 0x000fe40000000000 */
[----:B------:R-:W-:Y:S02]  /*6cd0*/  UIADD3 UR6, UR34, 0x2, URZ ;  /* 0x0000000222067890 */ /* 0x000fe4000fffe03f */
        /* <DEDUP_REMOVED lines=42> */
.L_x_2636:
[----:B------:R-:W-:Y:S01]  /*6f80*/  ULEA UR6, UR53, UR41, 0x3 ;  /* 0x0000002935067291 */ /* 0x000fe2000f8e183f */
[----:B------:R-:W-:-:S05]  /*6f90*/  IMAD.U32 R4, RZ, RZ, UR54 ;  /* 0x00000036ff047e24 */ /* 0x000fca000f8e00ff */
[----:B------:R-:W-:-:S04]  /*6fa0*/  SHF.L.U32 R4, R4, 0x1f, RZ ;  /* 0x0000001f04047819 */ /* 0x000fc800000006ff */
[----:B------:R0:W1:Y:S01]  /*6fb0*/  SYNCS.PHASECHK.TRANS64.TRYWAIT P1, [UR6+0x28850], R4 ;  /* 0x02885004ff0075a7 */ /* 0x0000620008020146 */
[----:B------:R-:W-:Y:S05]  /*6fc0*/  @!P0 BRA `(.L_x_2637) ;  /* 0x0000000000048947 */ /* 0x000fea0003800000 */
[----:B------:R-:W-:Y:S01]  /*6fd0*/  BPT.TRAP 0x1 ;  /* 0x000000040000795c */ /* 0x000fe20000300000 */
.L_x_2637:
[----:B-1----:R-:W-:Y:S05]  /*6fe0*/  @P1 BRA `(.L_x_2635) ;  /* 0x0000000000081947 */ /* 0x002fea0003800000 */
[----:B------:R-:W1:Y:S02]  /*6ff0*/  SYNCS.PHASECHK.TRANS64.TRYWAIT P1, [UR6+0x28850], R4 ;  /* 0x02885004ff0075a7 */ /* 0x000e640008020146 */
[----:B-1----:R-:W-:Y:S05]  /*7000*/  @!P1 BRA `(.L_x_2638) ;  /* 0x000000b800849947 */ /* 0x002fea0003800000 */
.L_x_2635:
        /* <DEDUP_REMOVED lines=51> */
.L_x_2639:
        /* <DEDUP_REMOVED lines=78> */
[----:B------:R-:W-:-:S03]  /*7820*/  FADD.FTZ R6, -R5, R6 ;  /* 0x0000000605067221 */ /* 0x000fc60000010100 */
[--C-:B------:R-:W-:Y:S01]  /*7830*/  FFMA.FTZ R153, R41, UR55, -R8.reuse ;  /* 0x0000003729997c23 */ /* 0x100fe20008010808 */
[--C-:B------:R-:W-:Y:S01]  /*7840*/  FFMA.FTZ R161, R25, UR55, -R8.reuse ;  /* 0x0000003719a17c23 */ /* 0x100fe20008010808 */
[--C-:B------:R-:W-:Y:S01]  /*7850*/  FFMA.FTZ R159, R29, UR55, -R8.reuse ;  /* 0x000000371d9f7c23 */ /* 0x100fe20008010808 */
[--C-:B------:R-:W-:Y:S01]  /*7860*/  FFMA.FTZ R157, R33, UR55, -R8.reuse ;  /* 0x00000037219d7c23 */ /* 0x100fe20008010808 */
[--C-:B------:R-:W-:Y:S01]  /*7870*/  FFMA.FTZ R155, R37, UR55, -R8.reuse ;  /* 0x00000037259b7c23 */ /* 0x100fe20008010808 */
[--C-:B------:R-:W-:Y:S01]  /*7880*/  FFMA.FTZ R41, R45, UR55, -R8.reuse ;  /* 0x000000372d297c23 */ /* 0x100fe20008010808 */
[----:B------:R-:W-:Y:S01]  /*7890*/  FMUL.FTZ R12, R6, UR55 ;  /* 0x00000037060c7c20 */ /* 0x000fe20008410000 */
        /* <DEDUP_REMOVED lines=25> */
[----:B------:R-:W-:Y:S01]  /*7a30*/  FFMA.FTZ R45, R85, UR55, -R8 ;  /* 0x00000037552d7c23 */ /* 0x000fe20008010808 */
[C---:B------:R-:W-:Y:S01]  /*7a40*/  FADD.FTZ R6, -R4.reuse, R7 ;  /* 0x0000000704067221 */ /* 0x040fe20000010100 */
[----:B------:R-:W-:Y:S01]  /*7a50*/  FMUL.FTZ R8, R4, UR55 ;  /* 0x0000003704087c20 */ /* 0x000fe20008410000 */
[----:B------:R0:W-:Y:S02]  /*7a60*/  MUFU.EX2 R7, R12 ;  /* 0x0000000c00077308 */ /* 0x0001e40000000800 */
[----:B------:R-:W-:Y:S01]  /*7a70*/  FMUL.FTZ R6, R6, UR55 ;  /* 0x0000003706067c20 */ /* 0x000fe20008410000 */
[--C-:B------:R-:W-:Y:S01]  /*7a80*/  FFMA.FTZ R181, R26, UR55, -R8.reuse ;  /* 0x000000371ab57c23 */ /* 0x100fe20008010808 */
[--C-:B------:R-:W-:Y:S01]  /*7a90*/  FFMA.FTZ R10, R27, UR55, -R8.reuse ;  /* 0x000000371b0a7c23 */ /* 0x100fe20008010808 */
[--C-:B------:R-:W-:Y:S01]  /*7aa0*/  FFMA.FTZ R183, R30, UR55, -R8.reuse ;  /* 0x000000371eb77c23 */ /* 0x100fe20008010808 */
[--C-:B------:R-:W-:Y:S01]  /*7ab0*/  FFMA.FTZ R177, R34, UR55, -R8.reuse ;  /* 0x0000003722b17c23 */ /* 0x100fe20008010808 */
[--C-:B------:R-:W-:Y:S01]  /*7ac0*/  FFMA.FTZ R14, R35, UR55, -R8.reuse ;  /* 0x00000037230e7c23 */ /* 0x100fe20008010808 */
[----:B------:R-:W1:Y:S01]  /*7ad0*/  MUFU.EX2 R180, R180 ;  /* 0x000000b400b47308 */ /* 0x000e620000000800 */
[--C-:B0-----:R-:W-:Y:S01]  /*7ae0*/  FFMA.FTZ R12, R31, UR55, -R8.reuse ;  /* 0x000000371f0c7c23 */ /* 0x101fe20008010808 */
        /* <DEDUP_REMOVED lines=13> */
[----:B------:R-:W-:Y:S01]  /*7bc0*/  FFMA.FTZ R167, R62, UR55, -R8 ;  /* 0x000000373ea77c23 */ /* 0x000fe20008010808 */
[----:B------:R-:W0:Y:S01]  /*7bd0*/  MUFU.EX2 R181, R181 ;  /* 0x000000b500b57308 */ /* 0x000e220000000800 */
[----:B-1----:R-:W-:Y:S01]  /*7be0*/  FFMA.FTZ R0, R7, R0, R180 ;  /* 0x0000000007007223 */ /* 0x002fe200000100b4 */
[--C-:B------:R-:W-:Y:S01]  /*7bf0*/  FFMA.FTZ R34, R63, UR55, -R8.reuse ;  /* 0x000000373f227c23 */ /* 0x100fe20008010808 */
[--C-:B------:R-:W-:Y:S01]  /*7c00*/  FFMA.FTZ R163, R70, UR55, -R8.reuse ;  /* 0x0000003746a37c23 */ /* 0x100fe20008010808 */
[----:B------:R-:W-:-:S04]  /*7c10*/  FFMA.FTZ R86, R86, UR55, -R8 ;  /* 0x0000003756567c23 */ /* 0x000fc80008010808 */
[----:B------:R-:W1:Y:S08]  /*7c20*/  MUFU.EX2 R161, R161 ;  /* 0x000000a100a17308 */ /* 0x000e700000000800 */
[----:B------:R-:W2:Y:S01]  /*7c30*/  MUFU.EX2 R10, R10 ;  /* 0x0000000a000a7308 */ /* 0x000ea20000000800 */
[----:B0-----:R-:W-:-:S07]  /*7c40*/  FFMA.FTZ R3, R6, R3, R181 ;  /* 0x0000000306037223 */ /* 0x001fce00000100b5 */
[----:B------:R-:W0:Y:S01]  /*7c50*/  MUFU.EX2 R182, R182 ;  /* 0x000000b600b67308 */ /* 0x000e220000000800 */
[----:B-1----:R-:W-:-:S07]  /*7c60*/  FADD.FTZ R27, R161, R0 ;  /* 0x00000000a11b7221 */ /* 0x002fce0000010000 */
[----:B------:R-:W1:Y:S01]  /*7c70*/  MUFU.EX2 R183, R183 ;  /* 0x000000b700b77308 */ /* 0x000e620000000800 */
[----:B--2---:R-:W-:-:S07]  /*7c80*/  FADD.FTZ R0, R10, R3 ;  /* 0x000000030a007221 */ /* 0x004fce0000010000 */
[----:B------:R-:W2:Y:S01]  /*7c90*/  MUFU.EX2 R159, R159 ;  /* 0x0000009f009f7308 */ /* 0x000ea20000000800 */
[----:B0-----:R-:W-:Y:S01]  /*7ca0*/  FADD.FTZ R36, R182, R27 ;  /* 0x0000001bb6247221 */ /* 0x001fe20000010000 */
[----:B------:R-:W-:-:S06]  /*7cb0*/  FFMA.FTZ R27, R66, UR55, -R8 ;  /* 0x00000037421b7c23 */ /* 0x000fcc0008010808 */
        /* <DEDUP_REMOVED lines=29> */
[----:B------:R-:W-:-:S06]  /*7e90*/  FFMA.FTZ R38, R71, UR55, -R8 ;  /* 0x0000003747267c23 */ /* 0x000fcc0008010808 */
[----:B------:R-:W2:Y:S01]  /*7ea0*/  MUFU.EX2 R175, R175 ;  /* 0x000000af00af7308 */ /* 0x000ea20000000800 */
[----:B0-----:R-:W-:-:S07]  /*7eb0*/  FADD.FTZ R0, R24, R3 ;  /* 0x0000000318007221 */ /* 0x001fce0000010000 */
[----:B------:R-:W0:Y:S01]  /*7ec0*/  MUFU.EX2 R41, R41 ;  /* 0x0000002900297308 */ /* 0x000e220000000800 */
[----:B-1----:R-:W-:Y:S01]  /*7ed0*/  FADD.FTZ R40, R174, R31 ;  /* 0x0000001fae287221 */ /* 0x002fe20000010000 */
[----:B------:R-:W-:-:S06]  /*7ee0*/  FFMA.FTZ R31, R74, UR55, -R8 ;  /* 0x000000374a1f7c23 */ /* 0x000fcc0008010808 */
        /* <DEDUP_REMOVED lines=48> */
[--C-:B------:R-:W-:Y:S01]  /*81f0*/  FFMA.FTZ R44, R83, UR55, -R8.reuse ;  /* 0x00000037532c7c23 */ /* 0x100fe20008010808 */
[----:B------:R-:W-:-:S05]  /*8200*/  FFMA.FTZ R8, R87, UR55, -R8 ;  /* 0x0000003757087c23 */ /* 0x000fca0008010808 */
        /* <DEDUP_REMOVED lines=38> */
[----:B-1----:R-:W-:-:S03]  /*8470*/  FADD.FTZ R0, R45, R0 ;  /* 0x000000002d007221 */ /* 0x002fc60000010000 */
[----:B--2---:R-:W-:Y:S01]  /*8480*/  FADD.FTZ R3, R8, R3 ;  /* 0x0000000308037221 */ /* 0x004fe20000010000 */
[----:B------:R-:W-:Y:S06]  /*8490*/  @!P0 BRA `(.L_x_2640) ;  /* 0x0000000000048947 */ /* 0x000fec0003800000 */
[----:B------:R-:W-:Y:S01]  /*84a0*/  BPT.TRAP 0x1 ;  /* 0x000000040000795c */ /* 0x000fe20000300000 */
.L_x_2640:
[----:B------:R-:W-:Y:S01]  /*84b0*/  UISETP.GT.AND UP0, UPT, UR60, UR39, UPT ;  /* 0x000000273c00728c */ /* 0x000fe2000bf04270 */
[----:B------:R-:W-:Y:S01]  /*84c0*/  F2FP.F16.F32.PACK_AB R180, R161, R180 ;  /* 0x000000b4a1b4723e */ /* 0x000fe200000000ff */
[----:B------:R-:W-:Y:S01]  /*84d0*/  ULEA UR6, UR53, UR41, 0x3 ;  /* 0x0000002935067291 */ /* 0x000fe2000f8e183f */
[----:B------:R-:W-:Y:S01]  /*84e0*/  F2FP.F16.F32.PACK_AB R182, R159, R182 ;  /* 0x000000b69fb6723e */ /* 0x000fe200000000ff */
[----:B------:R-:W-:Y:S01]  /*84f0*/  UIADD3 UR7, UR60, -0x1, URZ ;  /* 0xffffffff3c077890 */ /* 0x000fe2000fffe03f */
[----:B------:R-:W-:Y:S01]  /*8500*/  F2FP.F16.F32.PACK_AB R176, R157, R176 ;  /* 0x000000b09db0723e */ /* 0x000fe200000000ff */
[----:B------:R-:W-:Y:S01]  /*8510*/  UIADD3 UR6, UR6, 0x28860, URZ ;  /* 0x0002886006067890 */ /* 0x000fe2000fffe03f */
[----:B------:R-:W-:Y:S01]  /*8520*/  PLOP3.LUT P1, PT, PT, PT, UP0, 0x80, 0x0 ;  /* 0x000000000000781c */ /* 0x000fe20003f2f008 */
[----:B------:R-:W-:Y:S01]  /*8530*/  UMOV UR54, UR48 ;  /* 0x0000003000367c82 */ /* 0x000fe20008000000 */
[----:B------:R-:W-:Y:S01]  /*8540*/  UMOV UR53, UR47 ;  /* 0x0000002f00357c82 */ /* 0x000fe20008000000 */
[----:B------:R-:W-:Y:S01]  /*8550*/  UPRMT UR6, UR40, 0x654, UR6 ;  /* 0x0000065428067896 */ /* 0x000fe20008000006 */
[----:B------:R-:W-:Y:S01]  /*8560*/  F2FP.F16.F32.PACK_AB R178, R155, R178 ;  /* 0x000000b29bb2723e */ /* 0x000fe200000000ff */
[----:B------:R-:W-:Y:S01]  /*8570*/  UMOV UR60, UR7 ;  /* 0x00000007003c7c82 */ /* 0x000fe20008000000 */
[----:B------:R-:W-:Y:S01]  /*8580*/  F2FP.F16.F32.PACK_AB R172, R153, R172 ;  /* 0x000000ac99ac723e */ /* 0x000fe200000000ff */
        /* <DEDUP_REMOVED lines=94> */
[----:B------:R-:W-:Y:S06]  /*8b70*/  @P1 BRA `(.L_x_2641) ;  /* 0xffffffdc00fc1947 */ /* 0x000fec000383ffff */
.L_x_2630:
[----:B------:R-:W-:Y:S06]  /*8b80*/  BAR.ARV 0x8, 0x180 ;  /* 0x0206000000007b1d */ /* 0x000fec0000002000 */
[----:B------:R-:W-:Y:S05]  /*8b90*/  @!P0 BRA `(.L_x_2642) ;  /* 0x0000000000048947 */ /* 0x000fea0003800000 */
[----:B------:R-:W-:Y:S01]  /*8ba0*/  BPT.TRAP 0x1 ;  /* 0x000000040000795c */ /* 0x000fe20000300000 */
.L_x_2642:
[----:B------:R-:W-:Y:S01]  /*8bb0*/  ULEA UR5, UR47, UR41, 0x3 ;  /* 0x000000292f057291 */ /* 0x000fe2000f8e183f */
[----:B------:R-:W-:-:S05]  /*8bc0*/  IMAD.U32 R6, RZ, RZ, UR48 ;  /* 0x00000030ff067e24 */ /* 0x000fca000f8e00ff */
[----:B------:R-:W-:-:S04]  /*8bd0*/  SHF.L.U32 R6, R6, 0x1f, RZ ;  /* 0x0000001f06067819 */ /* 0x000fc800000006ff */
[----:B------:R0:W1:Y:S01]  /*8be0*/  SYNCS.PHASECHK.TRANS64.TRYWAIT P1, [UR5+0x28850], R6 ;  /* 0x02885006ff0075a7 */ /* 0x0000620008020145 */
[----:B------:R-:W-:Y:S05]  /*8bf0*/  @!P0 BRA `(.L_x_2643) ;  /* 0x0000000000048947 */ /* 0x000fea0003800000 */
[----:B------:R-:W-:Y:S01]  /*8c00*/  BPT.TRAP 0x1 ;  /* 0x000000040000795c */ /* 0x000fe20000300000 */
.L_x_2643:
[----:B-1----:R-:W-:Y:S05]  /*8c10*/  @P1 BRA `(.L_x_2644) ;  /* 0x0000000000081947 */ /* 0x002fea0003800000 */
[----:B------:R-:W1:Y:S02]  /*8c20*/  SYNCS.PHASECHK.TRANS64.TRYWAIT P1, [UR5+0x28850], R6 ;  /* 0x02885006ff0075a7 */ /* 0x000e640008020145 */
[----:B-1----:R-:W-:Y:S05]  /*8c30*/  @!P1 BRA `(.L_x_2645) ;  /* 0x0000009c00909947 */ /* 0x002fea0003800000 */
.L_x_2644:
[----:B------:R-:W-:Y:S01]  /*8c40*/  UIADD3 UR41, UR41, 0x400, URZ ;  /* 0x0000040029297890 */ /* 0x000fe2000fffe03f */
[----:B------:R-:W-:Y:S01]  /*8c50*/  WARPGROUP.ARRIVE ;  /* 0x00000000000079c5 */ /* 0x000fe20000000000 */
[----:B------:R-:W-:Y:S01]  /*8c60*/  UMOV UR7, 0x40000040 ;  /* 0x4000004000077882 */ /* 0x000fe20000000000 */
[----:B-1----:R-:W1:Y:S01]  /*8c70*/  SHFL.BFLY PT, R7, R0, 0x2, 0x1f ;  /* 0x0c401f0000077f89 */ /* 0x002e6200000e0000 */
[----:B------:R-:W-:Y:S01]  /*8c80*/  USHF.R.U32.HI UR41, URZ, 0x4, UR41 ;  /* 0x000000043f297899 */ /* 0x000fe20008011629 */
[----:B------:R-:W-:Y:S02]  /*8c90*/  IMAD.MOV.U32 R10, RZ, RZ, RZ ;  /* 0x000000ffff0a7224 */ /* 0x000fe400078e00ff */
[----:B0-----:R-:W0:Y:S01]  /*8ca0*/  SHFL.BFLY PT, R6, R3, 0x2, 0x1f ;  /* 0x0c401f0003067f89 */ /* 0x001e2200000e0000 */
[----:B------:R-:W-:Y:S01]  /*8cb0*/  ULOP3.LUT UR41, UR41, 0x3fff, URZ, 0xc0, !UPT ;  /* 0x00003fff29297892 */ /* 0x000fe2000f8ec03f */
[----:B------:R-:W-:-:S03]  /*8cc0*/  IMAD.U32 R14, RZ, RZ, UR55 ;  /* 0x00000037ff0e7e24 */ /* 0x000fc6000f8e00ff */
[----:B------:R-:W-:-:S04]  /*8cd0*/  ULOP3.LUT UR4, UR41, 0x4000000, URZ, 0xfc, !UPT ;  /* 0x0400000029047892 */ /* 0x000fc8000f8efc3f */
[----:B------:R-:W-:-:S07]  /*8ce0*/  ULEA UR4, UR47, UR4, 0xb ;  /* 0x000000042f047291 */ /* 0x000fce000f8e583f */
[----:B------:R-:W-:Y:S02]  /*8cf0*/  UMOV UR6, UR4 ;  /* 0x0000000400067c82 */ /* 0x000fe40008000000 */
[----:B------:R-:W-:Y:S01]  /*8d00*/  HGMMA.64x128x16.F32 R88, R180, gdesc[UR4].tnspB, R88, gsb0 ;  /* 0x41e00004b4587df0 */ /* 0x000fe20008000858 */
[----:B------:R-:W-:Y:S01]  /*8d10*/  UIADD3 UR6, UR4, 0x80, URZ ;  /* 0x0000008004067890 */ /* 0x000fe2000fffe03f */
[----:B-1----:R-:W-:Y:S01]  /*8d20*/  FADD.FTZ R7, R7, R0 ;  /* 0x0000000007077221 */ /* 0x002fe20000010000 */
[----:B------:R-:W-:Y:S01]  /*8d30*/  UMOV UR7, 0x40000040 ;  /* 0x4000004000077882 */ /* 0x000fe20000000000 */
[----:B------:R-:W-:Y:S02]  /*8d40*/  IMAD.MOV.U32 R0, RZ, RZ, -0x800000 ;  /* 0xff800000ff007424 */ /* 0x000fe400078e00ff */
[----:B0-----:R-:W-:Y:S01]  /*8d50*/  FADD.FTZ R8, R6, R3 ;  /* 0x0000000306087221 */ /* 0x001fe20000010000 */
[----:B------:R-:W-:Y:S01]  /*8d60*/  IMAD.MOV.U32 R3, RZ, RZ, -0x800000 ;  /* 0xff800000ff037424 */ /* 0x000fe200078e00ff */
[----:B------:R-:W0:Y:S04]  /*8d70*/  SHFL.BFLY PT, R6, R7, 0x1, 0x1f ;  /* 0x0c201f0007067f89 */ /* 0x000e2800000e0000 */
[----:B------:R-:W1:Y:S01]  /*8d80*/  SHFL.BFLY PT, R9, R8, 0x1, 0x1f ;  /* 0x0c201f0008097f89 */ /* 0x000e6200000e0000 */
[----:B0-----:R-:W-:Y:S01]  /*8d90*/  FADD.FTZ R12, R7, R6 ;  /* 0x00000006070c7221 */ /* 0x001fe20000010000 */
[----:B------:R-:W-:-:S02]  /*8da0*/  IMAD.MOV.U32 R6, RZ, RZ, RZ ;  /* 0x000000ffff067224 */ /* 0x000fc400078e00ff */
[----:B------:R-:W-:Y:S02]  /*8db0*/  IMAD.U32 R7, RZ, RZ, UR55 ;  /* 0x00000037ff077e24 */ /* 0x000fe4000f8e00ff */
        /* <DEDUP_REMOVED lines=47> */
[----:B0-23--:R-:W-:Y:S05]  /*90b0*/  @!P0 BRA `(.L_x_2646) ;  /* 0x0000000000048947 */ /* 0x00dfea0003800000 */
[----:B------:R-:W-:Y:S01]  /*90c0*/  BPT.TRAP 0x1 ;  /* 0x000000040000795c */ /* 0x000fe20000300000 */
.L_x_2646:
        /* <DEDUP_REMOVED lines=14> */
[----:B------:R-:W-:Y:S01]  /*91b0*/  USEL UR4, URZ, 0x1, UP0 ;  /* 0x000000013f047887 */ /* 0x000fe20008000000 */
        /* <DEDUP_REMOVED lines=59> */
.L_x_2610:
[----:B------:R-:W0:Y:S01]  /*9570*/  S2R R5, SR_CgaCtaId ;  /* 0x0000000000057919 */ /* 0x000e220000008800 */
[----:B------:R-:W-:Y:S01]  /*9580*/  MOV R20, 0x400 ;  /* 0x0000040000147802 */ /* 0x000fe20000000f00 */
[----:B------:R-:W-:Y:S01]  /*9590*/  BSSY B0, `(.L_x_2647) ;  /* 0x00002e5000007945 */ /* 0x000fe20003800000 */
[----:B------:R-:W-:Y:S02]  /*95a0*/  BAR.SYNC.DEFER_BLOCKING 0x5, 0x180 ;  /* 0x0146000000007b1d */ /* 0x000fe40000010000 */
[----:B0-----:R-:W-:-:S05]  /*95b0*/  LEA R20, R5, R20, 0x18 ;  /* 0x0000001405147211 */ /* 0x001fca00078ec0ff */
[----:B------:R-:W0:Y:S02]  /*95c0*/  LDS.128 R32, [R20+0x288d0] ;  /* 0x0288d00014207984 */ /* 0x000e240000000c00 */
[----:B0-----:R-:W-:Y:S02]  /*95d0*/  R2UR UR6, R33 ;  /* 0x00000000210672ca */ /* 0x001fe400000e0000 */
[----:B------:R-:W-:Y:S01]  /*95e0*/  R2UR UR5, R34 ;  /* 0x00000000220572ca */ /* 0x000fe200000e0000 */
[----:B------:R-:W-:Y:S06]  /*95f0*/  BAR.ARV 0x4, 0x180 ;  /* 0x0106000000007b1d */ /* 0x000fec0000002000 */
[----:B------:R-:W-:Y:S08]  /*9600*/  @P0 BRA `(.L_x_2648) ;  /* 0x0000002000600947 */ /* 0x000ff00003800000 */
[----:B------:R-:W0:Y:S01]  /*9610*/  S2R R5, SR_SWINHI ;  /* 0x0000000000057919 */ /* 0x000e220000002f00 */
[----:B------:R-:W-:Y:S01]  /*9620*/  USHF.L.U32 UR4, UR42, 0x2, URZ ;  /* 0x000000022a047899 */ /* 0x000fe2000800063f */
[----:B------:R-:W-:Y:S01]  /*9630*/  ULDC.64 UR10, c[0x0][0xc00] ;  /* 0x00030000000a7ab9 */ /* 0x000fe20000000a00 */
[----:B------:R-:W-:Y:S02]  /*9640*/  USHF.L.U64.HI UR12, UR42, 0x2, UR36 ;  /* 0x000000022a0c7899 */ /* 0x000fe40008010224 */
[----:B------:R-:W-:-:S04]  /*9650*/  UIADD3 UR7, UP0, UR4, UR10, URZ ;  /* 0x0000000a04077290 */ /* 0x000fc8000ff1e03f */
[----:B------:R-:W-:Y:S01]  /*9660*/  UIADD3.X UR8, UR12, UR11, URZ, UP0, !UPT ;  /* 0x0000000b0c087290 */ /* 0x000fe200087fe43f */
        /* <DEDUP_REMOVED lines=15> */
[----:B------:R-:W-:Y:S01]  /*9760*/  BAR.SYNC.DEFER_BLOCKING 0x1, 0x100 ;  /* 0x0044000000007b1d */ /* 0x000fe20000010000 */
        /* <DEDUP_REMOVED lines=28> */
[----:B------:R-:W-:Y:S02]  /*9930*/  F2FP.F16.F32.PACK_AB R7, R95, R94 ;  /* 0x0000005e5f07723e */ /* 0x000fe400000000ff */
[----:B------:R-:W-:Y:S02]  /*9940*/  MOV R38, R14 ;  /* 0x0000000e00267202 */ /* 0x000fe40000000f00 */
[----:B------:R-:W-:Y:S01]  /*9950*/  MOV R36, R12 ;  /* 0x0000000c00247202 */ /* 0x000fe20000000f00 */
[----:B------:R0:W-:Y:S01]  /*9960*/  STSM.16.M88.4 [R30], R4 ;  /* 0x000000041e007844 */ /* 0x0001e20000000200 */
[----:B------:R-:W-:-:S02]  /*9970*/  LOP3.LUT R10, R10, R41, RZ, 0x3c, !PT ;  /* 0x000000290a0a7212 */ /* 0x000fc400078e3cff */
[----:B------:R-:W-:Y:S02]  /*9980*/  LOP3.LUT R8, R21, R34, RZ, 0x3c, !PT ;  /* 0x0000002215087212 */ /* 0x000fe400078e3cff */
[----:B------:R-:W-:Y:S02]  /*9990*/  MOV R40, R28 ;  /* 0x0000001c00287202 */ /* 0x000fe40000000f00 */
[----:B------:R-:W-:Y:S02]  /*99a0*/  MOV R39, R26 ;  /* 0x0000001a00277202 */ /* 0x000fe40000000f00 */
[----:B------:R-:W-:Y:S02]  /*99b0*/  MOV R37, R24 ;  /* 0x0000001800257202 */ /* 0x000fe40000000f00 */
[----:B------:R-:W-:Y:S02]  /*99c0*/  F2FP.F16.F32.PACK_AB R12, R97, R96 ;  /* 0x00000060610c723e */ /* 0x000fe400000000ff */
[----:B------:R-:W-:-:S02]  /*99d0*/  F2FP.F16.F32.PACK_AB R13, R99, R98 ;  /* 0x00000062630d723e */ /* 0x000fc400000000ff */
[----:B------:R-:W-:Y:S02]  /*99e0*/  F2FP.F16.F32.PACK_AB R14, R101, R100 ;  /* 0x00000064650e723e */ /* 0x000fe400000000ff */
[----:B------:R-:W-:Y:S02]  /*99f0*/  F2FP.F16.F32.PACK_AB R15, R103, R102 ;  /* 0x00000066670f723e */ /* 0x000fe400000000ff */
[----:B------:R-:W-:Y:S02]  /*9a00*/  F2FP.F16.F32.PACK_AB R24, R105, R104 ;  /* 0x000000686918723e */ /* 0x000fe400000000ff */
[----:B------:R-:W-:Y:S01]  /*9a10*/  F2FP.F16.F32.PACK_AB R25, R107, R106 ;  /* 0x0000006a6b19723e */ /* 0x000fe200000000ff */
[----:B------:R-:W-:Y:S01]  /*9a20*/  STSM.16.M88.4 [R40], R12 ;  /* 0x0000000c28007844 */ /* 0x000fe20000000200 */
[----:B------:R-:W-:Y:S02]  /*9a30*/  F2FP.F16.F32.PACK_AB R26, R109, R108 ;  /* 0x0000006c6d1a723e */ /* 0x000fe400000000ff */
[----:B------:R-:W-:-:S02]  /*9a40*/  F2FP.F16.F32.PACK_AB R27, R111, R110 ;  /* 0x0000006e6f1b723e */ /* 0x000fc400000000ff */
[----:B------:R-:W-:Y:S02]  /*9a50*/  F2FP.F16.F32.PACK_AB R28, R113, R112 ;  /* 0x00000070711c723e */ /* 0x000fe400000000ff */
[----:B------:R-:W-:Y:S01]  /*9a60*/  F2FP.F16.F32.PACK_AB R29, R115, R114 ;  /* 0x00000072731d723e */ /* 0x000fe200000000ff */
[----:B------:R-:W-:Y:S01]  /*9a70*/  STSM.16.M88.4 [R39], R24 ;  /* 0x0000001827007844 */ /* 0x000fe20000000200 */
[----:B0-----:R-:W-:Y:S02]  /*9a80*/  F2FP.F16.F32.PACK_AB R30, R117, R116 ;  /* 0x00000074751e723e */ /* 0x001fe400000000ff */
[----:B------:R-:W-:Y:S02]  /*9a90*/  F2FP.F16.F32.PACK_AB R31, R119, R118 ;  /* 0x00000076771f723e */ /* 0x000fe400000000ff */
[----:B------:R-:W-:Y:S02]  /*9aa0*/  MOV R21, R10 ;  /* 0x0000000a00157202 */ /* 0x000fe40000000f00 */
[----:B------:R-:W-:Y:S01]  /*9ab0*/  MOV R34, R8 ;  /* 0x0000000800227202 */ /* 0x000fe20000000f00 */
[----:B------:R0:W-:Y:S01]  /*9ac0*/  STSM.16.M88.4 [R38], R28 ;  /* 0x0000001c26007844 */ /* 0x0001e20000000200 */
[----:B------:R-:W-:-:S02]  /*9ad0*/  F2FP.F16.F32.PACK_AB R4, R121, R120 ;  /* 0x000000787904723e */ /* 0x000fc400000000ff */
[----:B------:R-:W-:Y:S02]  /*9ae0*/  F2FP.F16.F32.PACK_AB R5, R123, R122 ;  /* 0x0000007a7b05723e */ /* 0x000fe400000000ff */
[----:B------:R-:W-:Y:S02]  /*9af0*/  F2FP.F16.F32.PACK_AB R6, R125, R124 ;  /* 0x0000007c7d06723e */ /* 0x000fe400000000ff */
[----:B------:R-:W-:Y:S02]  /*9b00*/  F2FP.F16.F32.PACK_AB R7, R127, R126 ;  /* 0x0000007e7f07723e */ /* 0x000fe400000000ff */
[----:B------:R-:W-:Y:S02]  /*9b10*/  F2FP.F16.F32.PACK_AB R8, R129, R128 ;  /* 0x000000808108723e */ /* 0x000fe400000000ff */
[----:B------:R-:W-:Y:S01]  /*9b20*/  F2FP.F16.F32.PACK_AB R9, R131, R130 ;  /* 0x000000828309723e */ /* 0x000fe200000000ff */
[----:B------:R-:W-:Y:S01]  /*9b30*/  STSM.16.M88.4 [R37], R4 ;  /* 0x0000000425007844 */ /* 0x000fe20000000200 */
[----:B------:R-:W-:-:S02]  /*9b40*/  F2FP.F16.F32.PACK_AB R10, R133, R132 ;  /* 0x00000084850a723e */ /* 0x000fc400000000ff */
[----:B------:R-:W-:Y:S01]  /*9b50*/  F2FP.F16.F32.PACK_AB R11, R135, R134 ;  /* 0x00000086870b723e */ /* 0x000fe200000000ff */
[----:B0-----:R-:W-:Y:S01]  /*9b60*/  IMAD.U32 R28, RZ, RZ, UR7 ;  /* 0x00000007ff1c7e24 */ /* 0x001fe2000f8e00ff */
[----:B------:R-:W-:Y:S01]  /*9b70*/  F2FP.F16.F32.PACK_AB R12, R137, R136 ;  /* 0x00000088890c723e */ /* 0x000fe200000000ff */
[----:B------:R-:W-:Y:S01]  /*9b80*/  IMAD.U32 R29, RZ, RZ, UR8 ;  /* 0x00000008ff1d7e24 */ /* 0x000fe2000f8e00ff */
[----:B------:R-:W-:Y:S01]  /*9b90*/  F2FP.F16.F32.PACK_AB R13, R139, R138 ;  /* 0x0000008a8b0d723e */ /* 0x000fe200000000ff */
[----:B------:R-:W-:Y:S01]  /*9ba0*/  STSM.16.M88.4 [R36], R8 ;  /* 0x0000000824007844 */ /* 0x000fe20000000200 */
[----:B------:R-:W-:Y:S01]  /*9bb0*/  F2FP.F16.F32.PACK_AB R14, R141, R140 ;  /* 0x0000008c8d0e723e */ /* 0x000fe200000000ff */
[----:B------:R-:W-:Y:S01]  /*9bc0*/  ULDC.64 UR8, c[0x0][0xc08] ;  /* 0x0003020000087ab9 */ /* 0x000fe20000000a00 */
[----:B------:R-:W-:Y:S02]  /*9bd0*/  F2FP.F16.F32.PACK_AB R15, R143, R142 ;  /* 0x0000008e8f0f723e */ /* 0x000fe400000000ff */
[----:B------:R-:W-:-:S02]  /*9be0*/  F2FP.F16.F32.PACK_AB R24, R145, R144 ;  /* 0x000000909118723e */ /* 0x000fc400000000ff */
[----:B------:R-:W-:Y:S01]  /*9bf0*/  F2FP.F16.F32.PACK_AB R25, R147, R146 ;  /* 0x000000929319723e */ /* 0x000fe200000000ff */
[----:B------:R-:W-:Y:S01]  /*9c00*/  STSM.16.M88.4 [R21], R12 ;  /* 0x0000000c15007844 */ /* 0x000fe20000000200 */
[----:B------:R-:W-:Y:S02]  /*9c10*/  F2FP.F16.F32.PACK_AB R26, R149, R148 ;  /* 0x00000094951a723e */ /* 0x000fe400000000ff */
[----:B------:R-:W-:Y:S02]  /*9c20*/  F2FP.F16.F32.PACK_AB R27, R151, R150 ;  /* 0x00000096971b723e */ /* 0x000fe400000000ff */
[----:B------:R-:W-:-:S03]  /*9c30*/  ISETP.NE.U32.AND P0, PT, RZ, UR10, PT ;  /* 0x0000000aff007c0c */ /* 0x000fc6000bf05070 */
[----:B------:R0:W-:Y:S01]  /*9c40*/  STSM.16.M88.4 [R34], R24 ;  /* 0x0000001822007844 */ /* 0x0001e20000000200 */
[----:B------:R-:W-:Y:S01]  /*9c50*/  BAR.SYNC.DEFER_BLOCKING 0x1, 0x100 ;  /* 0x0044000000007b1d */ /* 0x000fe20000010000 */
[----:B------:R-:W-:-:S07]  /*9c60*/  ISETP.NE.AND.EX P0, PT, RZ, UR11, PT, P0 ;  /* 0x0000000bff007c0c */ /* 0x000fce000bf05300 */
[----:B0-----:R-:W0:Y:S06]  /*9c70*/  LDC R34, c[0x0][0xbe8] ;  /* 0x0002fa00ff227b82 */ /* 0x001e2c0000000800 */
[----:B------:R-:W2:Y:S01]  /*9c80*/  @P0 LDG.E R30, desc[UR56][R28.64] ;  /* 0x000000381c1e0981 */ /* 0x000ea2000c1e1900 */
[----:B------:R-:W-:-:S04]  /*9c90*/  UISETP.NE.U32.AND UP0, UPT, UR8, URZ, UPT ;  /* 0x0000003f0800728c */ /* 0x000fc8000bf05070 */
[----:B------:R-:W-:-:S06]  /*9ca0*/  UISETP.NE.AND.EX UP0, UPT, UR9, URZ, UPT, UP0 ;  /* 0x0000003f0900728c */ /* 0x000fcc000bf05300 */
[----:B------:R-:W-:Y:S02]  /*9cb0*/  PLOP3.LUT P4, PT, PT, PT, UP0, 0x80, 0x0 ;  /* 0x000000000000781c */ /* 0x000fe40003f8f008 */
[----:B0-----:R-:W-:-:S03]  /*9cc0*/  ISETP.NE.AND P1, PT, R34, 0x1, PT ;  /* 0x000000012200780c */ /* 0x001fc60003f25270 */
[----:B------:R-:W-:-:S03]  /*9cd0*/  @UP0 UIADD3 UR8, UP1, UR4, UR8, URZ ;  /* 0x0000000804080290 */ /* 0x000fc6000ff3e03f */
[----:B------:R-:W-:Y:S01]  /*9ce0*/  ULDC UR4, c[0x0][0xa88] ;  /* 0x0002a20000047ab9 */ /* 0x000fe20000000800 */
[----:B------:R-:W-:Y:S01]  /*9cf0*/  @UP0 UIADD3.X UR9, UR12, UR9, URZ, UP1, !UPT ;  /* 0x000000090c090290 */ /* 0x000fe20008ffe43f */
[----:B------:R-:W-:Y:S01]  /*9d00*/  IMAD.U32 R21, RZ, RZ, UR4 ;  /* 0x00000004ff157e24 */ /* 0x000fe2000f8e00ff */
[----:B------:R-:W-:Y:S01]  /*9d10*/  UISETP.NE.AND UP0, UPT, UR46, URZ, UPT ;  /* 0x0000003f2e00728c */ /* 0x000fe2000bf05270 */
[----:B------:R-:W-:Y:S01]  /*9d20*/  IMAD.U32 R4, RZ, RZ, UR8 ;  /* 0x00000008ff047e24 */ /* 0x000fe2000f8e00ff */
[----:B------:R-:W-:Y:S02]  /*9d30*/  ULDC UR4, c[0x0][0xad4] ;  /* 0x0002b50000047ab9 */ /* 0x000fe40000000800 */
[----:B------:R-:W0:Y:S01]  /*9d40*/  @P1 LDC R6, c[0x0][0xbec] ;  /* 0x0002fb00ff061b82 */ /* 0x000e220000000800 */
[----:B------:R-:W-:Y:S01]  /*9d50*/  USEL UR4, UR46, UR4, UP0 ;  /* 0x000000042e047287 */ /* 0x000fe20008000000 */
[----:B------:R-:W-:Y:S01]  /*9d60*/  IMAD.U32 R5, RZ, RZ, UR9 ;  /* 0x00000009ff057e24 */ /* 0x000fe2000f8e00ff */
[----:B------:R-:W-:-:S02]  /*9d70*/  UMOV UR16, 0x9b8 ;  /* 0x000009b800107882 */ /* 0x000fc40000000000 */
[----:B------:R-:W-:-:S03]  /*9d80*/  UISETP.GT.AND UP1, UPT, UR4, 0x1, UPT ;  /* 0x000000010400788c */ /* 0x000fc6000bf24270 */
[----:B------:R-:W1:Y:S01]  /*9d90*/  @P1 LDC R9, c[0x0][0xbf0] ;  /* 0x0002fc00ff091b82 */ /* 0x000e620000000800 */
[----:B------:R-:W-:Y:S01]  /*9da0*/  USEL UR16, UR16, 0x978, UP1 ;  /* 0x0000097810107887 */ /* 0x000fe20008800000 */
[----:B------:R-:W-:Y:S01]  /*9db0*/  VIADD R11, R17, UR37 ;  /* 0x00000025110b7c36 */ /* 0x000fe20008000000 */
[----:B------:R-:W-:Y:S01]  /*9dc0*/  UISETP.NE.U32.AND UP0, UPT, UR10, URZ, UPT ;  /* 0x0000003f0a00728c */ /* 0x000fe2000bf05070 */
[----:B------:R0:W5:Y:S01]  /*9dd0*/  @P4 LDG.E R21, desc[UR56][R4.64] ;  /* 0x0000003804154981 */ /* 0x000162000c1e1900 */
[----:B------:R-:W-:Y:S01]  /*9de0*/  UMOV UR4, URZ ;  /* 0x0000003f00047c82 */ /* 0x000fe20008000000 */
[----:B------:R-:W-:Y:S01]  /*9df0*/  USEL UR7, UR38, URZ, UP1 ;  /* 0x0000003f26077287 */ /* 0x000fe20008800000 */
[----:B------:R-:W-:Y:S01]  /*9e00*/  IMAD.MOV.U32 R7, RZ, RZ, R11 ;  /* 0x000000ffff077224 */ /* 0x000fe200078e000b */
[----:B------:R-:W-:-:S04]  /*9e10*/  UISETP.NE.AND.EX UP0, UPT, UR11, URZ, UPT, UP0 ;  /* 0x0000003f0b00728c */ /* 0x000fc8000bf05300 */
[----:B------:R-:W-:Y:S01]  /*9e20*/  USEL UR42, UR42, URZ, !UP0 ;  /* 0x0000003f2a2a7287 */ /* 0x000fe2000c000000 */
[----:B------:R-:W-:Y:S01]  /*9e30*/  ULDC.64 UR10, c[0x0][UR16+0x220] ;  /* 0x00008800100a7abb */ /* 0x000fe20008000a00 */
[----:B------:R-:W-:Y:S01]  /*9e40*/  ULDC.64 UR8, c[0x0][UR16+0x218] ;  /* 0x0000860010087abb */ /* 0x000fe20008000a00 */
[----:B0-----:R-:W-:Y:S01]  /*9e50*/  @P1 IMAD.HI.U32 R4, R11, R6, RZ ;  /* 0x000000060b041227 */ /* 0x001fe200078e00ff */
[----:B------:R-:W-:Y:S01]  /*9e60*/  USEL UR36, UR36, URZ, !UP0 ;  /* 0x0000003f24247287 */ /* 0x000fe2000c000000 */
[----:B------:R-:W-:Y:S01]  /*9e70*/  ULDC.64 UR12, c[0x0][UR16+0x228] ;  /* 0x00008a00100c7abb */ /* 0x000fe20008000a00 */
[----:B------:R-:W-:Y:S02]  /*9e80*/  UIMAD UR11, UR11, UR42, URZ ;  /* 0x0000002a0b0b72a4 */ /* 0x000fe4000f8e023f */
[----:B------:R-:W-:Y:S02]  /*9e90*/  UIMAD.WIDE.U32 UR14, UR8, UR43, URZ ;  /* 0x0000002b080e72a5 */ /* 0x000fe4000f8e003f */
[----:B------:R-:W-:Y:S01]  /*9ea0*/  UIMAD UR17, UR9, UR43, URZ ;  /* 0x0000002b091172a4 */ /* 0x000fe2000f8e023f */
[----:B-1----:R-:W-:Y:S01]  /*9eb0*/  @P1 SHF.R.U32.HI R7, RZ, R9, R4 ;  /* 0x00000009ff071219 */ /* 0x002fe20000011604 */
[----:B------:R-:W-:-:S02]  /*9ec0*/  UIMAD.WIDE.U32 UR8, UR10, UR42, URZ ;  /* 0x0000002a0a0872a5 */ /* 0x000fc4000f8e003f */
[----:B------:R-:W-:Y:S02]  /*9ed0*/  UIMAD.WIDE.U32 UR18, UR12, UR7, URZ ;  /* 0x000000070c1272a5 */ /* 0x000fe4000f8e003f */
[----:B------:R-:W-:Y:S01]  /*9ee0*/  UIMAD UR7, UR13, UR7, URZ ;  /* 0x000000070d0772a4 */ /* 0x000fe2000f8e023f */
[--C-:B------:R-:W-:Y:S01]  /*9ef0*/  IMAD.MOV R9, RZ, RZ, -R7.reuse ;  /* 0x000000ffff097224 */ /* 0x100fe200078e0a07 */
[----:B------:R-:W-:Y:S02]  /*9f00*/  UIMAD UR11, UR10, UR36, UR11 ;  /* 0x000000240a0b72a4 */ /* 0x000fe4000f8e020b */
[----:B------:R-:W-:Y:S01]  /*9f10*/  UIADD3 UR17, UR15, UR17, URZ ;  /* 0x000000110f117290 */ /* 0x000fe2000fffe03f */
[----:B------:R-:W-:Y:S02]  /*9f20*/  IMAD.U32 R4, RZ, RZ, UR18 ;  /* 0x00000012ff047e24 */ /* 0x000fe4000f8e00ff */
[----:B------:R-:W-:Y:S01]  /*9f30*/  IMAD.U32 R5, RZ, RZ, UR19 ;  /* 0x00000013ff057e24 */ /* 0x000fe2000f8e00ff */
[----:B------:R-:W-:Y:S01]  /*9f40*/  SHF.R.S32.HI R5, RZ, 0x1f, R7 ;  /* 0x0000001fff057819 */ /* 0x000fe20000011407 */
[----:B------:R-:W-:-:S05]  /*9f50*/  IMAD R9, R34, R9, R11 ;  /* 0x0000000922097224 */ /* 0x000fca00078e020b */
[----:B------:R-:W-:Y:S02]  /*9f60*/  SHF.R.S32.HI R6, RZ, 0x1f, R9 ;  /* 0x0000001fff067819 */ /* 0x000fe40000011409 */
[----:B--2---:R-:W-:-:S13]  /*9f70*/  @P0 R2UR UR4, R30 ;  /* 0x000000001e0402ca */ /* 0x004fda00000e0000 */
        /* <DEDUP_REMOVED lines=23> */
.L_x_2649:
        /* <DEDUP_REMOVED lines=16> */
[----:B0-----:R-:W-:Y:S01]  /*a1f0*/  IMAD R3, R197, 0x40, R2 ;  /* 0x00000040c5037824 */ /* 0x001fe200078e0202 */
[----:B------:R-:W-:Y:S01]  /*a200*/  ULDC.64 UR10, c[0x0][0xaa0] ;  /* 0x0002a800000a7ab9 */ /* 0x000fe20000000a00 */
[----:B------:R-:W0:Y:S02]  /*a210*/  @P1 LDC R49, c[0x0][0xbf0] ;  /* 0x0002fc00ff311b82 */ /* 0x000e240000000800 */
[----:B------:R-:W-:-:S03]  /*a220*/  IMAD.WIDE R32, R3, 0x2, R32 ;  /* 0x0000000203207825 */ /* 0x000fc600078e0220 */
[C---:B------:R-:W-:Y:S02]  /*a230*/  IADD3 R9, P6, R32.reuse, 0x1000, RZ ;  /* 0x0000100020097810 */ /* 0x040fe40007fde0ff */
[C---:B------:R-:W-:Y:S02]  /*a240*/  IADD3 R13, P5, R32.reuse, 0x2000, RZ ;  /* 0x00002000200d7810 */ /* 0x040fe40007fbe0ff */
[----:B------:R-:W-:Y:S02]  /*a250*/  LOP3.LUT R8, R9, 0x380, RZ, 0xc0, !PT ;  /* 0x0000038009087812 */ /* 0x000fe400078ec0ff */
[C---:B------:R-:W-:Y:S02]  /*a260*/  IADD3 R25, P4, R32.reuse, 0x3000, RZ ;  /* 0x0000300020197810 */ /* 0x040fe40007f9e0ff */
[C---:B------:R-:W-:Y:S02]  /*a270*/  IADD3 R29, P3, R32.reuse, 0x4000, RZ ;  /* 0x00004000201d7810 */ /* 0x040fe40007f7e0ff */
[----:B------:R-:W-:-:S02]  /*a280*/  IADD3 R37, P2, R32, 0x5000, RZ ;  /* 0x0000500020257810 */ /* 0x000fc40007f5e0ff */
[C---:B------:R-:W-:Y:S02]  /*a290*/  IADD3 R41, P0, R32.reuse, 0x6000, RZ ;  /* 0x0000600020297810 */ /* 0x040fe40007f1e0ff */
[----:B------:R-:W-:Y:S02]  /*a2a0*/  LOP3.LUT R5, R32, 0x380, RZ, 0xc0, !PT ;  /* 0x0000038020057812 */ /* 0x000fe400078ec0ff */
[----:B------:R-:W-:Y:S02]  /*a2b0*/  SHF.R.U64 R8, R8, 0x3, RZ ;  /* 0x0000000308087819 */ /* 0x000fe400000012ff */
[----:B------:R-:W-:Y:S02]  /*a2c0*/  LOP3.LUT R12, R13, 0x380, RZ, 0xc0, !PT ;  /* 0x000003800d0c7812 */ /* 0x000fe400078ec0ff */
[----:B------:R-:W-:Y:S02]  /*a2d0*/  LOP3.LUT R24, R25, 0x380, RZ, 0xc0, !PT ;  /* 0x0000038019187812 */ /* 0x000fe400078ec0ff */
[----:B------:R-:W-:-:S02]  /*a2e0*/  LOP3.LUT R28, R29, 0x380, RZ, 0xc0, !PT ;  /* 0x000003801d1c7812 */ /* 0x000fc400078ec0ff */
[----:B------:R-:W-:Y:S02]  /*a2f0*/  LOP3.LUT R36, R37, 0x380, RZ, 0xc0, !PT ;  /* 0x0000038025247812 */ /* 0x000fe400078ec0ff */
[----:B------:R-:W-:Y:S02]  /*a300*/  LOP3.LUT R40, R41, 0x380, RZ, 0xc0, !PT ;  /* 0x0000038029287812 */ /* 0x000fe400078ec0ff */
[----:B------:R-:W-:Y:S02]  /*a310*/  SHF.R.U64 R5, R5, 0x3, RZ ;  /* 0x0000000305057819 */ /* 0x000fe400000012ff */
[----:B------:R-:W-:Y:S01]  /*a320*/  LOP3.LUT R8, R8, R9, RZ, 0x3c, !PT ;  /* 0x0000000908087212 */ /* 0x000fe200078e3cff */
[----:B------:R-:W-:Y:S01]  /*a330*/  IMAD.X R9, RZ, RZ, R33, P6 ;  /* 0x000000ffff097224 */ /* 0x000fe200030e0621 */
[----:B------:R-:W-:Y:S02]  /*a340*/  IADD3 R3, P6, R32, 0x7000, RZ ;  /* 0x0000700020037810 */ /* 0x000fe40007fde0ff */
[----:B------:R-:W-:-:S02]  /*a350*/  SHF.R.U64 R12, R12, 0x3, RZ ;  /* 0x000000030c0c7819 */ /* 0x000fc400000012ff */
[----:B------:R-:W-:Y:S01]  /*a360*/  SHF.R.U64 R24, R24, 0x3, RZ ;  /* 0x0000000318187819 */ /* 0x000fe200000012ff */
[--C-:B------:R-:W-:Y:S01]  /*a370*/  IMAD.X R45, RZ, RZ, R33.reuse, P6 ;  /* 0x000000ffff2d7224 */ /* 0x100fe200030e0621 */
[----:B------:R-:W-:Y:S01]  /*a380*/  SHF.R.U64 R28, R28, 0x3, RZ ;  /* 0x000000031c1c7819 */ /* 0x000fe200000012ff */
[----:B------:R-:W-:Y:S01]  /*a390*/  UIMAD UR7, UR12, UR10, URZ ;  /* 0x0000000a0c0772a4 */ /* 0x000fe2000f8e023f */
[----:B------:R-:W-:Y:S01]  /*a3a0*/  SHF.R.U64 R36, R36, 0x3, RZ ;  /* 0x0000000324247819 */ /* 0x000fe200000012ff */
[----:B------:R-:W-:Y:S01]  /*a3b0*/  UIMAD.WIDE.U32 UR8, UR4, UR10, URZ ;  /* 0x0000000a040872a5 */ /* 0x000fe2000f8e003f */
[----:B------:R-:W-:Y:S01]  /*a3c0*/  SHF.R.U64 R40, R40, 0x3, RZ ;  /* 0x0000000328287819 */ /* 0x000fe200000012ff */
[----:B------:R-:W5:Y:S01]  /*a3d0*/  LD.E.128 R8, desc[UR56][R8.64] ;  /* 0x0000003808087980 */ /* 0x000f62000c101d00 */
        /* <DEDUP_REMOVED lines=11> */
[----:B------:R1:W5:Y:S01]  /*a490*/  LD.E.128 R4, desc[UR56][R32.64] ;  /* 0x0000003820047980 */ /* 0x000362000c101d00 */
[----:B------:R-:W-:Y:S01]  /*a4a0*/  LOP3.LUT R0, R3, 0x380, RZ, 0xc0, !PT ;  /* 0x0000038003007812 */ /* 0x000fe200078ec0ff */
[----:B------:R-:W-:-:S02]  /*a4b0*/  UIMAD UR7, UR4, UR11, UR7 ;  /* 0x0000000b040772a4 */ /* 0x000fc4000f8e0207 */
[----:B------:R-:W5:Y:S01]  /*a4c0*/  LD.E.128 R12, desc[UR56][R12.64] ;  /* 0x000000380c0c7980 */ /* 0x000f62000c101d00 */
[----:B------:R-:W-:-:S03]  /*a4d0*/  SHF.R.U64 R0, R0, 0x3, RZ ;  /* 0x0000000300007819 */ /* 0x000fc600000012ff */
[----:B------:R-:W5:Y:S01]  /*a4e0*/  LD.E.128 R24, desc[UR56][R24.64] ;  /* 0x0000003818187980 */ /* 0x000f62000c101d00 */
[----:B-1----:R-:W1:Y:S01]  /*a4f0*/  @P1 LDC R33, c[0x0][0xbec] ;  /* 0x0002fb00ff211b82 */ /* 0x002e620000000800 */
[----:B------:R-:W-:Y:S01]  /*a500*/  UIADD3 UR9, UR9, UR7, URZ ;  /* 0x0000000709097290 */ /* 0x000fe2000fffe03f */
[----:B------:R-:W-:Y:S01]  /*a510*/  LOP3.LUT R44, R0, R3, RZ, 0x3c, !PT ;  /* 0x00000003002c7212 */ /* 0x000fe200078e3cff */
[----:B------:R-:W-:Y:S01]  /*a520*/  ULDC.64 UR10, c[0x0][0xae8] ;  /* 0x0002ba00000a7ab9 */ /* 0x000fe20000000a00 */
[----:B------:R-:W-:Y:S01]  /*a530*/  IMAD R0, R19, 0x20, R197 ;  /* 0x0000002013007824 */ /* 0x000fe200078e02c5 */
[----:B------:R-:W-:Y:S01]  /*a540*/  UIMAD.WIDE.U32 UR8, UR43, UR10, UR8 ;  /* 0x0000000a2b0872a5 */ /* 0x000fe2000f8e0008 */
[----:B------:R-:W5:Y:S01]  /*a550*/  LD.E.128 R28, desc[UR56][R28.64] ;  /* 0x000000381c1c7980 */ /* 0x000f62000c101d00 */
[----:B------:R-:W-:Y:S01]  /*a560*/  USHF.R.S32.HI UR4, URZ, 0x1f, UR42 ;  /* 0x0000001f3f047899 */ /* 0x000fe2000801142a */
[----:B------:R-:W-:Y:S01]  /*a570*/  VIADD R48, R0, UR37 ;  /* 0x0000002500307c36 */ /* 0x000fe20008000000 */
[----:B------:R-:W-:Y:S01]  /*a580*/  UIMAD UR9, UR43, UR11, UR9 ;  /* 0x0000000b2b0972a4 */ /* 0x000fe2000f8e0209 */
[----:B------:R-:W5:Y:S02]  /*a590*/  LD.E.128 R36, desc[UR56][R36.64] ;  /* 0x0000003824247980 */ /* 0x000f64000c101d00 */
[----:B------:R-:W-:-:S02]  /*a5a0*/  ULDC.64 UR10, c[0x0][0xaf0] ;  /* 0x0002bc00000a7ab9 */ /* 0x000fc40000000a00 */
[----:B------:R-:W-:Y:S01]  /*a5b0*/  UIMAD UR4, UR4, UR10, URZ ;  /* 0x0000000a040472a4 */ /* 0x000fe2000f8e023f */
[----:B------:R-:W-:Y:S01]  /*a5c0*/  IMAD.MOV.U32 R3, RZ, RZ, R48 ;  /* 0x000000ffff037224 */ /* 0x000fe200078e0030 */
[----:B------:R-:W5:Y:S02]  /*a5d0*/  LD.E.128 R40, desc[UR56][R40.64] ;  /* 0x0000003828287980 */ /* 0x000f64000c101d00 */
[----:B------:R-:W-:Y:S02]  /*a5e0*/  UIMAD UR4, UR42, UR11, UR4 ;  /* 0x0000000b2a0472a4 */ /* 0x000fe4000f8e0204 */
[----:B------:R-:W5:Y:S01]  /*a5f0*/  LD.E.128 R44, desc[UR56][R44.64] ;  /* 0x000000382c2c7980 */ /* 0x000f62000c101d00 */
[----:B-1----:R-:W-:Y:S01]  /*a600*/  @P1 IMAD.HI.U32 R0, R48, R33, RZ ;  /* 0x0000002130001227 */ /* 0x002fe200078e00ff */
[----:B------:R-:W-:Y:S01]  /*a610*/  UIMAD.WIDE.U32 UR42, UR42, UR10, UR8 ;  /* 0x0000000a2a2a72a5 */ /* 0x000fe2000f8e0008 */
[----:B------:R-:W-:Y:S01]  /*a620*/  @!PT LDS RZ, [RZ] ;  /* 0x00000000fffff984 */ /* 0x000fe20000000800 */
[----:B------:R-:W-:Y:S01]  /*a630*/  @!PT LDS RZ, [RZ] ;  /* 0x00000000fffff984 */ /* 0x000fe20000000800 */
[----:B------:R-:W-:Y:S01]  /*a640*/  @!PT LDS RZ, [RZ] ;  /* 0x00000000fffff984 */ /* 0x000fe20000000800 */
[----:B------:R-:W-:Y:S01]  /*a650*/  @!PT LDS RZ, [RZ] ;  /* 0x00000000fffff984 */ /* 0x000fe20000000800 */
[----:B------:R1:W-:Y:S06]  /*a660*/  MEMBAR.ALL.CTA ;  /* 0x0000000000007992 */ /* 0x0003ec0000008000 */
[----:B-1----:R-:W1:Y:S01]  /*a670*/  FENCE.VIEW.ASYNC.S ;  /* 0x00000000000073c6 */ /* 0x002e620000000000 */
[----:B------:R-:W-:Y:S01]  /*a680*/  ULDC.64 UR8, c[0x0][0xae0] ;  /* 0x0002b80000087ab9 */ /* 0x000fe20000000a00 */
[----:B0-----:R-:W-:Y:S01]  /*a690*/  @P1 SHF.R.U32.HI R3, RZ, R49, R0 ;  /* 0x00000031ff031219 */ /* 0x001fe20000011600 */
[----:B------:R-:W-:-:S03]  /*a6a0*/  UIADD3 UR4, UR43, UR4, URZ ;  /* 0x000000042b047290 */ /* 0x000fc6000fffe03f */
[--C-:B------:R-:W-:Y:S01]  /*a6b0*/  SHF.R.S32.HI R0, RZ, 0x1f, R3.reuse ;  /* 0x0000001fff007819 */ /* 0x100fe20000011403 */
[----:B------:R-:W-:Y:S02]  /*a6c0*/  IMAD.MOV R49, RZ, RZ, -R3 ;  /* 0x000000ffff317224 */ /* 0x000fe400078e0a03 */
[----:B------:R-:W-:Y:S02]  /*a6d0*/  IMAD.U32 R33, RZ, RZ, UR43 ;  /* 0x0000002bff217e24 */ /* 0x000fe4000f8e00ff */
[----:B------:R-:W-:Y:S02]  /*a6e0*/  IMAD R0, R0, UR8, RZ ;  /* 0x0000000800007c24 */ /* 0x000fe4000f8e02ff */
[----:B------:R-:W-:Y:S02]  /*a6f0*/  IMAD R49, R34, R49, R48 ;  /* 0x0000003122317224 */ /* 0x000fe400078e0230 */
[----:B------:R-:W-:Y:S02]  /*a700*/  IMAD.U32 R32, RZ, RZ, UR42 ;  /* 0x0000002aff207e24 */ /* 0x000fe4000f8e00ff */
[----:B------:R-:W-:-:S02]  /*a710*/  IMAD.U32 R33, RZ, RZ, UR4 ;  /* 0x00000004ff217e24 */ /* 0x000fc4000f8e00ff */
[C---:B------:R-:W-:Y:S01]  /*a720*/  IMAD R51, R3.reuse, UR9, R0 ;  /* 0x0000000903337c24 */ /* 0x040fe2000f8e0200 */
[----:B------:R-:W-:Y:S01]  /*a730*/  SHF.R.S32.HI R0, RZ, 0x1f, R49 ;  /* 0x0000001fff007819 */ /* 0x000fe20000011431 */
[----:B------:R-:W-:Y:S01]  /*a740*/  IMAD.WIDE.U32 R32, R3, UR8, R32 ;  /* 0x0000000803207c25 */ /* 0x000fe2000f8e0020 */
[----:B------:R-:W-:-:S03]  /*a750*/  ULDC.64 UR8, c[0x0][0xad8] ;  /* 0x0002b60000087ab9 */ /* 0x000fc60000000a00 */
[----:B------:R-:W-:Y:S02]  /*a760*/  IMAD.IADD R33, R33, 0x1, R51 ;  /* 0x0000000121217824 */ /* 0x000fe400078e0233 */
[----:B------:R-:W-:Y:S02]  /*a770*/  IMAD R34, R0, UR8, RZ ;  /* 0x0000000800227c24 */ /* 0x000fe4000f8e02ff */
[----:B------:R-:W-:Y:S02]  /*a780*/  VIADD R50, R197, UR37 ;  /* 0x00000025c5327c36 */ /* 0x000fe40008000000 */
[C---:B------:R-:W-:Y:S02]  /*a790*/  IMAD R3, R49.reuse, UR9, R34 ;  /* 0x0000000931037c24 */ /* 0x040fe4000f8e0222 */
[----:B------:R-:W-:Y:S01]  /*a7a0*/  IMAD.WIDE.U32 R32, R49, UR8, R32 ;  /* 0x0000000831207c25 */ /* 0x000fe2000f8e0020 */
[----:B------:R-:W-:Y:S01]  /*a7b0*/  ISETP.GE.AND P2, PT, R50, R21, PT ;  /* 0x000000153200720c */ /* 0x000fe20003f46270 */
[----:B------:R-:W-:-:S02]  /*a7c0*/  ULDC.64 UR8, c[0x0][0xa80] ;  /* 0x0002a00000087ab9 */ /* 0x000fc40000000a00 */
[----:B------:R-:W-:Y:S01]  /*a7d0*/  IMAD.IADD R3, R33, 0x1, R3 ;  /* 0x0000000121037824 */ /* 0x000fe200078e0203 */
[----:B------:R-:W-:Y:S01]  /*a7e0*/  LEA R34, P3, R32, UR8, 0x1 ;  /* 0x0000000820227c11 */ /* 0x000fe2000f8608ff */
[----:B------:R-:W-:Y:S02]  /*a7f0*/  VIADD R20, R20, 0x28820 ;  /* 0x0002882014147836 */ /* 0x000fe40000000000 */
[----:B------:R-:W-:Y:S01]  /*a800*/  VIADD R0, R50, 0x20 ;  /* 0x0000002032007836 */ /* 0x000fe20000000000 */
[----:B------:R-:W-:Y:S02]  /*a810*/  LEA.HI.X R3, R32, UR9, R3, 0x1, P3 ;  /* 0x0000000920037c11 */ /* 0x000fe400098f0c03 */
[----:B------:R-:W-:Y:S02]  /*a820*/  PRMT R20, RZ, 0x654, R20 ;  /* 0x00000654ff147816 */ /* 0x000fe40000000014 */
[-C--:B------:R-:W-:Y:S01]  /*a830*/  ISETP.GE.AND P0, PT, R0, R21.reuse, PT ;  /* 0x000000150000720c */ /* 0x080fe20003f06270 */
[----:B------:R-:W-:Y:S01]  /*a840*/  VIADD R0, R50, 0x40 ;  /* 0x0000004032007836 */ /* 0x000fe20000000000 */
[----:B-1----:R0:W-:Y:S01]  /*a850*/  SYNCS.ARRIVE.TRANS64.RED.A1T0 RZ, [R20+URZ], RZ ;  /* 0x000000ff14ff79a7 */ /* 0x0021e2000810043f */
[----:B------:R0:W1:Y:S01]  /*a860*/  SHFL.IDX PT, R33, R34, RZ, 0x181f ;  /* 0x00181fff22217589 */ /* 0x00006200000e0000 */
[----:B------:R-:W-:Y:S03]  /*a870*/  BSSY B1, `(.L_x_2651) ;  /* 0x000000d000017945 */ /* 0x000fe60003800000 */
[----:B------:R0:W2:Y:S01]  /*a880*/  SHFL.IDX PT, R49, R3, RZ, 0x181f ;  /* 0x00181fff03317589 */ /* 0x0000a200000e0000 */
[----:B------:R-:W-:Y:S01]  /*a890*/  ISETP.GE.AND P1, PT, R0, R21, PT ;  /* 0x000000150000720c */ /* 0x000fe20003f26270 */
[----:B------:R-:W-:-:S12]  /*a8a0*/  @P2 BRA `(.L_x_2652) ;  /* 0x0000000000242947 */ /* 0x000fd80003800000 */
[----:B------:R-:W-:Y:S02]  /*a8b0*/  ULDC UR4, c[0x0][0xac8] ;  /* 0x0002b20000047ab9 */ /* 0x000fe40000000800 */
[----:B------:R-:W-:Y:S02]  /*a8c0*/  ISETP.GE.AND P2, PT, R2, UR4, PT ;  /* 0x0000000402007c0c */ /* 0x000fe4000bf46270 */
[----:B------:R-:W-:-:S11]  /*a8d0*/  ISETP.GE.AND P3, PT, R18, UR4, PT ;  /* 0x0000000412007c0c */ /* 0x000fd6000bf66270 */
[-C--:B-1----:R-:W-:Y:S02]  /*a8e0*/  @!P2 LEA R32, P4, R2, R33.reuse, 0x1 ;  /* 0x000000210220a211 */ /* 0x082fe400078808ff */
[----:B------:R-:W-:Y:S02]  /*a8f0*/  @!P3 LEA R48, P5, R18, R33, 0x1 ;  /* 0x000000211230b211 */ /* 0x000fe400078a08ff */
[-C--:B--2---:R-:W-:Y:S02]  /*a900*/  @!P2 LEA.HI.X R33, R2, R49.reuse, R218, 0x1, P4 ;  /* 0x000000310221a211 */ /* 0x084fe400020f0cda */
[----:B------:R-:W-:-:S03]  /*a910*/  @!P3 LEA.HI.X R49, R18, R49, R217, 0x1, P5 ;  /* 0x000000311231b211 */ /* 0x000fc600028f0cd9 */
[----:B-----5:R3:W-:Y:S04]  /*a920*/  @!P2 ST.E.128 desc[UR56][R32.64], R4 ;  /* 0x000000042000a985 */ /* 0x0207e8000c101d38 */
[----:B------:R3:W-:Y:S02]  /*a930*/  @!P3 ST.E.128 desc[UR56][R48.64], R28 ;  /* 0x0000001c3000b985 */ /* 0x0007e4000c101d38 */
.L_x_2652:
[----:B------:R-:W-:Y:S05]  /*a940*/  BSYNC B1 ;  /* 0x0000000000017941 */ /* 0x000fea0003800000 */
.L_x_2651:
[----:B---3-5:R3:W4:Y:S01]  /*a950*/  SHFL.IDX PT, R7, R3, 0x1, 0x181f ;  /* 0x00381f0003077f89 */ /* 0x02872200000e0000 */
[----:B------:R-:W-:Y:S03]  /*a960*/  BSSY B1, `(.L_x_2653) ;  /* 0x000000c000017945 */ /* 0x000fe60003800000 */
[----:B------:R3:W0:Y:S01]  /*a970*/  SHFL.IDX PT, R5, R34, 0x1, 0x181f ;  /* 0x00381f0022057f89 */ /* 0x00062200000e0000 */
[----:B------:R-:W-:Y:S05]  /*a980*/  @P0 BRA `(.L_x_2654) ;  /* 0x0000000000240947 */ /* 0x000fea0003800000 */
[----:B------:R-:W-:Y:S02]  /*a990*/  ULDC UR4, c[0x0][0xac8] ;  /* 0x0002b20000047ab9 */ /* 0x000fe40000000800 */
[----:B------:R-:W-:Y:S02]  /*a9a0*/  ISETP.GE.AND P3, PT, R2, UR4, PT ;  /* 0x0000000402007c0c */ /* 0x000fe4000bf66270 */
[----:B------:R-:W-:-:S11]  /*a9b0*/  ISETP.GE.AND P4, PT, R18, UR4, PT ;  /* 0x0000000412007c0c */ /* 0x000fd6000bf86270 */
[-C--:B0-----:R-:W-:Y:S02]  /*a9c0*/  @!P3 LEA R4, P0, R2, R5.reuse, 0x1 ;  /* 0x000000050204b211 */ /* 0x081fe400078008ff */
[----:B------:R-:W-:Y:S02]  /*a9d0*/  @!P4 LEA R6, P2, R18, R5, 0x1 ;  /* 0x000000051206c211 */ /* 0x000fe400078408ff */
[-C--:B----4-:R-:W-:Y:S02]  /*a9e0*/  @!P3 LEA.HI.X R5, R2, R7.reuse, R218, 0x1, P0 ;  /* 0x000000070205b211 */ /* 0x090fe400000f0cda */
[----:B------:R-:W-:-:S03]  /*a9f0*/  @!P4 LEA.HI.X R7, R18, R7, R217, 0x1, P2 ;  /* 0x000000071207c211 */ /* 0x000fc600010f0cd9 */
[----:B------:R0:W-:Y:S04]  /*aa00*/  @!P3 ST.E.128 desc[UR56][R4.64], R8 ;  /* 0x000000080400b985 */ /* 0x0001e8000c101d38 */
[----:B------:R0:W-:Y:S02]  /*aa10*/  @!P4 ST.E.128 desc[UR56][R6.64], R36 ;  /* 0x000000240600c985 */ /* 0x0001e4000c101d38 */
.L_x_2654:
[----:B------:R-:W-:Y:S05]  /*aa20*/  BSYNC B1 ;  /* 0x0000000000017941 */ /* 0x000fea0003800000 */
.L_x_2653:
[----:B0---4-:R0:W4:Y:S01]  /*aa30*/  SHFL.IDX PT, R7, R3, 0x2, 0x181f ;  /* 0x00581f0003077f89 */ /* 0x01112200000e0000 */
        /* <DEDUP_REMOVED lines=12> */
.L_x_2656:
[----:B------:R-:W-:Y:S05]  /*ab00*/  BSYNC B1 ;  /* 0x0000000000017941 */ /* 0x000fea0003800000 */
.L_x_2655:
[----:B------:R-:W-:Y:S01]  /*ab10*/  VIADD R0, R50, 0x60 ;  /* 0x0000006032007836 */ /* 0x000fe20000000000 */
[----:B0--3--:R-:W0:Y:S04]  /*ab20*/  SHFL.IDX PT, R3, R3, 0x3, 0x181f ;  /* 0x00781f0003037f89 */ /* 0x009e2800000e0000 */
[----:B------:R-:W-:Y:S01]  /*ab30*/  ISETP.GE.AND P0, PT, R0, R21, PT ;  /* 0x000000150000720c */ /* 0x000fe20003f06270 */
[----:B----4-:R3:W4:-:S12]  /*ab40*/  SHFL.IDX PT, R7, R34, 0x3, 0x181f ;  /* 0x00781f0022077f89 */ /* 0x01071800000e0000 */
[----:B---3--:R-:W-:Y:S05]  /*ab50*/  @P0 BRA `(.L_x_2657) ;  /* 0x0000001800200947 */ /* 0x008fea0003800000 */
[----:B------:R-:W-:Y:S02]  /*ab60*/  ULDC UR4, c[0x0][0xac8] ;  /* 0x0002b20000047ab9 */ /* 0x000fe40000000800 */
[----:B------:R-:W-:-:S13]  /*ab70*/  ISETP.GE.AND P1, PT, R2, UR4, PT ;  /* 0x0000000402007c0c */ /* 0x000fda000bf26270 */
[----:B----4-:R-:W-:-:S04]  /*ab80*/  @!P1 LEA R4, P0, R2, R7, 0x1 ;  /* 0x0000000702049211 */ /* 0x010fc800078008ff */
        /* <DEDUP_REMOVED lines=8> */
.L_x_2650:
[----:B------:R-:W-:Y:S01]  /*ac10*/  ULDC.64 UR10, c[0x0][0xb08] ;  /* 0x0002c200000a7ab9 */ /* 0x000fe20000000a00 */
[----:B0-----:R-:W0:Y:S01]  /*ac20*/  @P1 LDC R0, c[0x0][0xbec] ;  /* 0x0002fb00ff001b82 */ /* 0x001e220000000800 */
[----:B------:R-:W-:Y:S01]  /*ac30*/  UIMAD UR7, UR12, UR10, URZ ;  /* 0x0000000a0c0772a4 */ /* 0x000fe2000f8e023f */
[----:B------:R-:W-:Y:S01]  /*ac40*/  IMAD.MOV.U32 R3, RZ, RZ, R11 ;  /* 0x000000ffff037224 */ /* 0x000fe200078e000b */
[----:B------:R-:W-:Y:S01]  /*ac50*/  UIMAD.WIDE.U32 UR8, UR4, UR10, URZ ;  /* 0x0000000a040872a5 */ /* 0x000fe2000f8e003f */
[----:B------:R-:W-:Y:S01]  /*ac60*/  VIADD R20, R20, 0x28820 ;  /* 0x0002882014147836 */ /* 0x000fe20000000000 */
[----:B------:R-:W-:Y:S01]  /*ac70*/  UIMAD UR7, UR4, UR11, UR7 ;  /* 0x0000000b040772a4 */ /* 0x000fe2000f8e0207 */
[----:B------:R-:W-:Y:S01]  /*ac80*/  BSSY B1, `(.L_x_2658) ;  /* 0x000006b000017945 */ /* 0x000fe20003800000 */
[----:B------:R-:W-:Y:S01]  /*ac90*/  USHF.R.S32.HI UR4, URZ, 0x1f, UR42 ;  /* 0x0000001f3f047899 */ /* 0x000fe2000801142a */
[----:B------:R-:W1:Y:S01]  /*aca0*/  @P1 LDC R5, c[0x0][0xbf0] ;  /* 0x0002fc00ff051b82 */ /* 0x000e620000000800 */
[----:B------:R-:W-:Y:S01]  /*acb0*/  UIADD3 UR9, UR9, UR7, URZ ;  /* 0x0000000709097290 */ /* 0x000fe2000fffe03f */
[----:B------:R-:W-:Y:S01]  /*acc0*/  PRMT R20, RZ, 0x654, R20 ;  /* 0x00000654ff147816 */ /* 0x000fe20000000014 */
[----:B------:R-:W-:-:S02]  /*acd0*/  ULDC.64 UR10, c[0x0][0xb38] ;  /* 0x0002ce00000a7ab9 */ /* 0x000fc40000000a00 */
[----:B------:R-:W-:Y:S01]  /*ace0*/  UIMAD.WIDE.U32 UR8, UR43, UR10, UR8 ;  /* 0x0000000a2b0872a5 */ /* 0x000fe2000f8e0008 */
[----:B------:R2:W-:Y:S03]  /*acf0*/  SYNCS.ARRIVE.TRANS64.RED.A1T0 RZ, [R20+URZ], RZ ;  /* 0x000000ff14ff79a7 */ /* 0x0005e6000810043f */
        /* <DEDUP_REMOVED lines=8> */
[----:B-1----:R-:W-:Y:S02]  /*ad80*/  @P1 SHF.R.U32.HI R3, RZ, R5, R0 ;  /* 0x00000005ff031219 */ /* 0x002fe40000011600 */
[----:B------:R-:W-:Y:S02]  /*ad90*/  UMOV UR8, UR42 ;  /* 0x0000002a00087c82 */ /* 0x000fe40008000000 */
[----:B------:R-:W-:Y:S01]  /*ada0*/  UIMAD.WIDE.U32 UR8, UR38, UR10, UR8 ;  /* 0x0000000a260872a5 */ /* 0x000fe2000f8e0008 */
[--C-:B------:R-:W-:Y:S01]  /*adb0*/  SHF.R.S32.HI R0, RZ, 0x1f, R3.reuse ;  /* 0x0000001fff007819 */ /* 0x100fe20000011403 */
[----:B------:R-:W-:Y:S02]  /*adc0*/  IMAD.MOV R7, RZ, RZ, -R3 ;  /* 0x000000ffff077224 */ /* 0x000fe400078e0a03 */
[----:B------:R-:W-:-:S02]  /*add0*/  UIMAD UR38, UR38, UR11, UR9 ;  /* 0x0000000b262672a4 */ /* 0x000fc4000f8e0209 */
[----:B------:R-:W-:Y:S01]  /*ade0*/  IMAD R7, R34, R7, R11 ;  /* 0x0000000722077224 */ /* 0x000fe200078e020b */
[----:B------:R-:W-:Y:S01]  /*adf0*/  ULDC.64 UR10, c[0x0][0xb30] ;  /* 0x0002cc00000a7ab9 */ /* 0x000fe20000000a00 */
[----:B------:R-:W-:Y:S02]  /*ae00*/  IMAD.U32 R5, RZ, RZ, UR9 ;  /* 0x00000009ff057e24 */ /* 0x000fe4000f8e00ff */
[----:B------:R-:W-:Y:S02]  /*ae10*/  IMAD R0, R0, UR10, RZ ;  /* 0x0000000a00007c24 */ /* 0x000fe4000f8e02ff */
        /* <DEDUP_REMOVED lines=11> */
[----:B------:R-:W-:Y:S01]  /*aed0*/  IMAD.IADD R3, R5, 0x1, R3 ;  /* 0x0000000105037824 */ /* 0x000fe200078e0203 */
[----:B------:R-:W-:-:S04]  /*aee0*/  LEA R0, P1, R4, UR8, 0x2 ;  /* 0x0000000804007c11 */ /* 0x000fc8000f8210ff */
[----:B------:R-:W-:Y:S01]  /*aef0*/  LEA.HI.X R3, R4, UR9, R3, 0x2, P1 ;  /* 0x0000000904037c11 */ /* 0x000fe200088f1403 */
[----:B------:R2:W0:Y:S04]  /*af00*/  SHFL.IDX PT, R6, R0, RZ, 0x1c1f ;  /* 0x001c1fff00067589 */ /* 0x00042800000e0000 */
[----:B------:R2:W1:Y:S01]  /*af10*/  SHFL.IDX PT, R7, R3, RZ, 0x1c1f ;  /* 0x001c1fff03077589 */ /* 0x00046200000e0000 */
[----:B------:R-:W-:Y:S05]  /*af20*/  @P2 BRA `(.L_x_2659) ;  /* 0x0000000400002947 */ /* 0x000fea0003800000 */
[----:B------:R-:W-:Y:S02]  /*af30*/  ULDC UR4, c[0x0][0xac8] ;  /* 0x0002b20000047ab9 */ /* 0x000fe40000000800 */
[----:B------:R-:W-:Y:S02]  /*af40*/  ISETP.GE.AND P3, PT, R196, UR4, PT ;  /* 0x00000004c4007c0c */ /* 0x000fe4000bf66270 */
[----:B------:R-:W-:Y:S02]  /*af50*/  ISETP.GE.AND P1, PT, R16, UR4, PT ;  /* 0x0000000410007c0c */ /* 0x000fe4000bf26270 */
[----:B------:R-:W-:Y:S02]  /*af60*/  ISETP.GE.AND P4, PT, R195, UR4, PT ;  /* 0x00000004c3007c0c */ /* 0x000fe4000bf86270 */
[----:B------:R-:W-:-:S07]  /*af70*/  ISETP.GE.AND P2, PT, R194, UR4, PT ;  /* 0x00000004c2007c0c */ /* 0x000fce000bf46270 */
[-C--:B0-----:R-:W-:Y:S02]  /*af80*/  @!P3 LEA R8, P5, R196, R6.reuse, 0x2 ;  /* 0x00000006c408b211 */ /* 0x081fe400078a10ff */
[----:B-1----:R-:W-:Y:S02]  /*af90*/  @!P1 IMAD.WIDE R4, R16, 0x4, R6 ;  /* 0x0000000410049825 */ /* 0x002fe400078e0206 */
        /* <DEDUP_REMOVED lines=19> */
[----:B-1----:R-:W-:-:S03]  /*b0d0*/  @!P5 LEA R8, P1, R191, R6, 0x2 ;  /* 0x00000006bf08d211 */ /* 0x002fc600078210ff */
        /* <DEDUP_REMOVED lines=37> */
.L_x_2659:
[----:B------:R-:W-:Y:S05]  /*b330*/  BSYNC B1 ;  /* 0x0000000000017941 */ /* 0x000fea0003800000 */
.L_x_2658:
[----:B-1-3--:R1:W3:Y:S04]  /*b340*/  SHFL.IDX PT, R7, R3, 0x1, 0x1c1f ;  /* 0x003c1f0003077f89 */ /* 0x00a2e800000e0000 */
        /* <DEDUP_REMOVED lines=9> */
[CC--:B------:R-:W-:Y:S02]  /*b3e0*/  @!P0 LEA R10, P6, R195.reuse, R6.reuse, 0x2 ;  /* 0x00000006c30a8211 */ /* 0x0c0fe400078c10ff */
        /* <DEDUP_REMOVED lines=14> */
[----:B--2---:R-:W-:-:S03]  /*b4d0*/  @!P5 LEA R20, P6, R192, R6, 0x2 ;  /* 0x00000006c014d211 */ /* 0x004fc600078c10ff */
        /* <DEDUP_REMOVED lines=13> */
[----:B--2---:R-:W-:Y:S01]  /*b5b0*/  @!P3 LEA R12, P5, R188, R6, 0x2 ;  /* 0x00000006bc0cb211 */ /* 0x004fe200078a10ff */
[----:B------:R0:W-:Y:S01]  /*b5c0*/  @!P1 ST.E.64 desc[UR56][R8.64], R118 ;  /* 0x0000007608009985 */ /* 0x0001e2000c101b38 */
[----:B------:R-:W-:Y:S02]  /*b5d0*/  ISETP.GE.AND P1, PT, R185, UR4, PT ;  /* 0x00000004b9007c0c */ /* 0x000fe4000bf26270 */
[----:B------:R-:W-:Y:S01]  /*b5e0*/  ISETP.GE.AND P0, PT, R184, UR4, PT ;  /* 0x00000004b8007c0c */ /* 0x000fe2000bf06270 */
[----:B------:R2:W-:Y:S01]  /*b5f0*/  @!P2 ST.E.64 desc[UR56][R10.64], R122 ;  /* 0x0000007a0a00a985 */ /* 0x0005e2000c101b38 */
[----:B------:R-:W-:-:S02]  /*b600*/  ISETP.GE.AND P2, PT, R186, UR4, PT ;  /* 0x00000004ba007c0c */ /* 0x000fc4000bf46270 */
[-C--:B------:R-:W-:Y:S02]  /*b610*/  @!P3 LEA.HI.X R13, R188, R7.reuse, R205, 0x2, P5 ;  /* 0x00000007bc0db211 */ /* 0x080fe400028f14cd */
[----:B------:R-:W-:Y:S02]  /*b620*/  ISETP.GE.AND P5, PT, R23, UR4, PT ;  /* 0x0000000417007c0c */ /* 0x000fe4000bfa6270 */
[CC--:B----4-:R-:W-:Y:S01]  /*b630*/  @!P4 LEA R14, P6, R187.reuse, R6.reuse, 0x2 ;  /* 0x00000006bb0ec211 */ /* 0x0d0fe200078c10ff */
[----:B------:R4:W-:Y:S03]  /*b640*/  @!P3 ST.E.64 desc[UR56][R12.64], R126 ;  /* 0x0000007e0c00b985 */ /* 0x0009e6000c101b38 */
[----:B------:R-:W-:Y:S02]  /*b650*/  @!P4 LEA.HI.X R15, R187, R7, R204, 0x2, P6 ;  /* 0x00000007bb0fc211 */ /* 0x000fe400030f14cc */
[----:B0-----:R-:W-:-:S02]  /*b660*/  @!P1 LEA R8, P6, R185, R6, 0x2 ;  /* 0x00000006b9089211 */ /* 0x001fc400078c10ff */
[-C--:B------:R-:W-:Y:S01]  /*b670*/  @!P2 LEA R4, P3, R186, R6.reuse, 0x2 ;  /* 0x00000006ba04a211 */ /* 0x080fe200078610ff */
[----:B------:R4:W-:Y:S01]  /*b680*/  @!P4 ST.E.64 desc[UR56][R14.64], R130 ;  /* 0x000000820e00c985 */ /* 0x0009e2000c101b38 */
[-C--:B--2---:R-:W-:Y:S02]  /*b690*/  @!P0 LEA R10, P4, R184, R6.reuse, 0x2 ;  /* 0x00000006b80a8211 */ /* 0x084fe400078810ff */
        /* <DEDUP_REMOVED lines=15> */
.L_x_2648:
        /* <DEDUP_REMOVED lines=9> */
[----:B------:R-:W-:-:S03]  /*b820*/  UISETP.NE.U32.AND UP1, UPT, UR8, URZ, UPT ;  /* 0x0000003f0800728c */ /* 0x000fc6000bf25070 */
[----:B------:R-:W2:Y:S01]  /*b830*/  @P1 LDG.E R3, desc[UR56][R4.64] ;  /* 0x0000003804031981 */ /* 0x000ea2000c1e1900 */
[----:B------:R-:W-:Y:S01]  /*b840*/  UISETP.NE.AND.EX UP1, UPT, UR9, URZ, UPT, UP1 ;  /* 0x0000003f0900728c */ /* 0x000fe2000bf25310 */
[----:B------:R-:W-:Y:S02]  /*b850*/  ULDC UR4, c[0x0][0xa88] ;  /* 0x0002a20000047ab9 */ /* 0x000fe40000000800 */
[----:B------:R-:W-:-:S03]  /*b860*/  IMAD.U32 R0, RZ, RZ, UR4 ;  /* 0x00000004ff007e24 */ /* 0x000fc6000f8e00ff */
[----:B------:R-:W-:-:S05]  /*b870*/  PLOP3.LUT P2, PT, PT, PT, UP1, 0x80, 0x0 ;  /* 0x000000000000781c */ /* 0x000fca0003f4f018 */
[----:B------:R-:W-:Y:S02]  /*b880*/  @UP1 ULDC.64 UR8, c[0x0][0xc08] ;  /* 0x0003020000081ab9 */ /* 0x000fe40000000a00 */
[----:B------:R-:W-:-:S06]  /*b890*/  @UP1 UIMAD.WIDE UR8, UR42, 0x4, UR8 ;  /* 0x000000042a0818a5 */ /* 0x000fcc000f8e0208 */
[----:B------:R-:W-:Y:S02]  /*b8a0*/  IMAD.U32 R6, RZ, RZ, UR8 ;  /* 0x00000008ff067e24 */ /* 0x000fe4000f8e00ff */
[----:B------:R-:W-:-:S05]  /*b8b0*/  IMAD.U32 R7, RZ, RZ, UR9 ;  /* 0x00000009ff077e24 */ /* 0x000fca000f8e00ff */
[----:B------:R0:W5:Y:S01]  /*b8c0*/  @P2 LDG.E R0, desc[UR56][R6.64] ;  /* 0x0000003806002981 */ /* 0x000162000c1e1900 */
[----:B------:R-:W-:Y:S01]  /*b8d0*/  UMOV UR4, URZ ;  /* 0x0000003f00047c82 */ /* 0x000fe20008000000 */
[----:B------:R-:W-:Y:S01]  /*b8e0*/  UISETP.NE.AND UP1, UPT, UR46, URZ, UPT ;  /* 0x0000003f2e00728c */ /* 0x000fe2000bf25270 */
[----:B------:R-:W-:-:S10]  /*b8f0*/  ISETP.GT.AND P0, PT, R219, 0x7f, PT ;  /* 0x0000007fdb00780c */ /* 0x000fd40003f04270 */
[----:B------:R-:W-:Y:S01]  /*b900*/  @!UP1 ULDC UR46, c[0x0][0xad4] ;  /* 0x0002b500002e9ab9 */ /* 0x000fe20000000800 */
[----:B--2---:R-:W-:-:S13]  /*b910*/  @P1 R2UR UR4, R3 ;  /* 0x00000000030412ca */ /* 0x004fda00000e0000 */
[----:B------:R-:W-:Y:S01]  /*b920*/  USHF.R.S32.HI UR18, URZ, 0x1f, UR4 ;  /* 0x0000001f3f127899 */ /* 0x000fe20008011404 */
[----:B0-----:R-:W-:Y:S11]  /*b930*/  @P2 BRA `(.L_x_2660) ;  /* 0x0000000000102947 */ /* 0x001ff60003800000 */
[----:B------:R-:W-:Y:S05]  /*b940*/  @!P1 BRA `(.L_x_2660) ;  /* 0x00000000000c9947 */ /* 0x000fea0003800000 */
[----:B------:R-:W2:Y:S04]  /*b950*/  LDG.E R3, desc[UR56][R4.64] ;  /* 0x0000003804037981 */ /* 0x000ea8000c1e1900 */
[----:B-----5:R-:W2:Y:S02]  /*b960*/  LDG.E R0, desc[UR56][R4.64+0x4] ;  /* 0x0000043804007981 */ /* 0x020ea4000c1e1900 */
[----:B--2---:R-:W-:-:S07]  /*b970*/  IMAD.IADD R0, R0, 0x1, -R3 ;  /* 0x0000000100007824 */ /* 0x004fce00078e0a03 */
.L_x_2660:
[----:B------:R-:W-:Y:S01]  /*b980*/  USEL UR42, UR42, URZ, !UP0 ;  /* 0x0000003f2a2a7287 */ /* 0x000fe2000c000000 */
[----:B------:R-:W-:Y:S01]  /*b990*/  BSSY B1, `(.L_x_2661) ;  /* 0x0000038000017945 */ /* 0x000fe20003800000 */
[----:B------:R-:W-:-:S03]  /*b9a0*/  USEL UR36, UR36, URZ, !UP0 ;  /* 0x0000003f24247287 */ /* 0x000fc6000c000000 */
[----:B------:R-:W-:Y:S09]  /*b9b0*/  @P0 BRA `(.L_x_2662) ;  /* 0x0000000000d40947 */ /* 0x000ff20003800000 */
        /* <DEDUP_REMOVED lines=9> */
[----:B------:R-:W-:-:S03]  /*ba50*/  UMOV UR16, 0x9b8 ;  /* 0x000009b800107882 */ /* 0x000fc60000000000 */
[----:B------:R-:W-:Y:S02]  /*ba60*/  USEL UR16, UR16, 0x978, UP0 ;  /* 0x0000097810107887 */ /* 0x000fe40008000000 */
[----:B------:R-:W-:-:S06]  /*ba70*/  USEL UR7, UR38, URZ, UP0 ;  /* 0x0000003f26077287 */ /* 0x000fcc0008000000 */
[----:B------:R-:W0:Y:S04]  /*ba80*/  @P0 LDC R3, c[0x0][0xbec] ;  /* 0x0002fb00ff030b82 */ /* 0x000e280000000800 */
[----:B------:R-:W-:Y:S01]  /*ba90*/  ULDC.64 UR10, c[0x0][UR16+0x220] ;  /* 0x00008800100a7abb */ /* 0x000fe20008000a00 */
[----:B------:R-:W-:Y:S01]  /*baa0*/  ULDC.64 UR8, c[0x0][UR16+0x218] ;  /* 0x0000860010087abb */ /* 0x000fe20008000a00 */
[----:B------:R-:W-:Y:S01]  /*bab0*/  ULDC.64 UR12, c[0x0][UR16+0x228] ;  /* 0x00008a00100c7abb */ /* 0x000fe20008000a00 */
[----:B------:R-:W-:Y:S01]  /*bac0*/  UIMAD UR11, UR11, UR42, URZ ;  /* 0x0000002a0b0b72a4 */ /* 0x000fe2000f8e023f */
[----:B------:R-:W1:Y:S01]  /*bad0*/  @P0 LDC R5, c[0x0][0xbf0] ;  /* 0x0002fc00ff050b82 */ /* 0x000e620000000800 */
[----:B------:R-:W-:Y:S02]  /*bae0*/  UIMAD.WIDE.U32 UR14, UR8, UR43, URZ ;  /* 0x0000002b080e72a5 */ /* 0x000fe4000f8e003f */
        /* <DEDUP_REMOVED lines=10> */
[----:B------:R-:W-:Y:S02]  /*bb90*/  IMAD.MOV.U32 R3, RZ, RZ, R6 ;  /* 0x000000ffff037224 */ /* 0x000fe400078e0006 */
[----:B------:R-:W-:Y:S01]  /*bba0*/  IMAD.U32 R8, RZ, RZ, UR8 ;  /* 0x00000008ff087e24 */ /* 0x000fe2000f8e00ff */
[----:B------:R-:W-:Y:S01]  /*bbb0*/  UIADD3.X UR7, UR7, UR17, UR18, UP1, UP2 ;  /* 0x0000001107077290 */ /* 0x000fe20008fe4412 */
[----:B-1----:R-:W-:Y:S01]  /*bbc0*/  @P0 SHF.R.U32.HI R3, RZ, R5, R4 ;  /* 0x00000005ff030219 */ /* 0x002fe20000011604 */
[----:B------:R-:W-:Y:S01]  /*bbd0*/  IMAD.U32 R4, RZ, RZ, UR20 ;  /* 0x00000014ff047e24 */ /* 0x000fe2000f8e00ff */
[----:B------:R-:W-:Y:S01]  /*bbe0*/  ULDC.64 UR8, c[0x0][UR16+0x210] ;  /* 0x0000840010087abb */ /* 0x000fe20008000a00 */
[----:B------:R-:W-:Y:S01]  /*bbf0*/  IMAD.U32 R5, RZ, RZ, UR21 ;  /* 0x00000015ff057e24 */ /* 0x000fe2000f8e00ff */
[--C-:B------:R-:W-:Y:S01]  /*bc00*/  SHF.R.S32.HI R5, RZ, 0x1f, R3.reuse ;  /* 0x0000001fff057819 */ /* 0x100fe20000011403 */
[----:B------:R-:W-:Y:S01]  /*bc10*/  IMAD.MOV R7, RZ, RZ, -R3 ;  /* 0x000000ffff077224 */ /* 0x000fe200078e0a03 */
[----:B------:R-:W-:Y:S01]  /*bc20*/  IADD3 R4, P0, P1, R3, UR14, R4 ;  /* 0x0000000e03047c10 */ /* 0x000fe2000f91e004 */
[----:B------:R-:W-:Y:S01]  /*bc30*/  ULDC.64 UR10, c[0x0][0xba8] ;  /* 0x0002ea00000a7ab9 */ /* 0x000fe20000000a00 */
[----:B------:R-:W-:Y:S01]  /*bc40*/  @!UP0 ULDC UR10, c[0x0][0xb50] ;  /* 0x0002d400000a8ab9 */ /* 0x000fe20000000800 */
[----:B------:R-:W-:Y:S01]  /*bc50*/  IMAD R7, R9, R7, R6 ;  /* 0x0000000709077224 */ /* 0x000fe200078e0206 */
[----:B------:R-:W-:Y:S01]  /*bc60*/  IADD3.X R5, R5, UR7, R8, P0, P1 ;  /* 0x0000000705057c10 */ /* 0x000fe200087e2408 */
[----:B------:R-:W-:-:S02]  /*bc70*/  @!UP0 ULDC UR11, c[0x0][0xb54] ;  /* 0x0002d500000b8ab9 */ /* 0x000fc40000000800 */
[C---:B------:R-:W-:Y:S01]  /*bc80*/  IMAD R6, R7.reuse, UR9, RZ ;  /* 0x0000000907067c24 */ /* 0x040fe2000f8e02ff */
[----:B------:R-:W-:Y:S01]  /*bc90*/  SHF.R.S32.HI R3, RZ, 0x1f, R7 ;  /* 0x0000001fff037819 */ /* 0x000fe20000011407 */
[----:B------:R-:W-:-:S04]  /*bca0*/  IMAD.WIDE.U32 R4, R7, UR8, R4 ;  /* 0x0000000807047c25 */ /* 0x000fc8000f8e0004 */
[----:B------:R-:W-:Y:S01]  /*bcb0*/  IMAD R3, R3, UR8, R6 ;  /* 0x0000000803037c24 */ /* 0x000fe2000f8e0206 */
[----:B------:R-:W-:-:S03]  /*bcc0*/  LEA R6, P0, R4, UR10, 0x2 ;  /* 0x0000000a04067c11 */ /* 0x000fc6000f8010ff */
[----:B------:R-:W-:-:S05]  /*bcd0*/  IMAD.IADD R3, R5, 0x1, R3 ;  /* 0x0000000105037824 */ /* 0x000fca00078e0203 */
[----:B------:R-:W-:Y:S01]  /*bce0*/  LEA.HI.X R7, R4, UR11, R3, 0x2, P0 ;  /* 0x0000000b04077c11 */ /* 0x000fe200080f1403 */
[----:B------:R-:W-:-:S05]  /*bcf0*/  IMAD.MOV.U32 R3, RZ, RZ, -0x800000 ;  /* 0xff800000ff037424 */ /* 0x000fca00078e00ff */
[----:B------:R0:W-:Y:S02]  /*bd00*/  STG.E desc[UR56][R6.64], R3 ;  /* 0x0000000306007986 */ /* 0x0001e4000c101938 */
.L_x_2662:
[----:B------:R-:W-:Y:S05]  /*bd10*/  BSYNC B1 ;  /* 0x0000000000017941 */ /* 0x000fea0003800000 */
.L_x_2661:
[----:B------:R-:W-:-:S06]  /*bd20*/  UISETP.GT.AND UP0, UPT, UR46, 0x1, UPT ;  /* 0x000000012e00788c */ /* 0x000fcc000bf04270 */
[----:B------:R-:W-:-:S13]  /*bd30*/  PLOP3.LUT P0, PT, PT, PT, UP0, 0x80, 0x0 ;  /* 0x000000000000781c */ /* 0x000fda0003f0f008 */
[----:B------:R-:W-:Y:S05]  /*bd40*/  @P0 BRA `(.L_x_2657) ;  /* 0x0000000400a40947 */ /* 0x000fea0003800000 */
[----:B------:R-:W1:Y:S01]  /*bd50*/  LDC R11, c[0x0][0xbe8] ;  /* 0x0002fa00ff0b7b82 */ /* 0x000e620000000800 */
[----:B------:R-:W-:Y:S01]  /*bd60*/  ULDC.64 UR10, c[0x0][0xaa0] ;  /* 0x0002a800000a7ab9 */ /* 0x000fe20000000a00 */
[----:B0-----:R-:W-:Y:S01]  /*bd70*/  IMAD R3, R19, 0x20, R197 ;  /* 0x0000002013037824 */ /* 0x001fe200078e02c5 */
[----:B------:R-:W-:Y:S01]  /*bd80*/  UIMAD UR7, UR18, UR10, URZ ;  /* 0x0000000a120772a4 */ /* 0x000fe2000f8e023f */
[----:B------:R-:W-:Y:S01]  /*bd90*/  BSSY B1, `(.L_x_2663) ;  /* 0x000003a000017945 */ /* 0x000fe20003800000 */
[----:B------:R-:W-:Y:S01]  /*bda0*/  UIMAD.WIDE.U32 UR8, UR4, UR10, URZ ;  /* 0x0000000a040872a5 */ /* 0x000fe2000f8e003f */
[----:B------:R-:W-:Y:S01]  /*bdb0*/  VIADD R8, R3, UR37 ;  /* 0x0000002503087c36 */ /* 0x000fe20008000000 */
[----:B------:R-:W-:-:S03]  /*bdc0*/  UIMAD UR7, UR4, UR11, UR7 ;  /* 0x0000000b040772a4 */ /* 0x000fc6000f8e0207 */
[----:B------:R-:W-:Y:S01]  /*bdd0*/  ULDC.64 UR10, c[0x0][0xae8] ;  /* 0x0002ba00000a7ab9 */ /* 0x000fe20000000a00 */
[----:B------:R-:W-:Y:S01]  /*bde0*/  UIADD3 UR9, UR9, UR7, URZ ;  /* 0x0000000709097290 */ /* 0x000fe2000fffe03f */
[----:B------:R-:W-:-:S03]  /*bdf0*/  IMAD.MOV.U32 R3, RZ, RZ, R8 ;  /* 0x000000ffff037224 */ /* 0x000fc600078e0008 */
        /* <DEDUP_REMOVED lines=18> */
[----:B------:R-:W-:Y:S02]  /*bf20*/  IMAD.U32 R4, RZ, RZ, UR42 ;  /* 0x0000002aff047e24 */ /* 0x000fe4000f8e00ff */
[----:B------:R-:W-:Y:S02]  /*bf30*/  IMAD R7, R11, R7, R8 ;  /* 0x000000070b077224 */ /* 0x000fe400078e0208 */
[C---:B------:R-:W-:Y:S02]  /*bf40*/  IMAD R9, R3.reuse, UR9, R6 ;  /* 0x0000000903097c24 */ /* 0x040fe4000f8e0206 */
[----:B------:R-:W-:Y:S01]  /*bf50*/  IMAD.WIDE.U32 R4, R3, UR8, R4 ;  /* 0x0000000803047c25 */ /* 0x000fe2000f8e0004 */
[----:B------:R-:W-:Y:S01]  /*bf60*/  SHF.R.S32.HI R3, RZ, 0x1f, R7 ;  /* 0x0000001fff037819 */ /* 0x000fe20000011407 */
[----:B------:R-:W-:-:S02]  /*bf70*/  ULDC.64 UR8, c[0x0][0xad8] ;  /* 0x0002b60000087ab9 */ /* 0x000fc40000000a00 */
        /* <DEDUP_REMOVED lines=8> */
[----:B------:R-:W-:Y:S01]  /*c000*/  IMAD.IADD R3, R5, 0x1, R3 ;  /* 0x0000000105037824 */ /* 0x000fe200078e0203 */
[----:B------:R-:W-:Y:S01]  /*c010*/  LEA R6, P3, R4, UR8, 0x1 ;  /* 0x0000000804067c11 */ /* 0x000fe2000f8608ff */
[----:B------:R-:W-:-:S03]  /*c020*/  VIADD R0, R8, 0x20 ;  /* 0x0000002008007836 */ /* 0x000fc60000000000 */
[----:B------:R-:W-:Y:S01]  /*c030*/  LEA.HI.X R3, R4, UR9, R3, 0x1, P3 ;  /* 0x0000000904037c11 */ /* 0x000fe200098f0c03 */
[----:B------:R0:W1:Y:S01]  /*c040*/  SHFL.IDX PT, R7, R6, RZ, 0x181f ;  /* 0x00181fff06077589 */ /* 0x00006200000e0000 */
[-C--:B------:R-:W-:Y:S01]  /*c050*/  ISETP.GE.AND P1, PT, R0, R11.reuse, PT ;  /* 0x0000000b0000720c */ /* 0x080fe20003f26270 */
[----:B------:R-:W-:Y:S02]  /*c060*/  VIADD R0, R8, 0x40 ;  /* 0x0000004008007836 */ /* 0x000fe40000000000 */
[----:B------:R0:W2:Y:S03]  /*c070*/  SHFL.IDX PT, R5, R3, RZ, 0x181f ;  /* 0x00181fff03057589 */ /* 0x0000a600000e0000 */
        /* <DEDUP_REMOVED lines=11> */
.L_x_2664:
[----:B------:R-:W-:Y:S05]  /*c130*/  BSYNC B1 ;  /* 0x0000000000017941 */ /* 0x000fea0003800000 */
.L_x_2663:
[----:B--23--:R2:W3:Y:S01]  /*c140*/  SHFL.IDX PT, R5, R3, 0x1, 0x181f ;  /* 0x00381f0003057f89 */ /* 0x00c4e200000e0000 */
[----:B------:R-:W-:Y:S03]  /*c150*/  BSSY B1, `(.L_x_2665) ;  /* 0x000000c000017945 */ /* 0x000fe60003800000 */
[----:B-1----:R2:W1:Y:S01]  /*c160*/  SHFL.IDX PT, R7, R6, 0x1, 0x181f ;  /* 0x00381f0006077f89 */ /* 0x00246200000e0000 */
[----:B------:R-:W-:Y:S05]  /*c170*/  @P1 BRA `(.L_x_2666) ;  /* 0x0000000000241947 */ /* 0x000fea0003800000 */
[----:B------:R-:W-:Y:S02]  /*c180*/  ULDC UR4, c[0x0][0xac8] ;  /* 0x0002b20000047ab9 */ /* 0x000fe40000000800 */
[----:B------:R-:W-:Y:S02]  /*c190*/  ISETP.GE.AND P3, PT, R2, UR4, PT ;  /* 0x0000000402007c0c */ /* 0x000fe4000bf66270 */
[----:B------:R-:W-:-:S11]  /*c1a0*/  ISETP.GE.AND P4, PT, R18, UR4, PT ;  /* 0x0000000412007c0c */ /* 0x000fd6000bf86270 */
[-C--:B-1----:R-:W-:Y:S02]  /*c1b0*/  @!P3 LEA R12, P1, R2, R7.reuse, 0x1 ;  /* 0x00000007020cb211 */ /* 0x082fe400078208ff */
[----:B------:R-:W-:Y:S02]  /*c1c0*/  @!P4 LEA R4, P2, R18, R7, 0x1 ;  /* 0x000000071204c211 */ /* 0x000fe400078408ff */
[-C--:B---3--:R-:W-:Y:S02]  /*c1d0*/  @!P3 LEA.HI.X R13, R2, R5.reuse, R218, 0x1, P1 ;  /* 0x00000005020db211 */ /* 0x088fe400008f0cda */
[----:B------:R-:W-:-:S03]  /*c1e0*/  @!P4 LEA.HI.X R5, R18, R5, R217, 0x1, P2 ;  /* 0x000000051205c211 */ /* 0x000fc600010f0cd9 */
[----:B------:R4:W-:Y:S04]  /*c1f0*/  @!P3 ST.E.128 desc[UR56][R12.64], RZ ;  /* 0x000000ff0c00b985 */ /* 0x0009e8000c101d38 */
[----:B------:R4:W-:Y:S02]  /*c200*/  @!P4 ST.E.128 desc[UR56][R4.64], RZ ;  /* 0x000000ff0400c985 */ /* 0x0009e4000c101d38 */
.L_x_2666:
[----:B------:R-:W-:Y:S05]  /*c210*/  BSYNC B1 ;  /* 0x0000000000017941 */ /* 0x000fea0003800000 */
.L_x_2665:
[----:B---34-:R3:W4:Y:S01]  /*c220*/  SHFL.IDX PT, R5, R3, 0x2, 0x181f ;  /* 0x00581f0003057f89 */ /* 0x01872200000e0000 */
        /* <DEDUP_REMOVED lines=12> */
.L_x_2668:
[----:B------:R-:W-:Y:S05]  /*c2f0*/  BSYNC B1 ;  /* 0x0000000000017941 */ /* 0x000fea0003800000 */
.L_x_2667:
[----:B------:R-:W-:Y:S01]  /*c300*/  VIADD R0, R8, 0x60 ;  /* 0x0000006008007836 */ /* 0x000fe20000000000 */
[----:B0-23--:R-:W0:Y:S04]  /*c310*/  SHFL.IDX PT, R3, R3, 0x3, 0x181f ;  /* 0x00781f0003037f89 */ /* 0x00de2800000e0000 */
[----:B------:R-:W-:Y:S01]  /*c320*/  ISETP.GE.AND P0, PT, R0, R11, PT ;  /* 0x0000000b0000720c */ /* 0x000fe20003f06270 */
[----:B-1--4-:R1:W2:-:S12]  /*c330*/  SHFL.IDX PT, R5, R6, 0x3, 0x181f ;  /* 0x00781f0006057f89 */ /* 0x01229800000e0000 */
        /* <DEDUP_REMOVED lines=10> */
.L_x_2657:
[----:B------:R-:W-:Y:S05]  /*c3e0*/  BSYNC B0 ;  /* 0x0000000000007941 */ /* 0x000fea0003800000 */
.L_x_2647:
[----:B------:R-:W-:Y:S02]  /*c3f0*/  ULDC UR4, c[0x0][0xc3c] ;  /* 0x00030f0000047ab9 */ /* 0x000fe40000000800 */
[----:B------:R-:W-:-:S13]  /*c400*/  ISETP.GE.AND P0, PT, R35, UR4, PT ;  /* 0x0000000423007c0c */ /* 0x000fda000bf06270 */
[----:B------:R-:W-:Y:S05]  /*c410*/  @!P0 BRA `(.L_x_2669) ;  /* 0xffffff4800c08947 */ /* 0x000fea000383ffff */
[----:B------:R-:W-:Y:S05]  /*c420*/  EXIT ;  /* 0x000000000000794d */ /* 0x000fea0003800000 */
.L_x_2604:
[----:B------:R-:W-:-:S08]  /*c430*/  NOP ;  /* 0x0000000000007918 */ /* 0x000fd00000000000 */
[----:B------:R-:W0:-:S00]  /*c440*/  USETMAXREG.DEALLOC.CTAPOOL 0x28 ;  /* 0x00000028000079c8 */ /* 0x000e0000080e0500 */
[----:B0-----:R-:W-:Y:S02]  /*c450*/  LOP3.LUT R0, R0, 0x3, RZ, 0xc0, !PT ;  /* 0x0000000300007812 */ /* 0x001fe400078ec0ff */
[----:B------:R-:W-:-:S04]  /*c460*/  LOP3.LUT R27, R27, 0xffffffbf, RZ, 0xc0, !PT ;  /* 0xffffffbf1b1b7812 */ /* 0x000fc800078ec0ff */
[----:B------:R-:W0:Y:S02]  /*c470*/  SHFL.IDX PT, R0, R0, RZ, 0x1f ;  /* 0x00001fff00007589 */ /* 0x000e2400000e0000 */
[----:B0-----:R-:W-:Y:S01]  /*c480*/  ISETP.NE.AND P0, PT, R0, RZ, PT ;  /* 0x000000ff0000720c */ /* 0x001fe20003f05270 */
[----:B------:R-:W-:-:S12]  /*c490*/  IMAD.MOV.U32 R0, RZ, RZ, RZ ;  /* 0x000000ffff007224 */ /* 0x000fd800078e00ff */
        /* <DEDUP_REMOVED lines=9> */
.L_x_2670:
        /* <DEDUP_REMOVED lines=44> */
.L_x_2674:
        /* <DEDUP_REMOVED lines=35> */
.L_x_2672:
        /* <DEDUP_REMOVED lines=13> */
.L_x_2675:
        /* <DEDUP_REMOVED lines=62> */
.L_x_2676:
        /* <DEDUP_REMOVED lines=61> */
.L_x_2677:
[----:B------:R-:W-:-:S05]  /*d2a0*/  LOP3.LUT R17, RZ, R2, RZ, 0x33, !PT ;  /* 0x00000002ff117212 */ /* 0x000fca00078e33ff */
[----:B------:R-:W-:Y:S01]  /*d2b0*/  IMAD.IADD R17, R0, 0x1, R17 ;  /* 0x0000000100117824 */ /* 0x000fe200078e0211 */
[----:B------:R-:W-:Y:S06]  /*d2c0*/  BRA `(.L_x_2678) ;  /* 0x0000000000147947 */ /* 0x000fec0003800000 */
.L_x_2673:
[----:B------:R-:W-:Y:S01]  /*d2d0*/  ULDC UR4, c[0x0][0xc3c] ;  /* 0x00030f0000047ab9 */ /* 0x000fe20000000800 */
[----:B------:R-:W-:Y:S02]  /*d2e0*/  IMAD.MOV.U32 R17, RZ, RZ, RZ ;  /* 0x000000ffff117224 */ /* 0x000fe400078e00ff */
[----:B------:R-:W-:Y:S02]  /*d2f0*/  IMAD.U32 R16, RZ, RZ, UR6 ;  /* 0x00000006ff107e24 */ /* 0x000fe4000f8e00ff */
[----:B------:R-:W-:Y:S02]  /*d300*/  IMAD.MOV.U32 R18, RZ, RZ, RZ ;  /* 0x000000ffff127224 */ /* 0x000fe400078e00ff */
[----:B------:R-:W-:-:S07]  /*d310*/  IMAD.U32 R19, RZ, RZ, UR4 ;  /* 0x00000004ff137e24 */ /* 0x000fce000f8e00ff */
.L_x_2678:
[----:B------:R-:W-:-:S13]  /*d320*/  ISETP.NE.AND P0, PT, R7, RZ, PT ;  /* 0x000000ff0700720c */ /* 0x000fda0003f05270 */
[----:B------:R-:W0:Y:S01]  /*d330*/  @!P0 S2R R3, SR_CgaCtaId ;  /* 0x0000000000038919 */ /* 0x000e220000008800 */
[----:B------:R-:W-:-:S04]  /*d340*/  @!P0 MOV R0, 0x400 ;  /* 0x0000040000008802 */ /* 0x000fc80000000f00 */
[----:B0-----:R-:W-:-:S05]  /*d350*/  @!P0 LEA R0, R3, R0, 0x18 ;  /* 0x0000000003008211 */ /* 0x001fca00078ec0ff */
[----:B------:R0:W-:Y:S01]  /*d360*/  @!P0 STS.128 [R0+0x288d0], R16 ;  /* 0x0288d01000008388 */ /* 0x0001e20000000c00 */
[----:B------:R-:W-:Y:S06]  /*d370*/  BAR.ARV 0x5, 0x180 ;  /* 0x0146000000007b1d */ /* 0x000fec0000002000 */
.L_x_2671:
[----:B------:R2:W-:Y:S01]  /*d380*/  STL [R1+0x1c], RZ ;  /* 0x00001cff01007387 */ /* 0x0005e20000100800 */
[----:B------:R-:W-:Y:S01]  /*d390*/  ULDC UR4, c[0x0][0xc3c] ;  /* 0x00030f0000047ab9 */ /* 0x000fe20000000800 */
[----:B------:R-:W-:Y:S01]  /*d3a0*/  IMAD.MOV.U32 R28, RZ, RZ, 0x1 ;  /* 0x00000001ff1c7424 */ /* 0x000fe200078e00ff */
[----:B-1----:R-:W-:Y:S01]  /*d3b0*/  ISETP.GE.AND P0, PT, R19, UR4, PT ;  /* 0x0000000413007c0c */ /* 0x002fe2000bf06270 */
[----:B------:R-:W-:-:S12]  /*d3c0*/  IMAD.MOV.U32 R25, RZ, RZ, RZ ;  /* 0x000000ffff197224 */ /* 0x000fd800078e00ff */
[----:B--2---:R-:W-:Y:S05]  /*d3d0*/  @P0 BRA `(.L_x_2679) ;  /* 0x0000005000340947 */ /* 0x004fea0003800000 */
[----:B------:R-:W1:Y:S01]  /*d3e0*/  S2R R4, SR_TID.X ;  /* 0x0000000000047919 */ /* 0x000e620000002100 */
[----:B------:R-:W2:Y:S01]  /*d3f0*/  S2UR UR5, SR_CgaCtaId ;  /* 0x00000000000579c3 */ /* 0x000ea20000008800 */
[----:B------:R-:W-:Y:S01]  /*d400*/  UMOV UR4, 0x400 ;  /* 0x0000040000047882 */ /* 0x000fe20000000000 */
[----:B------:R-:W-:Y:S01]  /*d410*/  BSSY B8, `(.L_x_2679) ;  /* 0x0000509000087945 */ /* 0x000fe20003800000 */
[----:B------:R3:W-:Y:S01]  /*d420*/  STL [R1+0x1c], RZ ;  /* 0x00001cff01007387 */ /* 0x0007e20000100800 */
[----:B------:R-:W-:Y:S01]  /*d430*/  IMAD.MOV.U32 R28, RZ, RZ, 0x1 ;  /* 0x00000001ff1c7424 */ /* 0x000fe200078e00ff */
[----:B------:R-:W-:Y:S01]  /*d440*/  ULOP3.LUT UR36, UR44, 0x2, URZ, 0xfc, !UPT ;  /* 0x000000022c247892 */ /* 0x000fe2000f8efc3f */
[----:B------:R-:W-:Y:S01]  /*d450*/  IMAD.MOV.U32 R25, RZ, RZ, RZ ;  /* 0x000000ffff197224 */ /* 0x000fe200078e00ff */
[----:B------:R-:W-:Y:S01]  /*d460*/  ULDC UR37, c[0x0][0xc] ;  /* 0x0000030000257ab9 */ /* 0x000fe20000000800 */
[----:B--2---:R-:W-:-:S06]  /*d470*/  ULEA UR4, UR5, UR4, 0x18 ;  /* 0x0000000405047291 */ /* 0x004fcc000f8ec03f */
[----:B------:R-:W-:Y:S01]  /*d480*/  IMAD.U32 R22, RZ, RZ, UR4 ;  /* 0x00000004ff167e24 */ /* 0x000fe2000f8e00ff */
[C---:B-1----:R-:W-:Y:S01]  /*d490*/  LOP3.LUT R3, R4.reuse, 0x7f, RZ, 0xc0, !PT ;  /* 0x0000007f04037812 */ /* 0x042fe200078ec0ff */
[C---:B------:R-:W-:Y:S02]  /*d4a0*/  IMAD.SHL.U32 R30, R4.reuse, 0x8, RZ ;  /* 0x00000008041e7824 */ /* 0x040fe400078e00ff */
[----:B------:R-:W-:-:S03]  /*d4b0*/  IMAD.SHL.U32 R2, R4, 0x10, RZ ;  /* 0x0000001004027824 */ /* 0x000fc600078e00ff */
[----:B0-----:R-:W-:Y:S02]  /*d4c0*/  LOP3.LUT R0, R30, 0x1f8, RZ, 0xc0, !PT ;  /* 0x000001f81e007812 */ /* 0x001fe400078ec0ff */
[----:B------:R-:W-:Y:S02]  /*d4d0*/  LOP3.LUT R2, R2, 0x70, RZ, 0xc0, !PT ;  /* 0x0000007002027812 */ /* 0x000fe400078ec0ff */
[----:B------:R-:W-:Y:S02]  /*d4e0*/  LOP3.LUT R33, R0, 0x38, R4, 0x78, !PT ;  /* 0x0000003800217812 */ /* 0x000fe400078e7804 */
[----:B------:R-:W-:Y:S02]  /*d4f0*/  SHF.R.U32.HI R0, RZ, 0x3, R3 ;  /* 0x00000003ff007819 */ /* 0x000fe40000011603 */
[----:B------:R-:W-:Y:S02]  /*d500*/  LOP3.LUT R33, R33, 0x200, R30, 0xf8, !PT ;  /* 0x0000020021217812 */ /* 0x000fe400078ef81e */
[----:B------:R-:W-:-:S02]  /*d510*/  LOP3.LUT R2, R0, R2, RZ, 0xfc, !PT ;  /* 0x0000000200027212 */ /* 0x000fc400078efcff */
[----:B------:R-:W-:Y:S01]  /*d520*/  LOP3.LUT R30, R30, 0x38, RZ, 0xc0, !PT ;  /* 0x000000381e1e7812 */ /* 0x000fe200078ec0ff */
[----:B------:R-:W-:-:S03]  /*d530*/  IMAD R0, R33, 0x2, R22 ;  /* 0x0000000221007824 */ /* 0x000fc600078e0216 */
[----:B------:R-:W-:Y:S02]  /*d540*/  LOP3.LUT R29, R30, 0x40, RZ, 0xfc, !PT ;  /* 0x000000401e1d7812 */ /* 0x000fe400078efcff */
[----:B------:R3:W-:Y:S05]  /*d550*/  STL [R1], R0 ;  /* 0x0000000001007387 */ /* 0x0007ea0000100800 */
.L_x_2744:
[----:B0-----:R-:W0:Y:S02]  /*d560*/  LDC.64 R2, c[0x0][0xc88] ;  /* 0x00032200ff027b82 */ /* 0x001e240000000a00 */
[----:B0-----:R-:W-:-:S05]  /*d570*/  IMAD.WIDE R2, R19, 0x4, R2 ;  /* 0x0000000413027825 */ /* 0x001fca00078e0202 */
[----:B------:R-:W3:Y:S01]  /*d580*/  LDG.E R31, desc[UR56][R2.64] ;  /* 0x00000038021f7981 */ /* 0x000ee2000c1e1900 */
[----:B------:R-:W-:Y:S05]  /*d590*/  YIELD ;  /* 0x0000000000007946 */ /* 0x000fea0003800000 */
[----:B------:R-:W-:Y:S01]  /*d5a0*/  ULDC.64 UR4, c[0x0][0xa28] ;  /* 0x00028a0000047ab9 */ /* 0x000fe20000000a00 */
[----:B------:R-:W-:Y:S01]  /*d5b0*/  IMAD.MOV.U32 R36, RZ, RZ, RZ ;  /* 0x000000ffff247224 */ /* 0x000fe200078e00ff */
[----:B------:R-:W-:Y:S01]  /*d5c0*/  ISETP.NE.U32.AND P0, PT, RZ, UR4, PT ;  /* 0x00000004ff007c0c */ /* 0x000fe2000bf05070 */
[----:B------:R-:W-:-:S03]  /*d5d0*/  ULDC.64 UR6, c[0x0][0xa18] ;  /* 0x0002860000067ab9 */ /* 0x000fc60000000a00 */
[----:B------:R-:W-:Y:S02]  /*d5e0*/  ISETP.NE.AND.EX P0, PT, RZ, UR5, PT, P0 ;  /* 0x00000005ff007c0c */ /* 0x000fe4000bf05300 */
[----:B---3--:R-:W-:-:S11]  /*d5f0*/  SHF.R.S32.HI R0, RZ, 0x1f, R31 ;  /* 0x0000001fff007819 */ /* 0x008fd6000001141f */
        /* <DEDUP_REMOVED lines=39> */
.L_x_2680:
[----:B------:R-:W-:Y:S01]  /*d870*/  ULDC.64 UR4, c[0x0][0xa20] ;  /* 0x0002880000047ab9 */ /* 0x000fe20000000a00 */
[----:B------:R-:W-:Y:S01]  /*d880*/  IMAD.MOV.U32 R32, RZ, RZ, R31 ;  /* 0x000000ffff207224 */ /* 0x000fe200078e001f */
[----:B------:R-:W-:-:S04]  /*d890*/  ISETP.NE.U32.AND P0, PT, RZ, UR4, PT ;  /* 0x00000004ff007c0c */ /* 0x000fc8000bf05070 */
[----:B------:R-:W-:-:S13]  /*d8a0*/  ISETP.NE.AND.EX P0, PT, RZ, UR5, PT, P0 ;  /* 0x00000005ff007c0c */ /* 0x000fda000bf05300 */
[----:B------:R-:W-:Y:S05]  /*d8b0*/  @!P0 BRA `(.L_x_2681) ;  /* 0x0000000000108947 */ /* 0x000fea0003800000 */
[----:B------:R-:W-:-:S04]  /*d8c0*/  IADD3 R2, P0, R23, UR4, RZ ;  /* 0x0000000417027c10 */ /* 0x000fc8000ff1e0ff */
[----:B------:R-:W-:-:S05]  /*d8d0*/  IADD3.X R3, R24, UR5, RZ, P0, !PT ;  /* 0x0000000518037c10 */ /* 0x000fca00087fe4ff */
[----:B------:R3:W5:Y:S01]  /*d8e0*/  LDG.E R7, desc[UR56][R2.64] ;  /* 0x0000003802077981 */ /* 0x000762000c1e1900 */
[----:B------:R-:W-:Y:S05]  /*d8f0*/  BRA `(.L_x_2682) ;  /* 0x0000000000247947 */ /* 0x000fea0003800000 */
.L_x_2681:
        /* <DEDUP_REMOVED lines=9> */
.L_x_2682:
[----:B------:R-:W4:Y:S01]  /*d990*/  LDL R4, [R1+0x8] ;  /* 0x0000080001047983 */ /* 0x000f220000100800 */
[----:B012---:R-:W0:Y:S01]  /*d9a0*/  LDC R0, c[0x0][0x448] ;  /* 0x00011200ff007b82 */ /* 0x007e220000000800 */
[----:B-----5:R-:W-:Y:S01]  /*d9b0*/  IMAD.IADD R34, R7, 0x1, -R36 ;  /* 0x0000000107227824 */ /* 0x020fe200078e0a24 */
[----:B------:R-:W-:Y:S01]  /*d9c0*/  LOP3.LUT R27, R27, 0xffffffdf, RZ, 0xc0, !PT ;  /* 0xffffffdf1b1b7812 */ /* 0x000fe200078ec0ff */
[----:B------:R-:W-:Y:S01]  /*d9d0*/  BSSY B0, `(.L_x_2683) ;  /* 0x0000037000007945 */ /* 0x000fe20003800000 */
[----:B0-----:R-:W-:Y:S01]  /*d9e0*/  ISETP.NE.AND P0, PT, R0, 0x1, PT ;  /* 0x000000010000780c */ /* 0x001fe20003f05270 */
[----:B------:R-:W-:-:S04]  /*d9f0*/  IMAD.SHL.U32 R0, R17, 0x80, RZ ;  /* 0x0000008011007824 */ /* 0x000fc800078e00ff */
[----:B------:R-:W-:-:S08]  /*da00*/  VIADD R0, R0, 0x7f ;  /* 0x0000007f00007836 */ /* 0x000fd00000000000 */
[----:B---3--:R-:W0:Y:S01]  /*da10*/  @P0 LDC R3, c[0x0][0x44c] ;  /* 0x00011300ff030b82 */ /* 0x008e220000000800 */
[----:B------:R-:W-:-:S07]  /*da20*/  @P0 LOP3.LUT R27, R27, 0x20, RZ, 0xfc, !PT ;  /* 0x000000201b1b0812 */ /* 0x000fce00078efcff */
[----:B------:R-:W1:Y:S01]  /*da30*/  @P0 LDC R5, c[0x0][0x450] ;  /* 0x00011400ff050b82 */ /* 0x000e620000000800 */
[----:B0-----:R-:W-:-:S05]  /*da40*/  @P0 IMAD.HI.U32 R2, R0, R3, RZ ;  /* 0x0000000300020227 */ /* 0x001fca00078e00ff */
[----:B-1----:R-:W-:Y:S02]  /*da50*/  @P0 SHF.R.U32.HI R0, RZ, R5, R2 ;  /* 0x00000005ff000219 */ /* 0x002fe40000011602 */
[----:B----4-:R-:W-:-:S05]  /*da60*/  IADD3 R3, R34, 0x80, -R4 ;  /* 0x0000008022037810 */ /* 0x010fca0007ffe804 */
[----:B------:R-:W-:Y:S02]  /*da70*/  IMAD.IADD R2, R3, 0x1, R0 ;  /* 0x0000000103027824 */ /* 0x000fe400078e0200 */
[----:B------:R-:W-:-:S03]  /*da80*/  VIADD R0, R34, 0x7f ;  /* 0x0000007f22007836 */ /* 0x000fc60000000000 */
[----:B------:R-:W-:Y:S02]  /*da90*/  SHF.R.S32.HI R5, RZ, 0x1f, R2 ;  /* 0x0000001fff057819 */ /* 0x000fe40000011402 */
[----:B------:R-:W-:Y:S02]  /*daa0*/  SHF.R.S32.HI R3, RZ, 0x1f, R0 ;  /* 0x0000001fff037819 */ /* 0x000fe40000011400 */
[----:B------:R-:W-:Y:S02]  /*dab0*/  LEA.HI R5, R5, R2, RZ, 0x7 ;  /* 0x0000000205057211 */ /* 0x000fe400078f38ff */
[----:B------:R-:W-:Y:S02]  /*dac0*/  LEA.HI R3, R3, R0, RZ, 0x7 ;  /* 0x0000000003037211 */ /* 0x000fe400078f38ff */
[----:B------:R-:W-:Y:S02]  /*dad0*/  SHF.R.S32.HI R5, RZ, 0x7, R5 ;  /* 0x00000007ff057819 */ /* 0x000fe40000011405 */
[----:B------:R-:W-:-:S02]  /*dae0*/  SHF.R.S32.HI R0, RZ, 0x7, R3 ;  /* 0x00000007ff007819 */ /* 0x000fc40000011403 */
[----:B------:R-:W-:Y:S02]  /*daf0*/  LOP3.LUT R2, R18, 0xff000000, RZ, 0xc0, !PT ;  /* 0xff00000012027812 */ /* 0x000fe400078ec0ff */
[----:B------:R-:W-:Y:S02]  /*db00*/  VIMNMX R0, R0, R5, PT ;  /* 0x0000000500007248 */ /* 0x000fe40003fe0100 */
[----:B------:R-:W-:Y:S02]  /*db10*/  SHF.R.U32.HI R2, RZ, 0x8, R2 ;  /* 0x00000008ff027819 */ /* 0x000fe40000011602 */
[----:B------:R-:W-:Y:S02]  /*db20*/  ISETP.GE.AND P0, PT, R0, 0x1, PT ;  /* 0x000000010000780c */ /* 0x000fe40003f06270 */
[----:B------:R-:W-:-:S04]  /*db30*/  LOP3.LUT R3, R18, 0xff0000, RZ, 0xc0, !PT ;  /* 0x00ff000012037812 */ /* 0x000fc800078ec0ff */
[----:B------:R-:W-:Y:S01]  /*db40*/  LEA.HI R3, R3, R2, RZ, 0x10 ;  /* 0x0000000203037211 */ /* 0x000fe200078f80ff */
[----:B------:R-:W-:-:S03]  /*db50*/  IMAD.MOV.U32 R2, RZ, RZ, RZ ;  /* 0x000000ffff027224 */ /* 0x000fc600078e00ff */
[----:B------:R-:W-:-:S03]  /*db60*/  LOP3.LUT R35, R3, 0xff, RZ, 0xc0, !PT ;  /* 0x000000ff03237812 */ /* 0x000fc600078ec0ff */
[----:B------:R-:W-:Y:S05]  /*db70*/  @!P0 BRA `(.L_x_2684) ;  /* 0x0000000000708947 */ /* 0x000fea0003800000 */
        /* <DEDUP_REMOVED lines=28> */
.L_x_2684:
[----:B------:R-:W-:Y:S05]  /*dd40*/  BSYNC B0 ;  /* 0x0000000000007941 */ /* 0x000fea0003800000 */
.L_x_2683:
        /* <DEDUP_REMOVED lines=23> */
.L_x_2686:
        /* <DEDUP_REMOVED lines=20> */
.L_x_2689:
[----:B------:R-:W-:Y:S05]  /*e000*/  BSYNC B6 ;  /* 0x0000000000067941 */ /* 0x000fea0003800000 */
.L_x_2688:
        /* <DEDUP_REMOVED lines=20> */
.L_x_2692:
        /* <DEDUP_REMOVED lines=15> */
.L_x_2691:
[----:B------:R-:W-:Y:S05]  /*e240*/  BSYNC B6 ;  /* 0x0000000000067941 */ /* 0x000fea0003800000 */
.L_x_2690:
[----:B------:R-:W2:Y:S01]  /*e250*/  LDL R26, [R1+0x18] ;  /* 0x00001800011a7983 */ /* 0x000ea20000100800 */
[----:B------:R-:W-:Y:S01]  /*e260*/  ULDC.64 UR4, c[0x0][0x9f8] ;  /* 0x00027e0000047ab9 */ /* 0x000fe20000000a00 */
[----:B------:R-:W0:Y:S01]  /*e270*/  LDC R10, c[0x0][0x430] ;  /* 0x00010c00ff0a7b82 */ /* 0x000e220000000800 */
[----:B------:R-:W-:-:S04]  /*e280*/  ISETP.NE.U32.AND P0, PT, RZ, UR4, PT ;  /* 0x00000004ff007c0c */ /* 0x000fc8000bf05070 */
[----:B------:R-:W-:-:S13]  /*e290*/  ISETP.NE.AND.EX P0, PT, RZ, UR5, PT, P0 ;  /* 0x00000005ff007c0c */ /* 0x000fda000bf05300 */
[----:B------:R-:W-:Y:S01]  /*e2a0*/  @P0 IADD3 R2, P1, R23, UR4, RZ ;  /* 0x0000000417020c10 */ /* 0x000fe2000ff3e0ff */
[----:B------:R-:W1:Y:S01]  /*e2b0*/  S2R R21, SR_TID.X ;  /* 0x0000000000157919 */ /* 0x000e620000002100 */
[----:B------:R-:W3:Y:S02]  /*e2c0*/  S2R R20, SR_TID.X ;  /* 0x0000000000147919 */ /* 0x000ee40000002100 */
[----:B------:R-:W-:Y:S01]  /*e2d0*/  @P0 IADD3.X R3, R24, UR5, RZ, P1, !PT ;  /* 0x0000000518030c10 */ /* 0x000fe20008ffe4ff */
[----:B------:R-:W-:-:S04]  /*e2e0*/  ULDC UR4, c[0x0][0x2f4] ;  /* 0x0000bd0000047ab9 */ /* 0x000fc80000000800 */
[----:B------:R4:W4:Y:S01]  /*e2f0*/  @P0 LDG.E R32, desc[UR56][R2.64] ;  /* 0x0000003802200981 */ /* 0x000922000c1e1900 */
[----:B0-----:R-:W-:Y:S02]  /*e300*/  ISETP.NE.AND P2, PT, R10, 0x1, PT ;  /* 0x000000010a00780c */ /* 0x001fe40003f45270 */
[----:B------:R-:W-:-:S11]  /*e310*/  LOP3.LUT R27, R27, 0xfffffff7, RZ, 0xc0, !PT ;  /* 0xfffffff71b1b7812 */ /* 0x000fd600078ec0ff */
[----:B------:R-:W0:Y:S01]  /*e320*/  @P2 LDC R7, c[0x0][0x434] ;  /* 0x00010d00ff072b82 */ /* 0x000e220000000800 */
[----:B------:R-:W-:Y:S01]  /*e330*/  @P2 LOP3.LUT R27, R27, 0x8, RZ, 0xfc, !PT ;  /* 0x000000081b1b2812 */ /* 0x000fe200078efcff */
[----:B-1----:R-:W-:-:S06]  /*e340*/  IMAD.SHL.U32 R21, R21, 0x10, RZ ;  /* 0x0000001015157824 */ /* 0x002fcc00078e00ff */
[----:B------:R-:W1:Y:S01]  /*e350*/  @P2 LDC R5, c[0x0][0x438] ;  /* 0x00010e00ff052b82 */ /* 0x000e620000000800 */
[----:B---3--:R-:W-:Y:S02]  /*e360*/  LOP3.LUT R20, R20, 0x7f, RZ, 0xc0, !PT ;  /* 0x0000007f14147812 */ /* 0x008fe400078ec0ff */
        /* <DEDUP_REMOVED lines=12> */
[----:B----4-:R-:W0:Y:S02]  /*e430*/  @!P0 LDC.64 R2, c[0x0][0x428] ;  /* 0x00010a00ff028b82 */ /* 0x010e240000000a00 */
[----:B------:R-:W-:Y:S01]  /*e440*/  IMAD.MOV R5, RZ, RZ, -R4 ;  /* 0x000000ffff057224 */ /* 0x000fe200078e0a04 */
[----:B------:R-:W-:-:S03]  /*e450*/  SHF.R.S32.HI R37, RZ, 0x1f, R32 ;  /* 0x0000001fff257819 */ /* 0x000fc60000011420 */
[----:B------:R-:W-:Y:S01]  /*e460*/  IMAD R0, R10, R5, R0 ;  /* 0x000000050a007224 */ /* 0x000fe200078e0200 */
[--C-:B------:R-:W-:Y:S01]  /*e470*/  @!P0 SHF.R.S32.HI R5, RZ, 0x1f, R4.reuse ;  /* 0x0000001fff058819 */ /* 0x100fe20000011404 */
[-C--:B0-----:R-:W-:Y:S02]  /*e480*/  @!P0 IMAD R6, R37, R2.reuse, RZ ;  /* 0x0000000225068224 */ /* 0x081fe400078e02ff */
[----:B------:R-:W-:-:S04]  /*e490*/  @!P0 IMAD.WIDE.U32 R4, R32, R2, R4 ;  /* 0x0000000220048225 */ /* 0x000fc800078e0004 */
[----:B------:R-:W-:Y:S02]  /*e4a0*/  @!P0 IMAD R6, R32, R3, R6 ;  /* 0x0000000320068224 */ /* 0x000fe400078e0206 */
[----:B------:R-:W0:Y:S01]  /*e4b0*/  @!P0 LDC.64 R2, c[0x0][0x418] ;  /* 0x00010600ff028b82 */ /* 0x000e220000000a00 */
[----:B------:R-:W-:Y:S02]  /*e4c0*/  IMAD.U32 R7, RZ, RZ, UR36 ;  /* 0x00000024ff077e24 */ /* 0x000fe4000f8e00ff */
        /* <DEDUP_REMOVED lines=14> */
.L_x_2761:
[----:B------:R-:W-:Y:S01]  /*e5b0*/  LOP3.LUT R24, R18, 0xffff, RZ, 0xc0, !PT ;  /* 0x0000ffff12187812 */ /* 0x000fe200078ec0ff */
[----:B------:R-:W-:Y:S06]  /*e5c0*/  @!P2 BRA `(.L_x_2694) ;  /* 0x000000000004a947 */ /* 0x000fec0003800000 */
[----:B------:R-:W-:Y:S01]  /*e5d0*/  BPT.TRAP 0x1 ;  /* 0x000000040000795c */ /* 0x000fe20000300000 */
.L_x_2694:
        /* <DEDUP_REMOVED lines=23> */
.L_x_2762:
[----:B------:R-:W-:Y:S05]  /*e750*/  BSYNC B0 ;  /* 0x0000000000007941 */ /* 0x000fea0003800000 */
.L_x_2695:
        /* <DEDUP_REMOVED lines=105> */
.L_x_2780:
        /* <DEDUP_REMOVED lines=11> */
.L_x_2698:
        /* <DEDUP_REMOVED lines=11> */
.L_x_2699:
[----:B0-----:R0:W5:Y:S01]  /*ef50*/  LDL.LU R4, [R1+0xc] ;  /* 0x00000c0001047983 */ /* 0x0011620000300800 */
[----:B------:R0:W-:Y:S03]  /*ef60*/  SYNCS.ARRIVE.TRANS64.A1T0 RZ, [R7+URZ+0x28830], RZ ;  /* 0x028830ff07ff79a7 */ /* 0x0001e6000810003f */
[----:B-1----:R0:W5:Y:S02]  /*ef70*/  LDL.LU R3, [R1+0x4] ;  /* 0x0000040001037983 */ /* 0x0021640000300800 */
[----:B------:R-:W-:Y:S05]  /*ef80*/  WARPSYNC.ALL ;  /* 0x0000000000007948 */ /* 0x000fea0003800000 */
[----:B------:R-:W-:Y:S01]  /*ef90*/  ULDC.64 UR4, c[0x0][0x298] ;  /* 0x0000a60000047ab9 */ /* 0x000fe20000000a00 */
[----:B------:R-:W-:Y:S01]  /*efa0*/  BAR.SYNC.DEFER_BLOCKING 0x8, 0x180 ;  /* 0x0206000000007b1d */ /* 0x000fe20000010000 */
[----:B------:R-:W-:Y:S01]  /*efb0*/  LOP3.LUT P0, RZ, R27, 0x10, RZ, 0xc0, !PT ;  /* 0x000000101bff7812 */ /* 0x000fe2000780c0ff */
[----:B------:R-:W-:-:S03]  /*efc0*/  VIADD R2, R22, 0x10400 ;  /* 0x0001040016027836 */ /* 0x000fc60000000000 */
[----:B------:R-:W-:Y:S01]  /*efd0*/  SEL R31, R31, RZ, !P0 ;  /* 0x000000ff1f1f7207 */ /* 0x000fe20004000000 */
[----:B------:R-:W-:Y:S01]  /*efe0*/  BSSY B6, `(.L_x_2700) ;  /* 0x000001c000067945 */ /* 0x000fe20003800000 */
[----:B-----5:R-:W-:Y:S02]  /*eff0*/  SEL R4, R4, RZ, !P0 ;  /* 0x000000ff04047207 */ /* 0x020fe40004000000 */
[----:B------:R-:W-:Y:S02]  /*f000*/  LOP3.LUT P0, RZ, R2, 0x3ff, RZ, 0xc0, !PT ;  /* 0x000003ff02ff7812 */ /* 0x000fe4000780c0ff */
[----:B------:R-:W-:Y:S01]  /*f010*/  SHF.R.S32.HI R0, RZ, 0x1f, R3 ;  /* 0x0000001fff007819 */ /* 0x000fe20000011403 */
[----:B------:R1:W-:Y:S04]  /*f020*/  STL [R1+0xc], R4 ;  /* 0x00000c0401007387 */ /* 0x0003e80000100800 */
[----:B------:R-:W-:-:S04]  /*f030*/  IMAD R0, R0, UR4, RZ ;  /* 0x0000000400007c24 */ /* 0x000fc8000f8e02ff */
[C---:B------:R-:W-:Y:S02]  /*f040*/  IMAD R0, R3.reuse, UR5, R0 ;  /* 0x0000000503007c24 */ /* 0x040fe4000f8e0200 */
[----:B------:R-:W-:-:S04]  /*f050*/  IMAD.WIDE.U32 R2, R3, UR4, RZ ;  /* 0x0000000403027c25 */ /* 0x000fc8000f8e00ff */
[----:B------:R-:W-:Y:S01]  /*f060*/  IMAD.IADD R0, R3, 0x1, R0 ;  /* 0x0000000103007824 */ /* 0x000fe200078e0200 */
[----:B------:R1:W-:Y:S04]  /*f070*/  STL.64 [R1+0x10], R2 ;  /* 0x0000100201007387 */ /* 0x0003e80000100a00 */
[----:B------:R1:W-:Y:S01]  /*f080*/  STL [R1+0x4], R0 ;  /* 0x0000040001007387 */ /* 0x0003e20000100800 */
[----:B------:R-:W-:Y:S05]  /*f090*/  @!P0 BRA `(.L_x_2701) ;  /* 0x0000000000408947 */ /* 0x000fea0003800000 */
[----:B-1----:R-:W-:Y:S01]  /*f0a0*/  MOV R2, 0x0 ;  /* 0x0000000000027802 */ /* 0x002fe20000000f00 */
[----:B------:R-:W-:Y:S01]  /*f0b0*/  ULDC.64 UR4, c[0x4][0x80] ;  /* 0x0100200000047ab9 */ /* 0x000fe20000000a00 */
[----:B------:R-:W-:Y:S01]  /*f0c0*/  ULDC.64 UR6, c[0x4][0x88] ;  /* 0x0100220000067ab9 */ /* 0x000fe20000000a00 */
[----:B------:R-:W-:Y:S01]  /*f0d0*/  ULDC.64 UR8, c[0x4][0x20] ;  /* 0x0100080000087ab9 */ /* 0x000fe20000000a00 */
[----:B------:R-:W-:Y:S02]  /*f0e0*/  IMAD.U32 R4, RZ, RZ, UR4 ;  /* 0x00000004ff047e24 */ /* 0x000fe4000f8e00ff */
[----:B------:R-:W1:Y:S01]  /*f0f0*/  LDC.64 R2, c[0x4][R2] ;  /* 0x0100000002027b82 */ /* 0x000e620000000a00 */
[----:B------:R-:W-:Y:S02]  /*f100*/  IMAD.U32 R5, RZ, RZ, UR5 ;  /* 0x00000005ff057e24 */ /* 0x000fe4000f8e00ff */
[----:B------:R-:W-:Y:S02]  /*f110*/  IMAD.U32 R6, RZ, RZ, UR6 ;  /* 0x00000006ff067e24 */ /* 0x000fe4000f8e00ff */
[----:B0-----:R-:W-:-:S02]  /*f120*/  IMAD.U32 R7, RZ, RZ, UR7 ;  /* 0x00000007ff077e24 */ /* 0x001fc4000f8e00ff */
[----:B------:R-:W-:Y:S02]  /*f130*/  IMAD.U32 R10, RZ, RZ, UR8 ;  /* 0x00000008ff0a7e24 */ /* 0x000fe4000f8e00ff */
[----:B------:R-:W-:Y:S02]  /*f140*/  IMAD.U32 R11, RZ, RZ, UR9 ;  /* 0x00000009ff0b7e24 */ /* 0x000fe4000f8e00ff */
[----:B------:R-:W-:Y:S02]  /*f150*/  IMAD.MOV.U32 R8, RZ, RZ, 0x70 ;  /* 0x00000070ff087424 */ /* 0x000fe400078e00ff */
[----:B------:R-:W-:Y:S02]  /*f160*/  IMAD.MOV.U32 R12, RZ, RZ, 0x1 ;  /* 0x00000001ff0c7424 */ /* 0x000fe400078e00ff */
[----:B------:R-:W-:-:S07]  /*f170*/  IMAD.MOV.U32 R13, RZ, RZ, RZ ;  /* 0x000000ffff0d7224 */ /* 0x000fce00078e00ff */
[----:B------:R-:W-:-:S07]  /*f180*/  LEPC R20, `(.L_x_2701) ;  /* 0x000000001014794e */ /* 0x000fce0000000000 */
[----:B-1----:R-:W-:Y:S05]  /*f190*/  CALL.ABS.NOINC R2 ;  /* 0x0000000002007343 */ /* 0x002fea0003c00000 */
.L_x_2701:
[----:B------:R-:W-:Y:S05]  /*f1a0*/  BSYNC B6 ;  /* 0x0000000000067941 */ /* 0x000fea0003800000 */
.L_x_2700:
[----:B------:R-:W2:Y:S01]  /*f1b0*/  LDL.LU R21, [R1+0xc] ;  /* 0x00000c0001157983 */ /* 0x000ea20000300800 */
[----:B-1----:R-:W1:Y:S01]  /*f1c0*/  LDC R4, c[0x0][0x448] ;  /* 0x00011200ff047b82 */ /* 0x002e620000000800 */
[----:B------:R-:W-:Y:S01]  /*f1d0*/  ULDC.64 UR6, c[0x0][0x2e0] ;  /* 0x0000b80000067ab9 */ /* 0x000fe20000000a00 */
[----:B------:R-:W-:Y:S01]  /*f1e0*/  ULDC.64 UR4, c[0x0][0x2d8] ;  /* 0x0000b60000047ab9 */ /* 0x000fe20000000a00 */
[----:B------:R-:W3:Y:S04]  /*f1f0*/  LDL.LU R20, [R1+0x4] ;  /* 0x0000040001147983 */ /* 0x000ee80000300800 */
[----:B------:R-:W3:Y:S04]  /*f200*/  LDL.LU.64 R2, [R1+0x10] ;  /* 0x0000100001027983 */ /* 0x000ee80000300a00 */
[----:B------:R4:W5:Y:S04]  /*f210*/  LDL R10, [R1+0x8] ;  /* 0x00000800010a7983 */ /* 0x0009680000100800 */
[----:B------:R4:W5:Y:S01]  /*f220*/  LDL R8, [R1] ;  /* 0x0000000001087983 */ /* 0x0009620000100800 */
[----:B-1----:R-:W-:-:S13]  /*f230*/  ISETP.NE.AND P6, PT, R4, 0x1, PT ;  /* 0x000000010400780c */ /* 0x002fda0003fc5270 */
[----:B------:R-:W1:Y:S08]  /*f240*/  @P6 LDC R5, c[0x0][0x44c] ;  /* 0x00011300ff056b82 */ /* 0x000e700000000800 */
[----:B------:R-:W0:Y:S01]  /*f250*/  @P6 LDC R4, c[0x0][0x450] ;  /* 0x00011400ff046b82 */ /* 0x000e220000000800 */
[----:B--2---:R-:W-:Y:S02]  /*f260*/  IMAD R0, R21, UR6, RZ ;  /* 0x0000000615007c24 */ /* 0x004fe4000f8e02ff */
[----:B------:R-:W2:Y:S02]  /*f270*/  S2R R21, SR_TID.X ;  /* 0x0000000000157919 */ /* 0x000ea40000002100 */
[----:B------:R-:W-:-:S02]  /*f280*/  IMAD R0, R31, UR7, R0 ;  /* 0x000000071f007c24 */ /* 0x000fc4000f8e0200 */
[----:B---3--:R-:W-:Y:S02]  /*f290*/  IMAD.MOV.U32 R3, RZ, RZ, R20 ;  /* 0x000000ffff037224 */ /* 0x008fe400078e0014 */
[----:B------:R-:W3:Y:S01]  /*f2a0*/  S2R R20, SR_TID.X ;  /* 0x0000000000147919 */ /* 0x000ee20000002100 */
[----:B------:R-:W-:-:S04]  /*f2b0*/  IMAD.WIDE.U32 R2, R24, UR4, R2 ;  /* 0x0000000418027c25 */ /* 0x000fc8000f8e0002 */
[----:B------:R-:W-:Y:S01]  /*f2c0*/  IMAD R3, R24, UR5, R3 ;  /* 0x0000000518037c24 */ /* 0x000fe2000f8e0203 */
[----:B------:R-:W-:Y:S01]  /*f2d0*/  ULDC.64 UR4, c[0x0][0x2d0] ;  /* 0x0000b40000047ab9 */ /* 0x000fe20000000a00 */
[----:B------:R-:W-:-:S04]  /*f2e0*/  IMAD.WIDE.U32 R2, R31, UR6, R2 ;  /* 0x000000061f027c25 */ /* 0x000fc8000f8e0002 */
[----:B------:R-:W-:Y:S02]  /*f2f0*/  IMAD.IADD R3, R3, 0x1, R0 ;  /* 0x0000000103037824 */ /* 0x000fe400078e0200 */
[----:B--2---:R-:W-:-:S05]  /*f300*/  IMAD.SHL.U32 R21, R21, 0x10, RZ ;  /* 0x0000001015157824 */ /* 0x004fca00078e00ff */
[----:B------:R-:W-:Y:S02]  /*f310*/  LOP3.LUT R21, R21, 0x70, RZ, 0xc0, !PT ;  /* 0x0000007015157812 */ /* 0x000fe400078ec0ff */
[----:B---3--:R-:W-:-:S04]  /*f320*/  LOP3.LUT R20, R20, 0x7f, RZ, 0xc0, !PT ;  /* 0x0000007f14147812 */ /* 0x008fc800078ec0ff */
[----:B------:R-:W-:-:S04]  /*f330*/  SHF.R.U32.HI R20, RZ, 0x3, R20 ;  /* 0x00000003ff147819 */ /* 0x000fc80000011614 */
[----:B------:R-:W-:-:S05]  /*f340*/  LOP3.LUT R20, R20, R21, RZ, 0xfc, !PT ;  /* 0x0000001514147212 */ /* 0x000fca00078efcff */
[----:B------:R-:W-:-:S04]  /*f350*/  IMAD R0, R17, 0x80, R20 ;  /* 0x0000008011007824 */ /* 0x000fc800078e0214 */
[----:B-1----:R-:W-:-:S04]  /*f360*/  @P6 IMAD.HI.U32 R5, R0, R5, RZ ;  /* 0x0000000500056227 */ /* 0x002fc800078e00ff */
[----:B------:R-:W-:Y:S01]  /*f370*/  IMAD.MOV.U32 R6, RZ, RZ, R0 ;  /* 0x000000ffff067224 */ /* 0x000fe200078e0000 */
[----:B0-----:R-:W-:Y:S02]  /*f380*/  @P6 SHF.R.U32.HI R6, RZ, R4, R5 ;  /* 0x00000004ff066219 */ /* 0x001fe40000011605 */
[----:B------:R-:W0:Y:S03]  /*f390*/  LDC R5, c[0x0][0x448] ;  /* 0x00011200ff057b82 */ /* 0x000e260000000800 */
[----:B------:R-:W-:Y:S01]  /*f3a0*/  IMAD.MOV R4, RZ, RZ, -R6 ;  /* 0x000000ffff047224 */ /* 0x000fe200078e0a06 */
[----:B------:R-:W1:Y:S01]  /*f3b0*/  S2R R20, SR_TID.X ;  /* 0x0000000000147919 */ /* 0x000e620000002100 */
[----:B------:R-:W-:-:S04]  /*f3c0*/  IMAD.WIDE.U32 R2, R6, UR4, R2 ;  /* 0x0000000406027c25 */ /* 0x000fc8000f8e0002 */
[----:B0-----:R-:W-:Y:S01]  /*f3d0*/  IMAD R0, R5, R4, R0 ;  /* 0x0000000405007224 */ /* 0x001fe200078e0200 */
[----:B------:R-:W-:-:S05]  /*f3e0*/  SHF.R.S32.HI R4, RZ, 0x1f, R6 ;  /* 0x0000001fff047819 */ /* 0x000fca0000011406 */
        /* <DEDUP_REMOVED lines=16> */
[----:B-1----:R-:W-:-:S04]  /*f4f0*/  LOP3.LUT R20, R20, 0x7f, RZ, 0xc0, !PT ;  /* 0x0000007f14147812 */ /* 0x002fc800078ec0ff */
[----:B------:R-:W-:Y:S01]  /*f500*/  SHF.R.U32.HI R9, RZ, 0x3, R20 ;  /* 0x00000003ff097819 */ /* 0x000fe20000011614 */
[----:B----4-:R-:W-:Y:S06]  /*f510*/  BRA.DIV UR4, `(.L_x_2702) ;  /* 0x0000004204847947 */ /* 0x010fec000b800000 */
[----:B------:R-:W0:Y:S01]  /*f520*/  SHFL.IDX PT, R14, R0, RZ, 0x181f ;  /* 0x00181fff000e7589 */ /* 0x000e2200000e0000 */
[----:B-----5:R-:W-:Y:S02]  /*f530*/  IMAD R5, R10, R5, RZ ;  /* 0x000000050a057224 */ /* 0x020fe400078e02ff */
[----:B------:R-:W-:Y:S01]  /*f540*/  IMAD R17, R17, 0x80, R9 ;  /* 0x0000008011117824 */ /* 0x000fe200078e0209 */
        /* <DEDUP_REMOVED lines=69> */
.L_x_2797:
        /* <DEDUP_REMOVED lines=11> */
.L_x_2704:
[----:B------:R-:W-:Y:S05]  /*fa50*/  BSYNC B0 ;  /* 0x0000000000007941 */ /* 0x000fea0003800000 */
.L_x_2703:
[----:B------:R-:W-:Y:S01]  /*fa60*/  NOP ;  /* 0x0000000000007918 */ /* 0x000fe20000000000 */
[----:B------:R-:W-:-:S13]  /*fa70*/  PLOP3.LUT P0, PT, PT, PT, PT, 0x80, 0x0 ;  /* 0x000000000000781c */ /* 0x000fda0003f0f070 */
.L_x_2705:
        /* <DEDUP_REMOVED lines=21> */
.L_x_2798:
[----:B------:R-:W-:Y:S05]  /*fbd0*/  BSYNC B0 ;  /* 0x0000000000007941 */ /* 0x000fea0003800000 */
.L_x_2706:
        /* <DEDUP_REMOVED lines=8> */
.L_x_2722:
[----:B0-----:R-:W0:Y:S01]  /*fc60*/  S2R R3, SR_TID.X ;  /* 0x0000000000037919 */ /* 0x001e220000002100 */
[----:B------:R-:W1:Y:S01]  /*fc70*/  LDC R4, c[0x0][0x430] ;  /* 0x00010c00ff047b82 */ /* 0x000e620000000800 */
[----:B------:R-:W-:Y:S05]  /*fc80*/  YIELD ;  /* 0x0000000000007946 */ /* 0x000fea0003800000 */
[----:B------:R-:W-:Y:S01]  /*fc90*/  ULDC.64 UR4, c[0x0][0x428] ;  /* 0x00010a0000047ab9 */ /* 0x000fe20000000a00 */
[----:B------:R-:W-:Y:S01]  /*fca0*/  VIADD R25, R10, 0x1 ;  /* 0x000000010a197836 */ /* 0x000fe20000000000 */
[----:B-1----:R-:W-:Y:S02]  /*fcb0*/  ISETP.NE.AND P0, PT, R4, 0x1, PT ;  /* 0x000000010400780c */ /* 0x002fe40003f05270 */
[C---:B0-----:R-:W-:Y:S01]  /*fcc0*/  LOP3.LUT R0, R3.reuse, 0x7f, RZ, 0xc0, !PT ;  /* 0x0000007f03007812 */ /* 0x041fe200078ec0ff */
[----:B------:R-:W-:-:S03]  /*fcd0*/  IMAD.SHL.U32 R4, R3, 0x10, RZ ;  /* 0x0000001003047824 */ /* 0x000fc600078e00ff */
[----:B------:R-:W-:-:S07]  /*fce0*/  SHF.R.U32.HI R5, RZ, 0x3, R0 ;  /* 0x00000003ff057819 */ /* 0x000fce0000011600 */
[----:B------:R-:W0:Y:S01]  /*fcf0*/  @P0 LDC R0, c[0x0][0x434] ;  /* 0x00010d00ff000b82 */ /* 0x000e220000000800 */
[----:B------:R-:W-:Y:S01]  /*fd00*/  LOP3.LUT R4, R4, 0x70, RZ, 0xc0, !PT ;  /* 0x0000007004047812 */ /* 0x000fe200078ec0ff */
[----:B------:R-:W-:Y:S02]  /*fd10*/  IMAD R7, R6, 0x80, R5 ;  /* 0x0000008006077824 */ /* 0x000fe400078e0205 */
[----:B------:R-:W-:-:S04]  /*fd20*/  IMAD R5, R37, UR4, RZ ;  /* 0x0000000425057c24 */ /* 0x000fc8000f8e02ff */
[----:B------:R-:W1:Y:S01]  /*fd30*/  @P0 LDC R3, c[0x0][0x438] ;  /* 0x00010e00ff030b82 */ /* 0x000e620000000800 */
[----:B------:R-:W-:Y:S01]  /*fd40*/  IADD3 R7, R4, R7, R36 ;  /* 0x0000000704077210 */ /* 0x000fe20007ffe024 */
[----:B------:R-:W-:-:S04]  /*fd50*/  IMAD R5, R32, UR5, R5 ;  /* 0x0000000520057c24 */ /* 0x000fc8000f8e0205 */
[----:B------:R-:W-:Y:S02]  /*fd60*/  IMAD.MOV.U32 R8, RZ, RZ, R7 ;  /* 0x000000ffff087224 */ /* 0x000fe400078e0007 */
[----:B0-----:R-:W-:-:S05]  /*fd70*/  @P0 IMAD.HI.U32 R0, R7, R0, RZ ;  /* 0x0000000007000227 */ /* 0x001fca00078e00ff */
[----:B-1----:R-:W-:-:S04]  /*fd80*/  @P0 SHF.R.U32.HI R8, RZ, R3, R0 ;  /* 0x00000003ff080219 */ /* 0x002fc80000011600 */
[--C-:B------:R-:W-:Y:S01]  /*fd90*/  SHF.R.S32.HI R3, RZ, 0x1f, R8.reuse ;  /* 0x0000001fff037819 */ /* 0x100fe20000011408 */
[----:B------:R-:W-:-:S04]  /*fda0*/  IMAD.MOV.U32 R2, RZ, RZ, R8 ;  /* 0x000000ffff027224 */ /* 0x000fc800078e0008 */
[----:B------:R-:W-:Y:S01]  /*fdb0*/  IMAD.WIDE.U32 R2, R32, UR4, R2 ;  /* 0x0000000420027c25 */ /* 0x000fe2000f8e0002 */
[----:B------:R-:W-:-:S03]  /*fdc0*/  ULDC.64 UR4, c[0x0][0x418] ;  /* 0x0001060000047ab9 */ /* 0x000fc60000000a00 */
[----:B------:R-:W-:Y:S01]  /*fdd0*/  IMAD.IADD R3, R5, 0x1, R3 ;  /* 0x0000000105037824 */ /* 0x000fe200078e0203 */
[C---:B------:R-:W-:Y:S01]  /*fde0*/  LEA R4, P0, R2.reuse, UR4, 0x2 ;  /* 0x0000000402047c11 */ /* 0x040fe2000f8010ff */
[----:B------:R-:W-:Y:S01]  /*fdf0*/  IMAD.U32 R9, RZ, RZ, UR36 ;  /* 0x00000024ff097e24 */ /* 0x000fe2000f8e00ff */
[----:B------:R-:W-:Y:S02]  /*fe00*/  ULDC UR4, c[0x0][0x430] ;  /* 0x00010c0000047ab9 */ /* 0x000fe40000000800 */
[----:B------:R-:W-:Y:S02]  /*fe10*/  LEA.HI.X R5, R2, UR5, R3, 0x2, P0 ;  /* 0x0000000502057c11 */ /* 0x000fe400080f1403 */
[----:B------:R-:W-:Y:S01]  /*fe20*/  ISETP.NE.AND P3, PT, R9, 0x3, PT ;  /* 0x000000030900780c */ /* 0x000fe20003f65270 */
[----:B------:R-:W-:Y:S01]  /*fe30*/  IMAD.MOV R2, RZ, RZ, -R8 ;  /* 0x000000ffff027224 */ /* 0x000fe200078e0a08 */
[C---:B------:R-:W-:Y:S01]  /*fe40*/  ISETP.NE.AND P0, PT, R25.reuse, 0x2, PT ;  /* 0x000000021900780c */ /* 0x040fe20003f05270 */
[----:B------:R0:W3:Y:S03]  /*fe50*/  LDG.E R0, desc[UR56][R4.64] ;  /* 0x0000003804007981 */ /* 0x0000e6000c1e1900 */
[----:B------:R-:W-:Y:S01]  /*fe60*/  SEL R28, RZ, 0x1, P0 ;  /* 0x00000001ff1c7807 */ /* 0x000fe20000000000 */
[----:B------:R-:W-:Y:S01]  /*fe70*/  IMAD.MOV.U32 R26, RZ, RZ, R6 ;  /* 0x000000ffff1a7224 */ /* 0x000fe200078e0006 */
[----:B------:R-:W-:-:S02]  /*fe80*/  SEL R25, R25, RZ, P0 ;  /* 0x000000ff19197207 */ /* 0x000fc40000000000 */
[----:B------:R-:W-:Y:S01]  /*fe90*/  LOP3.LUT R28, R17, R28, RZ, 0x3c, !PT ;  /* 0x0000001c111c7212 */ /* 0x000fe200078e3cff */
[----:B0-----:R-:W-:Y:S01]  /*fea0*/  IMAD R4, R2, UR4, R7 ;  /* 0x0000000402047c24 */ /* 0x001fe2000f8e0207 */
[----:B---3--:R-:W-:Y:S01]  /*feb0*/  SHF.R.S32.HI R21, RZ, 0x1f, R0 ;  /* 0x0000001fff157819 */ /* 0x008fe20000011400 */
[----:B------:R-:W-:Y:S06]  /*fec0*/  @!P3 BRA `(.L_x_2710) ;  /* 0x000000000004b947 */ /* 0x000fec0003800000 */
[----:B------:R-:W-:Y:S01]  /*fed0*/  BPT.TRAP 0x1 ;  /* 0x000000040000795c */ /* 0x000fe20000300000 */
.L_x_2710:
[----:B------:R-:W-:Y:S01]  /*fee0*/  IMAD R6, R25, 0x8, R22 ;  /* 0x0000000819067824 */ /* 0x000fe200078e0216 */
[----:B------:R-:W-:Y:S01]  /*fef0*/  SHF.L.U32 R3, R28, 0x1f, RZ ;  /* 0x0000001f1c037819 */ /* 0x000fe200000006ff */
[----:B------:R-:W-:Y:S03]  /*ff00*/  BSSY B1, `(.L_x_2711) ;  /* 0x0000003000017945 */ /* 0x000fe60003800000 */
[----:B------:R-:W0:Y:S02]  /*ff10*/  SYNCS.PHASECHK.TRANS64.TRYWAIT P0, [R6+URZ+0x28840], R3 ;  /* 0x02884003060075a7 */ /* 0x000e24000800017f */
[----:B0-----:R-:W-:Y:S05]  /*ff20*/  @!P0 BRA `(.L_x_2712) ;  /* 0x0000004000948947 */ /* 0x001fea0003800000 */
.L_x_2799:
[----:B------:R-:W-:Y:S05]  /*ff30*/  BSYNC B1 ;  /* 0x0000000000017941 */ /* 0x000fea0003800000 */
.L_x_2711:
        /* <DEDUP_REMOVED lines=69> */
.L_x_2817:
        /* <DEDUP_REMOVED lines=9> */
.L_x_2714:
        /* <DEDUP_REMOVED lines=11> */
.L_x_2715:
[----:B------:R1:W-:Y:S01]  /*104d0*/  SYNCS.ARRIVE.TRANS64.A1T0 RZ, [R6+URZ+0x28830], RZ ;  /* 0x028830ff06ff79a7 */ /* 0x0003e2000810003f */
[----:B------:R-:W-:Y:S05]  /*104e0*/  @!P4 BRA `(.L_x_2716) ;  /* 0x000000000004c947 */ /* 0x000fea0003800000 */
[----:B------:R-:W-:Y:S01]  /*104f0*/  BPT.TRAP 0x1 ;  /* 0x000000040000795c */ /* 0x000fe20000300000 */
.L_x_2716:
[----:B------:R-:W-:Y:S01]  /*10500*/  SHF.L.U32 R2, R17, 0x1f, RZ ;  /* 0x0000001f11027819 */ /* 0x000fe200000006ff */
[----:B-1----:R-:W-:Y:S01]  /*10510*/  IMAD R6, R10, 0x8, R22 ;  /* 0x000000080a067824 */ /* 0x002fe200078e0216 */
[----:B------:R-:W-:Y:S01]  /*10520*/  BSSY B1, `(.L_x_2717) ;  /* 0x0000004000017945 */ /* 0x000fe20003800000 */
[----:B0-----:R-:W-:Y:S02]  /*10530*/  IMAD R8, R31, -0x80, R34 ;  /* 0xffffff801f087824 */ /* 0x001fe400078e0222 */
[----:B------:R-:W0:Y:S02]  /*10540*/  SYNCS.PHASECHK.TRANS64.TRYWAIT P0, [R6+URZ+0x28860], R2 ;  /* 0x02886002060075a7 */ /* 0x000e24000800017f */
[----:B0-----:R-:W-:Y:S05]  /*10550*/  @!P0 BRA `(.L_x_2718) ;  /* 0x0000004400688947 */ /* 0x001fea0003800000 */
.L_x_2818:
[----:B------:R-:W-:Y:S05]  /*10560*/  BSYNC B1 ;  /* 0x0000000000017941 */ /* 0x000fea0003800000 */
.L_x_2717:
[----:B------:R-:W1:Y:S01]  /*10570*/  S2R R3, SR_TID.X ;  /* 0x0000000000037919 */ /* 0x000e620000002100 */
[----:B------:R-:W-:Y:S01]  /*10580*/  UMOV UR4, 0xffffffff ;  /* 0xffffffff00047882 */ /* 0x000fe20000000000 */
[----:B------:R-:W-:Y:S01]  /*10590*/  IMAD R7, R10, 0x4000, R33 ;  /* 0x000040000a077824 */ /* 0x000fe200078e0221 */
[----:B-1----:R-:W-:-:S04]  /*105a0*/  LOP3.LUT R3, R3, 0x7f, RZ, 0xc0, !PT ;  /* 0x0000007f03037812 */ /* 0x002fc800078ec0ff */
[----:B------:R-:W-:-:S05]  /*105b0*/  SHF.R.U32.HI R3, RZ, 0x3, R3 ;  /* 0x00000003ff037819 */ /* 0x000fca0000011603 */
[----:B------:R-:W-:Y:S01]  /*105c0*/  IMAD.IADD R8, R8, 0x1, -R3 ;  /* 0x0000000108087824 */ /* 0x000fe200078e0a03 */
[----:B------:R-:W-:Y:S06]  /*105d0*/  BRA.DIV UR4, `(.L_x_2719) ;  /* 0x00000046045c7947 */ /* 0x000fec000b800000 */
[----:B0-----:R-:W0:Y:S01]  /*105e0*/  SHFL.IDX PT, R2, R18, RZ, 0x181f ;  /* 0x00181fff12027589 */ /* 0x001e2200000e0000 */
        /* <DEDUP_REMOVED lines=58> */
.L_x_2836:
        /* <DEDUP_REMOVED lines=27> */
.L_x_2720:
        /* <DEDUP_REMOVED lines=11> */
.L_x_2721:
[C---:B------:R-:W-:Y:S01]  /*10bf0*/  ISETP.GT.AND P0, PT, R26.reuse, R35, PT ;  /* 0x000000231a00720c */ /* 0x040fe20003f04270 */
[----:B------:R0:W-:Y:S01]  /*10c00*/  SYNCS.ARRIVE.TRANS64.A1T0 RZ, [R6+URZ+0x28850], RZ ;  /* 0x028850ff06ff79a7 */ /* 0x0001e2000810003f */
[----:B------:R-:W-:Y:S02]  /*10c10*/  IMAD.MOV.U32 R17, RZ, RZ, R28 ;  /* 0x000000ffff117224 */ /* 0x000fe400078e001c */
[----:B------:R-:W-:Y:S02]  /*10c20*/  IMAD.MOV.U32 R10, RZ, RZ, R25 ;  /* 0x000000ffff0a7224 */ /* 0x000fe400078e0019 */
[----:B------:R-:W-:Y:S02]  /*10c30*/  IMAD.MOV.U32 R31, RZ, RZ, R26 ;  /* 0x000000ffff1f7224 */ /* 0x000fe400078e001a */
[----:B0-----:R-:W-:-:S05]  /*10c40*/  VIADD R6, R26, 0xffffffff ;  /* 0xffffffff1a067836 */ /* 0x001fca0000000000 */
[----:B------:R-:W-:Y:S05]  /*10c50*/  @P0 BRA `(.L_x_2722) ;  /* 0xfffffff000000947 */ /* 0x000fea000383ffff */
.L_x_2709:
[----:B------:R-:W-:Y:S05]  /*10c60*/  BSYNC B0 ;  /* 0x0000000000007941 */ /* 0x000fea0003800000 */
.L_x_2708:
        /* <DEDUP_REMOVED lines=17> */
.L_x_2724:
[----:B------:R-:W-:Y:S05]  /*10d80*/  BSYNC B0 ;  /* 0x0000000000007941 */ /* 0x000fea0003800000 */
.L_x_2723:
[----:B------:R-:W-:-:S05]  /*10d90*/  IMAD.U32 R0, RZ, RZ, UR36 ;  /* 0x00000024ff007e24 */ /* 0x000fca000f8e00ff */
[----:B------:R-:W-:-:S13]  /*10da0*/  ISETP.NE.AND P0, PT, R0, 0x3, PT ;  /* 0x000000030000780c */ /* 0x000fda0003f05270 */
[----:B------:R-:W-:Y:S05]  /*10db0*/  @!P0 BRA `(.L_x_2725) ;  /* 0x0000000000048947 */ /* 0x000fea0003800000 */
[----:B------:R-:W-:Y:S01]  /*10dc0*/  BPT.TRAP 0x1 ;  /* 0x000000040000795c */ /* 0x000fe20000300000 */
.L_x_2725:
[----:B------:R-:W-:Y:S01]  /*10dd0*/  IMAD R0, R25, 0x8, R22 ;  /* 0x0000000819007824 */ /* 0x000fe200078e0216 */
[----:B0-----:R-:W-:Y:S01]  /*10de0*/  SHF.L.U32 R3, R28, 0x1f, RZ ;  /* 0x0000001f1c037819 */ /* 0x001fe200000006ff */
[----:B------:R-:W-:Y:S01]  /*10df0*/  BSSY B0, `(.L_x_2726) ;  /* 0x0000004000007945 */ /* 0x000fe20003800000 */
[----:B------:R-:W-:Y:S02]  /*10e00*/  IMAD R6, R26, -0x80, R34 ;  /* 0xffffff801a067824 */ /* 0x000fe400078e0222 */
[----:B------:R-:W0:Y:S02]  /*10e10*/  SYNCS.PHASECHK.TRANS64.TRYWAIT P0, [R0+URZ+0x28860], R3 ;  /* 0x02886003000075a7 */ /* 0x000e24000800017f */
[----:B0-----:R-:W-:Y:S05]  /*10e20*/  @!P0 BRA `(.L_x_2727) ;  /* 0x0000004400d08947 */ /* 0x001fea0003800000 */
.L_x_2837:
[----:B------:R-:W-:Y:S05]  /*10e30*/  BSYNC B0 ;  /* 0x0000000000007941 */ /* 0x000fea0003800000 */
.L_x_2726:
        /* <DEDUP_REMOVED lines=70> */
.L_x_2855:
        /* <DEDUP_REMOVED lines=11> */
.L_x_2729:
        /* <DEDUP_REMOVED lines=11> */
.L_x_2730:
[----:B------:R0:W-:Y:S01]  /*11400*/  SYNCS.ARRIVE.TRANS64.A1T0 RZ, [R0+URZ+0x28850], RZ ;  /* 0x028850ff00ff79a7 */ /* 0x0001e2000810003f */
[----:B------:R-:W-:-:S05]  /*11410*/  VIADD R25, R25, 0x1 ;  /* 0x0000000119197836 */ /* 0x000fca0000000000 */
[----:B------:R-:W-:-:S04]  /*11420*/  ISETP.NE.AND P0, PT, R25, 0x2, PT ;  /* 0x000000021900780c */ /* 0x000fc80003f05270 */
[----:B------:R-:W-:Y:S02]  /*11430*/  SEL R3, RZ, 0x1, P0 ;  /* 0x00000001ff037807 */ /* 0x000fe40000000000 */
[----:B------:R-:W-:Y:S02]  /*11440*/  SEL R25, R25, RZ, P0 ;  /* 0x000000ff19197207 */ /* 0x000fe40000000000 */
[----:B0-----:R-:W-:-:S07]  /*11450*/  LOP3.LUT R28, R28, R3, RZ, 0x3c, !PT ;  /* 0x000000031c1c7212 */ /* 0x001fce00078e3cff */
.L_x_2687:
[----:B------:R-:W-:Y:S05]  /*11460*/  BSYNC B7 ;  /* 0x0000000000077941 */ /* 0x000fea0003800000 */
.L_x_2685:
        /* <DEDUP_REMOVED lines=11> */
.L_x_2731:
        /* <DEDUP_REMOVED lines=43> */
.L_x_2865:
[----:B------:R-:W-:Y:S02]  /*117d0*/  ULDC UR4, c[0x0][0xc38] ;  /* 0x00030e0000047ab9 */ /* 0x000fe40000000800 */
[----:B------:R-:W-:-:S04]  /*117e0*/  IMAD.U32 R4, RZ, RZ, UR4 ;  /* 0x00000004ff047e24 */ /* 0x000fc8000f8e00ff */
[----:B-1----:R-:W-:-:S04]  /*117f0*/  IMAD R14, R14, R4, RZ ;  /* 0x000000040e0e7224 */ /* 0x002fc800078e02ff */
[----:B------:R-:W-:-:S05]  /*11800*/  IMAD.IADD R9, R6, 0x1, R14 ;  /* 0x0000000106097824 */ /* 0x000fca00078e020e */
[----:B------:R-:W-:-:S13]  /*11810*/  ISETP.GT.AND P6, PT, R9, R0, PT ;  /* 0x000000000900720c */ /* 0x000fda0003fc4270 */
[----:B------:R-:W-:Y:S05]  /*11820*/  @P6 BRA `(.L_x_2734) ;  /* 0x0000000000a46947 */ /* 0x000fea0003800000 */
.L_x_2737:
        /* <DEDUP_REMOVED lines=35> */
.L_x_2873:
[----:B------:R-:W-:Y:S02]  /*11a60*/  ULDC UR4, c[0x0][0xc38] ;  /* 0x00030e0000047ab9 */ /* 0x000fe40000000800 */
[----:B------:R-:W-:-:S04]  /*11a70*/  IMAD.U32 R4, RZ, RZ, UR4 ;  /* 0x00000004ff047e24 */ /* 0x000fc8000f8e00ff */
[----:B-1----:R-:W-:-:S04]  /*11a80*/  IMAD R14, R14, R4, RZ ;  /* 0x000000040e0e7224 */ /* 0x002fc800078e02ff */
[----:B------:R-:W-:-:S05]  /*11a90*/  IMAD.IADD R9, R14, 0x1, R9 ;  /* 0x000000010e097824 */ /* 0x000fca00078e0209 */
[----:B------:R-:W-:-:S13]  /*11aa0*/  ISETP.GT.AND P6, PT, R9, R0, PT ;  /* 0x000000000900720c */ /* 0x000fda0003fc4270 */
[----:B------:R-:W-:Y:S05]  /*11ab0*/  @!P6 BRA `(.L_x_2737) ;  /* 0xfffffffc005ce947 */ /* 0x000fea000383ffff */
.L_x_2734:
        /* <DEDUP_REMOVED lines=10> */
.L_x_2878:
[----:B------:R-:W-:-:S13]  /*11b60*/  ISETP.NE.AND P0, PT, R3, RZ, PT ;  /* 0x000000ff0300720c */ /* 0x000fda0003f05270 */
[----:B------:R-:W-:Y:S05]  /*11b70*/  @!P0 BRA `(.L_x_2739) ;  /* 0x0000000000108947 */ /* 0x000fea0003800000 */
[----:B------:R-:W-:Y:S01]  /*11b80*/  UMOV UR4, 0xffffffff ;  /* 0xffffffff00047882 */ /* 0x000fe20000000000 */
[----:B-1----:R-:W-:Y:S02]  /*11b90*/  VIADD R12, R12, 0xffffffff ;  /* 0xffffffff0c0c7836 */ /* 0x002fe40000000000 */
[----:B------:R-:W-:Y:S05]  /*11ba0*/  BRA.DIV UR4, `(.L_x_2740) ;  /* 0x0000004e04507947 */ /* 0x000fea000b800000 */
[----:B------:R4:W1:Y:S02]  /*11bb0*/  SHFL.IDX PT, R7, R2, R12, 0x1f ;  /* 0x00001f0c02077589 */ /* 0x00086400000e0000 */
.L_x_2739:
        /* <DEDUP_REMOVED lines=59> */
.L_x_2741:
        /* <DEDUP_REMOVED lines=37> */
[----:B0-----:R-:W-:-:S06]  /*121c0*/  VIADD R3, R8, 0xffffffe ;  /* 0x0ffffffe08037836 */ /* 0x001fcc0000000000 */
[----:B------:R-:W0:Y:S02]  /*121d0*/  F2I.FTZ.U32.TRUNC.NTZ R3, R3 ;  /* 0x0000000300037305 */ /* 0x000e24000021f000 */
[----:B0-----:R-:W-:-:S04]  /*121e0*/  IMAD.MOV R0, RZ, RZ, -R3 ;  /* 0x000000ffff007224 */ /* 0x001fc800078e0a03 */
[----:B------:R-:W-:Y:S01]  /*121f0*/  IMAD R5, R0, R7, RZ ;  /* 0x0000000700057224 */ /* 0x000fe200078e02ff */
[----:B------:R-:W-:-:S03]  /*12200*/  IABS R0, R4 ;  /* 0x0000000400007213 */ /* 0x000fc60000000000 */
[----:B------:R-:W-:Y:S01]  /*12210*/  IMAD.HI.U32 R2, R3, R5, R2 ;  /* 0x0000000503027227 */ /* 0x000fe200078e0002 */
[----:B------:R-:W-:Y:S02]  /*12220*/  IABS R5, R9 ;  /* 0x0000000900057213 */ /* 0x000fe40000000000 */
[----:B------:R-:W-:Y:S01]  /*12230*/  IADD3 R3, R6, 0x1000000, R9 ;  /* 0x0100000006037810 */ /* 0x000fe20007ffe009 */
        /* <DEDUP_REMOVED lines=12> */
[----:B------:R-:W-:Y:S01]  /*12300*/  @!P1 LOP3.LUT R2, RZ, R4, RZ, 0x33, !PT ;  /* 0x00000004ff029212 */ /* 0x000fe200078e33ff */
[----:B------:R-:W-:-:S04]  /*12310*/  IMAD.MOV R4, RZ, RZ, -R4 ;  /* 0x000000ffff047224 */ /* 0x000fc800078e0a04 */
[----:B------:R-:W-:-:S07]  /*12320*/  IMAD R18, R2, R4, R3 ;  /* 0x0000000402127224 */ /* 0x000fce00078e0203 */
.L_x_2742:
[----:B------:R-:W-:-:S05]  /*12330*/  LOP3.LUT R2, RZ, R2, RZ, 0x33, !PT ;  /* 0x00000002ff027212 */ /* 0x000fca00078e33ff */
[----:B------:R-:W-:Y:S01]  /*12340*/  IMAD.IADD R17, R17, 0x1, R2 ;  /* 0x0000000111117824 */ /* 0x000fe200078e0202 */
[----:B------:R-:W-:Y:S06]  /*12350*/  BRA `(.L_x_2743) ;  /* 0x00000000001c7947 */ /* 0x000fec0003800000 */
.L_x_2735:
[----:B------:R-:W-:Y:S01]  /*12360*/  UMOV UR4, URZ ;  /* 0x0000003f00047c82 */ /* 0x000fe20008000000 */
[----:B------:R-:W-:Y:S01]  /*12370*/  UMOV UR5, URZ ;  /* 0x0000003f00057c82 */ /* 0x000fe20008000000 */
[----:B------:R-:W-:Y:S01]  /*12380*/  ULDC UR6, c[0x0][0xc3c] ;  /* 0x00030f0000067ab9 */ /* 0x000fe20000000800 */
[----:B------:R-:W-:Y:S02]  /*12390*/  IMAD.MOV.U32 R16, RZ, RZ, R0 ;  /* 0x000000ffff107224 */ /* 0x000fe400078e0000 */
[----:B------:R-:W-:Y:S02]  /*123a0*/  IMAD.U32 R17, RZ, RZ, UR4 ;  /* 0x00000004ff117e24 */ /* 0x000fe4000f8e00ff */
[----:B------:R-:W-:Y:S02]  /*123b0*/  IMAD.U32 R18, RZ, RZ, UR5 ;  /* 0x00000005ff127e24 */ /* 0x000fe4000f8e00ff */
[----:B------:R-:W-:-:S07]  /*123c0*/  IMAD.U32 R19, RZ, RZ, UR6 ;  /* 0x00000006ff137e24 */ /* 0x000fce000f8e00ff */
.L_x_2743:
        /* <DEDUP_REMOVED lines=10> */
.L_x_2732:
[----:B------:R-:W-:Y:S02]  /*12470*/  ULDC UR4, c[0x0][0xc3c] ;  /* 0x00030f0000047ab9 */ /* 0x000fe40000000800 */
[----:B-1----:R-:W-:-:S13]  /*12480*/  ISETP.GE.AND P0, PT, R19, UR4, PT ;  /* 0x0000000413007c0c */ /* 0x002fda000bf06270 */
[----:B------:R-:W-:Y:S05]  /*12490*/  @!P0 BRA `(.L_x_2744) ;  /* 0xffffffb000308947 */ /* 0x000fea000383ffff */
[----:B------:R-:W-:Y:S05]  /*124a0*/  BSYNC B8 ;  /* 0x0000000000087941 */ /* 0x000fea0003800000 */
.L_x_2679:
        /* <DEDUP_REMOVED lines=12> */
.L_x_2881:
[----:B------:R-:W-:Y:S05]  /*12570*/  BSYNC B0 ;  /* 0x0000000000007941 */ /* 0x000fea0003800000 */
.L_x_2745:
[----:B------:R-:W-:-:S03]  /*12580*/  UMOV UR4, 0xffffffff ;  /* 0xffffffff00047882 */ /* 0x000fc60000000000 */
[----:B------:R-:W-:Y:S05]  /*12590*/  BRA.DIV UR4, `(.L_x_2747) ;  /* 0x0000004604107947 */ /* 0x000fea000b800000 */
[----:B0-----:R-:W0:Y:S02]  /*125a0*/  S2R R0, SR_TID.X ;  /* 0x0000000000007919 */ /* 0x001e240000002100 */
[----:B0-----:R-:W-:-:S04]  /*125b0*/  SHF.R.U32.HI R0, RZ, 0x5, R0 ;  /* 0x00000005ff007819 */ /* 0x001fc80000011600 */
[----:B------:R-:W-:-:S05]  /*125c0*/  LOP3.LUT R0, R0, 0x3, RZ, 0xc0, !PT ;  /* 0x0000000300007812 */ /* 0x000fca00078ec0ff */
[----:B------:R0:W1:Y:S02]  /*125d0*/  SHFL.IDX PT, R14, R0, RZ, 0x1f ;  /* 0x00001fff000e7589 */ /* 0x00006400000e0000 */
.L_x_2884:
[----:B-1----:R-:W-:Y:S01]  /*125e0*/  ISETP.NE.AND P0, PT, R14, RZ, PT ;  /* 0x000000ff0e00720c */ /* 0x002fe20003f05270 */
[----:B------:R-:W-:-:S12]  /*125f0*/  BSSY B0, `(.L_x_2748) ;  /* 0x0000024000007945 */ /* 0x000fd80003800000 */
[----:B------:R-:W-:Y:S05]  /*12600*/  @P0 BRA `(.L_x_2749) ;  /* 0x0000000000880947 */ /* 0x000fea0003800000 */
[----:B------:R-:W-:-:S03]  /*12610*/  UMOV UR4, 0xffffffff ;  /* 0xffffffff00047882 */ /* 0x000fc60000000000 */
[----:B------:R-:W-:Y:S05]  /*12620*/  BRA.DIV UR4, `(.L_x_2750) ;  /* 0x0000004604207947 */ /* 0x000fea000b800000 */
[----:B------:R-:W-:-:S13]  /*12630*/  ELECT P6, URZ, PT ;  /* 0x00000000003f782f */ /* 0x000fda00038c0000 */
.L_x_2887:
[----:B------:R-:W-:Y:S05]  /*12640*/  @!P6 BRA `(.L_x_2749) ;  /* 0x000000000078e947 */ /* 0x000fea0003800000 */
[----:B------:R-:W-:-:S06]  /*12650*/  ULOP3.LUT UR4, UR44, 0x2, URZ, 0xfc, !UPT ;  /* 0x000000022c047892 */ /* 0x000fcc000f8efc3f */
[----:B0-----:R-:W-:-:S05]  /*12660*/  IMAD.U32 R0, RZ, RZ, UR4 ;  /* 0x00000004ff007e24 */ /* 0x001fca000f8e00ff */
[----:B------:R-:W-:-:S13]  /*12670*/  ISETP.NE.AND P0, PT, R0, 0x3, PT ;  /* 0x000000030000780c */ /* 0x000fda0003f05270 */
[----:B------:R-:W-:Y:S05]  /*12680*/  @!P0 BRA `(.L_x_2751) ;  /* 0x0000000000048947 */ /* 0x000fea0003800000 */
[----:B------:R-:W-:Y:S01]  /*12690*/  BPT.TRAP 0x1 ;  /* 0x000000040000795c */ /* 0x000fe20000300000 */
.L_x_2751:
[C---:B------:R-:W-:Y:S01]  /*126a0*/  IMAD R5, R25.reuse, 0x8, R4 ;  /* 0x0000000819057824 */ /* 0x040fe200078e0204 */
[----:B------:R-:W-:Y:S01]  /*126b0*/  SHF.L.U32 R0, R28, 0x1f, RZ ;  /* 0x0000001f1c007819 */ /* 0x000fe200000006ff */
[----:B------:R-:W-:-:S03]  /*126c0*/  VIADD R25, R25, 0x1 ;  /* 0x0000000119197836 */ /* 0x000fc60000000000 */
[----:B------:R-:W0:Y:S02]  /*126d0*/  SYNCS.PHASECHK.TRANS64.TRYWAIT P1, [R5+URZ+0x28840], R0 ;  /* 0x02884000050075a7 */ /* 0x000e24000802017f */
[----:B------:R-:W-:-:S04]  /*126e0*/  ISETP.NE.AND P2, PT, R25, 0x2, PT ;  /* 0x000000021900780c */ /* 0x000fc80003f45270 */
[----:B------:R-:W-:Y:S01]  /*126f0*/  SEL R3, RZ, 0x1, P2 ;  /* 0x00000001ff037807 */ /* 0x000fe20001000000 */
[----:B0-----:R-:W-:Y:S08]  /*12700*/  @!P1 BRA `(.L_x_2752) ;  /* 0x0000004400089947 */ /* 0x001ff00003800000 */
.L_x_2888:
[----:B------:R-:W-:Y:S02]  /*12710*/  SEL R25, R25, RZ, P2 ;  /* 0x000000ff19197207 */ /* 0x000fe40001000000 */
[----:B------:R-:W-:Y:S01]  /*12720*/  LOP3.LUT R2, R28, R3, RZ, 0x3c, !PT ;  /* 0x000000031c027212 */ /* 0x000fe200078e3cff */
[----:B------:R-:W-:Y:S06]  /*12730*/  @!P0 BRA `(.L_x_2753) ;  /* 0x0000000000048947 */ /* 0x000fec0003800000 */
[----:B------:R-:W-:Y:S01]  /*12740*/  BPT.TRAP 0x1 ;  /* 0x000000040000795c */ /* 0x000fe20000300000 */
.L_x_2753:
[----:B------:R-:W-:Y:S01]  /*12750*/  IMAD R25, R25, 0x8, R4 ;  /* 0x0000000819197824 */ /* 0x000fe200078e0204 */
[----:B------:R-:W-:-:S04]  /*12760*/  SHF.L.U32 R2, R2, 0x1f, RZ ;  /* 0x0000001f02027819 */ /* 0x000fc800000006ff */
[----:B------:R-:W1:Y:S02]  /*12770*/  SYNCS.PHASECHK.TRANS64.TRYWAIT P1, [R25+URZ+0x28840], R2 ;  /* 0x02884002190075a7 */ /* 0x000e64000802017f */
[----:B-1----:R-:W-:Y:S05]  /*12780*/  @!P1 BRA `(.L_x_2754) ;  /* 0x0000004000fc9947 */ /* 0x002fea0003800000 */
.L_x_2889:
[----:B------:R-:W-:Y:S05]  /*12790*/  @!P0 BRA `(.L_x_2755) ;  /* 0x0000000000048947 */ /* 0x000fea0003800000 */
[----:B------:R-:W-:Y:S01]  /*127a0*/  BPT.TRAP 0x1 ;  /* 0x000000040000795c */ /* 0x000fe20000300000 */
.L_x_2755:
[----:B------:R-:W3:Y:S02]  /*127b0*/  SYNCS.PHASECHK.TRANS64.TRYWAIT P1, [R5+URZ+0x28860], R0 ;  /* 0x02886000050075a7 */ /* 0x000ee4000802017f */
[----:B---3--:R-:W-:Y:S05]  /*127c0*/  @!P1 BRA `(.L_x_2756) ;  /* 0x0000004400009947 */ /* 0x008fea0003800000 */
.L_x_2890:
[----:B------:R-:W-:Y:S05]  /*127d0*/  @!P0 BRA `(.L_x_2757) ;  /* 0x0000000000048947 */ /* 0x000fea0003800000 */
[----:B------:R-:W-:Y:S01]  /*127e0*/  BPT.TRAP 0x1 ;  /* 0x000000040000795c */ /* 0x000fe20000300000 */
.L_x_2757:
[----:B----4-:R4:W0:Y:S02]  /*127f0*/  SYNCS.PHASECHK.TRANS64.TRYWAIT P0, [R25+URZ+0x28860], R2 ;  /* 0x02886002190075a7 */ /* 0x010824000800017f */
[----:B0-----:R-:W-:Y:S05]  /*12800*/  @!P0 NANOSLEEP.SYNCS 0x989680 ;  /* 0x009896800000895d */ /* 0x001fea0003900000 */
[----:B------:R-:W0:Y:S02]  /*12810*/  @!P0 SYNCS.PHASECHK.TRANS64 P0, [R25+URZ+0x28860], R2 ;  /* 0x02886002190085a7 */ /* 0x000e24000800007f */
[----:B0-----:R-:W-:Y:S05]  /*12820*/  @!P0 BRA `(.L_x_2757) ;  /* 0xfffffffc00f08947 */ /* 0x001fea000383ffff */
.L_x_2749:
[----:B------:R-:W-:Y:S05]  /*12830*/  BSYNC B0 ;  /* 0x0000000000007941 */ /* 0x000fea0003800000 */
.L_x_2748:
[----:B------:R-:W-:Y:S05]  /*12840*/  EXIT ;  /* 0x000000000000794d */ /* 0x000fea0003800000 */
.L_x_2612:
[----:B0-----:R-:W-:-:S04]  /*12850*/  IMAD.U32 R3, RZ, RZ, UR41 ;  /* 0x00000029ff037e24 */ /* 0x001fc8000f8e00ff */
[----:B------:R0:W1:Y:S03]  /*12860*/  SYNCS.PHASECHK.TRANS64.TRYWAIT P1, [R3+URZ+0x28800], R0 ;  /* 0x02880000030075a7 */ /* 0x000066000802017f */
[----:B-1----:R-:W-:Y:S05]  /*12870*/  @!P1 NANOSLEEP.SYNCS 0x989680 ;  /* 0x009896800000995d */ /* 0x002fea0003900000 */
[----:B------:R-:W1:Y:S02]  /*12880*/  @!P1 SYNCS.PHASECHK.TRANS64 P1, [R3+URZ+0x28800], R0 ;  /* 0x02880000030095a7 */ /* 0x000e64000802007f */
[----:B-1----:R-:W-:Y:S05]  /*12890*/  @!P1 BRA `(.L_x_2612) ;  /* 0xfffffffc00ec9947 */ /* 0x002fea000383ffff */
[----:B------:R-:W-:Y:S05]  /*128a0*/  BRA `(.L_x_2758) ;  /* 0xfffffef400187947 */ /* 0x000fea000383ffff */
.L_x_2616:
[----:B-1----:R1:W2:Y:S02]  /*128b0*/  SYNCS.PHASECHK.TRANS64.TRYWAIT P1, [R0+URZ+0x28830], R3 ;  /* 0x02883003000075a7 */ /* 0x0022a4000802017f */
[----:B--2---:R-:W-:Y:S05]  /*128c0*/  @!P1 NANOSLEEP.SYNCS 0x989680 ;  /* 0x009896800000995d */ /* 0x004fea0003900000 */
[----:B------:R-:W2:Y:S02]  /*128d0*/  @!P1 SYNCS.PHASECHK.TRANS64 P1, [R0+URZ+0x28830], R3 ;  /* 0x02883003000095a7 */ /* 0x000ea4000802007f */
[----:B--2---:R-:W-:Y:S05]  /*128e0*/  @!P1 BRA `(.L_x_2616) ;  /* 0xfffffffc00f09947 */ /* 0x004fea000383ffff */
[----:B------:R-:W-:Y:S05]  /*128f0*/  BRA `(.L_x_2615) ;  /* 0xfffffef400347947 */ /* 0x000fea000383ffff */
.L_x_2622:
[----:B-1----:R-:W-:-:S04]  /*12900*/  IMAD.U32 R5, RZ, RZ, UR6 ;  /* 0x00000006ff057e24 */ /* 0x002fc8000f8e00ff */
[----:B------:R1:W2:Y:S03]  /*12910*/  SYNCS.PHASECHK.TRANS64.TRYWAIT P1, [R5+URZ+0x28830], R4 ;  /* 0x02883004050075a7 */ /* 0x0002a6000802017f */
[----:B--2---:R-:W-:Y:S05]  /*12920*/  @!P1 NANOSLEEP.SYNCS 0x989680 ;  /* 0x009896800000995d */ /* 0x004fea0003900000 */
[----:B------:R-:W2:Y:S02]  /*12930*/  @!P1 SYNCS.PHASECHK.TRANS64 P1, [R5+URZ+0x28830], R4 ;  /* 0x02883004050095a7 */ /* 0x000ea4000802007f */
[----:B--2---:R-:W-:Y:S05]  /*12940*/  @!P1 BRA `(.L_x_2622) ;  /* 0xfffffffc00ec9947 */ /* 0x004fea000383ffff */
[----:B------:R-:W-:Y:S05]  /*12950*/  BRA `(.L_x_2619) ;  /* 0xffffff1800407947 */ /* 0x000fea000383ffff */
.L_x_2626:
[----:B-1----:R-:W-:-:S04]  /*12960*/  IMAD.U32 R5, RZ, RZ, UR6 ;  /* 0x00000006ff057e24 */ /* 0x002fc8000f8e00ff */
[----:B------:R1:W2:Y:S03]  /*12970*/  SYNCS.PHASECHK.TRANS64.TRYWAIT P1, [R5+URZ+0x28850], R4 ;  /* 0x02885004050075a7 */ /* 0x0002a6000802017f */
[----:B--2---:R-:W-:Y:S05]  /*12980*/  @!P1 NANOSLEEP.SYNCS 0x989680 ;  /* 0x009896800000995d */ /* 0x004fea0003900000 */
[----:B------:R-:W2:Y:S02]  /*12990*/  @!P1 SYNCS.PHASECHK.TRANS64 P1, [R5+URZ+0x28850], R4 ;  /* 0x02885004050095a7 */ /* 0x000ea4000802007f */
[----:B--2---:R-:W-:Y:S05]  /*129a0*/  @!P1 BRA `(.L_x_2626) ;  /* 0xfffffffc00ec9947 */ /* 0x004fea000383ffff */
[----:B------:R-:W-:Y:S05]  /*129b0*/  BRA `(.L_x_2623) ;  /* 0xffffff1c00147947 */ /* 0x000fea000383ffff */
.L_x_2634:
[----:B-1----:R-:W-:-:S04]  /*129c0*/  IMAD.U32 R5, RZ, RZ, UR6 ;  /* 0x00000006ff057e24 */ /* 0x002fc8000f8e00ff */
[----:B------:R1:W2:Y:S03]  /*129d0*/  SYNCS.PHASECHK.TRANS64.TRYWAIT P1, [R5+URZ+0x28830], R4 ;  /* 0x02883004050075a7 */ /* 0x0002a6000802017f */
[----:B--2---:R-:W-:Y:S05]  /*129e0*/  @!P1 NANOSLEEP.SYNCS 0x989680 ;  /* 0x009896800000995d */ /* 0x004fea0003900000 */
[----:B------:R-:W2:Y:S02]  /*129f0*/  @!P1 SYNCS.PHASECHK.TRANS64 P1, [R5+URZ+0x28830], R4 ;  /* 0x02883004050095a7 */ /* 0x000ea4000802007f */
[----:B--2---:R-:W-:Y:S05]  /*12a00*/  @!P1 BRA `(.L_x_2634) ;  /* 0xfffffffc00ec9947 */ /* 0x004fea000383ffff */
[----:B------:R-:W-:Y:S05]  /*12a10*/  BRA `(.L_x_2631) ;  /* 0xffffff40009c7947 */ /* 0x000fea000383ffff */
.L_x_2638:
[----:B-1----:R-:W-:-:S04]  /*12a20*/  IMAD.U32 R5, RZ, RZ, UR6 ;  /* 0x00000006ff057e24 */ /* 0x002fc8000f8e00ff */
[----:B------:R1:W2:Y:S03]  /*12a30*/  SYNCS.PHASECHK.TRANS64.TRYWAIT P1, [R5+URZ+0x28850], R4 ;  /* 0x02885004050075a7 */ /* 0x0002a6000802017f */
[----:B--2---:R-:W-:Y:S05]  /*12a40*/  @!P1 NANOSLEEP.SYNCS 0x989680 ;  /* 0x009896800000995d */ /* 0x004fea0003900000 */
[----:B------:R-:W2:Y:S02]  /*12a50*/  @!P1 SYNCS.PHASECHK.TRANS64 P1, [R5+URZ+0x28850], R4 ;  /* 0x02885004050095a7 */ /* 0x000ea4000802007f */
[----:B--2---:R-:W-:Y:S05]  /*12a60*/  @!P1 BRA `(.L_x_2638) ;  /* 0xfffffffc00ec9947 */ /* 0x004fea000383ffff */
[----:B------:R-:W-:Y:S05]  /*12a70*/  BRA `(.L_x_2635) ;  /* 0xffffff4400647947 */ /* 0x000fea000383ffff */
.L_x_2645:
[----:B-1----:R-:W-:-:S04]  /*12a80*/  IMAD.U32 R7, RZ, RZ, UR5 ;  /* 0x00000005ff077e24 */ /* 0x002fc8000f8e00ff */
[----:B------:R1:W2:Y:S03]  /*12a90*/  SYNCS.PHASECHK.TRANS64.TRYWAIT P1, [R7+URZ+0x28850], R6 ;  /* 0x02885006070075a7 */ /* 0x0002a6000802017f */
[----:B--2---:R-:W-:Y:S05]  /*12aa0*/  @!P1 NANOSLEEP.SYNCS 0x989680 ;  /* 0x009896800000995d */ /* 0x004fea0003900000 */
[----:B------:R-:W2:Y:S02]  /*12ab0*/  @!P1 SYNCS.PHASECHK.TRANS64 P1, [R7+URZ+0x28850], R6 ;  /* 0x02885006070095a7 */ /* 0x000ea4000802007f */
[----:B--2---:R-:W-:Y:S05]  /*12ac0*/  @!P1 BRA `(.L_x_2645) ;  /* 0xfffffffc00ec9947 */ /* 0x004fea000383ffff */
[----:B------:R-:W-:Y:S05]  /*12ad0*/  BRA `(.L_x_2644) ;  /* 0xffffff6000587947 */ /* 0x000fea000383ffff */
.L_x_2693:
        /* <DEDUP_REMOVED lines=11> */
.L_x_2760:
[----:B------:R-:W-:Y:S05]  /*12b90*/  BSYNC B0 ;  /* 0x0000000000007941 */ /* 0x000fea0003800000 */
.L_x_2759:
[----:B------:R-:W-:Y:S05]  /*12ba0*/  BRA `(.L_x_2761) ;  /* 0xffffffb800807947 */ /* 0x000fea000383ffff */
.L_x_2696:
[----:B0-----:R0:W1:Y:S02]  /*12bb0*/  SYNCS.PHASECHK.TRANS64.TRYWAIT P0, [R7+URZ+0x28840], R2 ;  /* 0x02884002070075a7 */ /* 0x001064000800017f */
[----:B-1----:R-:W-:Y:S05]  /*12bc0*/  @!P0 NANOSLEEP.SYNCS 0x989680 ;  /* 0x009896800000895d */ /* 0x002fea0003900000 */
[----:B------:R-:W1:Y:S02]  /*12bd0*/  @!P0 SYNCS.PHASECHK.TRANS64 P0, [R7+URZ+0x28840], R2 ;  /* 0x02884002070085a7 */ /* 0x000e64000800007f */
[----:B-1----:R-:W-:Y:S05]  /*12be0*/  @!P0 BRA `(.L_x_2696) ;  /* 0xfffffffc00f08947 */ /* 0x002fea000383ffff */
[----:B------:R-:W-:Y:S05]  /*12bf0*/  BRA `(.L_x_2762) ;  /* 0xffffffb800d47947 */ /* 0x000fea000383ffff */
.L_x_2697:
        /* <DEDUP_REMOVED lines=8> */
.L_x_2764:
[----:B------:R-:W-:Y:S05]  /*12c80*/  BSYNC B0 ;  /* 0x0000000000007941 */ /* 0x000fea0003800000 */
.L_x_2763:
        /* <DEDUP_REMOVED lines=9> */
.L_x_2765:
[----:B------:R-:W-:Y:S02]  /*12d20*/  IMAD.MOV.U32 R13, RZ, RZ, R0 ;  /* 0x000000ffff0d7224 */ /* 0x000fe400078e0000 */
[----:B------:R-:W-:Y:S02]  /*12d30*/  IMAD.MOV.U32 R12, RZ, RZ, 0x1 ;  /* 0x00000001ff0c7424 */ /* 0x000fe400078e00ff */
[----:B------:R-:W-:-:S07]  /*12d40*/  IMAD.MOV.U32 R3, RZ, RZ, R14 ;  /* 0x000000ffff037224 */ /* 0x000fce00078e000e */
[----:B------:R-:W-:Y:S05]  /*12d50*/  WARPSYNC.COLLECTIVE R15, `(.L_x_2766) ;  /* 0x000000000f087348 */ /* 0x000fea0003c00000 */
[----:B------:R0:W1:Y:S02]  /*12d60*/  SHFL.IDX P6, R14, R13, R12, R11 ;  /* 0x0000000c0d0e7389 */ /* 0x00006400000c000b */
[----:B01----:R-:W-:Y:S01]  /*12d70*/  ENDCOLLECTIVE ;  /* 0x000000000000791b */ /* 0x003fe20003800000 */
.L_x_2766:
        /* <DEDUP_REMOVED lines=16> */
.L_x_2767:
[----:B------:R-:W-:Y:S02]  /*12e80*/  @P1 IMAD R8, R5, 0x2, R22 ;  /* 0x0000000205081824 */ /* 0x000fe400078e0216 */
[----:B------:R-:W-:Y:S02]  /*12e90*/  IMAD.MOV.U32 R13, RZ, RZ, R0 ;  /* 0x000000ffff0d7224 */ /* 0x000fe400078e0000 */
[----:B------:R-:W-:Y:S02]  /*12ea0*/  IMAD.MOV.U32 R12, RZ, RZ, 0x2 ;  /* 0x00000002ff0c7424 */ /* 0x000fe400078e00ff */
[----:B------:R-:W-:-:S07]  /*12eb0*/  IMAD.MOV.U32 R3, RZ, RZ, R14 ;  /* 0x000000ffff037224 */ /* 0x000fce00078e000e */
[----:B------:R-:W-:Y:S05]  /*12ec0*/  WARPSYNC.COLLECTIVE R15, `(.L_x_2768) ;  /* 0x000000000f087348 */ /* 0x000fea0003c00000 */
[----:B------:R0:W1:Y:S02]  /*12ed0*/  SHFL.IDX P6, R14, R13, R12, R11 ;  /* 0x0000000c0d0e7389 */ /* 0x00006400000c000b */
[----:B01----:R-:W-:Y:S01]  /*12ee0*/  ENDCOLLECTIVE ;  /* 0x000000000000791b */ /* 0x003fe20003800000 */
.L_x_2768:
        /* <DEDUP_REMOVED lines=16> */
.L_x_2769:
[----:B------:R-:W-:Y:S02]  /*12ff0*/  @P1 IMAD R8, R5, 0x2, R22 ;  /* 0x0000000205081824 */ /* 0x000fe400078e0216 */
[----:B------:R-:W-:Y:S02]  /*13000*/  IMAD.MOV.U32 R13, RZ, RZ, R0 ;  /* 0x000000ffff0d7224 */ /* 0x000fe400078e0000 */
[----:B------:R-:W-:Y:S02]  /*13010*/  IMAD.MOV.U32 R12, RZ, RZ, 0x3 ;  /* 0x00000003ff0c7424 */ /* 0x000fe400078e00ff */
[----:B------:R-:W-:-:S07]  /*13020*/  IMAD.MOV.U32 R3, RZ, RZ, R14 ;  /* 0x000000ffff037224 */ /* 0x000fce00078e000e */
[----:B------:R-:W-:Y:S05]  /*13030*/  WARPSYNC.COLLECTIVE R15, `(.L_x_2770) ;  /* 0x000000000f087348 */ /* 0x000fea0003c00000 */
[----:B------:R0:W1:Y:S02]  /*13040*/  SHFL.IDX P6, R14, R13, R12, R11 ;  /* 0x0000000c0d0e7389 */ /* 0x00006400000c000b */
[----:B01----:R-:W-:Y:S01]  /*13050*/  ENDCOLLECTIVE ;  /* 0x000000000000791b */ /* 0x003fe20003800000 */
.L_x_2770:
        /* <DEDUP_REMOVED lines=16> */
.L_x_2771:
[----:B------:R-:W-:Y:S02]  /*13160*/  @P1 IMAD R8, R5, 0x2, R22 ;  /* 0x0000000205081824 */ /* 0x000fe400078e0216 */
[----:B------:R-:W-:Y:S02]  /*13170*/  IMAD.MOV.U32 R13, RZ, RZ, R0 ;  /* 0x000000ffff0d7224 */ /* 0x000fe400078e0000 */
[----:B------:R-:W-:Y:S02]  /*13180*/  IMAD.MOV.U32 R12, RZ, RZ, 0x4 ;  /* 0x00000004ff0c7424 */ /* 0x000fe400078e00ff */
[----:B------:R-:W-:-:S07]  /*13190*/  IMAD.MOV.U32 R3, RZ, RZ, R14 ;  /* 0x000000ffff037224 */ /* 0x000fce00078e000e */
[----:B------:R-:W-:Y:S05]  /*131a0*/  WARPSYNC.COLLECTIVE R15, `(.L_x_2772) ;  /* 0x000000000f087348 */ /* 0x000fea0003c00000 */
[----:B------:R0:W1:Y:S02]  /*131b0*/  SHFL.IDX P6, R14, R13, R12, R11 ;  /* 0x0000000c0d0e7389 */ /* 0x00006400000c000b */
[----:B01----:R-:W-:Y:S01]  /*131c0*/  ENDCOLLECTIVE ;  /* 0x000000000000791b */ /* 0x003fe20003800000 */
.L_x_2772:
        /* <DEDUP_REMOVED lines=16> */
.L_x_2773:
[----:B------:R-:W-:Y:S02]  /*132d0*/  @P1 IMAD R8, R5, 0x2, R22 ;  /* 0x0000000205081824 */ /* 0x000fe400078e0216 */
[----:B------:R-:W-:Y:S02]  /*132e0*/  IMAD.MOV.U32 R13, RZ, RZ, R0 ;  /* 0x000000ffff0d7224 */ /* 0x000fe400078e0000 */
[----:B------:R-:W-:Y:S02]  /*132f0*/  IMAD.MOV.U32 R12, RZ, RZ, 0x5 ;  /* 0x00000005ff0c7424 */ /* 0x000fe400078e00ff */
[----:B------:R-:W-:-:S07]  /*13300*/  IMAD.MOV.U32 R3, RZ, RZ, R14 ;  /* 0x000000ffff037224 */ /* 0x000fce00078e000e */
[----:B------:R-:W-:Y:S05]  /*13310*/  WARPSYNC.COLLECTIVE R15, `(.L_x_2774) ;  /* 0x000000000f087348 */ /* 0x000fea0003c00000 */
[----:B------:R0:W1:Y:S02]  /*13320*/  SHFL.IDX P6, R14, R13, R12, R11 ;  /* 0x0000000c0d0e7389 */ /* 0x00006400000c000b */
[----:B01----:R-:W-:Y:S01]  /*13330*/  ENDCOLLECTIVE ;  /* 0x000000000000791b */ /* 0x003fe20003800000 */
.L_x_2774:
        /* <DEDUP_REMOVED lines=16> */
.L_x_2775:
[----:B------:R-:W-:Y:S02]  /*13440*/  @P1 IMAD R8, R5, 0x2, R22 ;  /* 0x0000000205081824 */ /* 0x000fe400078e0216 */
[----:B------:R-:W-:Y:S02]  /*13450*/  IMAD.MOV.U32 R13, RZ, RZ, R0 ;  /* 0x000000ffff0d7224 */ /* 0x000fe400078e0000 */
[----:B------:R-:W-:Y:S02]  /*13460*/  IMAD.MOV.U32 R12, RZ, RZ, 0x6 ;  /* 0x00000006ff0c7424 */ /* 0x000fe400078e00ff */
[----:B------:R-:W-:-:S07]  /*13470*/  IMAD.MOV.U32 R3, RZ, RZ, R14 ;  /* 0x000000ffff037224 */ /* 0x000fce00078e000e */
[----:B------:R-:W-:Y:S05]  /*13480*/  WARPSYNC.COLLECTIVE R15, `(.L_x_2776) ;  /* 0x000000000f087348 */ /* 0x000fea0003c00000 */
[----:B------:R0:W1:Y:S02]  /*13490*/  SHFL.IDX P6, R14, R13, R12, R11 ;  /* 0x0000000c0d0e7389 */ /* 0x00006400000c000b */
[----:B01----:R-:W-:Y:S01]  /*134a0*/  ENDCOLLECTIVE ;  /* 0x000000000000791b */ /* 0x003fe20003800000 */
.L_x_2776:
        /* <DEDUP_REMOVED lines=16> */
.L_x_2777:
[----:B------:R-:W-:Y:S02]  /*135b0*/  @P1 IMAD R8, R5, 0x2, R22 ;  /* 0x0000000205081824 */ /* 0x000fe400078e0216 */
[----:B------:R-:W-:Y:S02]  /*135c0*/  IMAD.MOV.U32 R13, RZ, RZ, R0 ;  /* 0x000000ffff0d7224 */ /* 0x000fe400078e0000 */
[----:B------:R-:W-:Y:S02]  /*135d0*/  IMAD.MOV.U32 R12, RZ, RZ, 0x7 ;  /* 0x00000007ff0c7424 */ /* 0x000fe400078e00ff */
[----:B------:R-:W-:-:S07]  /*135e0*/  IMAD.MOV.U32 R3, RZ, RZ, R14 ;  /* 0x000000ffff037224 */ /* 0x000fce00078e000e */
[----:B------:R-:W-:Y:S05]  /*135f0*/  WARPSYNC.COLLECTIVE R15, `(.L_x_2778) ;  /* 0x000000000f087348 */ /* 0x000fea0003c00000 */
[----:B------:R0:W1:Y:S02]  /*13600*/  SHFL.IDX P6, R14, R13, R12, R11 ;  /* 0x0000000c0d0e7389 */ /* 0x00006400000c000b */
[----:B01----:R-:W-:Y:S01]  /*13610*/  ENDCOLLECTIVE ;  /* 0x000000000000791b */ /* 0x003fe20003800000 */
.L_x_2778:
        /* <DEDUP_REMOVED lines=10> */
.L_x_2779:
[----:B------:R-:W-:Y:S01]  /*136c0*/  @!PT LDS RZ, [RZ] ;  /* 0x00000000fffff984 */ /* 0x000fe20000000800 */
[----:B------:R-:W-:Y:S01]  /*136d0*/  @!PT LDS RZ, [RZ] ;  /* 0x00000000fffff984 */ /* 0x000fe20000000800 */
[----:B------:R-:W-:Y:S01]  /*136e0*/  @!PT LDS RZ, [RZ] ;  /* 0x00000000fffff984 */ /* 0x000fe20000000800 */
[----:B------:R-:W-:Y:S04]  /*136f0*/  @P1 LDGSTS.E.BYPASS.LTC128B.128 [R8+0x1b400], desc[UR56][R2.64], !P3 ;  /* 0x1b40000002081fae */ /* 0x000fe8000d901d78 */
[----:B------:R0:W-:Y:S02]  /*13700*/  @P1 LDGSTS.E.BYPASS.LTC128B.128 [R8+0x1f400], desc[UR56][R2.64+0x80], !P2 ;  /* 0x1f40008002081fae */ /* 0x0001e4000d101d78 */
[----:B0-----:R-:W-:Y:S01]  /*13710*/  IMAD.MOV.U32 R2, RZ, RZ, R14 ;  /* 0x000000ffff027224 */ /* 0x001fe200078e000e */
[----:B------:R-:W-:Y:S06]  /*13720*/  BRA `(.L_x_2780) ;  /* 0xffffffb400b07947 */ /* 0x000fec000383ffff */
.L_x_2702:
[----:B------:R-:W-:Y:S02]  /*13730*/  IMAD.MOV.U32 R13, RZ, RZ, R4 ;  /* 0x000000ffff0d7224 */ /* 0x000fe400078e0004 */
[----:B------:R-:W-:Y:S02]  /*13740*/  IMAD.MOV.U32 R12, RZ, RZ, RZ ;  /* 0x000000ffff0c7224 */ /* 0x000fe400078e00ff */
[----:B------:R-:W-:Y:S02]  /*13750*/  IMAD.MOV.U32 R11, RZ, RZ, 0x181f ;  /* 0x0000181fff0b7424 */ /* 0x000fe400078e00ff */
[----:B------:R-:W-:Y:S02]  /*13760*/  IMAD.MOV.U32 R15, RZ, RZ, -0x1 ;  /* 0xffffffffff0f7424 */ /* 0x000fe400078e00ff */
[----:B-----5:R-:W-:Y:S02]  /*13770*/  IMAD R5, R10, R5, RZ ;  /* 0x000000050a057224 */ /* 0x020fe400078e02ff */
[----:B------:R-:W-:-:S07]  /*13780*/  IMAD R17, R17, 0x80, R9 ;  /* 0x0000008011117824 */ /* 0x000fce00078e0209 */
[----:B------:R-:W-:Y:S05]  /*13790*/  WARPSYNC.COLLECTIVE R15, `(.L_x_2781) ;  /* 0x000000000f087348 */ /* 0x000fea0003c00000 */
[----:B------:R0:W1:Y:S02]  /*137a0*/  SHFL.IDX P6, R14, R13, R12, R11 ;  /* 0x0000000c0d0e7389 */ /* 0x00006400000c000b */
[----:B01----:R-:W-:Y:S01]  /*137b0*/  ENDCOLLECTIVE ;  /* 0x000000000000791b */ /* 0x003fe20003800000 */
.L_x_2781:
[C---:B------:R-:W-:Y:S01]  /*137c0*/  VIADD R6, R17.reuse, 0x10 ;  /* 0x0000001011067836 */ /* 0x040fe20000000000 */
[----:B------:R-:W-:Y:S01]  /*137d0*/  ISETP.GE.AND P2, PT, R17, R5, PT ;  /* 0x000000051100720c */ /* 0x000fe20003f46270 */
[----:B------:R-:W-:Y:S02]  /*137e0*/  IMAD.MOV.U32 R13, RZ, RZ, R0 ;  /* 0x000000ffff0d7224 */ /* 0x000fe400078e0000 */
[----:B------:R-:W-:-:S10]  /*137f0*/  IMAD.MOV.U32 R2, RZ, RZ, R14 ;  /* 0x000000ffff027224 */ /* 0x000fd400078e000e */
[----:B------:R-:W-:Y:S05]  /*13800*/  WARPSYNC.COLLECTIVE R15, `(.L_x_2782) ;  /* 0x000000000f087348 */ /* 0x000fea0003c00000 */
[----:B------:R0:W1:Y:S02]  /*13810*/  SHFL.IDX P6, R14, R13, R12, R11 ;  /* 0x0000000c0d0e7389 */ /* 0x00006400000c000b */
[----:B01----:R-:W-:Y:S01]  /*13820*/  ENDCOLLECTIVE ;  /* 0x000000000000791b */ /* 0x003fe20003800000 */
.L_x_2782:
        /* <DEDUP_REMOVED lines=8> */
.L_x_2783:
        /* <DEDUP_REMOVED lines=12> */
.L_x_2784:
        /* <DEDUP_REMOVED lines=8> */
.L_x_2785:
        /* <DEDUP_REMOVED lines=13> */
.L_x_2786:
        /* <DEDUP_REMOVED lines=8> */
.L_x_2787:
        /* <DEDUP_REMOVED lines=13> */
.L_x_2788:
        /* <DEDUP_REMOVED lines=8> */
.L_x_2789:
        /* <DEDUP_REMOVED lines=13> */
.L_x_2790:
        /* <DEDUP_REMOVED lines=8> */
.L_x_2791:
        /* <DEDUP_REMOVED lines=13> */
.L_x_2792:
        /* <DEDUP_REMOVED lines=8> */
.L_x_2793:
        /* <DEDUP_REMOVED lines=12> */
.L_x_2794:
        /* <DEDUP_REMOVED lines=8> */
.L_x_2795:
        /* <DEDUP_REMOVED lines=11> */
.L_x_2796:
[----:B------:R-:W-:Y:S05]  /*14120*/  BRA `(.L_x_2797) ;  /* 0xffffffb8001c7947 */ /* 0x000fea000383ffff */
.L_x_2707:
[----:B0-----:R0:W1:Y:S02]  /*14130*/  SYNCS.PHASECHK.TRANS64.TRYWAIT P1, [R22+URZ+0x28820], R3 ;  /* 0x02882003160075a7 */ /* 0x001064000802017f */
[----:B-1----:R-:W-:Y:S05]  /*14140*/  @!P1 NANOSLEEP.SYNCS 0x989680 ;  /* 0x009896800000995d */ /* 0x002fea0003900000 */
[----:B------:R-:W1:Y:S02]  /*14150*/  @!P1 SYNCS.PHASECHK.TRANS64 P1, [R22+URZ+0x28820], R3 ;  /* 0x02882003160095a7 */ /* 0x000e64000802007f */
[----:B-1----:R-:W-:Y:S05]  /*14160*/  @!P1 BRA `(.L_x_2707) ;  /* 0xfffffffc00f09947 */ /* 0x002fea000383ffff */
[----:B------:R-:W-:Y:S05]  /*14170*/  BRA `(.L_x_2798) ;  /* 0xffffffb800947947 */ /* 0x000fea000383ffff */
.L_x_2712:
[----:B0-----:R0:W1:Y:S02]  /*14180*/  SYNCS.PHASECHK.TRANS64.TRYWAIT P0, [R6+URZ+0x28840], R3 ;  /* 0x02884003060075a7 */ /* 0x001064000800017f */
[----:B-1----:R-:W-:Y:S05]  /*14190*/  @!P0 NANOSLEEP.SYNCS 0x989680 ;  /* 0x009896800000895d */ /* 0x002fea0003900000 */
[----:B------:R-:W1:Y:S02]  /*141a0*/  @!P0 SYNCS.PHASECHK.TRANS64 P0, [R6+URZ+0x28840], R3 ;  /* 0x02884003060085a7 */ /* 0x000e64000800007f */
[----:B-1----:R-:W-:Y:S05]  /*141b0*/  @!P0 BRA `(.L_x_2712) ;  /* 0xfffffffc00f08947 */ /* 0x002fea000383ffff */
[----:B------:R-:W-:Y:S05]  /*141c0*/  BRA `(.L_x_2799) ;  /* 0xffffffbc00587947 */ /* 0x000fea000383ffff */
.L_x_2713:
        /* <DEDUP_REMOVED lines=8> */
.L_x_2801:
[----:B------:R-:W-:Y:S05]  /*14250*/  BSYNC B1 ;  /* 0x0000000000017941 */ /* 0x000fea0003800000 */
.L_x_2800:
        /* <DEDUP_REMOVED lines=9> */
.L_x_2802:
[----:B------:R-:W-:Y:S02]  /*142f0*/  IMAD R7, R7, 0x2, R22 ;  /* 0x0000000207077824 */ /* 0x000fe400078e0216 */
[----:B------:R-:W-:Y:S02]  /*14300*/  IMAD.MOV.U32 R13, RZ, RZ, R9 ;  /* 0x000000ffff0d7224 */ /* 0x000fe400078e0009 */
[----:B------:R-:W-:Y:S02]  /*14310*/  IMAD.MOV.U32 R12, RZ, RZ, 0x1 ;  /* 0x00000001ff0c7424 */ /* 0x000fe400078e00ff */
[----:B------:R-:W-:-:S07]  /*14320*/  IMAD.MOV.U32 R2, RZ, RZ, R14 ;  /* 0x000000ffff027224 */ /* 0x000fce00078e000e */
[----:B------:R-:W-:Y:S05]  /*14330*/  WARPSYNC.COLLECTIVE R15, `(.L_x_2803) ;  /* 0x000000000f087348 */ /* 0x000fea0003c00000 */
[----:B------:R0:W1:Y:S02]  /*14340*/  SHFL.IDX P6, R14, R13, R12, R11 ;  /* 0x0000000c0d0e7389 */ /* 0x00006400000c000b */
[----:B01----:R-:W-:Y:S01]  /*14350*/  ENDCOLLECTIVE ;  /* 0x000000000000791b */ /* 0x003fe20003800000 */
.L_x_2803:
        /* <DEDUP_REMOVED lines=12> */
.L_x_2804:
[----:B------:R-:W-:Y:S02]  /*14420*/  IMAD.MOV.U32 R13, RZ, RZ, R9 ;  /* 0x000000ffff0d7224 */ /* 0x000fe400078e0009 */
[----:B------:R-:W-:Y:S02]  /*14430*/  IMAD.MOV.U32 R12, RZ, RZ, 0x2 ;  /* 0x00000002ff0c7424 */ /* 0x000fe400078e00ff */
[----:B------:R-:W-:-:S07]  /*14440*/  IMAD.MOV.U32 R2, RZ, RZ, R14 ;  /* 0x000000ffff027224 */ /* 0x000fce00078e000e */
[----:B------:R-:W-:Y:S05]  /*14450*/  WARPSYNC.COLLECTIVE R15, `(.L_x_2805) ;  /* 0x000000000f087348 */ /* 0x000fea0003c00000 */
[----:B------:R0:W1:Y:S02]  /*14460*/  SHFL.IDX P6, R14, R13, R12, R11 ;  /* 0x0000000c0d0e7389 */ /* 0x00006400000c000b */
[----:B01----:R-:W-:Y:S01]  /*14470*/  ENDCOLLECTIVE ;  /* 0x000000000000791b */ /* 0x003fe20003800000 */
.L_x_2805:
        /* <DEDUP_REMOVED lines=12> */
.L_x_2806:
[----:B------:R-:W-:Y:S02]  /*14540*/  IMAD.MOV.U32 R13, RZ, RZ, R9 ;  /* 0x000000ffff0d7224 */ /* 0x000fe400078e0009 */
[----:B------:R-:W-:Y:S02]  /*14550*/  IMAD.MOV.U32 R12, RZ, RZ, 0x3 ;  /* 0x00000003ff0c7424 */ /* 0x000fe400078e00ff */
[----:B------:R-:W-:-:S07]  /*14560*/  IMAD.MOV.U32 R2, RZ, RZ, R14 ;  /* 0x000000ffff027224 */ /* 0x000fce00078e000e */
[----:B------:R-:W-:Y:S05]  /*14570*/  WARPSYNC.COLLECTIVE R15, `(.L_x_2807) ;  /* 0x000000000f087348 */ /* 0x000fea0003c00000 */
[----:B------:R0:W1:Y:S02]  /*14580*/  SHFL.IDX P6, R14, R13, R12, R11 ;  /* 0x0000000c0d0e7389 */ /* 0x00006400000c000b */
[----:B01----:R-:W-:Y:S01]  /*14590*/  ENDCOLLECTIVE ;  /* 0x000000000000791b */ /* 0x003fe20003800000 */
.L_x_2807:
        /* <DEDUP_REMOVED lines=12> */
.L_x_2808:
[----:B------:R-:W-:Y:S02]  /*14660*/  IMAD.MOV.U32 R13, RZ, RZ, R9 ;  /* 0x000000ffff0d7224 */ /* 0x000fe400078e0009 */
[----:B------:R-:W-:Y:S02]  /*14670*/  IMAD.MOV.U32 R12, RZ, RZ, 0x4 ;  /* 0x00000004ff0c7424 */ /* 0x000fe400078e00ff */
[----:B------:R-:W-:-:S07]  /*14680*/  IMAD.MOV.U32 R2, RZ, RZ, R14 ;  /* 0x000000ffff027224 */ /* 0x000fce00078e000e */
[----:B------:R-:W-:Y:S05]  /*14690*/  WARPSYNC.COLLECTIVE R15, `(.L_x_2809) ;  /* 0x000000000f087348 */ /* 0x000fea0003c00000 */
[----:B------:R0:W1:Y:S02]  /*146a0*/  SHFL.IDX P6, R14, R13, R12, R11 ;  /* 0x0000000c0d0e7389 */ /* 0x00006400000c000b */
[----:B01----:R-:W-:Y:S01]  /*146b0*/  ENDCOLLECTIVE ;  /* 0x000000000000791b */ /* 0x003fe20003800000 */
.L_x_2809:
        /* <DEDUP_REMOVED lines=12> */
.L_x_2810:
[----:B------:R-:W-:Y:S02]  /*14780*/  IMAD.MOV.U32 R13, RZ, RZ, R9 ;  /* 0x000000ffff0d7224 */ /* 0x000fe400078e0009 */
[----:B------:R-:W-:Y:S02]  /*14790*/  IMAD.MOV.U32 R12, RZ, RZ, 0x5 ;  /* 0x00000005ff0c7424 */ /* 0x000fe400078e00ff */
[----:B------:R-:W-:-:S07]  /*147a0*/  IMAD.MOV.U32 R2, RZ, RZ, R14 ;  /* 0x000000ffff027224 */ /* 0x000fce00078e000e */
[----:B------:R-:W-:Y:S05]  /*147b0*/  WARPSYNC.COLLECTIVE R15, `(.L_x_2811) ;  /* 0x000000000f087348 */ /* 0x000fea0003c00000 */
[----:B------:R0:W1:Y:S02]  /*147c0*/  SHFL.IDX P6, R14, R13, R12, R11 ;  /* 0x0000000c0d0e7389 */ /* 0x00006400000c000b */
[----:B01----:R-:W-:Y:S01]  /*147d0*/  ENDCOLLECTIVE ;  /* 0x000000000000791b */ /* 0x003fe20003800000 */
.L_x_2811:
        /* <DEDUP_REMOVED lines=12> */
.L_x_2812:
[----:B------:R-:W-:Y:S02]  /*148a0*/  IMAD.MOV.U32 R13, RZ, RZ, R9 ;  /* 0x000000ffff0d7224 */ /* 0x000fe400078e0009 */
[----:B------:R-:W-:Y:S02]  /*148b0*/  IMAD.MOV.U32 R12, RZ, RZ, 0x6 ;  /* 0x00000006ff0c7424 */ /* 0x000fe400078e00ff */
[----:B------:R-:W-:-:S07]  /*148c0*/  IMAD.MOV.U32 R2, RZ, RZ, R14 ;  /* 0x000000ffff027224 */ /* 0x000fce00078e000e */
[----:B------:R-:W-:Y:S05]  /*148d0*/  WARPSYNC.COLLECTIVE R15, `(.L_x_2813) ;  /* 0x000000000f087348 */ /* 0x000fea0003c00000 */
[----:B------:R0:W1:Y:S02]  /*148e0*/  SHFL.IDX P6, R14, R13, R12, R11 ;  /* 0x0000000c0d0e7389 */ /* 0x00006400000c000b */
[----:B01----:R-:W-:Y:S01]  /*148f0*/  ENDCOLLECTIVE ;  /* 0x000000000000791b */ /* 0x003fe20003800000 */
.L_x_2813:
        /* <DEDUP_REMOVED lines=12> */
.L_x_2814:
[----:B------:R-:W-:Y:S02]  /*149c0*/  IMAD.MOV.U32 R13, RZ, RZ, R9 ;  /* 0x000000ffff0d7224 */ /* 0x000fe400078e0009 */
[----:B------:R-:W-:Y:S02]  /*149d0*/  IMAD.MOV.U32 R12, RZ, RZ, 0x7 ;  /* 0x00000007ff0c7424 */ /* 0x000fe400078e00ff */
[----:B------:R-:W-:-:S07]  /*149e0*/  IMAD.MOV.U32 R2, RZ, RZ, R14 ;  /* 0x000000ffff027224 */ /* 0x000fce00078e000e */
[----:B------:R-:W-:Y:S05]  /*149f0*/  WARPSYNC.COLLECTIVE R15, `(.L_x_2815) ;  /* 0x000000000f087348 */ /* 0x000fea0003c00000 */
[----:B------:R0:W1:Y:S02]  /*14a00*/  SHFL.IDX P6, R14, R13, R12, R11 ;  /* 0x0000000c0d0e7389 */ /* 0x00006400000c000b */
[----:B01----:R-:W-:Y:S01]  /*14a10*/  ENDCOLLECTIVE ;  /* 0x000000000000791b */ /* 0x003fe20003800000 */
.L_x_2815:
        /* <DEDUP_REMOVED lines=12> */
.L_x_2816:
[----:B------:R-:W-:Y:S01]  /*14ae0*/  IMAD.MOV.U32 R2, RZ, RZ, R14 ;  /* 0x000000ffff027224 */ /* 0x000fe200078e000e */
[----:B------:R-:W-:Y:S06]  /*14af0*/  BRA `(.L_x_2817) ;  /* 0xffffffb800247947 */ /* 0x000fec000383ffff */
.L_x_2718:
[----:B0-----:R0:W1:Y:S02]  /*14b00*/  SYNCS.PHASECHK.TRANS64.TRYWAIT P0, [R6+URZ+0x28860], R2 ;  /* 0x02886002060075a7 */ /* 0x001064000800017f */
[----:B-1----:R-:W-:Y:S05]  /*14b10*/  @!P0 NANOSLEEP.SYNCS 0x989680 ;  /* 0x009896800000895d */ /* 0x002fea0003900000 */
[----:B------:R-:W1:Y:S02]  /*14b20*/  @!P0 SYNCS.PHASECHK.TRANS64 P0, [R6+URZ+0x28860], R2 ;  /* 0x02886002060085a7 */ /* 0x000e64000800007f */
[----:B-1----:R-:W-:Y:S05]  /*14b30*/  @!P0 BRA `(.L_x_2718) ;  /* 0xfffffffc00f08947 */ /* 0x002fea000383ffff */
[----:B------:R-:W-:Y:S05]  /*14b40*/  BRA `(.L_x_2818) ;  /* 0xffffffb800847947 */ /* 0x000fea000383ffff */
.L_x_2719:
        /* <DEDUP_REMOVED lines=8> */
.L_x_2820:
[----:B------:R-:W-:Y:S05]  /*14bd0*/  BSYNC B1 ;  /* 0x0000000000017941 */ /* 0x000fea0003800000 */
.L_x_2819:
        /* <DEDUP_REMOVED lines=9> */
.L_x_2821:
[----:B------:R-:W-:Y:S02]  /*14c70*/  IMAD.MOV.U32 R13, RZ, RZ, R23 ;  /* 0x000000ffff0d7224 */ /* 0x000fe400078e0017 */
[----:B------:R-:W-:Y:S02]  /*14c80*/  IMAD.MOV.U32 R12, RZ, RZ, 0x1 ;  /* 0x00000001ff0c7424 */ /* 0x000fe400078e00ff */
[----:B------:R-:W-:-:S07]  /*14c90*/  IMAD.MOV.U32 R2, RZ, RZ, R14 ;  /* 0x000000ffff027224 */ /* 0x000fce00078e000e */
[----:B------:R-:W-:Y:S05]  /*14ca0*/  WARPSYNC.COLLECTIVE R15, `(.L_x_2822) ;  /* 0x000000000f087348 */ /* 0x000fea0003c00000 */
[----:B------:R0:W1:Y:S02]  /*14cb0*/  SHFL.IDX P6, R14, R13, R12, R11 ;  /* 0x0000000c0d0e7389 */ /* 0x00006400000c000b */
[----:B01----:R-:W-:Y:S01]  /*14cc0*/  ENDCOLLECTIVE ;  /* 0x000000000000791b */ /* 0x003fe20003800000 */
.L_x_2822:
        /* <DEDUP_REMOVED lines=14> */
.L_x_2823:
[----:B------:R-:W-:Y:S02]  /*14db0*/  IMAD.MOV.U32 R13, RZ, RZ, R23 ;  /* 0x000000ffff0d7224 */ /* 0x000fe400078e0017 */
[----:B------:R-:W-:Y:S02]  /*14dc0*/  IMAD.MOV.U32 R12, RZ, RZ, 0x2 ;  /* 0x00000002ff0c7424 */ /* 0x000fe400078e00ff */
[----:B------:R-:W-:-:S07]  /*14dd0*/  IMAD.MOV.U32 R2, RZ, RZ, R14 ;  /* 0x000000ffff027224 */ /* 0x000fce00078e000e */
[----:B------:R-:W-:Y:S05]  /*14de0*/  WARPSYNC.COLLECTIVE R15, `(.L_x_2824) ;  /* 0x000000000f087348 */ /* 0x000fea0003c00000 */
[----:B------:R0:W1:Y:S02]  /*14df0*/  SHFL.IDX P6, R14, R13, R12, R11 ;  /* 0x0000000c0d0e7389 */ /* 0x00006400000c000b */
[----:B01----:R-:W-:Y:S01]  /*14e00*/  ENDCOLLECTIVE ;  /* 0x000000000000791b */ /* 0x003fe20003800000 */
.L_x_2824:
        /* <DEDUP_REMOVED lines=14> */
.L_x_2825:
[----:B------:R-:W-:Y:S02]  /*14ef0*/  IMAD.MOV.U32 R13, RZ, RZ, R23 ;  /* 0x000000ffff0d7224 */ /* 0x000fe400078e0017 */
[----:B------:R-:W-:Y:S02]  /*14f00*/  IMAD.MOV.U32 R12, RZ, RZ, 0x3 ;  /* 0x00000003ff0c7424 */ /* 0x000fe400078e00ff */
[----:B------:R-:W-:-:S07]  /*14f10*/  IMAD.MOV.U32 R2, RZ, RZ, R14 ;  /* 0x000000ffff027224 */ /* 0x000fce00078e000e */
[----:B------:R-:W-:Y:S05]  /*14f20*/  WARPSYNC.COLLECTIVE R15, `(.L_x_2826) ;  /* 0x000000000f087348 */ /* 0x000fea0003c00000 */
[----:B------:R0:W1:Y:S02]  /*14f30*/  SHFL.IDX P6, R14, R13, R12, R11 ;  /* 0x0000000c0d0e7389 */ /* 0x00006400000c000b */
[----:B01----:R-:W-:Y:S01]  /*14f40*/  ENDCOLLECTIVE ;  /* 0x000000000000791b */ /* 0x003fe20003800000 */
.L_x_2826:
        /* <DEDUP_REMOVED lines=14> */
.L_x_2827:
[----:B------:R-:W-:Y:S02]  /*15030*/  IMAD.MOV.U32 R13, RZ, RZ, R23 ;  /* 0x000000ffff0d7224 */ /* 0x000fe400078e0017 */
[----:B------:R-:W-:Y:S02]  /*15040*/  IMAD.MOV.U32 R12, RZ, RZ, 0x4 ;  /* 0x00000004ff0c7424 */ /* 0x000fe400078e00ff */
[----:B------:R-:W-:-:S07]  /*15050*/  IMAD.MOV.U32 R2, RZ, RZ, R14 ;  /* 0x000000ffff027224 */ /* 0x000fce00078e000e */
[----:B------:R-:W-:Y:S05]  /*15060*/  WARPSYNC.COLLECTIVE R15, `(.L_x_2828) ;  /* 0x000000000f087348 */ /* 0x000fea0003c00000 */
[----:B------:R0:W1:Y:S02]  /*15070*/  SHFL.IDX P6, R14, R13, R12, R11 ;  /* 0x0000000c0d0e7389 */ /* 0x00006400000c000b */
[----:B01----:R-:W-:Y:S01]  /*15080*/  ENDCOLLECTIVE ;  /* 0x000000000000791b */ /* 0x003fe20003800000 */
.L_x_2828:
        /* <DEDUP_REMOVED lines=14> */
.L_x_2829:
[----:B------:R-:W-:Y:S02]  /*15170*/  IMAD.MOV.U32 R13, RZ, RZ, R23 ;  /* 0x000000ffff0d7224 */ /* 0x000fe400078e0017 */
[----:B------:R-:W-:Y:S02]  /*15180*/  IMAD.MOV.U32 R12, RZ, RZ, 0x5 ;  /* 0x00000005ff0c7424 */ /* 0x000fe400078e00ff */
[----:B------:R-:W-:-:S07]  /*15190*/  IMAD.MOV.U32 R2, RZ, RZ, R14 ;  /* 0x000000ffff027224 */ /* 0x000fce00078e000e */
[----:B------:R-:W-:Y:S05]  /*151a0*/  WARPSYNC.COLLECTIVE R15, `(.L_x_2830) ;  /* 0x000000000f087348 */ /* 0x000fea0003c00000 */
[----:B------:R0:W1:Y:S02]  /*151b0*/  SHFL.IDX P6, R14, R13, R12, R11 ;  /* 0x0000000c0d0e7389 */ /* 0x00006400000c000b */
[----:B01----:R-:W-:Y:S01]  /*151c0*/  ENDCOLLECTIVE ;  /* 0x000000000000791b */ /* 0x003fe20003800000 */
.L_x_2830:
        /* <DEDUP_REMOVED lines=14> */
.L_x_2831:
[----:B------:R-:W-:Y:S02]  /*152b0*/  IMAD.MOV.U32 R13, RZ, RZ, R23 ;  /* 0x000000ffff0d7224 */ /* 0x000fe400078e0017 */
[----:B------:R-:W-:Y:S02]  /*152c0*/  IMAD.MOV.U32 R12, RZ, RZ, 0x6 ;  /* 0x00000006ff0c7424 */ /* 0x000fe400078e00ff */
[----:B------:R-:W-:-:S07]  /*152d0*/  IMAD.MOV.U32 R2, RZ, RZ, R14 ;  /* 0x000000ffff027224 */ /* 0x000fce00078e000e */
[----:B------:R-:W-:Y:S05]  /*152e0*/  WARPSYNC.COLLECTIVE R15, `(.L_x_2832) ;  /* 0x000000000f087348 */ /* 0x000fea0003c00000 */
[----:B------:R0:W1:Y:S02]  /*152f0*/  SHFL.IDX P6, R14, R13, R12, R11 ;  /* 0x0000000c0d0e7389 */ /* 0x00006400000c000b */
[----:B01----:R-:W-:Y:S01]  /*15300*/  ENDCOLLECTIVE ;  /* 0x000000000000791b */ /* 0x003fe20003800000 */
.L_x_2832:
        /* <DEDUP_REMOVED lines=14> */
.L_x_2833:
[----:B------:R-:W-:Y:S02]  /*153f0*/  IMAD.MOV.U32 R13, RZ, RZ, R23 ;  /* 0x000000ffff0d7224 */ /* 0x000fe400078e0017 */
[----:B------:R-:W-:Y:S02]  /*15400*/  IMAD.MOV.U32 R12, RZ, RZ, 0x7 ;  /* 0x00000007ff0c7424 */ /* 0x000fe400078e00ff */
[----:B------:R-:W-:-:S07]  /*15410*/  IMAD.MOV.U32 R2, RZ, RZ, R14 ;  /* 0x000000ffff027224 */ /* 0x000fce00078e000e */
[----:B------:R-:W-:Y:S05]  /*15420*/  WARPSYNC.COLLECTIVE R15, `(.L_x_2834) ;  /* 0x000000000f087348 */ /* 0x000fea0003c00000 */
[----:B------:R0:W1:Y:S02]  /*15430*/  SHFL.IDX P6, R14, R13, R12, R11 ;  /* 0x0000000c0d0e7389 */ /* 0x00006400000c000b */
[----:B01----:R-:W-:Y:S01]  /*15440*/  ENDCOLLECTIVE ;  /* 0x000000000000791b */ /* 0x003fe20003800000 */
.L_x_2834:
        /* <DEDUP_REMOVED lines=13> */
.L_x_2835:
[----:B------:R-:W-:Y:S01]  /*15520*/  @!PT LDS RZ, [RZ] ;  /* 0x00000000fffff984 */ /* 0x000fe20000000800 */
[----:B------:R-:W-:Y:S01]  /*15530*/  @!PT LDS RZ, [RZ] ;  /* 0x00000000fffff984 */ /* 0x000fe20000000800 */
[----:B------:R-:W-:Y:S01]  /*15540*/  @!PT LDS RZ, [RZ] ;  /* 0x00000000fffff984 */ /* 0x000fe20000000800 */
[----:B------:R1:W-:Y:S01]  /*15550*/  LDGSTS.E.BYPASS.LTC128B.128 [R7+0x7400], desc[UR56][R2.64+0x80], !P0 ;  /* 0x0740008002077fae */ /* 0x0003e2000c101d78 */
[----:B------:R-:W-:Y:S05]  /*15560*/  BRA `(.L_x_2836) ;  /* 0xffffffb400087947 */ /* 0x000fea000383ffff */
.L_x_2727:
[----:B0-----:R0:W1:Y:S02]  /*15570*/  SYNCS.PHASECHK.TRANS64.TRYWAIT P0, [R0+URZ+0x28860], R3 ;  /* 0x02886003000075a7 */ /* 0x001064000800017f */
[----:B-1----:R-:W-:Y:S05]  /*15580*/  @!P0 NANOSLEEP.SYNCS 0x989680 ;  /* 0x009896800000895d */ /* 0x002fea0003900000 */
[----:B------:R-:W1:Y:S02]  /*15590*/  @!P0 SYNCS.PHASECHK.TRANS64 P0, [R0+URZ+0x28860], R3 ;  /* 0x02886003000085a7 */ /* 0x000e64000800007f */
[----:B-1----:R-:W-:Y:S05]  /*155a0*/  @!P0 BRA `(.L_x_2727) ;  /* 0xfffffffc00f08947 */ /* 0x002fea000383ffff */
[----:B------:R-:W-:Y:S05]  /*155b0*/  BRA `(.L_x_2837) ;  /* 0xffffffb8001c7947 */ /* 0x000fea000383ffff */
.L_x_2728:
        /* <DEDUP_REMOVED lines=8> */
.L_x_2839:
[----:B------:R-:W-:Y:S05]  /*15640*/  BSYNC B0 ;  /* 0x0000000000007941 */ /* 0x000fea0003800000 */
.L_x_2838:
        /* <DEDUP_REMOVED lines=9> */
.L_x_2840:
        /* <DEDUP_REMOVED lines=12> */
.L_x_2841:
        /* <DEDUP_REMOVED lines=13> */
.L_x_2842:
[----:B------:R-:W-:Y:S02]  /*15870*/  IMAD.MOV.U32 R13, RZ, RZ, R23 ;  /* 0x000000ffff0d7224 */ /* 0x000fe400078e0017 */
[----:B------:R-:W-:Y:S02]  /*15880*/  IMAD.MOV.U32 R12, RZ, RZ, 0x2 ;  /* 0x00000002ff0c7424 */ /* 0x000fe400078e00ff */
[----:B------:R-:W-:-:S07]  /*15890*/  IMAD.MOV.U32 R10, RZ, RZ, R14 ;  /* 0x000000ffff0a7224 */ /* 0x000fce00078e000e */
[----:B------:R-:W-:Y:S05]  /*158a0*/  WARPSYNC.COLLECTIVE R15, `(.L_x_2843) ;  /* 0x000000000f087348 */ /* 0x000fea0003c00000 */
[----:B------:R0:W1:Y:S02]  /*158b0*/  SHFL.IDX P6, R14, R13, R12, R11 ;  /* 0x0000000c0d0e7389 */ /* 0x00006400000c000b */
[----:B01----:R-:W-:Y:S01]  /*158c0*/  ENDCOLLECTIVE ;  /* 0x000000000000791b */ /* 0x003fe20003800000 */
.L_x_2843:
        /* <DEDUP_REMOVED lines=14> */
.L_x_2844:
[----:B------:R-:W-:Y:S02]  /*159b0*/  IMAD.MOV.U32 R13, RZ, RZ, R23 ;  /* 0x000000ffff0d7224 */ /* 0x000fe400078e0017 */
[----:B------:R-:W-:Y:S01]  /*159c0*/  IMAD.MOV.U32 R12, RZ, RZ, 0x3 ;  /* 0x00000003ff0c7424 */ /* 0x000fe200078e00ff */
[----:B------:R-:W-:-:S13]  /*159d0*/  IADD3 R2, P2, R14, R5, RZ ;  /* 0x000000050e027210 */ /* 0x000fda0007f5e0ff */
[----:B------:R-:W-:Y:S05]  /*159e0*/  WARPSYNC.COLLECTIVE R15, `(.L_x_2845) ;  /* 0x000000000f087348 */ /* 0x000fea0003c00000 */
[----:B------:R0:W1:Y:S02]  /*159f0*/  SHFL.IDX P6, R14, R13, R12, R11 ;  /* 0x0000000c0d0e7389 */ /* 0x00006400000c000b */
[----:B01----:R-:W-:Y:S01]  /*15a00*/  ENDCOLLECTIVE ;  /* 0x000000000000791b */ /* 0x003fe20003800000 */
.L_x_2845:
        /* <DEDUP_REMOVED lines=13> */
.L_x_2846:
[----:B------:R-:W-:Y:S02]  /*15ae0*/  IMAD.MOV.U32 R13, RZ, RZ, R23 ;  /* 0x000000ffff0d7224 */ /* 0x000fe400078e0017 */
[----:B------:R-:W-:Y:S01]  /*15af0*/  IMAD.MOV.U32 R12, RZ, RZ, 0x4 ;  /* 0x00000004ff0c7424 */ /* 0x000fe200078e00ff */
[----:B------:R-:W-:-:S13]  /*15b00*/  IADD3 R2, P2, R14, R5, RZ ;  /* 0x000000050e027210 */ /* 0x000fda0007f5e0ff */
[----:B------:R-:W-:Y:S05]  /*15b10*/  WARPSYNC.COLLECTIVE R15, `(.L_x_2847) ;  /* 0x000000000f087348 */ /* 0x000fea0003c00000 */
[----:B------:R0:W1:Y:S02]  /*15b20*/  SHFL.IDX P6, R14, R13, R12, R11 ;  /* 0x0000000c0d0e7389 */ /* 0x00006400000c000b */
[----:B01----:R-:W-:Y:S01]  /*15b30*/  ENDCOLLECTIVE ;  /* 0x000000000000791b */ /* 0x003fe20003800000 */
.L_x_2847:
        /* <DEDUP_REMOVED lines=13> */
.L_x_2848:
[----:B------:R-:W-:Y:S02]  /*15c10*/  IMAD.MOV.U32 R13, RZ, RZ, R23 ;  /* 0x000000ffff0d7224 */ /* 0x000fe400078e0017 */
[----:B------:R-:W-:Y:S02]  /*15c20*/  IMAD.MOV.U32 R12, RZ, RZ, 0x5 ;  /* 0x00000005ff0c7424 */ /* 0x000fe400078e00ff */
[----:B------:R-:W-:-:S07]  /*15c30*/  IMAD.MOV.U32 R10, RZ, RZ, R14 ;  /* 0x000000ffff0a7224 */ /* 0x000fce00078e000e */
[----:B------:R-:W-:Y:S05]  /*15c40*/  WARPSYNC.COLLECTIVE R15, `(.L_x_2849) ;  /* 0x000000000f087348 */ /* 0x000fea0003c00000 */
[----:B------:R0:W1:Y:S02]  /*15c50*/  SHFL.IDX P6, R14, R13, R12, R11 ;  /* 0x0000000c0d0e7389 */ /* 0x00006400000c000b */
[----:B01----:R-:W-:Y:S01]  /*15c60*/  ENDCOLLECTIVE ;  /* 0x000000000000791b */ /* 0x003fe20003800000 */
.L_x_2849:
        /* <DEDUP_REMOVED lines=14> */
.L_x_2850:
[----:B------:R-:W-:Y:S02]  /*15d50*/  IMAD.MOV.U32 R13, RZ, RZ, R23 ;  /* 0x000000ffff0d7224 */ /* 0x000fe400078e0017 */
[----:B------:R-:W-:Y:S01]  /*15d60*/  IMAD.MOV.U32 R12, RZ, RZ, 0x6 ;  /* 0x00000006ff0c7424 */ /* 0x000fe200078e00ff */
[----:B------:R-:W-:-:S13]  /*15d70*/  IADD3 R2, P2, R14, R5, RZ ;  /* 0x000000050e027210 */ /* 0x000fda0007f5e0ff */
[----:B------:R-:W-:Y:S05]  /*15d80*/  WARPSYNC.COLLECTIVE R15, `(.L_x_2851) ;  /* 0x000000000f087348 */ /* 0x000fea0003c00000 */
[----:B------:R0:W1:Y:S02]  /*15d90*/  SHFL.IDX P6, R14, R13, R12, R11 ;  /* 0x0000000c0d0e7389 */ /* 0x00006400000c000b */
[----:B01----:R-:W-:Y:S01]  /*15da0*/  ENDCOLLECTIVE ;  /* 0x000000000000791b */ /* 0x003fe20003800000 */
.L_x_2851:
        /* <DEDUP_REMOVED lines=13> */
.L_x_2852:
[----:B------:R-:W-:Y:S02]  /*15e80*/  IMAD.MOV.U32 R13, RZ, RZ, R23 ;  /* 0x000000ffff0d7224 */ /* 0x000fe400078e0017 */
[----:B------:R-:W-:Y:S02]  /*15e90*/  IMAD.MOV.U32 R12, RZ, RZ, 0x7 ;  /* 0x00000007ff0c7424 */ /* 0x000fe400078e00ff */
[----:B------:R-:W-:-:S07]  /*15ea0*/  IMAD.MOV.U32 R10, RZ, RZ, R14 ;  /* 0x000000ffff0a7224 */ /* 0x000fce00078e000e */
[----:B------:R-:W-:Y:S05]  /*15eb0*/  WARPSYNC.COLLECTIVE R15, `(.L_x_2853) ;  /* 0x000000000f087348 */ /* 0x000fea0003c00000 */
[----:B------:R0:W1:Y:S02]  /*15ec0*/  SHFL.IDX P6, R14, R13, R12, R11 ;  /* 0x0000000c0d0e7389 */ /* 0x00006400000c000b */
[----:B01----:R-:W-:Y:S01]  /*15ed0*/  ENDCOLLECTIVE ;  /* 0x000000000000791b */ /* 0x003fe20003800000 */
.L_x_2853:
        /* <DEDUP_REMOVED lines=12> */
.L_x_2854:
[----:B------:R-:W-:Y:S05]  /*15fa0*/  BRA `(.L_x_2855) ;  /* 0xffffffb000bc7947 */ /* 0x000fea000383ffff */
.L_x_2733:
        /* <DEDUP_REMOVED lines=8> */
.L_x_2857:
[----:B------:R-:W-:Y:S05]  /*16030*/  BSYNC B0 ;  /* 0x0000000000007941 */ /* 0x000fea0003800000 */
.L_x_2856:
        /* <DEDUP_REMOVED lines=9> */
.L_x_2858:
        /* <DEDUP_REMOVED lines=23> */
.L_x_2859:
[----:B------:R-:W-:Y:S01]  /*16240*/  IMAD.MOV.U32 R12, RZ, RZ, 0x2 ;  /* 0x00000002ff0c7424 */ /* 0x000fe200078e00ff */
[----:B------:R-:W-:-:S05]  /*16250*/  SEL R14, R14, RZ, P1 ;  /* 0x000000ff0e0e7207 */ /* 0x000fca0000800000 */
[----:B------:R-:W-:-:S04]  /*16260*/  IMAD.IADD R7, R13, 0x1, R14 ;  /* 0x000000010d077824 */ /* 0x000fc800078e020e */
[----:B------:R-:W-:-:S07]  /*16270*/  IMAD.MOV.U32 R13, RZ, RZ, R7 ;  /* 0x000000ffff0d7224 */ /* 0x000fce00078e0007 */
[----:B------:R-:W-:Y:S05]  /*16280*/  WARPSYNC.COLLECTIVE R15, `(.L_x_2860) ;  /* 0x000000000f087348 */ /* 0x000fea0003c00000 */
[----:B------:R0:W1:Y:S02]  /*16290*/  SHFL.UP P6, R14, R13, R12, R11 ;  /* 0x0400000c0d0e7389 */ /* 0x00006400000c000b */
[----:B01----:R-:W-:Y:S01]  /*162a0*/  ENDCOLLECTIVE ;  /* 0x000000000000791b */ /* 0x003fe20003800000 */
.L_x_2860:
        /* <DEDUP_REMOVED lines=8> */
.L_x_2861:
[----:B------:R-:W-:Y:S01]  /*16330*/  IMAD.MOV.U32 R12, RZ, RZ, 0x8 ;  /* 0x00000008ff0c7424 */ /* 0x000fe200078e00ff */
[----:B------:R-:W-:-:S05]  /*16340*/  SEL R3, R14, RZ, P3 ;  /* 0x000000ff0e037207 */ /* 0x000fca0001800000 */
[----:B------:R-:W-:-:S04]  /*16350*/  IMAD.IADD R3, R2, 0x1, R3 ;  /* 0x0000000102037824 */ /* 0x000fc800078e0203 */
[----:B------:R-:W-:-:S07]  /*16360*/  IMAD.MOV.U32 R13, RZ, RZ, R3 ;  /* 0x000000ffff0d7224 */ /* 0x000fce00078e0003 */
[----:B------:R-:W-:Y:S05]  /*16370*/  WARPSYNC.COLLECTIVE R15, `(.L_x_2862) ;  /* 0x000000000f087348 */ /* 0x000fea0003c00000 */
[----:B------:R0:W1:Y:S02]  /*16380*/  SHFL.UP P6, R14, R13, R12, R11 ;  /* 0x0400000c0d0e7389 */ /* 0x00006400000c000b */
[----:B01----:R-:W-:Y:S01]  /*16390*/  ENDCOLLECTIVE ;  /* 0x000000000000791b */ /* 0x003fe20003800000 */
.L_x_2862:
[----:B------:R-:W-:Y:S01]  /*163a0*/  IMAD.MOV.U32 R12, RZ, RZ, 0x10 ;  /* 0x00000010ff0c7424 */ /* 0x000fe200078e00ff */
[----:B------:R-:W-:-:S05]  /*163b0*/  SEL R4, R14, RZ, P4 ;  /* 0x000000ff0e047207 */ /* 0x000fca0002000000 */
[----:B------:R-:W-:-:S04]  /*163c0*/  IMAD.IADD R4, R3, 0x1, R4 ;  /* 0x0000000103047824 */ /* 0x000fc800078e0204 */
[----:B------:R-:W-:-:S07]  /*163d0*/  IMAD.MOV.U32 R13, RZ, RZ, R4 ;  /* 0x000000ffff0d7224 */ /* 0x000fce00078e0004 */
[----:B------:R-:W-:Y:S05]  /*163e0*/  WARPSYNC.COLLECTIVE R15, `(.L_x_2863) ;  /* 0x000000000f087348 */ /* 0x000fea0003c00000 */
[----:B------:R0:W1:Y:S02]  /*163f0*/  SHFL.UP P6, R14, R13, R12, R11 ;  /* 0x0400000c0d0e7389 */ /* 0x00006400000c000b */
[----:B01----:R-:W-:Y:S01]  /*16400*/  ENDCOLLECTIVE ;  /* 0x000000000000791b */ /* 0x003fe20003800000 */
.L_x_2863:
        /* <DEDUP_REMOVED lines=8> */
.L_x_2864:
[----:B------:R-:W-:Y:S05]  /*16490*/  BRA `(.L_x_2865) ;  /* 0xffffffb000cc7947 */ /* 0x000fea000383ffff */
.L_x_2736:
[----:B------:R-:W-:Y:S01]  /*164a0*/  BSSY B0, `(.L_x_2866) ;  /* 0x0000007000007945 */ /* 0x000fe20003800000 */
[----:B------:R-:W-:Y:S02]  /*164b0*/  IMAD.MOV.U32 R12, RZ, RZ, 0x1 ;  /* 0x00000001ff0c7424 */ /* 0x000fe400078e00ff */
[----:B------:R-:W-:Y:S02]  /*164c0*/  IMAD.MOV.U32 R11, RZ, RZ, RZ ;  /* 0x000000ffff0b7224 */ /* 0x000fe400078e00ff */
[----:B------:R-:W-:-:S07]  /*164d0*/  IMAD.MOV.U32 R15, RZ, RZ, -0x1 ;  /* 0xffffffffff0f7424 */ /* 0x000fce00078e00ff */
[----:B------:R-:W-:Y:S05]  /*164e0*/  WARPSYNC.COLLECTIVE R15, `(.L_x_2867) ;  /* 0x000000000f087348 */ /* 0x000fea0003c00000 */
[----:B------:R0:W1:Y:S02]  /*164f0*/  SHFL.UP P6, R14, R13, R12, R11 ;  /* 0x0400000c0d0e7389 */ /* 0x00006400000c000b */
[----:B01----:R-:W-:Y:S01]  /*16500*/  ENDCOLLECTIVE ;  /* 0x000000000000791b */ /* 0x003fe20003800000 */
.L_x_2867:
[----:B------:R-:W-:Y:S05]  /*16510*/  BSYNC B0 ;  /* 0x0000000000007941 */ /* 0x000fea0003800000 */
.L_x_2866:
        /* <DEDUP_REMOVED lines=8> */
.L_x_2868:
[----:B------:R-:W-:Y:S01]  /*165a0*/  IMAD.MOV.U32 R12, RZ, RZ, 0x4 ;  /* 0x00000004ff0c7424 */ /* 0x000fe200078e00ff */
[----:B------:R-:W-:-:S05]  /*165b0*/  SEL R2, R14, RZ, P2 ;  /* 0x000000ff0e027207 */ /* 0x000fca0001000000 */
[----:B------:R-:W-:-:S04]  /*165c0*/  IMAD.IADD R2, R13, 0x1, R2 ;  /* 0x000000010d027824 */ /* 0x000fc800078e0202 */
[----:B------:R-:W-:-:S07]  /*165d0*/  IMAD.MOV.U32 R13, RZ, RZ, R2 ;  /* 0x000000ffff0d7224 */ /* 0x000fce00078e0002 */
[----:B------:R-:W-:Y:S05]  /*165e0*/  WARPSYNC.COLLECTIVE R15, `(.L_x_2869) ;  /* 0x000000000f087348 */ /* 0x000fea0003c00000 */
[----:B------:R0:W1:Y:S02]  /*165f0*/  SHFL.UP P6, R14, R13, R12, R11 ;  /* 0x0400000c0d0e7389 */ /* 0x00006400000c000b */
[----:B01----:R-:W-:Y:S01]  /*16600*/  ENDCOLLECTIVE ;  /* 0x000000000000791b */ /* 0x003fe20003800000 */
.L_x_2869:
[----:B------:R-:W-:Y:S01]  /*16610*/  IMAD.MOV.U32 R12, RZ, RZ, 0x8 ;  /* 0x00000008ff0c7424 */ /* 0x000fe200078e00ff */
[----:B------:R-:W-:-:S05]  /*16620*/  SEL R3, R14, RZ, P3 ;  /* 0x000000ff0e037207 */ /* 0x000fca0001800000 */
[----:B------:R-:W-:-:S04]  /*16630*/  IMAD.IADD R3, R2, 0x1, R3 ;  /* 0x0000000102037824 */ /* 0x000fc800078e0203 */
[----:B------:R-:W-:-:S07]  /*16640*/  IMAD.MOV.U32 R13, RZ, RZ, R3 ;  /* 0x000000ffff0d7224 */ /* 0x000fce00078e0003 */
[----:B------:R-:W-:Y:S05]  /*16650*/  WARPSYNC.COLLECTIVE R15, `(.L_x_2870) ;  /* 0x000000000f087348 */ /* 0x000fea0003c00000 */
[----:B------:R0:W1:Y:S02]  /*16660*/  SHFL.UP P6, R14, R13, R12, R11 ;  /* 0x0400000c0d0e7389 */ /* 0x00006400000c000b */
[----:B01----:R-:W-:Y:S01]  /*16670*/  ENDCOLLECTIVE ;  /* 0x000000000000791b */ /* 0x003fe20003800000 */
.L_x_2870:
[----:B------:R-:W-:Y:S01]  /*16680*/  IMAD.MOV.U32 R12, RZ, RZ, 0x10 ;  /* 0x00000010ff0c7424 */ /* 0x000fe200078e00ff */
[----:B------:R-:W-:-:S05]  /*16690*/  SEL R4, R14, RZ, P4 ;  /* 0x000000ff0e047207 */ /* 0x000fca0002000000 */
[----:B------:R-:W-:-:S04]  /*166a0*/  IMAD.IADD R4, R3, 0x1, R4 ;  /* 0x0000000103047824 */ /* 0x000fc800078e0204 */
[----:B------:R-:W-:-:S07]  /*166b0*/  IMAD.MOV.U32 R13, RZ, RZ, R4 ;  /* 0x000000ffff0d7224 */ /* 0x000fce00078e0004 */
[----:B------:R-:W-:Y:S05]  /*166c0*/  WARPSYNC.COLLECTIVE R15, `(.L_x_2871) ;  /* 0x000000000f087348 */ /* 0x000fea0003c00000 */
[----:B------:R0:W1:Y:S02]  /*166d0*/  SHFL.UP P6, R14, R13, R12, R11 ;  /* 0x0400000c0d0e7389 */ /* 0x00006400000c000b */
[----:B01----:R-:W-:Y:S01]  /*166e0*/  ENDCOLLECTIVE ;  /* 0x000000000000791b */ /* 0x003fe20003800000 */
.L_x_2871:
        /* <DEDUP_REMOVED lines=8> */
.L_x_2872:
[----:B------:R-:W-:Y:S05]  /*16770*/  BRA `(.L_x_2873) ;  /* 0xffffffb000b87947 */ /* 0x000fea000383ffff */
.L_x_2738:
[----:B------:R-:W-:Y:S01]  /*16780*/  BSSY B0, `(.L_x_2874) ;  /* 0x0000006000007945 */ /* 0x000fe20003800000 */
[----:B------:R-:W-:Y:S01]  /*16790*/  PLOP3.LUT P6, PT, P6, PT, PT, 0x8, 0x0 ;  /* 0x000000000000781c */ /* 0x000fe200037ce170 */
[----:B------:R-:W-:-:S12]  /*167a0*/  IMAD.MOV.U32 R15, RZ, RZ, -0x1 ;  /* 0xffffffffff0f7424 */ /* 0x000fd800078e00ff */
[----:B0-----:R-:W-:Y:S05]  /*167b0*/  WARPSYNC.COLLECTIVE R15, `(.L_x_2875) ;  /* 0x000000000f087348 */ /* 0x001fea0003c00000 */
[----:B------:R-:W-:Y:S01]  /*167c0*/  VOTE.ANY R14, PT, P6 ;  /* 0x00000000000e7806 */ /* 0x000fe200030e0100 */
[----:B0-----:R-:W-:Y:S06]  /*167d0*/  ENDCOLLECTIVE ;  /* 0x000000000000791b */ /* 0x001fec0003800000 */
.L_x_2875:
[----:B------:R-:W-:Y:S05]  /*167e0*/  BSYNC B0 ;  /* 0x0000000000007941 */ /* 0x000fea0003800000 */
.L_x_2874:
        /* <DEDUP_REMOVED lines=8> */
.L_x_2876:
[----:B------:R-:W-:Y:S02]  /*16870*/  IMAD.IADD R19, R12, 0x1, R19 ;  /* 0x000000010c137824 */ /* 0x000fe400078e0213 */
[----:B------:R-:W-:Y:S02]  /*16880*/  IMAD.MOV.U32 R13, RZ, RZ, R8 ;  /* 0x000000ffff0d7224 */ /* 0x000fe400078e0008 */
[----:B------:R-:W-:-:S07]  /*16890*/  IMAD.MOV.U32 R17, RZ, RZ, R14 ;  /* 0x000000ffff117224 */ /* 0x000fce00078e000e */
[----:B------:R-:W-:Y:S05]  /*168a0*/  WARPSYNC.COLLECTIVE R15, `(.L_x_2877) ;  /* 0x000000000f087348 */ /* 0x000fea0003c00000 */
[----:B------:R0:W1:Y:S02]  /*168b0*/  SHFL.IDX P6, R14, R13, R12, R11 ;  /* 0x0000000c0d0e7389 */ /* 0x00006400000c000b */
[----:B01----:R-:W-:Y:S01]  /*168c0*/  ENDCOLLECTIVE ;  /* 0x000000000000791b */ /* 0x003fe20003800000 */
.L_x_2877:
[----:B------:R-:W-:Y:S01]  /*168d0*/  IMAD.MOV.U32 R8, RZ, RZ, R14 ;  /* 0x000000ffff087224 */ /* 0x000fe200078e000e */
[----:B------:R-:W-:Y:S06]  /*168e0*/  BRA `(.L_x_2878) ;  /* 0xffffffb0009c7947 */ /* 0x000fec000383ffff */
.L_x_2740:
[----:B------:R-:W-:Y:S01]  /*168f0*/  BSSY B0, `(.L_x_2879) ;  /* 0x0000007000007945 */ /* 0x000fe20003800000 */
[----:B------:R-:W-:Y:S02]  /*16900*/  IMAD.MOV.U32 R13, RZ, RZ, R2 ;  /* 0x000000ffff0d7224 */ /* 0x000fe400078e0002 */
[----:B------:R-:W-:Y:S02]  /*16910*/  IMAD.MOV.U32 R11, RZ, RZ, 0x1f ;  /* 0x0000001fff0b7424 */ /* 0x000fe400078e00ff */
[----:B------:R-:W-:-:S07]  /*16920*/  IMAD.MOV.U32 R15, RZ, RZ, -0x1 ;  /* 0xffffffffff0f7424 */ /* 0x000fce00078e00ff */
[----:B0-23--:R-:W-:Y:S05]  /*16930*/  WARPSYNC.COLLECTIVE R15, `(.L_x_2880) ;  /* 0x000000000f087348 */ /* 0x00dfea0003c00000 */
[----:B------:R1:W4:Y:S02]  /*16940*/  SHFL.IDX P6, R14, R13, R12, R11 ;  /* 0x0000000c0d0e7389 */ /* 0x00032400000c000b */
[----:B01234-:R-:W-:Y:S01]  /*16950*/  ENDCOLLECTIVE ;  /* 0x000000000000791b */ /* 0x01ffe20003800000 */
.L_x_2880:
[----:B------:R-:W-:Y:S05]  /*16960*/  BSYNC B0 ;  /* 0x0000000000007941 */ /* 0x000fea0003800000 */
.L_x_2879:
[----:B------:R-:W-:Y:S01]  /*16970*/  IMAD.MOV.U32 R7, RZ, RZ, R14 ;  /* 0x000000ffff077224 */ /* 0x000fe200078e000e */
[----:B------:R-:W-:Y:S06]  /*16980*/  BRA `(.L_x_2739) ;  /* 0xffffffb0008c7947 */ /* 0x000fec000383ffff */
.L_x_2746:
[----:B0-----:R0:W1:Y:S02]  /*16990*/  SYNCS.PHASECHK.TRANS64.TRYWAIT P0, [R4+URZ+0x28820], R0 ;  /* 0x02882000040075a7 */ /* 0x001064000800017f */
[----:B-1----:R-:W-:Y:S05]  /*169a0*/  @!P0 NANOSLEEP.SYNCS 0x989680 ;  /* 0x009896800000895d */ /* 0x002fea0003900000 */
[----:B------:R-:W1:Y:S02]  /*169b0*/  @!P0 SYNCS.PHASECHK.TRANS64 P0, [R4+URZ+0x28820], R0 ;  /* 0x02882000040085a7 */ /* 0x000e64000800007f */
[----:B-1----:R-:W-:Y:S05]  /*169c0*/  @!P0 BRA `(.L_x_2746) ;  /* 0xfffffffc00f08947 */ /* 0x002fea000383ffff */
[----:B------:R-:W-:Y:S05]  /*169d0*/  BRA `(.L_x_2881) ;  /* 0xffffffb800e47947 */ /* 0x000fea000383ffff */
.L_x_2747:
[----:B------:R-:W1:Y:S01]  /*169e0*/  S2R R2, SR_TID.X ;  /* 0x0000000000027919 */ /* 0x000e620000002100 */
[----:B------:R-:W-:Y:S01]  /*169f0*/  BSSY B0, `(.L_x_2882) ;  /* 0x000000a000007945 */ /* 0x000fe20003800000 */
[----:B------:R-:W-:Y:S02]  /*16a00*/  IMAD.MOV.U32 R12, RZ, RZ, RZ ;  /* 0x000000ffff0c7224 */ /* 0x000fe400078e00ff */
[----:B------:R-:W-:Y:S02]  /*16a10*/  IMAD.MOV.U32 R11, RZ, RZ, 0x1f ;  /* 0x0000001fff0b7424 */ /* 0x000fe400078e00ff */
[----:B------:R-:W-:Y:S01]  /*16a20*/  IMAD.MOV.U32 R15, RZ, RZ, -0x1 ;  /* 0xffffffffff0f7424 */ /* 0x000fe200078e00ff */
[----:B-1----:R-:W-:-:S04]  /*16a30*/  SHF.R.U32.HI R2, RZ, 0x5, R2 ;  /* 0x00000005ff027819 */ /* 0x002fc80000011602 */
[----:B------:R-:W-:-:S05]  /*16a40*/  LOP3.LUT R2, R2, 0x3, RZ, 0xc0, !PT ;  /* 0x0000000302027812 */ /* 0x000fca00078ec0ff */
[----:B------:R-:W-:-:S07]  /*16a50*/  IMAD.MOV.U32 R13, RZ, RZ, R2 ;  /* 0x000000ffff0d7224 */ /* 0x000fce00078e0002 */
[----:B0-2---:R-:W-:Y:S05]  /*16a60*/  WARPSYNC.COLLECTIVE R15, `(.L_x_2883) ;  /* 0x000000000f087348 */ /* 0x005fea0003c00000 */
[----:B------:R1:W3:Y:S02]  /*16a70*/  SHFL.IDX P6, R14, R13, R12, R11 ;  /* 0x0000000c0d0e7389 */ /* 0x0002e400000c000b */
[----:B0123--:R-:W-:Y:S01]  /*16a80*/  ENDCOLLECTIVE ;  /* 0x000000000000791b */ /* 0x00ffe20003800000 */
.L_x_2883:
[----:B------:R-:W-:Y:S05]  /*16a90*/  BSYNC B0 ;  /* 0x0000000000007941 */ /* 0x000fea0003800000 */
.L_x_2882:
[----:B------:R-:W-:Y:S05]  /*16aa0*/  BRA `(.L_x_2884) ;  /* 0xffffffb800cc7947 */ /* 0x000fea000383ffff */
.L_x_2750:
[----:B------:R-:W-:Y:S01]  /*16ab0*/  BSSY B1, `(.L_x_2885) ;  /* 0x0000006000017945 */ /* 0x000fe20003800000 */
[----:B------:R-:W-:-:S07]  /*16ac0*/  IMAD.MOV.U32 R15, RZ, RZ, -0x1 ;  /* 0xffffffffff0f7424 */ /* 0x000fce00078e00ff */
[----:B0-2---:R-:W-:Y:S05]  /*16ad0*/  WARPSYNC.COLLECTIVE R15, `(.L_x_2886) ;  /* 0x000000000f0c7348 */ /* 0x005fea0003c00000 */
[----:B------:R-:W-:Y:S02]  /*16ae0*/  ELECT P6, UR62, PT ;  /* 0x00000000003e782f */ /* 0x000fe400038c0000 */
[----:B------:R-:W-:Y:S01]  /*16af0*/  MOV R14, UR62 ;  /* 0x0000003e000e7c02 */ /* 0x000fe20008000f00 */
[----:B0-2---:R-:W-:Y:S10]  /*16b00*/  ENDCOLLECTIVE ;  /* 0x000000000000791b */ /* 0x005ff40003800000 */
.L_x_2886:
[----:B------:R-:W-:Y:S05]  /*16b10*/  BSYNC B1 ;  /* 0x0000000000017941 */ /* 0x000fea0003800000 */
.L_x_2885:
[----:B------:R-:W-:Y:S05]  /*16b20*/  BRA `(.L_x_2887) ;  /* 0xffffffb800c47947 */ /* 0x000fea000383ffff */
.L_x_2752:
[----:B0-----:R0:W1:Y:S02]  /*16b30*/  SYNCS.PHASECHK.TRANS64.TRYWAIT P1, [R5+URZ+0x28840], R0 ;  /* 0x02884000050075a7 */ /* 0x001064000802017f */
[----:B-1----:R-:W-:Y:S05]  /*16b40*/  @!P1 NANOSLEEP.SYNCS 0x989680 ;  /* 0x009896800000995d */ /* 0x002fea0003900000 */
[----:B------:R-:W1:Y:S02]  /*16b50*/  @!P1 SYNCS.PHASECHK.TRANS64 P1, [R5+URZ+0x28840], R0 ;  /* 0x02884000050095a7 */ /* 0x000e64000802007f */
[----:B-1----:R-:W-:Y:S05]  /*16b60*/  @!P1 BRA `(.L_x_2752) ;  /* 0xfffffffc00f09947 */ /* 0x002fea000383ffff */
[----:B------:R-:W-:Y:S05]  /*16b70*/  BRA `(.L_x_2888) ;  /* 0xffffffb800e47947 */ /* 0x000fea000383ffff */
.L_x_2754:
[----:B-1----:R1:W3:Y:S02]  /*16b80*/  SYNCS.PHASECHK.TRANS64.TRYWAIT P1, [R25+URZ+0x28840], R2 ;  /* 0x02884002190075a7 */ /* 0x0022e4000802017f */
[----:B---3--:R-:W-:Y:S05]  /*16b90*/  @!P1 NANOSLEEP.SYNCS 0x989680 ;  /* 0x009896800000995d */ /* 0x008fea0003900000 */
[----:B------:R-:W3:Y:S02]  /*16ba0*/  @!P1 SYNCS.PHASECHK.TRANS64 P1, [R25+URZ+0x28840], R2 ;  /* 0x02884002190095a7 */ /* 0x000ee4000802007f */
[----:B---3--:R-:W-:Y:S05]  /*16bb0*/  @!P1 BRA `(.L_x_2754) ;  /* 0xfffffffc00f09947 */ /* 0x008fea000383ffff */
[----:B------:R-:W-:Y:S05]  /*16bc0*/  BRA `(.L_x_2889) ;  /* 0xffffffb800f07947 */ /* 0x000fea000383ffff */
.L_x_2756:
[----:B---3--:R3:W4:Y:S02]  /*16bd0*/  SYNCS.PHASECHK.TRANS64.TRYWAIT P1, [R5+URZ+0x28860], R0 ;  /* 0x02886000050075a7 */ /* 0x008724000802017f */
[----:B----4-:R-:W-:Y:S05]  /*16be0*/  @!P1 NANOSLEEP.SYNCS 0x989680 ;  /* 0x009896800000995d */ /* 0x010fea0003900000 */
[----:B------:R-:W4:Y:S02]  /*16bf0*/  @!P1 SYNCS.PHASECHK.TRANS64 P1, [R5+URZ+0x28860], R0 ;  /* 0x02886000050095a7 */ /* 0x000f24000802007f */
[----:B----4-:R-:W-:Y:S05]  /*16c00*/  @!P1 BRA `(.L_x_2756) ;  /* 0xfffffffc00f09947 */ /* 0x010fea000383ffff */
[----:B------:R-:W-:Y:S05]  /*16c10*/  BRA `(.L_x_2890) ;  /* 0xffffffb800ec7947 */ /* 0x000fea000383ffff */
.L_x_2891:
        /* <DEDUP_REMOVED lines=14> */
.L_x_3549:


//--------------------- .text._ZN7cutlass13device_kernelIN5flash11enable_sm90INS1_16FlashAttnFwdSm90INS1_25CollectiveMainloopFwdSm90ILi2EN4cute5tupleIJNS5_1CILi1EEES8_S8_EEENS6_IJNS7_ILi128EEESA_SA_EEELi128ENS_6half_tEfNS_4arch4Sm90ELb1ELb0ELb0ELb1ELb1ELb1ELb0ELb1ELb1ELb1ELb1ELb0EEENS1_21CollectiveEpilogueFwdISB_S9_SC_SE_Li256ELb1ELb1ELb1ELb0EEENS1_36VarlenDynamicPersistentTileSchedulerILi128ELi128ELi256ELi128ELb1ELb1ELb1ELb1ELb1ELb1EEEEEEEEEvNT_6ParamsE --------------------------
	.section	.text._ZN7cutlass13device_kernelIN5flash11enable_sm90INS1_16FlashAttnFwdSm90INS1_25CollectiveMainloopFwdSm90ILi2EN4cute5tupleIJNS5_1CILi1EEES8_S8_EEENS6_IJNS7_ILi128EEESA_SA_EEELi128ENS_6half_tEfNS_4arch4Sm90ELb1ELb0ELb0ELb1ELb1ELb1ELb0ELb1ELb1ELb1ELb1ELb0EEENS1_21CollectiveEpilogueFwdISB_S9_SC_SE_Li256ELb1ELb1ELb1ELb0EEENS1_36VarlenDynamicPersistentTileSchedulerILi128ELi128ELi256ELi128ELb1ELb1ELb1ELb1ELb1ELb1EEEEEEEEEvNT_6ParamsE,"ax",@progbits
	.align	128
.text._ZN7cutlass13device_kernelIN5flash11enable_sm90INS1_16FlashAttnFwdSm90INS1_25CollectiveMainloopFwdSm90ILi2EN4cute5tupleIJNS5_1CILi1EEES8_S8_EEENS6_IJNS7_ILi128EEESA_SA_EEELi128ENS_6half_tEfNS_4arch4Sm90ELb1ELb0ELb0ELb1ELb1ELb1ELb0ELb1ELb1ELb1ELb1ELb0EEENS1_21CollectiveEpilogueFwdISB_S9_SC_SE_Li256ELb1ELb1ELb1ELb0EEENS1_36VarlenDynamicPersistentTileSchedulerILi128ELi128ELi256ELi128ELb1ELb1ELb1ELb1ELb1ELb1EEEEEEEEEvNT_6ParamsE:
        .type           _ZN7cutlass13device_kernelIN5flash11enable_sm90INS1_16FlashAttnFwdSm90INS1_25CollectiveMainloopFwdSm90ILi2EN4cute5tupleIJNS5_1CILi1EEES8_S8_EEENS6_IJNS7_ILi128EEESA_SA_EEELi128ENS_6half_tEfNS_4arch4Sm90ELb1ELb0ELb0ELb1ELb1ELb1ELb0ELb1ELb1ELb1ELb1ELb0EEENS1_21CollectiveEpilogueFwdISB_S9_SC_SE_Li256ELb1ELb1ELb1ELb0EEENS1_36VarlenDynamicPersistentTileSchedulerILi128ELi128ELi256ELi128ELb1ELb1ELb1ELb1ELb1ELb1EEEEEEEEEvNT_6ParamsE,@function
        .size           _ZN7cutlass13device_kernelIN5flash11enable_sm90INS1_16FlashAttnFwdSm90INS1_25CollectiveMainloopFwdSm90ILi2EN4cute5tupleIJNS5_1CILi1EEES8_S8_EEENS6_IJNS7_ILi128EEESA_SA_EEELi128ENS_6half_tEfNS_4arch4Sm90ELb1ELb0ELb0ELb1ELb1ELb1ELb0ELb1ELb1ELb1ELb1ELb0EEENS1_21CollectiveEpilogueFwdISB_S9_SC_SE_Li256ELb1ELb1ELb1ELb0EEENS1_36VarlenDynamicPersistentTileSchedulerILi128ELi128ELi256ELi128ELb1ELb1ELb1ELb1ELb1ELb1EEEEEEEEEvNT_6ParamsE,(.L_x_3550 - _ZN7cutlass13device_kernelIN5flash11enable_sm90INS1_16FlashAttnFwdSm90INS1_25CollectiveMainloopFwdSm90ILi2EN4cute5tupleIJNS5_1CILi1EEES8_S8_EEENS6_IJNS7_ILi128EEESA_SA_EEELi128ENS_6half_tEfNS_4arch4Sm90ELb1ELb0ELb0ELb1ELb1ELb1ELb0ELb1ELb1ELb1ELb1ELb0EEENS1_21CollectiveEpilogueFwdISB_S9_SC_SE_Li256ELb1ELb1ELb1ELb0EEENS1_36VarlenDynamicPersistentTileSchedulerILi128ELi128ELi256ELi128ELb1ELb1ELb1ELb1ELb1ELb1EEEEEEEEEvNT_6ParamsE)
        .other          _ZN7cutlass13device_kernelIN5flash11enable_sm90INS1_16FlashAttnFwdSm90INS1_25CollectiveMainloopFwdSm90ILi2EN4cute5tupleIJNS5_1CILi1EEES8_S8_EEENS6_IJNS7_ILi128EEESA_SA_EEELi128ENS_6half_tEfNS_4arch4Sm90ELb1ELb0ELb0ELb1ELb1ELb1ELb0ELb1ELb1ELb1ELb1ELb0EEENS1_21CollectiveEpilogueFwdISB_S9_SC_SE_Li256ELb1ELb1ELb1ELb0EEENS1_36VarlenDynamicPersistentTileSchedulerILi128ELi128ELi256ELi128ELb1ELb1ELb1ELb1ELb1ELb1EEEEEEEEEvNT_6ParamsE,@"STO_CUDA_ENTRY STV_DEFAULT"
_ZN7cutlass13device_kernelIN5flash11enable_sm90INS1_16FlashAttnFwdSm90INS1_25CollectiveMainloopFwdSm90ILi2EN4cute5tupleIJNS5_1CILi1EEES8_S8_EEENS6_IJNS7_ILi128EEESA_SA_EEELi128ENS_6half_tEfNS_4arch4Sm90ELb1ELb0ELb0ELb1ELb1ELb1ELb0ELb1ELb1ELb1ELb1ELb0EEENS1_21CollectiveEpilogueFwdISB_S9_SC_SE_Li256ELb1ELb1ELb1ELb0EEENS1_36VarlenDynamicPersistentTileSchedulerILi128ELi128ELi256ELi128ELb1ELb1ELb1ELb1ELb1ELb1EEEEEEEEEvNT_6ParamsE:
        /* <DEDUP_REMOVED lines=18> */
.L_x_2893:
[----:B------:R-:W-:Y:S05]  /*0120*/  BSYNC B0 ;  /* 0x0000000000007941 */ /* 0x000fea0003800000 */
.L_x_2892:
        /* <DEDUP_REMOVED lines=41> */
.L_x_2894:
        /* <DEDUP_REMOVED lines=22> */
.L_x_2895:
        /* <DEDUP_REMOVED lines=18> */
.L_x_2896:
        /* <DEDUP_REMOVED lines=22> */
.L_x_2897:
        /* <DEDUP_REMOVED lines=22> */
.L_x_2898:
        /* <DEDUP_REMOVED lines=8> */
.L_x_2901:
        /* <DEDUP_REMOVED lines=19> */
[----:B------:R-:W-:Y:S01]  /*0ab0*/  R2UR UR40, R18 ;  /* 0x00000000122872ca */ /* 0x000fe200000e0000 */
[----:B------:R-:W-:Y:S01]  /*0ac0*/  IMAD.MOV.U32 R19, RZ, RZ, RZ ;  /* 0x000000ffff137224 */ /* 0x000fe200078e00ff */
[----:B------:R-:W-:Y:S01]  /*0ad0*/  MOV R190, RZ ;  /* 0x000000ff00be7202 */ /* 0x000fe20000000f00 */
[----:B------:R-:W-:Y:S01]  /*0ae0*/  IMAD.MOV.U32 R189, RZ, RZ, RZ ;  /* 0x000000ffffbd7224 */ /* 0x000fe200078e00ff */
[----:B------:R-:W-:Y:S01]  /*0af0*/  SHF.R.S32.HI R0, RZ, 0x1f, R12 ;  /* 0x0000001fff007819 */ /* 0x000fe2000001140c */
[----:B------:R-:W-:Y:S01]  /*0b00*/  IMAD.MOV.U32 R186, RZ, RZ, RZ ;  /* 0x000000ffffba7224 */ /* 0x000fe200078e00ff */
[----:B------:R-:W-:Y:S02]  /*0b10*/  ULOP3.LUT UR41, UR36, 0x1, URZ, 0xfc, !UPT ;  /* 0x0000000124297892 */ /* 0x000fe4000f8efc3f */
[CC--:B------:R-:W-:Y:S01]  /*0b20*/  LEA.HI R2, R0.reuse, R12.reuse, RZ, 0x7 ;  /* 0x0000000c00027211 */ /* 0x0c0fe200078f38ff */
[----:B------:R-:W-:Y:S01]  /*0b30*/  UMOV UR39, URZ ;  /* 0x0000003f00277c82 */ /* 0x000fe20008000000 */
[----:B------:R-:W-:-:S02]  /*0b40*/  LEA.HI R4, R0, R12, RZ, 0x5 ;  /* 0x0000000c00047211 */ /* 0x000fc400078f28ff */
[----:B------:R-:W-:Y:S01]  /*0b50*/  LOP3.LUT R220, R2, 0xffffff80, RZ, 0xc0, !PT ;  /* 0xffffff8002dc7812 */ /* 0x000fe200078ec0ff */
[----:B------:R-:W-:Y:S01]  /*0b60*/  UIADD3 UR40, UR40, 0x10400, URZ ;  /* 0x0001040028287890 */ /* 0x000fe2000fffe03f */
[-C--:B------:R-:W-:Y:S02]  /*0b70*/  LEA.HI R3, R0, R12.reuse, RZ, 0x4 ;  /* 0x0000000c00037211 */ /* 0x080fe400078f20ff */
[----:B------:R-:W-:Y:S01]  /*0b80*/  SHF.L.U32 R5, R4, 0x5, RZ ;  /* 0x0000000504057819 */ /* 0x000fe200000006ff */
[C---:B------:R-:W-:Y:S01]  /*0b90*/  IMAD.IADD R220, R12.reuse, 0x1, -R220 ;  /* 0x000000010cdc7824 */ /* 0x040fe200078e0adc */
[----:B------:R-:W-:Y:S02]  /*0ba0*/  LOP3.LUT R4, R3, 0x3fffff0, RZ, 0xc0, !PT ;  /* 0x03fffff003047812 */ /* 0x000fe400078ec0ff */
[----:B------:R-:W-:Y:S02]  /*0bb0*/  LOP3.LUT R5, R5, 0xfffffc00, RZ, 0xc0, !PT ;  /* 0xfffffc0005057812 */ /* 0x000fe400078ec0ff */
[----:B------:R-:W-:Y:S01]  /*0bc0*/  SHF.R.S32.HI R7, RZ, 0x1f, R220 ;  /* 0x0000001fff077819 */ /* 0x000fe200000114dc */
[----:B------:R-:W-:Y:S01]  /*0bd0*/  IMAD.IADD R4, R12, 0x1, -R4 ;  /* 0x000000010c047824 */ /* 0x000fe200078e0a04 */
[----:B------:R-:W-:-:S02]  /*0be0*/  LEA.HI R11, R0, R12, RZ, 0x2 ;  /* 0x0000000c000b7211 */ /* 0x000fc400078f10ff */
[----:B------:R-:W-:Y:S02]  /*0bf0*/  LEA.HI R8, R7, R220, RZ, 0x2 ;  /* 0x000000dc07087211 */ /* 0x000fe400078f10ff */
[----:B------:R-:W-:Y:S02]  /*0c00*/  SHF.R.S32.HI R16, RZ, 0x7, R2 ;  /* 0x00000007ff107819 */ /* 0x000fe40000011402 */
[--C-:B------:R-:W-:Y:S02]  /*0c10*/  SHF.R.S32.HI R9, RZ, 0x2, R8.reuse ;  /* 0x00000002ff097819 */ /* 0x100fe40000011408 */
[----:B------:R-:W-:Y:S02]  /*0c20*/  SHF.R.S32.HI R6, RZ, 0x1f, R8 ;  /* 0x0000001fff067819 */ /* 0x000fe40000011408 */
[----:B------:R-:W-:Y:S02]  /*0c30*/  LOP3.LUT R11, R11, 0xfffffffc, RZ, 0xc0, !PT ;  /* 0xfffffffc0b0b7812 */ /* 0x000fe400078ec0ff */
[----:B------:R-:W-:-:S02]  /*0c40*/  LEA.HI R6, R6, R9, RZ, 0x3 ;  /* 0x0000000906067211 */ /* 0x000fc400078f18ff */
[----:B------:R-:W-:Y:S01]  /*0c50*/  LEA.HI R7, R7, R220, RZ, 0x5 ;  /* 0x000000dc07077211 */ /* 0x000fe200078f28ff */
[----:B------:R-:W-:Y:S01]  /*0c60*/  IMAD.IADD R11, R12, 0x1, -R11 ;  /* 0x000000010c0b7824 */ /* 0x000fe200078e0a0b */
[----:B------:R-:W-:Y:S01]  /*0c70*/  LOP3.LUT R10, R6, 0xfffffff8, RZ, 0xc0, !PT ;  /* 0xfffffff8060a7812 */ /* 0x000fe200078ec0ff */
[----:B------:R-:W-:Y:S01]  /*0c80*/  IMAD R6, R4, 0x40, R5 ;  /* 0x0000004004067824 */ /* 0x000fe200078e0205 */
[----:B------:R-:W-:Y:S02]  /*0c90*/  SHF.R.S32.HI R4, RZ, 0x4, R3 ;  /* 0x00000004ff047819 */ /* 0x000fe40000011403 */
[----:B------:R-:W-:Y:S01]  /*0ca0*/  LEA.HI R2, R2, R16, RZ, 0x1 ;  /* 0x0000001002027211 */ /* 0x000fe200078f08ff */
[----:B------:R-:W-:Y:S01]  /*0cb0*/  IMAD.IADD R10, R9, 0x1, -R10 ;  /* 0x00000001090a7824 */ /* 0x000fe200078e0a0a */
[----:B------:R-:W-:Y:S02]  /*0cc0*/  LEA.HI R3, R3, R4, RZ, 0x1 ;  /* 0x0000000403037211 */ /* 0x000fe400078f08ff */
[----:B------:R-:W-:-:S02]  /*0cd0*/  SHF.R.S32.HI R7, RZ, 0x5, R7 ;  /* 0x00000005ff077819 */ /* 0x000fc40000011407 */
[----:B------:R-:W-:Y:S02]  /*0ce0*/  LOP3.LUT R3, R3, 0x1ffffffe, RZ, 0xc0, !PT ;  /* 0x1ffffffe03037812 */ /* 0x000fe400078ec0ff */
[----:B------:R-:W-:Y:S01]  /*0cf0*/  LOP3.LUT R2, R2, 0x3fffffe, RZ, 0xc0, !PT ;  /* 0x03fffffe02027812 */ /* 0x000fe200078ec0ff */
[----:B------:R-:W-:Y:S01]  /*0d00*/  IMAD R7, R7, 0x10, R10 ;  /* 0x0000001007077824 */ /* 0x000fe200078e020a */
[----:B------:R-:W-:Y:S02]  /*0d10*/  LEA.HI R187, R0, R12, RZ, 0x3 ;  /* 0x0000000c00bb7211 */ /* 0x000fe400078f18ff */
[----:B------:R-:W-:Y:S01]  /*0d20*/  LEA.HI R5, R11, R11, RZ, 0x1 ;  /* 0x0000000b0b057211 */ /* 0x000fe200078f08ff */
[----:B------:R-:W-:Y:S01]  /*0d30*/  IMAD.IADD R2, R16, 0x1, -R2 ;  /* 0x0000000110027824 */ /* 0x000fe200078e0a02 */
[----:B------:R-:W-:Y:S02]  /*0d40*/  IADD3 R3, R4, -R3, RZ ;  /* 0x8000000304037210 */ /* 0x000fe40007ffe0ff */
[----:B------:R-:W-:-:S02]  /*0d50*/  LOP3.LUT R207, R187, 0xfffffff8, RZ, 0xc0, !PT ;  /* 0xfffffff8bbcf7812 */ /* 0x000fc400078ec0ff */
[----:B------:R-:W-:Y:S01]  /*0d60*/  LOP3.LUT R4, R5, 0x1ffffffe, RZ, 0xc0, !PT ;  /* 0x1ffffffe05047812 */ /* 0x000fe200078ec0ff */
[----:B------:R-:W-:Y:S01]  /*0d70*/  IMAD R3, R3, 0x8, R6 ;  /* 0x0000000803037824 */ /* 0x000fe200078e0206 */
[----:B------:R-:W-:Y:S01]  /*0d80*/  LEA.HI R0, R0, R12, RZ, 0x6 ;  /* 0x0000000c00007211 */ /* 0x000fe200078f30ff */
[----:B------:R-:W-:Y:S01]  /*0d90*/  IMAD.IADD R207, R12, 0x1, -R207 ;  /* 0x000000010ccf7824 */ /* 0x000fe200078e0acf */
[----:B------:R-:W-:Y:S01]  /*0da0*/  SHF.R.S32.HI R187, RZ, 0x3, R187 ;  /* 0x00000003ffbb7819 */ /* 0x000fe200000114bb */
[----:B------:R-:W-:Y:S01]  /*0db0*/  IMAD.IADD R4, R11, 0x1, -R4 ;  /* 0x000000010b047824 */ /* 0x000fe200078e0a04 */
[----:B------:R-:W-:Y:S01]  /*0dc0*/  LEA R20, R2, R7, 0x6 ;  /* 0x0000000702147211 */ /* 0x000fe200078e30ff */
[----:B------:R-:W-:Y:S01]  /*0dd0*/  IMAD.SHL.U32 R0, R0, 0x8, RZ ;  /* 0x0000000800007824 */ /* 0x000fe200078e00ff */
[C---:B------:R-:W-:Y:S01]  /*0de0*/  SHF.L.U32 R2, R187.reuse, 0x6, RZ ;  /* 0x00000006bb027819 */ /* 0x040fe200000006ff */
[C---:B------:R-:W-:Y:S01]  /*0df0*/  VIADD R12, R187.reuse, 0x20 ;  /* 0x00000020bb0c7836 */ /* 0x040fe20000000000 */
[----:B------:R0:W-:Y:S01]  /*0e00*/  STL [R1+0x18], R3 ;  /* 0x0000180301007387 */ /* 0x0001e20000100800 */
[C---:B------:R-:W-:Y:S01]  /*0e10*/  VIADD R9, R187.reuse, 0x40 ;  /* 0x00000040bb097836 */ /* 0x040fe20000000000 */
[----:B------:R-:W-:Y:S01]  /*0e20*/  LOP3.LUT R205, R0, 0xfffffe00, RZ, 0xc0, !PT ;  /* 0xfffffe0000cd7812 */ /* 0x000fe200078ec0ff */
[----:B------:R-:W-:Y:S01]  /*0e30*/  VIADD R11, R187, 0x60 ;  /* 0x00000060bb0b7836 */ /* 0x000fe20000000000 */
[----:B------:R-:W-:Y:S01]  /*0e40*/  SHF.R.S32.HI R0, RZ, 0x1f, R12 ;  /* 0x0000001fff007819 */ /* 0x000fe2000001140c */
[----:B------:R-:W-:Y:S01]  /*0e50*/  IMAD.SHL.U32 R16, R207, 0x8, RZ ;  /* 0x00000008cf107824 */ /* 0x000fe200078e00ff */
[----:B------:R1:W-:Y:S01]  /*0e60*/  STL [R1+0x14], R20 ;  /* 0x0000141401007387 */ /* 0x0003e20000100800 */
[----:B------:R-:W-:Y:S01]  /*0e70*/  IMAD.SHL.U32 R197, R9, 0x40, RZ ;  /* 0x0000004009c57824 */ /* 0x000fe200078e00ff */
[----:B------:R-:W-:Y:S01]  /*0e80*/  SHF.R.S32.HI R10, RZ, 0x1f, R11 ;  /* 0x0000001fff0a7819 */ /* 0x000fe2000001140b */
[----:B------:R-:W-:Y:S01]  /*0e90*/  IMAD.SHL.U32 R196, R11, 0x40, RZ ;  /* 0x000000400bc47824 */ /* 0x000fe200078e00ff */
[----:B0-----:R-:W-:Y:S01]  /*0ea0*/  LOP3.LUT R3, R2, 0x1c0, RZ, 0xc0, !PT ;  /* 0x000001c002037812 */ /* 0x001fe200078ec0ff */
[----:B------:R-:W-:Y:S01]  /*0eb0*/  IMAD.MOV.U32 R5, RZ, RZ, R13 ;  /* 0x000000ffff057224 */ /* 0x000fe200078e000d */
[----:B------:R-:W-:Y:S01]  /*0ec0*/  SHF.R.S32.HI R2, RZ, 0x1f, R9 ;  /* 0x0000001fff027819 */ /* 0x000fe20000011409 */
[----:B------:R-:W-:Y:S01]  /*0ed0*/  IMAD.MOV.U32 R6, RZ, RZ, R14 ;  /* 0x000000ffff067224 */ /* 0x000fe200078e000e */
[----:B------:R-:W-:Y:S01]  /*0ee0*/  SHF.R.U32.HI R204, RZ, 0x3, R3 ;  /* 0x00000003ffcc7819 */ /* 0x000fe20000011603 */
[----:B------:R-:W-:Y:S01]  /*0ef0*/  IMAD.MOV.U32 R7, RZ, RZ, R15 ;  /* 0x000000ffff077224 */ /* 0x000fe200078e000f */
[----:B------:R-:W-:Y:S01]  /*0f00*/  LOP3.LUT R200, R3, 0x38, R16, 0xf8, !PT ;  /* 0x0000003803c87812 */ /* 0x000fe200078ef810 */
[----:B------:R-:W-:Y:S01]  /*0f10*/  IMAD.SHL.U32 R22, R207, 0x4, RZ ;  /* 0x00000004cf167824 */ /* 0x000fe200078e00ff */
[----:B------:R-:W-:Y:S01]  /*0f20*/  LOP3.LUT R3, R8, 0x7ffffffc, RZ, 0xc0, !PT ;  /* 0x7ffffffc08037812 */ /* 0x000fe200078ec0ff */
[----:B------:R-:W-:Y:S01]  /*0f30*/  IMAD R206, R4, 0x8, R20 ;  /* 0x0000000804ce7824 */ /* 0x000fe200078e0214 */
[----:B------:R-:W-:Y:S01]  /*0f40*/  LEA.HI R0, R0, R12, RZ, 0x3 ;  /* 0x0000000c00007211 */ /* 0x000fe200078f18ff */
[----:B------:R-:W-:Y:S01]  /*0f50*/  VIADD R185, R22, 0x20 ;  /* 0x0000002016b97836 */ /* 0x000fe20000000000 */
[----:B------:R-:W-:Y:S01]  /*0f60*/  LEA.HI R9, R2, R9, RZ, 0x3 ;  /* 0x0000000902097211 */ /* 0x000fe200078f18ff */
[----:B------:R-:W-:Y:S01]  /*0f70*/  IMAD.IADD R3, R220, 0x1, -R3 ;  /* 0x00000001dc037824 */ /* 0x000fe200078e0a03 */
[----:B------:R-:W-:Y:S01]  /*0f80*/  LEA.HI R10, R10, R11, RZ, 0x3 ;  /* 0x0000000b0a0a7211 */ /* 0x000fe200078f18ff */
[----:B------:R-:W-:Y:S01]  /*0f90*/  IMAD.SHL.U32 R0, R0, 0x40, RZ ;  /* 0x0000004000007824 */ /* 0x000fe200078e00ff */
[----:B------:R-:W-:Y:S01]  /*0fa0*/  SHF.L.U32 R198, R12, 0x6, RZ ;  /* 0x000000060cc67819 */ /* 0x000fe200000006ff */
[----:B------:R-:W-:Y:S01]  /*0fb0*/  IMAD.SHL.U32 R9, R9, 0x40, RZ ;  /* 0x0000004009097824 */ /* 0x000fe200078e00ff */
[----:B------:R-:W-:Y:S01]  /*0fc0*/  LOP3.LUT R197, R197, 0x1c0, RZ, 0xc0, !PT ;  /* 0x000001c0c5c57812 */ /* 0x000fe200078ec0ff */
[----:B------:R-:W-:Y:S01]  /*0fd0*/  IMAD.SHL.U32 R10, R10, 0x40, RZ ;  /* 0x000000400a0a7824 */ /* 0x000fe200078e00ff */
[----:B------:R-:W-:-:S02]  /*0fe0*/  LOP3.LUT R198, R198, 0x1c0, RZ, 0xc0, !PT ;  /* 0x000001c0c6c67812 */ /* 0x000fc400078ec0ff */
[----:B------:R-:W-:Y:S02]  /*0ff0*/  LOP3.LUT R196, R196, 0x1c0, RZ, 0xc0, !PT ;  /* 0x000001c0c4c47812 */ /* 0x000fe400078ec0ff */
[----:B------:R-:W-:Y:S02]  /*1000*/  SHF.L.U32 R193, R3, 0x1, RZ ;  /* 0x0000000103c17819 */ /* 0x000fe400000006ff */
[----:B------:R-:W-:Y:S02]  /*1010*/  SHF.R.U32.HI R15, RZ, 0x3, R198 ;  /* 0x00000003ff0f7819 */ /* 0x000fe400000116c6 */
[--C-:B------:R-:W-:Y:S01]  /*1020*/  LOP3.LUT R8, R198, 0x38, R16.reuse, 0xf8, !PT ;  /* 0x00000038c6087812 */ /* 0x100fe200078ef810 */
[C---:B------:R-:W-:Y:S01]  /*1030*/  VIADD R218, R193.reuse, 0x50 ;  /* 0x00000050c1da7836 */ /* 0x040fe20000000000 */
[----:B------:R-:W-:Y:S01]  /*1040*/  SHF.R.U32.HI R14, RZ, 0x3, R197 ;  /* 0x00000003ff0e7819 */ /* 0x000fe200000116c5 */
[----:B------:R-:W-:Y:S01]  /*1050*/  VIADD R217, R193, 0x58 ;  /* 0x00000058c1d97836 */ /* 0x000fe20000000000 */
[----:B------:R-:W-:Y:S01]  /*1060*/  LOP3.LUT R11, R197, 0x38, R16, 0xf8, !PT ;  /* 0x00000038c50b7812 */ /* 0x000fe200078ef810 */
[C---:B------:R-:W-:Y:S01]  /*1070*/  VIADD R216, R193.reuse, 0x60 ;  /* 0x00000060c1d87836 */ /* 0x040fe20000000000 */
[----:B------:R-:W-:Y:S01]  /*1080*/  SHF.R.U32.HI R13, RZ, 0x3, R196 ;  /* 0x00000003ff0d7819 */ /* 0x000fe200000116c4 */
[C---:B------:R-:W-:Y:S01]  /*1090*/  VIADD R215, R193.reuse, 0x68 ;  /* 0x00000068c1d77836 */ /* 0x040fe20000000000 */
[----:B------:R-:W-:Y:S01]  /*10a0*/  LOP3.LUT R12, R196, 0x38, R16, 0xf8, !PT ;  /* 0x00000038c40c7812 */ /* 0x000fe200078ef810 */
[----:B------:R-:W-:Y:S01]  /*10b0*/  VIADD R213, R193, 0x78 ;  /* 0x00000078c1d57836 */ /* 0x000fe20000000000 */
[----:B------:R-:W-:-:S02]  /*10c0*/  LOP3.LUT R203, R0, 0xfffffe00, RZ, 0xc0, !PT ;  /* 0xfffffe0000cb7812 */ /* 0x000fc400078ec0ff */
[----:B------:R-:W-:Y:S02]  /*10d0*/  LOP3.LUT R202, R9, 0xfffffe00, RZ, 0xc0, !PT ;  /* 0xfffffe0009ca7812 */ /* 0x000fe400078ec0ff */
[----:B------:R-:W-:Y:S02]  /*10e0*/  LOP3.LUT R201, R10, 0xfffffe00, RZ, 0xc0, !PT ;  /* 0xfffffe000ac97812 */ /* 0x000fe400078ec0ff */
[----:B------:R-:W-:Y:S02]  /*10f0*/  IADD3 R2, R16, 0x40, RZ ;  /* 0x0000004010027810 */ /* 0x000fe40007ffe0ff */
[----:B------:R-:W-:Y:S02]  /*1100*/  LOP3.LUT R8, R203, R8, R15, 0xf6, !PT ;  /* 0x00000008cb087212 */ /* 0x000fe400078ef60f */
[----:B------:R-:W-:Y:S02]  /*1110*/  LOP3.LUT R11, R202, R11, R14, 0xf6, !PT ;  /* 0x0000000bca0b7212 */ /* 0x000fe400078ef60e */
[----:B------:R-:W-:-:S02]  /*1120*/  LOP3.LUT R12, R201, R12, R13, 0xf6, !PT ;  /* 0x0000000cc90c7212 */ /* 0x000fc400078ef60d */
[----:B------:R-:W-:Y:S02]  /*1130*/  IADD3 R214, R193, 0x70, RZ ;  /* 0x00000070c1d67810 */ /* 0x000fe40007ffe0ff */
[----:B------:R-:W-:Y:S02]  /*1140*/  SHF.R.S32.HI R23, RZ, 0x1f, R22 ;  /* 0x0000001fff177819 */ /* 0x000fe40000011416 */
[----:B------:R-:W-:Y:S02]  /*1150*/  SHF.R.S32.HI R17, RZ, 0x1f, R16 ;  /* 0x0000001fff117819 */ /* 0x000fe40000011410 */
[----:B------:R-:W-:Y:S02]  /*1160*/  LOP3.LUT R200, R205, R200, R204, 0xf6, !PT ;  /* 0x000000c8cdc87212 */ /* 0x000fe400078ef6cc */
[----:B------:R-:W-:Y:S02]  /*1170*/  SHF.R.S32.HI R184, RZ, 0x1f, R2 ;  /* 0x0000001fffb87819 */ /* 0x000fe40000011402 */
[----:B------:R-:W-:-:S02]  /*1180*/  LEA R229, R8, UR40, 0x1 ;  /* 0x0000002808e57c11 */ /* 0x000fc4000f8e08ff */
[----:B------:R-:W-:Y:S02]  /*1190*/  LEA R228, R11, UR40, 0x1 ;  /* 0x000000280be47c11 */ /* 0x000fe4000f8e08ff */
[----:B------:R-:W-:Y:S02]  /*11a0*/  LEA R227, R12, UR40, 0x1 ;  /* 0x000000280ce37c11 */ /* 0x000fe4000f8e08ff */
[----:B------:R-:W-:Y:S02]  /*11b0*/  SHF.R.S32.HI R226, RZ, 0x1f, R218 ;  /* 0x0000001fffe27819 */ /* 0x000fe400000114da */
[----:B------:R-:W-:Y:S02]  /*11c0*/  SHF.R.S32.HI R225, RZ, 0x1f, R217 ;  /* 0x0000001fffe17819 */ /* 0x000fe400000114d9 */
[----:B------:R-:W-:Y:S02]  /*11d0*/  SHF.R.S32.HI R224, RZ, 0x1f, R216 ;  /* 0x0000001fffe07819 */ /* 0x000fe400000114d8 */
[----:B------:R-:W-:-:S02]  /*11e0*/  SHF.R.S32.HI R223, RZ, 0x1f, R215 ;  /* 0x0000001fffdf7819 */ /* 0x000fc400000114d7 */
[----:B------:R-:W-:Y:S02]  /*11f0*/  SHF.R.S32.HI R222, RZ, 0x1f, R214 ;  /* 0x0000001fffde7819 */ /* 0x000fe400000114d6 */
[----:B-1----:R-:W-:-:S07]  /*1200*/  SHF.R.S32.HI R221, RZ, 0x1f, R213 ;  /* 0x0000001fffdd7819 */ /* 0x002fce00000114d5 */
.L_x_3136:
[----:B012---:R-:W0:Y:S02]  /*1210*/  LDC.64 R8, c[0x0][0xc88] ;  /* 0x00032200ff087b82 */ /* 0x007e240000000a00 */
[----:B0-----:R-:W-:-:S05]  /*1220*/  IMAD.WIDE R8, R7, 0x4, R8 ;  /* 0x0000000407087825 */ /* 0x001fca00078e0208 */
[----:B------:R-:W2:Y:S01]  /*1230*/  LDG.E R209, desc[UR42][R8.64] ;  /* 0x0000002a08d17981 */ /* 0x000ea2000c1e1900 */
[----:B------:R-:W-:Y:S05]  /*1240*/  YIELD ;  /* 0x0000000000007946 */ /* 0x000fea0003800000 */
[----:B------:R-:W-:Y:S01]  /*1250*/  ULDC.64 UR4, c[0x0][0xa28] ;  /* 0x00028a0000047ab9 */ /* 0x000fe20000000a00 */
[----:B------:R-:W-:Y:S01]  /*1260*/  ULDC.64 UR8, c[0x0][0xa18] ;  /* 0x0002860000087ab9 */ /* 0x000fe20000000a00 */
[----:B------:R-:W-:Y:S01]  /*1270*/  ISETP.NE.U32.AND P1, PT, RZ, UR4, PT ;  /* 0x00000004ff007c0c */ /* 0x000fe2000bf25070 */
[----:B------:R-:W-:Y:S01]  /*1280*/  ULDC.64 UR6, c[0x0][0xa08] ;  /* 0x0002820000067ab9 */ /* 0x000fe20000000a00 */
[----:B------:R-:W-:Y:S01]  /*1290*/  IMAD.MOV.U32 R15, RZ, RZ, RZ ;  /* 0x000000ffff0f7224 */ /* 0x000fe200078e00ff */
[----:B------:R-:W-:-:S02]  /*12a0*/  ISETP.NE.U32.AND P0, PT, RZ, UR6, PT ;  /* 0x00000006ff007c0c */ /* 0x000fc4000bf05070 */
[----:B------:R-:W-:Y:S02]  /*12b0*/  ISETP.NE.AND.EX P1, PT, RZ, UR5, PT, P1 ;  /* 0x00000005ff007c0c */ /* 0x000fe4000bf25310 */
[----:B------:R-:W-:Y:S02]  /*12c0*/  ISETP.NE.AND.EX P0, PT, RZ, UR7, PT, P0 ;  /* 0x00000007ff007c0c */ /* 0x000fe4000bf05300 */
[----:B-----5:R-:W-:Y:S02]  /*12d0*/  MOV R31, RZ ;  /* 0x000000ff001f7202 */ /* 0x020fe40000000f00 */
[----:B--2---:R-:W-:Y:S01]  /*12e0*/  SHF.R.S32.HI R219, RZ, 0x1f, R209 ;  /* 0x0000001fffdb7819 */ /* 0x004fe200000114d1 */
[----:B------:R-:W-:-:S06]  /*12f0*/  IMAD.SHL.U32 R210, R209, 0x4, RZ ;  /* 0x00000004d1d27824 */ /* 0x000fcc00078e00ff */
[C---:B------:R-:W-:Y:S02]  /*1300*/  @P1 LEA R10, P2, R209.reuse, UR4, 0x2 ;  /* 0x00000004d10a1c11 */ /* 0x040fe4000f8410ff */
[C-C-:B------:R-:W-:Y:S02]  /*1310*/  SHF.L.U64.HI R211, R209.reuse, 0x2, R219.reuse ;  /* 0x00000002d1d37819 */ /* 0x140fe400000102db */
[----:B------:R-:W-:Y:S02]  /*1320*/  @P1 LEA.HI.X R11, R209, UR5, R219, 0x2, P2 ;  /* 0x00000005d10b1c11 */ /* 0x000fe400090f14db */
[----:B------:R-:W-:Y:S01]  /*1330*/  ISETP.NE.U32.AND P2, PT, RZ, UR8, PT ;  /* 0x00000008ff007c0c */ /* 0x000fe2000bf45070 */
[----:B------:R-:W-:Y:S01]  /*1340*/  ULDC UR4, c[0x0][0x288] ;  /* 0x0000a20000047ab9 */ /* 0x000fe20000000800 */
[----:B------:R-:W-:Y:S01]  /*1350*/  IADD3 R12, P3, R210, UR6, RZ ;  /* 0x00000006d20c7c10 */ /* 0x000fe2000ff7e0ff */
[----:B------:R0:W5:Y:S01]  /*1360*/  @P1 LDG.E R15, desc[UR42][R10.64] ;  /* 0x0000002a0a0f1981 */ /* 0x000162000c1e1900 */
[----:B------:R-:W-:Y:S01]  /*1370*/  ISETP.NE.AND.EX P2, PT, RZ, UR9, PT, P2 ;  /* 0x00000009ff007c0c */ /* 0x000fe2000bf45320 */
[----:B------:R-:W-:Y:S01]  /*1380*/  IMAD.U32 R194, RZ, RZ, UR4 ;  /* 0x00000004ffc27e24 */ /* 0x000fe2000f8e00ff */
[----:B------:R-:W-:Y:S01]  /*1390*/  IADD3.X R13, R211, UR7, RZ, P3, !PT ;  /* 0x00000007d30d7c10 */ /* 0x000fe20009ffe4ff */
[----:B------:R-:W-:-:S04]  /*13a0*/  ULDC.64 UR4, c[0x0][0x418] ;  /* 0x0001060000047ab9 */ /* 0x000fc80000000a00 */
[----:B------:R0:W5:Y:S06]  /*13b0*/  @P0 LDG.E R31, desc[UR42][R12.64] ;  /* 0x0000002a0c1f0981 */ /* 0x00016c000c1e1900 */
        /* <DEDUP_REMOVED lines=12> */
[----:B0---4-:R-:W-:Y:S06]  /*1480*/  @P2 BRA `(.L_x_2903) ;  /* 0x0000000000242947 */ /* 0x011fec0003800000 */
        /* <DEDUP_REMOVED lines=9> */
.L_x_2903:
[----:B------:R-:W-:Y:S01]  /*1520*/  ULDC.64 UR4, c[0x0][0xa20] ;  /* 0x0002880000047ab9 */ /* 0x000fe20000000a00 */
[C---:B------:R-:W-:Y:S02]  /*1530*/  LOP3.LUT R3, R6.reuse, 0xff000000, RZ, 0xc0, !PT ;  /* 0xff00000006037812 */ /* 0x040fe400078ec0ff */
[----:B------:R-:W-:Y:S02]  /*1540*/  ISETP.NE.U32.AND P1, PT, RZ, UR4, PT ;  /* 0x00000004ff007c0c */ /* 0x000fe4000bf25070 */
[C---:B------:R-:W-:Y:S02]  /*1550*/  LOP3.LUT R0, R6.reuse, 0xff0000, RZ, 0xc0, !PT ;  /* 0x00ff000006007812 */ /* 0x040fe400078ec0ff */
[----:B------:R-:W-:Y:S02]  /*1560*/  ISETP.NE.AND.EX P1, PT, RZ, UR5, PT, P1 ;  /* 0x00000005ff007c0c */ /* 0x000fe4000bf25310 */
[----:B------:R-:W-:Y:S02]  /*1570*/  SHF.R.U32.HI R3, RZ, 0x8, R3 ;  /* 0x00000008ff037819 */ /* 0x000fe40000011603 */
[----:B------:R-:W-:-:S02]  /*1580*/  LOP3.LUT R188, R6, 0xffff, RZ, 0xc0, !PT ;  /* 0x0000ffff06bc7812 */ /* 0x000fc400078ec0ff */
[----:B------:R-:W-:-:S07]  /*1590*/  LEA.HI R208, R0, R3, RZ, 0x10 ;  /* 0x0000000300d07211 */ /* 0x000fce00078f80ff */
[----:B------:R-:W-:Y:S05]  /*15a0*/  @!P1 BRA `(.L_x_2904) ;  /* 0x0000000000109947 */ /* 0x000fea0003800000 */
[----:B------:R-:W-:-:S04]  /*15b0*/  IADD3 R6, P0, R210, UR4, RZ ;  /* 0x00000004d2067c10 */ /* 0x000fc8000ff1e0ff */
[----:B------:R-:W-:-:S05]  /*15c0*/  IADD3.X R7, R211, UR5, RZ, P0, !PT ;  /* 0x00000005d3077c10 */ /* 0x000fca00087fe4ff */
[----:B------:R0:W5:Y:S01]  /*15d0*/  LDG.E R30, desc[UR42][R6.64] ;  /* 0x0000002a061e7981 */ /* 0x000162000c1e1900 */
[----:B------:R-:W-:Y:S05]  /*15e0*/  BRA `(.L_x_2905) ;  /* 0x0000000000107947 */ /* 0x000fea0003800000 */
.L_x_2904:
[----:B------:R-:W-:Y:S05]  /*15f0*/  @!P0 BRA `(.L_x_2905) ;  /* 0x00000000000c8947 */ /* 0x000fea0003800000 */
[----:B------:R-:W2:Y:S04]  /*1600*/  LDG.E R3, desc[UR42][R12.64] ;  /* 0x0000002a0c037981 */ /* 0x000ea8000c1e1900 */
[----:B------:R-:W2:Y:S02]  /*1610*/  LDG.E R30, desc[UR42][R12.64+0x4] ;  /* 0x0000042a0c1e7981 */ /* 0x000ea4000c1e1900 */
[----:B--2---:R-:W-:-:S07]  /*1620*/  IADD3 R30, -R3, R30, RZ ;  /* 0x0000001e031e7210 */ /* 0x004fce0007ffe1ff */
.L_x_2905:
[----:B------:R-:W-:Y:S01]  /*1630*/  ULDC.64 UR4, c[0x0][0xa10] ;  /* 0x0002840000047ab9 */ /* 0x000fe20000000a00 */
[----:B------:R-:W1:Y:S01]  /*1640*/  LDC R4, c[0x0][0x448] ;  /* 0x00011200ff047b82 */ /* 0x000e620000000800 */
[----:B------:R-:W-:-:S04]  /*1650*/  ISETP.NE.U32.AND P0, PT, RZ, UR4, PT ;  /* 0x00000004ff007c0c */ /* 0x000fc8000bf05070 */
[----:B------:R-:W-:Y:S01]  /*1660*/  ISETP.NE.AND.EX P0, PT, RZ, UR5, PT, P0 ;  /* 0x00000005ff007c0c */ /* 0x000fe2000bf05300 */
[----:B------:R-:W-:-:S12]  /*1670*/  ULDC.64 UR4, c[0x0][0xa30] ;  /* 0x00028c0000047ab9 */ /* 0x000fd80000000a00 */
[----:B0-----:R-:W0:Y:S02]  /*1680*/  @P0 LDC.64 R6, c[0x0][0xa10] ;  /* 0x00028400ff060b82 */ /* 0x001e240000000a00 */
[----:B0-----:R-:W-:-:S05]  /*1690*/  @P0 IMAD.WIDE R6, R209, 0x4, R6 ;  /* 0x00000004d1060825 */ /* 0x001fca00078e0206 */
[----:B------:R-:W2:Y:S04]  /*16a0*/  @P0 LDG.E R0, desc[UR42][R6.64] ;  /* 0x0000002a06000981 */ /* 0x000ea8000c1e1900 */
[----:B------:R0:W2:Y:S01]  /*16b0*/  @P0 LDG.E R3, desc[UR42][R6.64+0x4] ;  /* 0x0000042a06030981 */ /* 0x0000a2000c1e1900 */
[----:B------:R-:W-:Y:S01]  /*16c0*/  ISETP.NE.U32.AND P1, PT, RZ, UR4, PT ;  /* 0x00000004ff007c0c */ /* 0x000fe2000bf25070 */
[----:B-----5:R-:W-:-:S03]  /*16d0*/  IMAD.MOV.U32 R24, RZ, RZ, R30 ;  /* 0x000000ffff187224 */ /* 0x020fc600078e001e */
[----:B------:R-:W-:-:S13]  /*16e0*/  ISETP.NE.AND.EX P1, PT, RZ, UR5, PT, P1 ;  /* 0x00000005ff007c0c */ /* 0x000fda000bf25310 */
[----:B------:R-:W-:-:S04]  /*16f0*/  @P1 IADD3 R8, P2, R210, UR4, RZ ;  /* 0x00000004d2081c10 */ /* 0x000fc8000ff5e0ff */
[----:B------:R-:W-:-:S05]  /*1700*/  @P1 IADD3.X R9, R211, UR5, RZ, P2, !PT ;  /* 0x00000005d3091c10 */ /* 0x000fca00097fe4ff */
[----:B------:R3:W5:Y:S01]  /*1710*/  @P1 LDG.E R24, desc[UR42][R8.64] ;  /* 0x0000002a08181981 */ /* 0x000762000c1e1900 */
[----:B-1----:R-:W-:Y:S01]  /*1720*/  ISETP.NE.AND P1, PT, R4, 0x1, PT ;  /* 0x000000010400780c */ /* 0x002fe20003f25270 */
[----:B------:R-:W-:Y:S01]  /*1730*/  IMAD.SHL.U32 R192, R5, 0x80, RZ ;  /* 0x0000008005c07824 */ /* 0x000fe200078e00ff */
[----:B------:R-:W-:Y:S01]  /*1740*/  IADD3 R10, -R15, R30, RZ ;  /* 0x0000001e0f0a7210 */ /* 0x000fe20007ffe1ff */
[----:B------:R-:W-:Y:S01]  /*1750*/  BSSY B0, `(.L_x_2906) ;  /* 0x0000034000007945 */ /* 0x000fe20003800000 */
[----:B------:R-:W-:Y:S01]  /*1760*/  LOP3.LUT R212, R208, 0xff, RZ, 0xc0, !PT ;  /* 0x000000ffd0d47812 */ /* 0x000fe200078ec0ff */
[----:B------:R-:W-:Y:S01]  /*1770*/  VIADD R4, R192, 0x7f ;  /* 0x0000007fc0047836 */ /* 0x000fe20000000000 */
[----:B------:R-:W-:-:S07]  /*1780*/  SHF.R.U32.HI R208, RZ, 0x10, R208 ;  /* 0x00000010ffd07819 */ /* 0x000fce00000116d0 */
[----:B------:R-:W1:Y:S08]  /*1790*/  @P1 LDC R11, c[0x0][0x44c] ;  /* 0x00011300ff0b1b82 */ /* 0x000e700000000800 */
[----:B0-----:R-:W0:Y:S01]  /*17a0*/  @P1 LDC R7, c[0x0][0x450] ;  /* 0x00011400ff071b82 */ /* 0x001e220000000800 */
[----:B--2---:R-:W-:Y:S02]  /*17b0*/  @P0 IMAD.IADD R25, R3, 0x1, -R0 ;  /* 0x0000000103190824 */ /* 0x004fe400078e0a00 */
[----:B-1----:R-:W-:-:S04]  /*17c0*/  @P1 IMAD.HI.U32 R0, R4, R11, RZ ;  /* 0x0000000b04001227 */ /* 0x002fc800078e00ff */
[----:B------:R-:W-:Y:S01]  /*17d0*/  IMAD.IADD R195, R10, 0x1, R25 ;  /* 0x000000010ac37824 */ /* 0x000fe200078e0219 */
[----:B0-----:R-:W-:-:S03]  /*17e0*/  @P1 SHF.R.U32.HI R4, RZ, R7, R0 ;  /* 0x00000007ff041219 */ /* 0x001fc60000011600 */
[C---:B------:R-:W-:Y:S01]  /*17f0*/  VIADD R0, R195.reuse, 0x7f ;  /* 0x0000007fc3007836 */ /* 0x040fe20000000000 */
[----:B------:R-:W-:-:S04]  /*1800*/  IADD3 R93, R195, 0x80, -R194 ;  /* 0x00000080c35d7810 */ /* 0x000fc80007ffe8c2 */
[----:B------:R-:W-:Y:S01]  /*1810*/  SHF.R.S32.HI R3, RZ, 0x1f, R0 ;  /* 0x0000001fff037819 */ /* 0x000fe20000011400 */
[----:B------:R-:W-:-:S03]  /*1820*/  IMAD.IADD R4, R93, 0x1, R4 ;  /* 0x000000015d047824 */ /* 0x000fc600078e0204 */
[----:B------:R-:W-:Y:S02]  /*1830*/  LEA.HI R3, R3, R0, RZ, 0x7 ;  /* 0x0000000003037211 */ /* 0x000fe400078f38ff */
[----:B------:R-:W-:Y:S02]  /*1840*/  SHF.R.S32.HI R5, RZ, 0x1f, R4 ;  /* 0x0000001fff057819 */ /* 0x000fe40000011404 */
[----:B------:R-:W-:Y:S01]  /*1850*/  SHF.R.S32.HI R94, RZ, 0x7, R3 ;  /* 0x00000007ff5e7819 */ /* 0x000fe20000011403 */
[----:B------:R-:W-:Y:S01]  /*1860*/  IMAD.MOV.U32 R3, RZ, RZ, RZ ;  /* 0x000000ffff037224 */ /* 0x000fe200078e00ff */
[----:B------:R-:W-:-:S04]  /*1870*/  LEA.HI R5, R5, R4, RZ, 0x7 ;  /* 0x0000000405057211 */ /* 0x000fc800078f38ff */
[----:B------:R-:W-:-:S04]  /*1880*/  SHF.R.S32.HI R5, RZ, 0x7, R5 ;  /* 0x00000007ff057819 */ /* 0x000fc80000011405 */
[----:B---3--:R-:W-:-:S04]  /*1890*/  VIMNMX R9, R94, R5, PT ;  /* 0x000000055e097248 */ /* 0x008fc80003fe0100 */
[----:B------:R-:W-:-:S13]  /*18a0*/  ISETP.GE.AND P0, PT, R9, 0x1, PT ;  /* 0x000000010900780c */ /* 0x000fda0003f06270 */
        /* <DEDUP_REMOVED lines=30> */
.L_x_2907:
[----:B------:R-:W-:Y:S05]  /*1a90*/  BSYNC B0 ;  /* 0x0000000000007941 */ /* 0x000fea0003800000 */
.L_x_2906:
[----:B------:R-:W-:-:S05]  /*1aa0*/  IMAD R0, R212, R3, RZ ;  /* 0x00000003d4007224 */ /* 0x000fca00078e02ff */
        /* <DEDUP_REMOVED lines=35> */
.L_x_2910:
[----:B------:R-:W-:Y:S05]  /*1ce0*/  BSYNC B6 ;  /* 0x0000000000067941 */ /* 0x000fea0003800000 */
.L_x_2909:
        /* <DEDUP_REMOVED lines=20> */
.L_x_2912:
[----:B------:R-:W-:Y:S05]  /*1e30*/  BSYNC B6 ;  /* 0x0000000000067941 */ /* 0x000fea0003800000 */
.L_x_2911:
        /* <DEDUP_REMOVED lines=10> */
[----:B------:R-:W-:Y:S01]  /*1ee0*/  SHF.R.S32.HI R11, RZ, 0x1f, R187 ;  /* 0x0000001fff0b7819 */ /* 0x000fe200000114bb */
[----:B------:R-:W-:Y:S01]  /*1ef0*/  IMAD.SHL.U32 R33, R187, 0x40, RZ ;  /* 0x00000040bb217824 */ /* 0x000fe200078e00ff */
[----:B0-----:R-:W-:Y:S01]  /*1f00*/  ISETP.GE.AND P0, PT, R16, R37, PT ;  /* 0x000000251000720c */ /* 0x001fe20003f06270 */
        /* <DEDUP_REMOVED lines=10> */
[-C--:B--2---:R-:W-:Y:S01]  /*1fb0*/  IMAD R4, R11, R34.reuse, RZ ;  /* 0x000000220b047224 */ /* 0x084fe200078e02ff */
[----:B------:R-:W-:Y:S01]  /*1fc0*/  SHF.L.U64.HI R30, R34, 0x6, R35 ;  /* 0x00000006221e7819 */ /* 0x000fe20000010223 */
[----:B------:R-:W-:Y:S01]  /*1fd0*/  IMAD.IADD R5, R16, 0x1, R5 ;  /* 0x0000000110057824 */ /* 0x000fe200078e0205 */
[----:B------:R-:W-:Y:S01]  /*1fe0*/  IADD3 R81, R7, R83, RZ ;  /* 0x0000005307517210 */ /* 0x000fe20007ffe0ff */
[C---:B------:R-:W-:Y:S01]  /*1ff0*/  IMAD R7, R187.reuse, R35, R4 ;  /* 0x00000023bb077224 */ /* 0x040fe200078e0204 */
[----:B------:R-:W-:Y:S01]  /*2000*/  SHF.L.U64.HI R31, R34, 0x7, R35 ;  /* 0x00000007221f7819 */ /* 0x000fe20000010223 */
[----:B------:R-:W-:Y:S01]  /*2010*/  IMAD.MOV.U32 R80, RZ, RZ, R6 ;  /* 0x000000ffff507224 */ /* 0x000fe200078e0006 */
[----:B------:R-:W-:Y:S01]  /*2020*/  SHF.R.S32.HI R4, RZ, 0x1f, R5 ;  /* 0x0000001fff047819 */ /* 0x000fe20000011405 */
[----:B------:R-:W-:-:S03]  /*2030*/  IMAD.WIDE.U32 R84, R187, R34, R22 ;  /* 0x00000022bb547225 */ /* 0x000fc600078e0016 */
[CC--:B------:R-:W-:Y:S01]  /*2040*/  LEA.HI R11, R4.reuse, R5.reuse, RZ, 0x3 ;  /* 0x00000005040b7211 */ /* 0x0c0fe200078f18ff */
[--C-:B------:R-:W-:Y:S01]  /*2050*/  IMAD.WIDE.U32 R86, R187, R34, R16.reuse ;  /* 0x00000022bb567225 */ /* 0x100fe200078e0010 */
[----:B------:R-:W-:Y:S02]  /*2060*/  LEA.HI R6, R4, R5, RZ, 0x6 ;  /* 0x0000000504067211 */ /* 0x000fe400078f30ff */
[----:B------:R-:W-:Y:S01]  /*2070*/  LOP3.LUT R4, R11, 0x38, RZ, 0xc0, !PT ;  /* 0x000000380b047812 */ /* 0x000fe200078ec0ff */
[-C--:B------:R-:W-:Y:S01]  /*2080*/  IMAD.WIDE.U32 R8, R187, R28.reuse, R16 ;  /* 0x0000001cbb087225 */ /* 0x080fe200078e0010 */
[----:B------:R-:W-:Y:S02]  /*2090*/  LOP3.LUT R10, R196, 0x38, R11, 0xf8, !PT ;  /* 0x00000038c40a7812 */ /* 0x000fe400078ef80b */
[----:B------:R-:W-:Y:S01]  /*20a0*/  LOP3.LUT R5, R4, 0x1c0, R33, 0xf8, !PT ;  /* 0x000001c004057812 */ /* 0x000fe200078ef821 */
[----:B------:R-:W-:Y:S01]  /*20b0*/  IMAD.IADD R85, R85, 0x1, R7 ;  /* 0x0000000155557824 */ /* 0x000fe200078e0207 */
[----:B0-----:R-:W-:Y:S01]  /*20c0*/  SHF.R.U32.HI R36, RZ, 0x7, R36 ;  /* 0x00000007ff247819 */ /* 0x001fe20000011624 */
[----:B------:R-:W-:Y:S01]  /*20d0*/  IMAD.IADD R87, R7, 0x1, R87 ;  /* 0x0000000107577824 */ /* 0x000fe200078e0257 */
[----:B------:R-:W-:Y:S01]  /*20e0*/  LOP3.LUT R7, R198, 0x38, R11, 0xf8, !PT ;  /* 0x00000038c6077812 */ /* 0x000fe200078ef80b */
[----:B------:R-:W-:Y:S01]  /*20f0*/  IMAD.SHL.U32 R6, R6, 0x80, RZ ;  /* 0x0000008006067824 */ /* 0x000fe200078e00ff */
[----:B------:R-:W-:Y:S01]  /*2100*/  ISETP.NE.AND P6, PT, R36, 0x1, PT ;  /* 0x000000012400780c */ /* 0x000fe20003fc5270 */
[----:B------:R-:W-:Y:S01]  /*2110*/  IMAD.IADD R83, R83, 0x1, R9 ;  /* 0x0000000153537824 */ /* 0x000fe200078e0209 */
[----:B------:R-:W-:Y:S01]  /*2120*/  LOP3.LUT R9, R197, 0x38, R11, 0xf8, !PT ;  /* 0x00000038c5097812 */ /* 0x000fe200078ef80b */
[C---:B------:R-:W-:Y:S01]  /*2130*/  IMAD R12, R13.reuse, R28, RZ ;  /* 0x0000001c0d0c7224 */ /* 0x040fe200078e02ff */
[----:B------:R-:W-:Y:S01]  /*2140*/  MOV R82, R8 ;  /* 0x0000000800527202 */ /* 0x000fe20000000f00 */
[-C--:B------:R-:W-:Y:S01]  /*2150*/  IMAD R13, R13, R34.reuse, RZ ;  /* 0x000000220d0d7224 */ /* 0x080fe200078e02ff */
[----:B------:R-:W-:Y:S01]  /*2160*/  LOP3.LUT R8, R6, 0xffffe000, RZ, 0xc0, !PT ;  /* 0xffffe00006087812 */ /* 0x000fe200078ec0ff */
[----:B------:R-:W-:Y:S01]  /*2170*/  IMAD.WIDE.U32 R84, R24, R34, R84 ;  /* 0x0000002218547225 */ /* 0x000fe200078e0054 */
[----:B------:R-:W-:-:S02]  /*2180*/  LOP3.LUT R4, R7, R32, RZ, 0x3c, !PT ;  /* 0x0000002007047212 */ /* 0x000fc400078e3cff */
[----:B------:R-:W-:Y:S01]  /*2190*/  LOP3.LUT R9, R9, R21, RZ, 0x3c, !PT ;  /* 0x0000001509097212 */ /* 0x000fe200078e3cff */
[----:B------:R-:W-:Y:S01]  /*21a0*/  IMAD R13, R24, R35, R13 ;  /* 0x00000023180d7224 */ /* 0x000fe200078e020d */
[----:B------:R-:W-:Y:S01]  /*21b0*/  LOP3.LUT R6, R10, R20, RZ, 0x3c, !PT ;  /* 0x000000140a067212 */ /* 0x000fe200078e3cff */
[----:B------:R-:W-:Y:S05]  /*21c0*/  @!P6 WARPSYNC.ALL ;  /* 0x000000000000e948 */ /* 0x000fea0003800000 */
[----:B------:R-:W-:Y:S01]  /*21d0*/  LOP3.LUT R7, R5, R204, RZ, 0x3c, !PT ;  /* 0x000000cc05077212 */ /* 0x000fe200078e3cff */
[C---:B------:R-:W-:Y:S01]  /*21e0*/  IMAD R15, R24.reuse, R29, R12 ;  /* 0x0000001d180f7224 */ /* 0x040fe200078e020c */
[----:B------:R-:W-:Y:S01]  /*21f0*/  LOP3.LUT R76, R11, 0xfffffff8, RZ, 0xc0, !PT ;  /* 0xfffffff80b4c7812 */ /* 0x000fe200078ec0ff */
[----:B------:R-:W-:Y:S01]  /*2200*/  IMAD.WIDE.U32 R80, R24, R28, R80 ;  /* 0x0000001c18507225 */ /* 0x000fe200078e0050 */
[-C--:B------:R-:W-:Y:S01]  /*2210*/  IADD3 R4, R4, R8.reuse, R203 ;  /* 0x0000000804047210 */ /* 0x080fe20007ffe0cb */
[----:B------:R-:W-:Y:S01]  /*2220*/  ULDC UR4, c[0x0][0x2f4] ;  /* 0x0000bd0000047ab9 */ /* 0x000fe20000000800 */
[----:B------:R-:W-:Y:S01]  /*2230*/  IADD3 R5, R9, R8, R202 ;  /* 0x0000000809057210 */ /* 0x000fe20007ffe0ca */
[----:B------:R-:W-:Y:S01]  /*2240*/  IMAD.WIDE.U32 R82, R24, R28, R82 ;  /* 0x0000001c18527225 */ /* 0x000fe200078e0052 */
[----:B------:R-:W-:-:S02]  /*2250*/  IADD3 R6, R6, R8, R201 ;  /* 0x0000000806067210 */ /* 0x000fc40007ffe0c9 */
[----:B------:R-:W-:Y:S01]  /*2260*/  IADD3 R7, R7, R8, R205 ;  /* 0x0000000807077210 */ /* 0x000fe20007ffe0cd */
[----:B------:R-:W-:Y:S01]  /*2270*/  IMAD.WIDE.U32 R86, R24, R34, R86 ;  /* 0x0000002218567225 */ /* 0x000fe200078e0056 */
[C-C-:B------:R-:W-:Y:S02]  /*2280*/  SHF.L.U64.HI R8, R28.reuse, 0x5, R29.reuse ;  /* 0x000000051c087819 */ /* 0x140fe4000001021d */
[--C-:B------:R-:W-:Y:S01]  /*2290*/  SHF.L.U64.HI R9, R28, 0x6, R29.reuse ;  /* 0x000000061c097819 */ /* 0x100fe2000001021d */
[----:B------:R-:W-:Y:S01]  /*22a0*/  VIADD R92, R36, 0x8 ;  /* 0x00000008245c7836 */ /* 0x000fe20000000000 */
[C---:B------:R-:W-:Y:S01]  /*22b0*/  SHF.L.U64.HI R10, R28.reuse, 0x7, R29 ;  /* 0x000000071c0a7819 */ /* 0x040fe2000001021d */
[C---:B------:R-:W-:Y:S01]  /*22c0*/  IMAD.SHL.U32 R20, R28.reuse, 0x20, RZ ;  /* 0x000000201c147824 */ /* 0x040fe200078e00ff */
[----:B------:R-:W-:Y:S01]  /*22d0*/  SHF.L.U32 R21, R28, 0x6, RZ ;  /* 0x000000061c157819 */ /* 0x000fe200000006ff */
[C---:B------:R-:W-:Y:S01]  /*22e0*/  IMAD.SHL.U32 R32, R34.reuse, 0x20, RZ ;  /* 0x0000002022207824 */ /* 0x040fe200078e00ff */
[C---:B------:R-:W-:Y:S01]  /*22f0*/  SHF.L.U64.HI R29, R34.reuse, 0x5, R35 ;  /* 0x00000005221d7819 */ /* 0x040fe20000010223 */
[----:B------:R-:W-:Y:S01]  /*2300*/  IMAD.SHL.U32 R33, R34, 0x40, RZ ;  /* 0x0000004022217824 */ /* 0x000fe200078e00ff */
[----:B------:R-:W-:Y:S01]  /*2310*/  LEA R35, R207, R187, 0x5 ;  /* 0x000000bbcf237211 */ /* 0x000fe200078e28ff */
[----:B------:R-:W-:Y:S01]  /*2320*/  IMAD.SHL.U32 R36, R37, 0x2, RZ ;  /* 0x0000000225247824 */ /* 0x000fe200078e00ff */
[----:B------:R-:W-:Y:S01]  /*2330*/  ISETP.GE.AND P1, PT, R16, UR4, PT ;  /* 0x0000000410007c0c */ /* 0x000fe2000bf26270 */
[----:B------:R-:W-:Y:S01]  /*2340*/  IMAD.SHL.U32 R28, R28, 0x80, RZ ;  /* 0x000000801c1c7824 */ /* 0x000fe200078e00ff */
[----:B------:R-:W-:Y:S01]  /*2350*/  ISETP.GE.AND P2, PT, R2, UR4, PT ;  /* 0x0000000402007c0c */ /* 0x000fe2000bf46270 */
[----:B------:R-:W-:Y:S01]  /*2360*/  IMAD.SHL.U32 R34, R34, 0x80, RZ ;  /* 0x0000008022227824 */ /* 0x000fe200078e00ff */
[----:B------:R-:W-:Y:S01]  /*2370*/  IADD3 R39, R85, R13, RZ ;  /* 0x0000000d55277210 */ /* 0x000fe20007ffe0ff */
[----:B------:R-:W-:Y:S01]  /*2380*/  IMAD.IADD R37, R81, 0x1, R15 ;  /* 0x0000000151257824 */ /* 0x000fe200078e020f */
[----:B------:R-:W-:Y:S01]  /*2390*/  SHF.R.S32.HI R78, RZ, 0x3, R11 ;  /* 0x00000003ff4e7819 */ /* 0x000fe2000001140b */
[----:B------:R-:W-:Y:S01]  /*23a0*/  IMAD.IADD R38, R15, 0x1, R83 ;  /* 0x000000010f267824 */ /* 0x000fe200078e0253 */
[----:B------:R-:W-:Y:S01]  /*23b0*/  SHF.R.S32.HI R88, RZ, 0x1f, R76 ;  /* 0x0000001fff587819 */ /* 0x000fe2000001144c */
[----:B------:R-:W-:Y:S01]  /*23c0*/  IMAD.IADD R77, R13, 0x1, R87 ;  /* 0x000000010d4d7824 */ /* 0x000fe200078e0257 */
[----:B------:R-:W-:Y:S01]  /*23d0*/  @!P6 BAR.SYNC.DEFER_BLOCKING 0x9, 0x100 ;  /* 0x024400000000eb1d */ /* 0x000fe20000010000 */
[----:B----4-:R-:W-:-:S07]  /*23e0*/  SHF.R.S32.HI R79, RZ, 0x1f, R0 ;  /* 0x0000001fff4f7819 */ /* 0x010fce0000011400 */
.L_x_3010:
[----:B0-----:R-:W0:Y:S01]  /*23f0*/  LDC R98, c[0x0][0x430] ;  /* 0x00010c00ff627b82 */ /* 0x001e220000000800 */
[----:B------:R-:W-:Y:S02]  /*2400*/  VIADD R42, R27, 0xffffffff ;  /* 0xffffffff1b2a7836 */ /* 0x000fe40000000000 */
[----:B------:R-:W-:Y:S02]  /*2410*/  IMAD.MOV.U32 R99, RZ, RZ, RZ ;  /* 0x000000ffff637224 */ /* 0x000fe400078e00ff */
[----:B------:R-:W-:-:S03]  /*2420*/  IMAD R12, R42, 0x80, R35 ;  /* 0x000000802a0c7824 */ /* 0x000fc600078e0223 */
[----:B-1----:R-:W1:Y:S01]  /*2430*/  LDC R102, c[0x0][0x3f4] ;  /* 0x0000fd00ff667b82 */ /* 0x002e620000000800 */
[----:B------:R-:W-:Y:S01]  /*2440*/  IMAD.IADD R43, R3, 0x1, R12 ;  /* 0x00000001032b7824 */ /* 0x000fe200078e020c */
[----:B------:R-:W-:-:S04]  /*2450*/  ISETP.GE.AND P3, PT, R12, R25, PT ;  /* 0x000000190c00720c */ /* 0x000fc80003f66270 */
[----:B------:R-:W-:Y:S02]  /*2460*/  ISETP.GT.OR P3, PT, R35, 0x7f, P3 ;  /* 0x0000007f2300780c */ /* 0x000fe40001f64670 */
[----:B------:R-:W-:Y:S02]  /*2470*/  MOV R11, R43 ;  /* 0x0000002b000b7202 */ /* 0x000fe40000000f00 */
        /* <DEDUP_REMOVED lines=18> */
[----:B------:R-:W-:Y:S01]  /*25a0*/  LEA R91, R19, R200, 0xe ;  /* 0x000000c8135b7211 */ /* 0x000fe200078e70ff */
[----:B------:R-:W-:Y:S05]  /*25b0*/  YIELD ;  /* 0x0000000000007946 */ /* 0x000fea0003800000 */
[----:B------:R-:W-:Y:S01]  /*25c0*/  ISETP.GT.AND P4, PT, R42, R26, PT ;  /* 0x0000001a2a00720c */ /* 0x000fe20003f84270 */
[----:B------:R-:W-:Y:S01]  /*25d0*/  BSSY B0, `(.L_x_2913) ;  /* 0x000057f000007945 */ /* 0x000fe20003800000 */
[----:B------:R-:W-:-:S02]  /*25e0*/  IMAD R98, R98, R11, R43 ;  /* 0x0000000b62627224 */ /* 0x000fc400078e022b */
[----:B------:R-:W-:Y:S01]  /*25f0*/  IMAD R91, R91, 0x2, R18 ;  /* 0x000000025b5b7824 */ /* 0x000fe200078e0212 */
[----:B------:R-:W-:Y:S01]  /*2600*/  P2R R90, PR, RZ, 0x10 ;  /* 0x00000010ff5a7803 */ /* 0x000fe20000000000 */
        /* <DEDUP_REMOVED lines=63> */
.L_x_2917:
[----:B------:R-:W-:Y:S05]  /*2a00*/  BSYNC B1 ;  /* 0x0000000000017941 */ /* 0x000fea0003800000 */
.L_x_2916:
        /* <DEDUP_REMOVED lines=16> */
[----:B------:R-:W-:Y:S02]  /*2b10*/  CS2R R58, SRZ ;  /* 0x00000000003a7805 */ /* 0x000fe4000001ff00 */
[----:B------:R-:W-:Y:S02]  /*2b20*/  PRMT R113, R40, 0x5410, R41 ;  /* 0x0000541028717816 */ /* 0x000fe40000000029 */
[----:B------:R-:W-:Y:S02]  /*2b30*/  CS2R R62, SRZ ;  /* 0x00000000003e7805 */ /* 0x000fe4000001ff00 */
[----:B------:R-:W-:-:S02]  /*2b40*/  PRMT R120, R42, 0x7610, R120 ;  /* 0x000076102a787816 */ /* 0x000fc40000000078 */
        /* <DEDUP_REMOVED lines=22> */
.L_x_2919:
[----:B------:R-:W-:Y:S05]  /*2cb0*/  BSYNC B1 ;  /* 0x0000000000017941 */ /* 0x000fea0003800000 */
.L_x_2918:
[----:B------:R-:W-:Y:S01]  /*2cc0*/  VIADD R72, R187, 0x40 ;  /* 0x00000040bb487836 */ /* 0x000fe20000000000 */
[----:B0----5:R-:W-:Y:S01]  /*2cd0*/  MOV R42, R60 ;  /* 0x0000003c002a7202 */ /* 0x021fe20000000f00 */
[----:B------:R-:W-:Y:S01]  /*2ce0*/  IMAD.MOV.U32 R40, RZ, RZ, R56 ;  /* 0x000000ffff287224 */ /* 0x000fe200078e0038 */
[----:B------:R-:W-:Y:S01]  /*2cf0*/  BSSY B1, `(.L_x_2920) ;  /* 0x0000029000017945 */ /* 0x000fe20003800000 */
[----:B------:R-:W-:Y:S01]  /*2d00*/  IMAD.MOV.U32 R41, RZ, RZ, R57 ;  /* 0x000000ffff297224 */ /* 0x000fe200078e0039 */
[----:B------:R-:W-:Y:S01]  /*2d10*/  ISETP.GE.AND P3, PT, R72, R95, PT ;  /* 0x0000005f4800720c */ /* 0x000fe20003f66270 */
[----:B------:R-:W-:Y:S01]  /*2d20*/  IMAD.MOV.U32 R43, RZ, RZ, R61 ;  /* 0x000000ffff2b7224 */ /* 0x000fe200078e003d */
[----:B------:R-:W-:Y:S02]  /*2d30*/  CS2R R48, SRZ ;  /* 0x0000000000307805 */ /* 0x000fe4000001ff00 */
[----:B------:R-:W-:Y:S02]  /*2d40*/  CS2R R52, SRZ ;  /* 0x0000000000347805 */ /* 0x000fe4000001ff00 */
[----:B------:R-:W-:Y:S01]  /*2d50*/  PRMT R105, R40, 0x5410, R41 ;  /* 0x0000541028697816 */ /* 0x000fe20000000029 */
[----:B------:R-:W-:Y:S01]  /*2d60*/  IMAD.MOV.U32 R40, RZ, RZ, R58 ;  /* 0x000000ffff287224 */ /* 0x000fe200078e003a */
[----:B------:R-:W-:Y:S01]  /*2d70*/  PRMT R110, R42, 0x5410, R43 ;  /* 0x000054102a6e7816 */ /* 0x000fe2000000002b */
[----:B------:R-:W-:Y:S01]  /*2d80*/  IMAD.MOV.U32 R41, RZ, RZ, R59 ;  /* 0x000000ffff297224 */ /* 0x000fe200078e003b */
[----:B------:R-:W-:Y:S01]  /*2d90*/  MOV R43, R63 ;  /* 0x0000003f002b7202 */ /* 0x000fe20000000f00 */
[----:B------:R-:W-:Y:S01]  /*2da0*/  IMAD.MOV.U32 R42, RZ, RZ, R62 ;  /* 0x000000ffff2a7224 */ /* 0x000fe200078e003e */
[----:B------:R-:W-:-:S02]  /*2db0*/  CS2R R50, SRZ ;  /* 0x0000000000327805 */ /* 0x000fc4000001ff00 */
        /* <DEDUP_REMOVED lines=28> */
.L_x_2921:
[----:B------:R-:W-:Y:S05]  /*2f80*/  BSYNC B1 ;  /* 0x0000000000017941 */ /* 0x000fea0003800000 */
.L_x_2920:
[----:B0-----:R-:W-:Y:S01]  /*2f90*/  VIADD R72, R187, 0x60 ;  /* 0x00000060bb487836 */ /* 0x001fe20000000000 */
[----:B------:R-:W-:Y:S04]  /*2fa0*/  BSSY B1, `(.L_x_2922) ;  /* 0x000001f000017945 */ /* 0x000fe80003800000 */
[----:B------:R-:W-:-:S13]  /*2fb0*/  ISETP.GE.AND P4, PT, R72, R95, PT ;  /* 0x0000005f4800720c */ /* 0x000fda0003f86270 */
[----:B------:R-:W-:Y:S05]  /*2fc0*/  @P4 BRA `(.L_x_2923) ;  /* 0x0000000000704947 */ /* 0x000fea0003800000 */
[----:B------:R-:W0:Y:S01]  /*2fd0*/  LDC.64 R40, c[0x0][0x3f8] ;  /* 0x0000fe00ff287b82 */ /* 0x000e220000000a00 */
[----:B------:R-:W-:Y:S01]  /*2fe0*/  IMAD.MOV.U32 R15, RZ, RZ, R89 ;  /* 0x000000ffff0f7224 */ /* 0x000fe200078e0059 */
[----:B------:R-:W-:Y:S01]  /*2ff0*/  ULDC.64 UR4, c[0x0][0x3e8] ;  /* 0x0000fa0000047ab9 */ /* 0x000fe20000000a00 */
[----:B------:R-:W-:Y:S01]  /*3000*/  IMAD.MOV.U32 R13, RZ, RZ, R11 ;  /* 0x000000ffff0d7224 */ /* 0x000fe200078e000b */
[----:B------:R-:W-:Y:S02]  /*3010*/  CS2R R44, SRZ ;  /* 0x00000000002c7805 */ /* 0x000fe4000001ff00 */
[----:B------:R-:W-:Y:S01]  /*3020*/  CS2R R46, SRZ ;  /* 0x00000000002e7805 */ /* 0x000fe2000001ff00 */
        /* <DEDUP_REMOVED lines=22> */
.L_x_2923:
[----:B------:R-:W-:Y:S05]  /*3190*/  BSYNC B1 ;  /* 0x0000000000017941 */ /* 0x000fea0003800000 */
.L_x_2922:
        /* <DEDUP_REMOVED lines=30> */
.L_x_2924:
[----:B------:R-:W-:Y:S01]  /*3380*/  IMAD R89, R19, 0x8, R18 ;  /* 0x0000000813597824 */ /* 0x000fe200078e0212 */
[----:B------:R-:W-:Y:S01]  /*3390*/  SHF.L.U32 R100, R190, 0x1f, RZ ;  /* 0x0000001fbe647819 */ /* 0x000fe200000006ff */
[----:B------:R-:W-:Y:S03]  /*33a0*/  BSSY B1, `(.L_x_2925) ;  /* 0x0000003000017945 */ /* 0x000fe60003800000 */
[----:B------:R-:W0:Y:S02]  /*33b0*/  SYNCS.PHASECHK.TRANS64.TRYWAIT P6, [R89+URZ+0x28890], R100 ;  /* 0x02889064590075a7 */ /* 0x000e2400080c017f */
[----:B0-----:R-:W-:Y:S05]  /*33c0*/  @!P6 BRA `(.L_x_2926) ;  /* 0x000001d00010e947 */ /* 0x001fea0003800000 */
.L_x_3261:
[----:B------:R-:W-:Y:S05]  /*33d0*/  BSYNC B1 ;  /* 0x0000000000017941 */ /* 0x000fea0003800000 */
.L_x_2925:
[----:B------:R-:W-:-:S03]  /*33e0*/  UMOV UR4, 0xffffffff ;  /* 0xffffffff00047882 */ /* 0x000fc60000000000 */
[----:B------:R-:W-:Y:S05]  /*33f0*/  BRA.DIV UR4, `(.L_x_2927) ;  /* 0x000001d204187947 */ /* 0x000fea000b800000 */
[----:B------:R1:W2:Y:S04]  /*3400*/  SHFL.IDX PT, R75, R101, RZ, 0x181f ;  /* 0x00181fff654b7589 */ /* 0x0002a800000e0000 */
[----:B------:R1:W3:Y:S02]  /*3410*/  SHFL.IDX PT, R103, R106, RZ, 0x181f ;  /* 0x00181fff6a677589 */ /* 0x0002e400000e0000 */
.L_x_3265:
        /* <DEDUP_REMOVED lines=25> */
[----:B------:R-:W-:Y:S01]  /*35b0*/  FMUL.FTZ R71, R15, R71 ;  /* 0x000000470f477220 */ /* 0x000fe20000410000 */
[----:B------:R-:W-:Y:S01]  /*35c0*/  FMUL.FTZ R122, R13, R122 ;  /* 0x0000007a0d7a7220 */ /* 0x000fe20000410000 */
[----:B------:R-:W-:Y:S01]  /*35d0*/  FFMA.FTZ R126, R15, R69, -R126 ;  /* 0x000000450f7e7223 */ /* 0x000fe2000001087e */
[-C--:B------:R-:W-:Y:S02]  /*35e0*/  FFMA.FTZ R124, R13, R70.reuse, -R124 ;  /* 0x000000460d7c7223 */ /* 0x080fe4000001087c */
[----:B------:R-:W-:Y:S01]  /*35f0*/  FFMA.FTZ R121, R11, R70, R122 ;  /* 0x000000460b797223 */ /* 0x000fe2000001007a */
[----:B------:R-:W-:-:S02]  /*3600*/  HADD2.F32 R15, -RZ, R120.H1_H1 ;  /* 0x30000078ff0f7230 */ /* 0x000fc40000004100 */
[----:B------:R-:W-:Y:S01]  /*3610*/  FFMA.FTZ R125, R68, R69, R71 ;  /* 0x00000045447d7223 */ /* 0x000fe20000010047 */
[----:B------:R-:W-:Y:S02]  /*3620*/  HADD2.F32 R120, -RZ, R120.H0_H0 ;  /* 0x20000078ff787230 */ /* 0x000fe40000004100 */
[----:B------:R-:W-:Y:S02]  /*3630*/  HADD2.F32 R11, -RZ, R12.H1_H1 ;  /* 0x3000000cff0b7230 */ /* 0x000fe40000004100 */
[----:B------:R-:W-:Y:S02]  /*3640*/  HADD2.F32 R13, -RZ, R14.H1_H1 ;  /* 0x3000000eff0d7230 */ /* 0x000fe40000004100 */
[----:B------:R-:W-:Y:S02]  /*3650*/  HADD2.F32 R69, -RZ, R119.H1_H1 ;  /* 0x30000077ff457230 */ /* 0x000fe40000004100 */
[----:B------:R-:W-:Y:S01]  /*3660*/  FMUL.FTZ R71, R11, R120 ;  /* 0x000000780b477220 */ /* 0x000fe20000410000 */
[----:B------:R-:W-:-:S02]  /*3670*/  HADD2.F32 R12, -RZ, R12.H0_H0 ;  /* 0x2000000cff0c7230 */ /* 0x000fc40000004100 */
[----:B------:R-:W-:Y:S02]  /*3680*/  HADD2.F32 R14, -RZ, R14.H0_H0 ;  /* 0x2000000eff0e7230 */ /* 0x000fe40000004100 */
[----:B------:R-:W-:Y:S01]  /*3690*/  FMUL.FTZ R123, R13, R69 ;  /* 0x000000450d7b7220 */ /* 0x000fe20000410000 */
[----:B------:R-:W-:Y:S02]  /*36a0*/  HADD2.F32 R68, -RZ, R116.H0_H0 ;  /* 0x20000074ff447230 */ /* 0x000fe40000004100 */
[C---:B------:R-:W-:Y:S01]  /*36b0*/  FMUL.FTZ R120, R12.reuse, R120 ;  /* 0x000000780c787220 */ /* 0x040fe20000410000 */
[----:B------:R-:W-:Y:S01]  /*36c0*/  FFMA.FTZ R71, R12, R15, -R71 ;  /* 0x0000000f0c477223 */ /* 0x000fe20000010847 */
        /* <DEDUP_REMOVED lines=8> */
.L_x_2933:
[----:B------:R-:W-:Y:S05]  /*3750*/  BSYNC B3 ;  /* 0x0000000000037941 */ /* 0x000fea0003800000 */
.L_x_2932:
[----:B0-----:R4:W-:Y:S02]  /*3760*/  ST.E.128 desc[UR42][R72.64], R12 ;  /* 0x0000000c48007985 */ /* 0x0019e4000c101d2a */
.L_x_2931:
[----:B------:R-:W-:Y:S05]  /*3770*/  BSYNC B2 ;  /* 0x0000000000027941 */ /* 0x000fea0003800000 */
.L_x_2930:
        /* <DEDUP_REMOVED lines=47> */
.L_x_2935:
[----:B------:R-:W-:Y:S05]  /*3a70*/  BSYNC B2 ;  /* 0x0000000000027941 */ /* 0x000fea0003800000 */
.L_x_2934:
[----:B0-----:R0:W-:Y:S02]  /*3a80*/  ST.E.128 desc[UR42][R68.64], R12 ;  /* 0x0000000c44007985 */ /* 0x0011e4000c101d2a */
.L_x_2929:
[----:B------:R-:W-:Y:S05]  /*3a90*/  BSYNC B1 ;  /* 0x0000000000017941 */ /* 0x000fea0003800000 */
.L_x_2928:
[----:B------:R-:W-:-:S03]  /*3aa0*/  UMOV UR4, 0xffffffff ;  /* 0xffffffff00047882 */ /* 0x000fc60000000000 */
[----:B------:R-:W-:Y:S05]  /*3ab0*/  BRA.DIV UR4, `(.L_x_2936) ;  /* 0x000001ca04b47947 */ /* 0x000fea000b800000 */
[----:B------:R1:W1:Y:S04]  /*3ac0*/  SHFL.IDX PT, R67, R101, 0x1, 0x181f ;  /* 0x00381f0065437f89 */ /* 0x00026800000e0000 */
[----:B0-----:R0:W0:Y:S02]  /*3ad0*/  SHFL.IDX PT, R69, R106, 0x1, 0x181f ;  /* 0x00381f006a457f89 */ /* 0x00102400000e0000 */
.L_x_3269:
        /* <DEDUP_REMOVED lines=51> */
.L_x_2942:
[----:B------:R-:W-:Y:S05]  /*3e10*/  BSYNC B3 ;  /* 0x0000000000037941 */ /* 0x000fea0003800000 */
.L_x_2941:
[----:B--2---:R0:W-:Y:S02]  /*3e20*/  ST.E.128 desc[UR42][R64.64], R12 ;  /* 0x0000000c40007985 */ /* 0x0041e4000c101d2a */
.L_x_2940:
[----:B------:R-:W-:Y:S05]  /*3e30*/  BSYNC B2 ;  /* 0x0000000000027941 */ /* 0x000fea0003800000 */
.L_x_2939:
        /* <DEDUP_REMOVED lines=47> */
.L_x_2944:
[----:B------:R-:W-:Y:S05]  /*4130*/  BSYNC B2 ;  /* 0x0000000000027941 */ /* 0x000fea0003800000 */
.L_x_2943:
[----:B----4-:R0:W-:Y:S02]  /*4140*/  ST.E.128 desc[UR42][R60.64], R12 ;  /* 0x0000000c3c007985 */ /* 0x0101e4000c101d2a */
.L_x_2938:
[----:B------:R-:W-:Y:S05]  /*4150*/  BSYNC B1 ;  /* 0x0000000000017941 */ /* 0x000fea0003800000 */
.L_x_2937:
[----:B------:R-:W-:-:S03]  /*4160*/  UMOV UR4, 0xffffffff ;  /* 0xffffffff00047882 */ /* 0x000fc60000000000 */
[----:B------:R-:W-:Y:S05]  /*4170*/  BRA.DIV UR4, `(.L_x_2945) ;  /* 0x000001c604507947 */ /* 0x000fea000b800000 */
[----:B------:R1:W1:Y:S04]  /*4180*/  SHFL.IDX PT, R59, R101, 0x2, 0x181f ;  /* 0x00581f00653b7f89 */ /* 0x00026800000e0000 */
[----:B0-----:R0:W0:Y:S02]  /*4190*/  SHFL.IDX PT, R61, R106, 0x2, 0x181f ;  /* 0x00581f006a3d7f89 */ /* 0x00102400000e0000 */
.L_x_3273:
        /* <DEDUP_REMOVED lines=27> */
[-C--:B------:R-:W-:Y:S01]  /*4350*/  FFMA.FTZ R55, R11, R54.reuse, R58 ;  /* 0x000000360b377223 */ /* 0x080fe2000001003a */
[----:B------:R-:W-:Y:S01]  /*4360*/  FFMA.FTZ R60, R13, R54, -R60 ;  /* 0x000000360d3c7223 */ /* 0x000fe2000001083c */
[----:B------:R-:W-:Y:S01]  /*4370*/  FFMA.FTZ R62, R15, R53, -R62 ;  /* 0x000000350f3e7223 */ /* 0x000fe2000001083e */
[----:B------:R-:W-:-:S02]  /*4380*/  HADD2.F32 R11, -RZ, R12.H1_H1 ;  /* 0x3000000cff0b7230 */ /* 0x000fc40000004100 */
[----:B------:R-:W-:Y:S01]  /*4390*/  FFMA.FTZ R63, R52, R53, R63 ;  /* 0x00000035343f7223 */ /* 0x000fe2000001003f */
[----:B------:R-:W-:Y:S02]  /*43a0*/  HADD2.F32 R15, -RZ, R118.H1_H1 ;  /* 0x30000076ff0f7230 */ /* 0x000fe40000004100 */
[----:B------:R-:W-:Y:S02]  /*43b0*/  HADD2.F32 R12, -RZ, R12.H0_H0 ;  /* 0x2000000cff0c7230 */ /* 0x000fe40000004100 */
[--C-:B------:R-:W-:Y:S02]  /*43c0*/  HADD2.F32 R13, -RZ, R14.reuse.H1_H1 ;  /* 0x3000000eff0d7230 */ /* 0x100fe40000004100 */
[-C--:B------:R-:W-:Y:S01]  /*43d0*/  FMUL.FTZ R53, R11, R15.reuse ;  /* 0x0000000f0b357220 */ /* 0x080fe20000410000 */
[----:B------:R-:W-:Y:S02]  /*43e0*/  HADD2.F32 R14, -RZ, R14.H0_H0 ;  /* 0x2000000eff0e7230 */ /* 0x000fe40000004100 */
[----:B------:R-:W-:Y:S01]  /*43f0*/  FMUL.FTZ R52, R12, R15 ;  /* 0x0000000f0c347220 */ /* 0x000fe20000410000 */
[----:B------:R-:W-:-:S02]  /*4400*/  HADD2.F32 R118, -RZ, R118.H0_H0 ;  /* 0x20000076ff767230 */ /* 0x000fc40000004100 */
        /* <DEDUP_REMOVED lines=12> */
.L_x_2951:
[----:B------:R-:W-:Y:S05]  /*44d0*/  BSYNC B3 ;  /* 0x0000000000037941 */ /* 0x000fea0003800000 */
.L_x_2950:
[----:B--2---:R0:W-:Y:S02]  /*44e0*/  ST.E.128 desc[UR42][R56.64], R12 ;  /* 0x0000000c38007985 */ /* 0x0041e4000c101d2a */
.L_x_2949:
[----:B------:R-:W-:Y:S05]  /*44f0*/  BSYNC B2 ;  /* 0x0000000000027941 */ /* 0x000fea0003800000 */
.L_x_2948:
        /* <DEDUP_REMOVED lines=47> */
.L_x_2953:
[----:B------:R-:W-:Y:S05]  /*47f0*/  BSYNC B2 ;  /* 0x0000000000027941 */ /* 0x000fea0003800000 */
.L_x_2952:
[----:B----4-:R0:W-:Y:S02]  /*4800*/  ST.E.128 desc[UR42][R52.64], R12 ;  /* 0x0000000c34007985 */ /* 0x0101e4000c101d2a */
.L_x_2947:
[----:B------:R-:W-:Y:S05]  /*4810*/  BSYNC B1 ;  /* 0x0000000000017941 */ /* 0x000fea0003800000 */
.L_x_2946:
[----:B------:R-:W-:-:S03]  /*4820*/  UMOV UR4, 0xffffffff ;  /* 0xffffffff00047882 */ /* 0x000fc60000000000 */
[----:B------:R-:W-:Y:S05]  /*4830*/  BRA.DIV UR4, `(.L_x_2954) ;  /* 0x000001be04ec7947 */ /* 0x000fea000b800000 */
[----:B-1----:R-:W1:Y:S04]  /*4840*/  SHFL.IDX PT, R101, R101, 0x3, 0x181f ;  /* 0x00781f0065657f89 */ /* 0x002e6800000e0000 */
[----:B------:R0:W0:Y:S02]  /*4850*/  SHFL.IDX PT, R51, R106, 0x3, 0x181f ;  /* 0x00781f006a337f89 */ /* 0x00002400000e0000 */
.L_x_3277:
        /* <DEDUP_REMOVED lines=49> */
.L_x_2959:
[----:B------:R-:W-:Y:S05]  /*4b70*/  BSYNC B2 ;  /* 0x0000000000027941 */ /* 0x000fea0003800000 */
.L_x_2958:
[----:B----4-:R0:W-:Y:S02]  /*4b80*/  ST.E.128 desc[UR42][R48.64], R12 ;  /* 0x0000000c30007985 */ /* 0x0101e4000c101d2a */
.L_x_2957:
[----:B------:R-:W-:Y:S05]  /*4b90*/  BSYNC B1 ;  /* 0x0000000000017941 */ /* 0x000fea0003800000 */
.L_x_2956:
        /* <DEDUP_REMOVED lines=47> */
.L_x_2961:
[----:B------:R-:W-:Y:S05]  /*4e90*/  BSYNC B1 ;  /* 0x0000000000017941 */ /* 0x000fea0003800000 */
.L_x_2960:
[----:B----4-:R0:W-:Y:S01]  /*4ea0*/  ST.E.128 desc[UR42][R44.64], R12 ;  /* 0x0000000c2c007985 */ /* 0x0101e2000c101d2a */
[----:B------:R-:W-:Y:S05]  /*4eb0*/  BRA `(.L_x_2955) ;  /* 0x0000002c00c07947 */ /* 0x000fea0003800000 */
.L_x_2915:
        /* <DEDUP_REMOVED lines=23> */
[----:B------:R-:W-:-:S03]  /*5030*/  @!P5 IADD3.X R45, R89, R38, RZ, P6, !PT ;  /* 0x00000026592dd210 */ /* 0x000fc600037fe4ff */
        /* <DEDUP_REMOVED lines=62> */
.L_x_2963:
[----:B------:R-:W-:Y:S05]  /*5420*/  BSYNC B1 ;  /* 0x0000000000017941 */ /* 0x000fea0003800000 */
.L_x_2962:
[----:B-----5:R-:W-:Y:S01]  /*5430*/  IMAD.MOV.U32 R12, RZ, RZ, R67 ;  /* 0x000000ffff0c7224 */ /* 0x020fe200078e0043 */
[----:B------:R-:W-:Y:S01]  /*5440*/  MOV R11, R66 ;  /* 0x00000042000b7202 */ /* 0x000fe20000000f00 */
[----:B------:R-:W-:Y:S01]  /*5450*/  IMAD.MOV.U32 R13, RZ, RZ, R64 ;  /* 0x000000ffff0d7224 */ /* 0x000fe200078e0040 */
[----:B------:R-:W-:Y:S01]  /*5460*/  UISETP.NE.AND UP0, UPT, UR41, 0x3, UPT ;  /* 0x000000032900788c */ /* 0x000fe2000bf05270 */
        /* <DEDUP_REMOVED lines=8> */
[----:B------:R-:W-:Y:S01]  /*54f0*/  PLOP3.LUT P5, PT, PT, PT, UP0, 0x80, 0x0 ;  /* 0x000000000000781c */ /* 0x000fe20003faf008 */
        /* <DEDUP_REMOVED lines=45> */
.L_x_2964:
[----:B------:R-:W-:Y:S01]  /*57d0*/  IMAD R89, R19, 0x8, R18 ;  /* 0x0000000813597824 */ /* 0x000fe200078e0212 */
[----:B------:R-:W-:Y:S01]  /*57e0*/  SHF.L.U32 R100, R190, 0x1f, RZ ;  /* 0x0000001fbe647819 */ /* 0x000fe200000006ff */
[----:B------:R-:W0:Y:S01]  /*57f0*/  LDC R107, c[0x0][0x2f4] ;  /* 0x0000bd00ff6b7b82 */ /* 0x000e220000000800 */
[----:B------:R-:W-:Y:S02]  /*5800*/  BSSY B1, `(.L_x_2965) ;  /* 0x0000003000017945 */ /* 0x000fe40003800000 */
[----:B------:R-:W1:Y:S02]  /*5810*/  SYNCS.PHASECHK.TRANS64.TRYWAIT P4, [R89+URZ+0x28890], R100 ;  /* 0x02889064590075a7 */ /* 0x000e64000808017f */
[----:B-1----:R-:W-:Y:S05]  /*5820*/  @!P4 BRA `(.L_x_2966) ;  /* 0x000001b0003cc947 */ /* 0x002fea0003800000 */
.L_x_3278:
[----:B------:R-:W-:Y:S05]  /*5830*/  BSYNC B1 ;  /* 0x0000000000017941 */ /* 0x000fea0003800000 */
.L_x_2965:
[----:B------:R-:W-:Y:S01]  /*5840*/  UMOV UR4, 0xffffffff ;  /* 0xffffffff00047882 */ /* 0x000fe20000000000 */
[----:B0-----:R-:W-:Y:S02]  /*5850*/  IMAD.IADD R109, R107, 0x1, -R36 ;  /* 0x000000016b6d7824 */ /* 0x001fe400078e0a24 */
[----:B------:R-:W-:Y:S05]  /*5860*/  BRA.DIV UR4, `(.L_x_2967) ;  /* 0x000001b204407947 */ /* 0x000fea000b800000 */
[----:B------:R0:W2:Y:S04]  /*5870*/  SHFL.IDX PT, R105, R101, RZ, 0x181f ;  /* 0x00181fff65697589 */ /* 0x0000a800000e0000 */
[----:B------:R0:W3:Y:S02]  /*5880*/  SHFL.IDX PT, R104, R106, RZ, 0x181f ;  /* 0x00181fff6a687589 */ /* 0x0000e400000e0000 */
.L_x_3282:
[----:B------:R-:W-:Y:S01]  /*5890*/  ISETP.GE.OR P4, PT, R187, R95, P1 ;  /* 0x0000005fbb00720c */ /* 0x000fe20000f86670 */
[----:B------:R-:W-:-:S12]  /*58a0*/  BSSY B1, `(.L_x_2968) ;  /* 0x0000074000017945 */ /* 0x000fd80003800000 */
[----:B------:R-:W-:Y:S05]  /*58b0*/  @P4 BRA `(.L_x_2969) ;  /* 0x0000000400c84947 */ /* 0x000fea0003800000 */
[----:B------:R-:W-:Y:S01]  /*58c0*/  SEL R11, R36, R109, !P0 ;  /* 0x0000006d240b7207 */ /* 0x000fe20004000000 */
[----:B------:R-:W-:Y:S01]  /*58d0*/  BSSY B2, `(.L_x_2970) ;  /* 0x000006c000027945 */ /* 0x000fe20003800000 */
[----:B------:R-:W-:Y:S02]  /*58e0*/  SHF.L.U32 R15, R187, 0x6, RZ ;  /* 0x00000006bb0f7819 */ /* 0x000fe400000006ff */
        /* <DEDUP_REMOVED lines=15> */
[----:B------:R-:W-:Y:S02]  /*59e0*/  IMAD R15, R19, 0x4000, R14 ;  /* 0x00004000130f7824 */ /* 0x000fe400078e020e */
[----:B------:R-:W-:-:S03]  /*59f0*/  IMAD R13, R13, 0x2, R18 ;  /* 0x000000020d0d7824 */ /* 0x000fc600078e0212 */
[----:B------:R-:W-:-:S03]  /*5a00*/  LEA R72, R15, R18, 0x1 ;  /* 0x000000120f487211 */ /* 0x000fc600078e08ff */
[----:B------:R-:W2:Y:S04]  /*5a10*/  LDS.128 R12, [R13+0x18400] ;  /* 0x018400000d0c7984 */ /* 0x000ea80000000c00 */
[----:B------:R-:W3:Y:S01]  /*5a20*/  LDS.128 R72, [R72+0x18400] ;  /* 0x0184000048487984 */ /* 0x000ee20000000c00 */
[----:B------:R-:W-:Y:S05]  /*5a30*/  @P3 BRA `(.L_x_2971) ;  /* 0x0000000400543947 */ /* 0x000fea0003800000 */
[--C-:B------:R-:W-:Y:S01]  /*5a40*/  SHF.R.U64 R123, R40, 0x10, R41.reuse ;  /* 0x00000010287b7819 */ /* 0x100fe20000001229 */
[----:B------:R-:W-:Y:S01]  /*5a50*/  HADD2.F32 R127, -RZ, R124.H0_H0 ;  /* 0x2000007cff7f7230 */ /* 0x000fe20000004100 */
[----:B------:R-:W-:Y:S02]  /*5a60*/  SHF.R.U32.HI R126, RZ, 0x10, R41 ;  /* 0x00000010ff7e7819 */ /* 0x000fe40000011629 */
[----:B------:R-:W-:Y:S01]  /*5a70*/  SHF.R.U32.HI R128, RZ, 0x10, R45 ;  /* 0x00000010ff807819 */ /* 0x000fe2000001162d */
[----:B------:R-:W-:Y:S01]  /*5a80*/  HADD2.F32 R123, -RZ, R123.H0_H0 ;  /* 0x2000007bff7b7230 */ /* 0x000fe20000004100 */
[--C-:B------:R-:W-:Y:S01]  /*5a90*/  SHF.R.U64 R41, R46, 0x10, R47.reuse ;  /* 0x000000102e297819 */ /* 0x100fe2000000122f */
[----:B---3--:R-:W-:Y:S01]  /*5aa0*/  HADD2.F32 R46, -RZ, R73.H0_H0 ;  /* 0x20000049ff2e7230 */ /* 0x008fe20000004100 */
[----:B------:R-:W-:Y:S01]  /*5ab0*/  SHF.R.U32.HI R129, RZ, 0x10, R47 ;  /* 0x00000010ff817819 */ /* 0x000fe2000001162f */
[--C-:B------:R-:W-:Y:S01]  /*5ac0*/  HADD2.F32 R47, -RZ, R125.reuse.H0_H0 ;  /* 0x2000007dff2f7230 */ /* 0x100fe20000004100 */
[----:B------:R-:W-:Y:S01]  /*5ad0*/  SHF.R.U64 R40, R42, 0x10, R43 ;  /* 0x000000102a287819 */ /* 0x000fe2000000122b */
[----:B--2---:R-:W-:Y:S01]  /*5ae0*/  IMAD.MOV.U32 R42, RZ, RZ, R12 ;  /* 0x000000ffff2a7224 */ /* 0x004fe200078e000c */
[----:B------:R-:W-:Y:S01]  /*5af0*/  SHF.R.U64 R44, R44, 0x10, R45 ;  /* 0x000000102c2c7819 */ /* 0x000fe2000000122d */
[----:B------:R-:W-:Y:S01]  /*5b00*/  HADD2.F32 R125, -RZ, R125.H1_H1 ;  /* 0x3000007dff7d7230 */ /* 0x000fe20000004100 */
[----:B------:R-:W-:Y:S01]  /*5b10*/  SHF.R.U32.HI R43, RZ, 0x10, R43 ;  /* 0x00000010ff2b7819 */ /* 0x000fe2000001162b */
[----:B------:R-:W-:-:S02]  /*5b20*/  HADD2.F32 R12, -RZ, R13.H0_H0 ;  /* 0x2000000dff0c7230 */ /* 0x000fc40000004100 */
[----:B------:R-:W-:Y:S02]  /*5b30*/  IMAD.MOV.U32 R45, RZ, RZ, R15 ;  /* 0x000000ffff2d7224 */ /* 0x000fe400078e000f */
[----:B------:R-:W-:Y:S02]  /*5b40*/  HADD2.F32 R73, -RZ, R73.H1_H1 ;  /* 0x30000049ff497230 */ /* 0x000fe40000004100 */
[----:B------:R-:W-:Y:S02]  /*5b50*/  HADD2.F32 R128, -RZ, R128.H0_H0 ;  /* 0x20000080ff807230 */ /* 0x000fe40000004100 */
[----:B------:R-:W-:Y:S02]  /*5b60*/  HADD2.F32 R15, -RZ, R13.H1_H1 ;  /* 0x3000000dff0f7230 */ /* 0x000fe40000004100 */
[-C--:B------:R-:W-:Y:S01]  /*5b70*/  FMUL.FTZ R13, R46, R125.reuse ;  /* 0x0000007d2e0d7220 */ /* 0x080fe20000410000 */
[----:B------:R-:W-:Y:S01]  /*5b80*/  FMUL.FTZ R125, R12, R125 ;  /* 0x0000007d0c7d7220 */ /* 0x000fe20000410000 */
[----:B------:R-:W-:-:S02]  /*5b90*/  HADD2.F32 R126, -RZ, R126.H0_H0 ;  /* 0x2000007eff7e7230 */ /* 0x000fc40000004100 */
[-C--:B------:R-:W-:Y:S01]  /*5ba0*/  FMUL.FTZ R130, R73, R128.reuse ;  /* 0x0000008049827220 */ /* 0x080fe20000410000 */
[----:B------:R-:W-:Y:S01]  /*5bb0*/  FMUL.FTZ R128, R15, R128 ;  /* 0x000000800f807220 */ /* 0x000fe20000410000 */
[-C--:B------:R-:W-:Y:S01]  /*5bc0*/  FFMA.FTZ R12, R12, R47.reuse, -R13 ;  /* 0x0000002f0c0c7223 */ /* 0x080fe2000001080d */
[----:B------:R-:W-:Y:S01]  /*5bd0*/  FFMA.FTZ R13, R46, R47, R125 ;  /* 0x0000002f2e0d7223 */ /* 0x000fe2000001007d */
[----:B------:R-:W-:Y:S02]  /*5be0*/  HADD2.F32 R125, -RZ, R124.H1_H1 ;  /* 0x3000007cff7d7230 */ /* 0x000fe40000004100 */
[-C--:B------:R-:W-:Y:S01]  /*5bf0*/  FFMA.FTZ R46, R73, R126.reuse, R128 ;  /* 0x0000007e492e7223 */ /* 0x080fe20000010080 */
[--C-:B------:R-:W-:Y:S02]  /*5c00*/  HADD2.F32 R124, -RZ, R75.reuse.H0_H0 ;  /* 0x2000004bff7c7230 */ /* 0x100fe40000004100 */
[----:B------:R-:W-:Y:S01]  /*5c10*/  FFMA.FTZ R15, R15, R126, -R130 ;  /* 0x0000007e0f0f7223 */ /* 0x000fe20000010882 */
[----:B------:R-:W-:-:S02]  /*5c20*/  HADD2.F32 R75, -RZ, R75.H1_H1 ;  /* 0x3000004bff4b7230 */ /* 0x000fc40000004100 */
[----:B------:R-:W-:Y:S02]  /*5c30*/  HADD2.F32 R128, -RZ, R129.H0_H0 ;  /* 0x20000081ff807230 */ /* 0x000fe40000004100 */
[----:B------:R-:W-:Y:S01]  /*5c40*/  FMUL.FTZ R130, R124, R127 ;  /* 0x0000007f7c827220 */ /* 0x000fe20000410000 */
[----:B------:R-:W-:Y:S01]  /*5c50*/  HADD2.F32 R73, -RZ, R45.H1_H1 ;  /* 0x3000002dff497230 */ /* 0x000fe20000004100 */
[----:B------:R-:W-:Y:S01]  /*5c60*/  F2FP.F16.F32.PACK_AB R15, R15, R12 ;  /* 0x0000000c0f0f723e */ /* 0x000fe200000000ff */
[----:B------:R-:W-:Y:S02]  /*5c70*/  HADD2.F32 R126, -RZ, R43.H0_H0 ;  /* 0x2000002bff7e7230 */ /* 0x000fe40000004100 */
[-C--:B------:R-:W-:Y:S01]  /*5c80*/  FMUL.FTZ R132, R75, R128.reuse ;  /* 0x000000804b847220 */ /* 0x080fe20000410000 */
[----:B------:R-:W-:Y:S02]  /*5c90*/  HADD2.F32 R47, -RZ, R45.H0_H0 ;  /* 0x2000002dff2f7230 */ /* 0x000fe40000004100 */
[C---:B------:R-:W-:Y:S01]  /*5ca0*/  FMUL.FTZ R128, R73.reuse, R128 ;  /* 0x0000008049807220 */ /* 0x040fe20000410000 */
[----:B------:R-:W-:Y:S01]  /*5cb0*/  FFMA.FTZ R132, R73, R126, -R132 ;  /* 0x0000007e49847223 */ /* 0x000fe20000010884 */
[----:B------:R-:W-:-:S02]  /*5cc0*/  HADD2.F32 R73, -RZ, R122.H0_H0 ;  /* 0x2000007aff497230 */ /* 0x000fc40000004100 */
[C---:B------:R-:W-:Y:S01]  /*5cd0*/  FMUL.FTZ R45, R47.reuse, R127 ;  /* 0x0000007f2f2d7220 */ /* 0x040fe20000410000 */
[-C--:B------:R-:W-:Y:S01]  /*5ce0*/  FFMA.FTZ R43, R47, R125.reuse, -R130 ;  /* 0x0000007d2f2b7223 */ /* 0x080fe20000010882 */
[----:B------:R-:W-:Y:S01]  /*5cf0*/  FFMA.FTZ R128, R75, R126, R128 ;  /* 0x0000007e4b807223 */ /* 0x000fe20000010080 */
[----:B------:R-:W-:Y:S02]  /*5d00*/  HADD2.F32 R122, -RZ, R122.H1_H1 ;  /* 0x3000007aff7a7230 */ /* 0x000fe40000004100 */
[----:B------:R-:W-:Y:S01]  /*5d10*/  FFMA.FTZ R45, R124, R125, R45 ;  /* 0x0000007d7c2d7223 */ /* 0x000fe2000001002d */
[----:B------:R-:W-:Y:S01]  /*5d20*/  HADD2.F32 R75, -RZ, R44.H0_H0 ;  /* 0x2000002cff4b7230 */ /* 0x000fe20000004100 */
[----:B------:R-:W-:Y:S01]  /*5d30*/  F2FP.F16.F32.PACK_AB R43, R132, R43 ;  /* 0x0000002b842b723e */ /* 0x000fe200000000ff */
[----:B------:R-:W-:Y:S02]  /*5d40*/  HADD2.F32 R47, -RZ, R72.H0_H0 ;  /* 0x20000048ff2f7230 */ /* 0x000fe40000004100 */
[----:B------:R-:W-:Y:S01]  /*5d50*/  HADD2.F32 R44, -RZ, R42.H0_H0 ;  /* 0x2000002aff2c7230 */ /* 0x000fe20000004100 */
[----:B------:R-:W-:Y:S01]  /*5d60*/  F2FP.F16.F32.PACK_AB R45, R128, R45 ;  /* 0x0000002d802d723e */ /* 0x000fe200000000ff */
[----:B------:R-:W-:-:S02]  /*5d70*/  HADD2.F32 R72, -RZ, R72.H1_H1 ;  /* 0x30000048ff487230 */ /* 0x000fc40000004100 */
[CC--:B------:R-:W-:Y:S01]  /*5d80*/  FMUL.FTZ R125, R47.reuse, R122.reuse ;  /* 0x0000007a2f7d7220 */ /* 0x0c0fe20000410000 */
[----:B------:R-:W-:Y:S02]  /*5d90*/  HADD2.F32 R42, -RZ, R42.H1_H1 ;  /* 0x3000002aff2a7230 */ /* 0x000fe40000004100 */
[----:B------:R-:W-:Y:S01]  /*5da0*/  FMUL.FTZ R122, R44, R122 ;  /* 0x0000007a2c7a7220 */ /* 0x000fe20000410000 */
[----:B------:R-:W-:Y:S01]  /*5db0*/  FMUL.FTZ R127, R72, R75 ;  /* 0x0000004b487f7220 */ /* 0x000fe20000410000 */
[----:B------:R-:W-:Y:S01]  /*5dc0*/  FFMA.FTZ R125, R44, R73, -R125 ;  /* 0x000000492c7d7223 */ /* 0x000fe2000001087d */
[C---:B------:R-:W-:Y:S01]  /*5dd0*/  FMUL.FTZ R75, R42.reuse, R75 ;  /* 0x0000004b2a4b7220 */ /* 0x040fe20000410000 */
[----:B------:R-:W-:Y:S01]  /*5de0*/  FFMA.FTZ R122, R47, R73, R122 ;  /* 0x000000492f7a7223 */ /* 0x000fe2000001007a */
[-C--:B------:R-:W-:Y:S01]  /*5df0*/  FFMA.FTZ R124, R42, R123.reuse, -R127 ;  /* 0x0000007b2a7c7223 */ /* 0x080fe2000001087f */
[----:B------:R-:W-:Y:S02]  /*5e00*/  HADD2.F32 R44, -RZ, R121.H0_H0 ;  /* 0x20000079ff2c7230 */ /* 0x000fe40000004100 */
[----:B------:R-:W-:Y:S01]  /*5e10*/  FFMA.FTZ R75, R72, R123, R75 ;  /* 0x0000007b484b7223 */ /* 0x000fe2000001004b */
[----:B------:R-:W-:-:S02]  /*5e20*/  HADD2.F32 R73, -RZ, R41.H0_H0 ;  /* 0x20000029ff497230 */ /* 0x000fc40000004100 */
[----:B------:R-:W-:Y:S01]  /*5e30*/  HADD2.F32 R42, -RZ, R74.H0_H0 ;  /* 0x2000004aff2a7230 */ /* 0x000fe20000004100 */
[----:B------:R-:W-:Y:S01]  /*5e40*/  F2FP.F16.F32.PACK_AB R12, R124, R125 ;  /* 0x0000007d7c0c723e */ /* 0x000fe200000000ff */
[----:B------:R-:W-:Y:S01]  /*5e50*/  HADD2.F32 R121, -RZ, R121.H1_H1 ;  /* 0x30000079ff797230 */ /* 0x000fe20000004100 */
[----:B------:R-:W-:Y:S01]  /*5e60*/  F2FP.F16.F32.PACK_AB R72, R75, R122 ;  /* 0x0000007a4b48723e */ /* 0x000fe200000000ff */
[----:B------:R-:W-:Y:S01]  /*5e70*/  HADD2.F32 R41, -RZ, R14.H0_H0 ;  /* 0x2000000eff297230 */ /* 0x000fe20000004100 */
[----:B------:R-:W-:Y:S01]  /*5e80*/  MOV R75, R45 ;  /* 0x0000002d004b7202 */ /* 0x000fe20000000f00 */
[----:B------:R-:W-:Y:S02]  /*5e90*/  HADD2.F32 R74, -RZ, R74.H1_H1 ;  /* 0x3000004aff4a7230 */ /* 0x000fe40000004100 */
[----:B------:R-:W-:Y:S02]  /*5ea0*/  HADD2.F32 R14, -RZ, R14.H1_H1 ;  /* 0x3000000eff0e7230 */ /* 0x000fe40000004100 */
[----:B------:R-:W-:-:S02]  /*5eb0*/  HADD2.F32 R47, -RZ, R40.H0_H0 ;  /* 0x20000028ff2f7230 */ /* 0x000fc40000004100 */
[----:B------:R-:W-:Y:S01]  /*5ec0*/  FMUL.FTZ R40, R42, R121 ;  /* 0x000000792a287220 */ /* 0x000fe20000410000 */
[----:B------:R-:W-:Y:S01]  /*5ed0*/  FMUL.FTZ R123, R74, R73 ;  /* 0x000000494a7b7220 */ /* 0x000fe20000410000 */
[C---:B------:R-:W-:Y:S01]  /*5ee0*/  FMUL.FTZ R121, R41.reuse, R121 ;  /* 0x0000007929797220 */ /* 0x040fe20000410000 */
[C---:B------:R-:W-:Y:S01]  /*5ef0*/  FMUL.FTZ R73, R14.reuse, R73 ;  /* 0x000000490e497220 */ /* 0x040fe20000410000 */
[-C--:B------:R-:W-:Y:S01]  /*5f00*/  FFMA.FTZ R40, R41, R44.reuse, -R40 ;  /* 0x0000002c29287223 */ /* 0x080fe20000010828 */
[-C--:B------:R-:W-:Y:S01]  /*5f10*/  FFMA.FTZ R123, R14, R47.reuse, -R123 ;  /* 0x0000002f0e7b7223 */ /* 0x080fe2000001087b */
[----:B------:R-:W-:Y:S01]  /*5f20*/  FFMA.FTZ R121, R42, R44, R121 ;  /* 0x0000002c2a797223 */ /* 0x000fe20000010079 */
[----:B------:R-:W-:Y:S01]  /*5f30*/  FFMA.FTZ R74, R74, R47, R73 ;  /* 0x0000002f4a4a7223 */ /* 0x000fe20000010049 */
[----:B------:R-:W-:Y:S01]  /*5f40*/  F2FP.F16.F32.PACK_AB R73, R46, R13 ;  /* 0x0000000d2e49723e */ /* 0x000fe200000000ff */
[----:B------:R-:W-:Y:S01]  /*5f50*/  IMAD.MOV.U32 R13, RZ, RZ, R15 ;  /* 0x000000ffff0d7224 */ /* 0x000fe200078e000f */
[----:B------:R-:W-:Y:S01]  /*5f60*/  F2FP.F16.F32.PACK_AB R14, R123, R40 ;  /* 0x000000287b0e723e */ /* 0x000fe200000000ff */
[----:B------:R-:W-:Y:S01]  /*5f70*/  IMAD.MOV.U32 R15, RZ, RZ, R43 ;  /* 0x000000ffff0f7224 */ /* 0x000fe200078e002b */
[----:B------:R-:W-:-:S07]  /*5f80*/  F2FP.F16.F32.PACK_AB R74, R74, R121 ;  /* 0x000000794a4a723e */ /* 0x000fce00000000ff */
.L_x_2971:
[----:B------:R-:W-:Y:S05]  /*5f90*/  BSYNC B2 ;  /* 0x0000000000027941 */ /* 0x000fea0003800000 */
.L_x_2970:
[----:B------:R-:W-:Y:S01]  /*5fa0*/  ISETP.GE.AND P4, PT, R11, R107, PT ;  /* 0x0000006b0b00720c */ /* 0x000fe20003f86270 */
[----:B--2---:R4:W-:-:S12]  /*5fb0*/  ST.E.128 desc[UR42][R102.64], R12 ;  /* 0x0000000c66007985 */ /* 0x0049d8000c101d2a */
[----:B------:R-:W-:-:S05]  /*5fc0*/  @!P4 IMAD.WIDE R104, R11, 0x2, R104 ;  /* 0x000000020b68c825 */ /* 0x000fca00078e0268 */
[----:B---3--:R4:W-:Y:S02]  /*5fd0*/  @!P4 ST.E.128 desc[UR42][R104.64], R72 ;  /* 0x000000486800c985 */ /* 0x0089e4000c101d2a */
.L_x_2969:
[----:B------:R-:W-:Y:S05]  /*5fe0*/  BSYNC B1 ;  /* 0x0000000000017941 */ /* 0x000fea0003800000 */
.L_x_2968:
[----:B------:R-:W-:-:S03]  /*5ff0*/  UMOV UR4, 0xffffffff ;  /* 0xffffffff00047882 */ /* 0x000fc60000000000 */
[----:B------:R-:W-:Y:S05]  /*6000*/  BRA.DIV UR4, `(.L_x_2972) ;  /* 0x000001aa04a47947 */ /* 0x000fea000b800000 */
[----:B------:R0:W0:Y:S04]  /*6010*/  SHFL.IDX PT, R47, R101, 0x1, 0x181f ;  /* 0x00381f00652f7f89 */ /* 0x00002800000e0000 */
[----:B------:R0:W0:Y:S02]  /*6020*/  SHFL.IDX PT, R46, R106, 0x1, 0x181f ;  /* 0x00381f006a2e7f89 */ /* 0x00002400000e0000 */
.L_x_3286:
        /* <DEDUP_REMOVED lines=27> */
[----:B------:R-:W-:Y:S02]  /*61e0*/  SHF.R.U32.HI R74, RZ, 0x10, R53 ;  /* 0x00000010ff4a7819 */ /* 0x000fe40000011635 */
[----:B------:R-:W-:Y:S02]  /*61f0*/  SHF.R.U64 R72, R48, 0x10, R49 ;  /* 0x0000001030487819 */ /* 0x000fe40000001231 */
[----:B--2---:R-:W-:Y:S01]  /*6200*/  SHF.R.U64 R105, R52, 0x10, R53 ;  /* 0x0000001034697819 */ /* 0x004fe20000001235 */
[----:B----4-:R-:W-:Y:S01]  /*6210*/  IMAD.MOV.U32 R52, RZ, RZ, R43 ;  /* 0x000000ffff347224 */ /* 0x010fe200078e002b */
[--C-:B------:R-:W-:Y:S01]  /*6220*/  SHF.R.U64 R48, R50, 0x10, R51.reuse ;  /* 0x0000001032307819 */ /* 0x100fe20000001233 */
[--C-:B------:R-:W-:Y:S01]  /*6230*/  HADD2.F32 R53, -RZ, R120.reuse.H0_H0 ;  /* 0x20000078ff357230 */ /* 0x100fe20000004100 */
[----:B------:R-:W-:Y:S01]  /*6240*/  SHF.R.U32.HI R73, RZ, 0x10, R51 ;  /* 0x00000010ff497819 */ /* 0x000fe20000011633 */
[----:B0-----:R-:W-:Y:S01]  /*6250*/  IMAD.MOV.U32 R50, RZ, RZ, R12 ;  /* 0x000000ffff327224 */ /* 0x001fe200078e000c */
[----:B------:R-:W-:Y:S01]  /*6260*/  SHF.R.U32.HI R75, RZ, 0x10, R49 ;  /* 0x00000010ff4b7819 */ /* 0x000fe20000011631 */
[----:B------:R-:W-:Y:S01]  /*6270*/  HADD2.F32 R120, -RZ, R120.H1_H1 ;  /* 0x30000078ff787230 */ /* 0x000fe20000004100 */
[--C-:B------:R-:W-:Y:S01]  /*6280*/  SHF.R.U64 R49, R54, 0x10, R55.reuse ;  /* 0x0000001036317819 */ /* 0x100fe20000001237 */
[----:B------:R-:W-:Y:S01]  /*6290*/  HADD2.F32 R43, -RZ, R41.H0_H0 ;  /* 0x20000029ff2b7230 */ /* 0x000fe20000004100 */
[----:B------:R-:W-:Y:S01]  /*62a0*/  SHF.R.U32.HI R55, RZ, 0x10, R55 ;  /* 0x00000010ff377819 */ /* 0x000fe20000011637 */
[----:B------:R-:W-:Y:S01]  /*62b0*/  IMAD.MOV.U32 R51, RZ, RZ, R40 ;  /* 0x000000ffff337224 */ /* 0x000fe200078e0028 */
[----:B------:R-:W-:Y:S01]  /*62c0*/  MOV R40, R15 ;  /* 0x0000000f00287202 */ /* 0x000fe20000000f00 */
[----:B------:R-:W-:-:S02]  /*62d0*/  HADD2.F32 R12, -RZ, R13.H0_H0 ;  /* 0x2000000dff0c7230 */ /* 0x000fc40000004100 */
[----:B------:R-:W-:Y:S02]  /*62e0*/  HADD2.F32 R41, -RZ, R41.H1_H1 ;  /* 0x30000029ff297230 */ /* 0x000fe40000004100 */
[----:B------:R-:W-:Y:S02]  /*62f0*/  HADD2.F32 R74, -RZ, R74.H0_H0 ;  /* 0x2000004aff4a7230 */ /* 0x000fe40000004100 */
[----:B------:R-:W-:Y:S02]  /*6300*/  HADD2.F32 R15, -RZ, R13.H1_H1 ;  /* 0x3000000dff0f7230 */ /* 0x000fe40000004100 */
[-C--:B------:R-:W-:Y:S01]  /*6310*/  FMUL.FTZ R13, R43, R120.reuse ;  /* 0x000000782b0d7220 */ /* 0x080fe20000410000 */
[----:B------:R-:W-:Y:S02]  /*6320*/  HADD2.F32 R54, -RZ, R75.H0_H0 ;  /* 0x2000004bff367230 */ /* 0x000fe40000004100 */
[C---:B------:R-:W-:Y:S01]  /*6330*/  FMUL.FTZ R120, R12.reuse, R120 ;  /* 0x000000780c787220 */ /* 0x040fe20000410000 */
[-C--:B------:R-:W-:Y:S01]  /*6340*/  FMUL.FTZ R102, R41, R74.reuse ;  /* 0x0000004a29667220 */ /* 0x080fe20000410000 */
[----:B------:R-:W-:Y:S01]  /*6350*/  FMUL.FTZ R74, R15, R74 ;  /* 0x0000004a0f4a7220 */ /* 0x000fe20000410000 */
[-C--:B------:R-:W-:Y:S01]  /*6360*/  FFMA.FTZ R12, R12, R53.reuse, -R13 ;  /* 0x000000350c0c7223 */ /* 0x080fe2000001080d */
[----:B------:R-:W-:Y:S01]  /*6370*/  FFMA.FTZ R13, R43, R53, R120 ;  /* 0x000000352b0d7223 */ /* 0x000fe20000010078 */
[----:B------:R-:W-:Y:S01]  /*6380*/  FFMA.FTZ R15, R15, R54, -R102 ;  /* 0x000000360f0f7223 */ /* 0x000fe20000010866 */
[----:B------:R-:W-:-:S02]  /*6390*/  HADD2.F32 R43, -RZ, R52.H0_H0 ;  /* 0x20000034ff2b7230 */ /* 0x000fc40000004100 */
[----:B------:R-:W-:Y:S01]  /*63a0*/  FFMA.FTZ R102, R41, R54, R74 ;  /* 0x0000003629667223 */ /* 0x000fe2000001004a */
[----:B------:R-:W-:Y:S02]  /*63b0*/  HADD2.F32 R52, -RZ, R52.H1_H1 ;  /* 0x30000034ff347230 */ /* 0x000fe40000004100 */
[----:B------:R-:W-:Y:S01]  /*63c0*/  HADD2.F32 R55, -RZ, R55.H0_H0 ;  /* 0x20000037ff377230 */ /* 0x000fe20000004100 */
[----:B------:R-:W-:Y:S01]  /*63d0*/  F2FP.F16.F32.PACK_AB R15, R15, R12 ;  /* 0x0000000c0f0f723e */ /* 0x000fe200000000ff */
[----:B------:R-:W-:Y:S02]  /*63e0*/  HADD2.F32 R74, -RZ, R119.H0_H0 ;  /* 0x20000077ff4a7230 */ /* 0x000fe40000004100 */
[--C-:B------:R-:W-:Y:S02]  /*63f0*/  HADD2.F32 R41, -RZ, R40.reuse.H0_H0 ;  /* 0x20000028ff297230 */ /* 0x100fe40000004100 */
[----:B------:R-:W-:Y:S02]  /*6400*/  HADD2.F32 R40, -RZ, R40.H1_H1 ;  /* 0x30000028ff287230 */ /* 0x000fe40000004100 */
[----:B---3--:R-:W-:Y:S01]  /*6410*/  FMUL.FTZ R104, R43, R74 ;  /* 0x0000004a2b687220 */ /* 0x008fe20000410000 */
[----:B------:R-:W-:-:S02]  /*6420*/  HADD2.F32 R53, -RZ, R73.H0_H0 ;  /* 0x20000049ff357230 */ /* 0x000fc40000004100 */
[-C--:B------:R-:W-:Y:S01]  /*6430*/  FMUL.FTZ R73, R52, R55.reuse ;  /* 0x0000003734497220 */ /* 0x080fe20000410000 */
[----:B------:R-:W-:Y:S02]  /*6440*/  HADD2.F32 R54, -RZ, R117.H1_H1 ;  /* 0x30000075ff367230 */ /* 0x000fe40000004100 */
[C---:B------:R-:W-:Y:S01]  /*6450*/  FMUL.FTZ R74, R41.reuse, R74 ;  /* 0x0000004a294a7220 */ /* 0x040fe20000410000 */
[C---:B------:R-:W-:Y:S01]  /*6460*/  FMUL.FTZ R55, R40.reuse, R55 ;  /* 0x0000003728377220 */ /* 0x040fe20000410000 */
[----:B------:R-:W-:Y:S01]  /*6470*/  FFMA.FTZ R75, R40, R53, -R73 ;  /* 0x00000035284b7223 */ /* 0x000fe20000010849 */
[----:B------:R-:W-:Y:S02]  /*6480*/  HADD2.F32 R119, -RZ, R119.H1_H1 ;  /* 0x30000077ff777230 */ /* 0x000fe40000004100 */
[-C--:B------:R-:W-:Y:S01]  /*6490*/  FFMA.FTZ R104, R41, R54.reuse, -R104 ;  /* 0x0000003629687223 */ /* 0x080fe20000010868 */
[----:B------:R-:W-:Y:S02]  /*64a0*/  HADD2.F32 R40, -RZ, R50.H0_H0 ;  /* 0x20000032ff287230 */ /* 0x000fe40000004100 */
[----:B------:R-:W-:Y:S01]  /*64b0*/  FFMA.FTZ R74, R43, R54, R74 ;  /* 0x000000362b4a7223 */ /* 0x000fe2000001004a */
[----:B------:R-:W-:-:S02]  /*64c0*/  HADD2.F32 R41, -RZ, R51.H0_H0 ;  /* 0x20000033ff297230 */ /* 0x000fc40000004100 */
[----:B------:R-:W-:Y:S01]  /*64d0*/  FFMA.FTZ R103, R52, R53, R55 ;  /* 0x0000003534677223 */ /* 0x000fe20000010037 */
[----:B------:R-:W-:Y:S02]  /*64e0*/  HADD2.F32 R43, -RZ, R118.H0_H0 ;  /* 0x20000076ff2b7230 */ /* 0x000fe40000004100 */
[-C--:B------:R-:W-:Y:S01]  /*64f0*/  FMUL.FTZ R54, R40, R119.reuse ;  /* 0x0000007728367220 */ /* 0x080fe20000410000 */
[----:B------:R-:W-:Y:S02]  /*6500*/  HADD2.F32 R52, -RZ, R105.H0_H0 ;  /* 0x20000069ff347230 */ /* 0x000fe40000004100 */
[C---:B------:R-:W-:Y:S01]  /*6510*/  FMUL.FTZ R53, R41.reuse, R119 ;  /* 0x0000007729357220 */ /* 0x040fe20000410000 */
[----:B------:R-:W-:Y:S02]  /*6520*/  HADD2.F32 R51, -RZ, R51.H1_H1 ;  /* 0x30000033ff337230 */ /* 0x000fe40000004100 */
[----:B------:R-:W-:Y:S01]  /*6530*/  FFMA.FTZ R54, R41, R43, R54 ;  /* 0x0000002b29367223 */ /* 0x000fe20000010036 */
[----:B------:R-:W-:-:S02]  /*6540*/  HADD2.F32 R50, -RZ, R50.H1_H1 ;  /* 0x30000032ff327230 */ /* 0x000fc40000004100 */
[----:B------:R-:W-:Y:S01]  /*6550*/  FFMA.FTZ R53, R40, R43, -R53 ;  /* 0x0000002b28357223 */ /* 0x000fe20000010835 */
[----:B------:R-:W-:Y:S02]  /*6560*/  HADD2.F32 R72, -RZ, R72.H0_H0 ;  /* 0x20000048ff487230 */ /* 0x000fe40000004100 */
[-C--:B------:R-:W-:Y:S01]  /*6570*/  FMUL.FTZ R55, R51, R52.reuse ;  /* 0x0000003433377220 */ /* 0x080fe20000410000 */
[----:B------:R-:W-:Y:S02]  /*6580*/  HADD2.F32 R41, -RZ, R42.H0_H0 ;  /* 0x2000002aff297230 */ /* 0x000fe40000004100 */
[C---:B------:R-:W-:Y:S01]  /*6590*/  FMUL.FTZ R52, R50.reuse, R52 ;  /* 0x0000003432347220 */ /* 0x040fe20000410000 */
[----:B------:R-:W-:Y:S02]  /*65a0*/  HADD2.F32 R118, -RZ, R118.H1_H1 ;  /* 0x30000076ff767230 */ /* 0x000fe40000004100 */
[----:B------:R-:W-:Y:S01]  /*65b0*/  FFMA.FTZ R50, R50, R72, -R55 ;  /* 0x0000004832327223 */ /* 0x000fe20000010837 */
[----:B------:R-:W-:-:S02]  /*65c0*/  HADD2.F32 R49, -RZ, R49.H0_H0 ;  /* 0x20000031ff317230 */ /* 0x000fc40000004100 */
[----:B------:R-:W-:Y:S01]  /*65d0*/  FFMA.FTZ R51, R51, R72, R52 ;  /* 0x0000004833337223 */ /* 0x000fe20000010034 */
[----:B------:R-:W-:Y:S02]  /*65e0*/  HADD2.F32 R40, -RZ, R14.H0_H0 ;  /* 0x2000000eff287230 */ /* 0x000fe40000004100 */
[----:B------:R-:W-:Y:S01]  /*65f0*/  FMUL.FTZ R55, R41, R118 ;  /* 0x0000007629377220 */ /* 0x000fe20000410000 */
[----:B------:R-:W-:Y:S01]  /*6600*/  HADD2.F32 R42, -RZ, R42.H1_H1 ;  /* 0x3000002aff2a7230 */ /* 0x000fe20000004100 */
[----:B------:R-:W-:Y:S01]  /*6610*/  F2FP.F16.F32.PACK_AB R75, R75, R104 ;  /* 0x000000684b4b723e */ /* 0x000fe200000000ff */
[----:B------:R-:W-:Y:S02]  /*6620*/  HADD2.F32 R14, -RZ, R14.H1_H1 ;  /* 0x3000000eff0e7230 */ /* 0x000fe40000004100 */
[----:B------:R-:W-:Y:S01]  /*6630*/  FMUL.FTZ R118, R40, R118 ;  /* 0x0000007628767220 */ /* 0x000fe20000410000 */
[----:B------:R-:W-:Y:S02]  /*6640*/  HADD2.F32 R117, -RZ, R117.H0_H0 ;  /* 0x20000075ff757230 */ /* 0x000fe40000004100 */
        /* <DEDUP_REMOVED lines=14> */
[----:B------:R-:W-:-:S07]  /*6730*/  F2FP.F16.F32.PACK_AB R42, R49, R118 ;  /* 0x00000076312a723e */ /* 0x000fce00000000ff */
.L_x_2976:
[----:B------:R-:W-:Y:S05]  /*6740*/  BSYNC B2 ;  /* 0x0000000000027941 */ /* 0x000fea0003800000 */
.L_x_2975:
[----:B------:R-:W-:Y:S01]  /*6750*/  ISETP.GE.AND P4, PT, R11, R107, PT ;  /* 0x0000006b0b00720c */ /* 0x000fe20003f86270 */
[----:B0-----:R0:W-:-:S12]  /*6760*/  ST.E.128 desc[UR42][R44.64], R12 ;  /* 0x0000000c2c007985 */ /* 0x0011d8000c101d2a */
[----:B------:R-:W-:-:S05]  /*6770*/  @!P4 IMAD.WIDE R46, R11, 0x2, R46 ;  /* 0x000000020b2ec825 */ /* 0x000fca00078e022e */
[----:B----4-:R0:W-:Y:S02]  /*6780*/  @!P4 ST.E.128 desc[UR42][R46.64], R40 ;  /* 0x000000282e00c985 */ /* 0x0101e4000c101d2a */
.L_x_2974:
[----:B------:R-:W-:Y:S05]  /*6790*/  BSYNC B1 ;  /* 0x0000000000017941 */ /* 0x000fea0003800000 */
.L_x_2973:
[----:B------:R-:W-:-:S03]  /*67a0*/  UMOV UR4, 0xffffffff ;  /* 0xffffffff00047882 */ /* 0x000fc60000000000 */
[----:B------:R-:W-:Y:S05]  /*67b0*/  BRA.DIV UR4, `(.L_x_2977) ;  /* 0x000001a604047947 */ /* 0x000fea000b800000 */
[----:B0-----:R0:W0:Y:S04]  /*67c0*/  SHFL.IDX PT, R47, R101, 0x2, 0x181f ;  /* 0x00581f00652f7f89 */ /* 0x00102800000e0000 */
[----:B------:R0:W0:Y:S02]  /*67d0*/  SHFL.IDX PT, R46, R106, 0x2, 0x181f ;  /* 0x00581f006a2e7f89 */ /* 0x00002400000e0000 */
.L_x_3290:
        /* <DEDUP_REMOVED lines=22> */
[----:B------:R-:W-:-:S03]  /*6940*/  IMAD R11, R11, 0x2, R18 ;  /* 0x000000020b0b7824 */ /* 0x000fc600078e0212 */
[----:B------:R-:W-:Y:S02]  /*6950*/  LEA R40, R13, R18, 0x1 ;  /* 0x000000120d287211 */ /* 0x000fe400078e08ff */
[----:B------:R0:W4:Y:S04]  /*6960*/  LDS.128 R12, [R11+0x18400] ;  /* 0x018400000b0c7984 */ /* 0x0001280000000c00 */
[----:B------:R-:W0:Y:S01]  /*6970*/  LDS.128 R40, [R40+0x18400] ;  /* 0x0184000028287984 */ /* 0x000e220000000c00 */
[----:B------:R-:W-:Y:S05]  /*6980*/  @P3 BRA `(.L_x_2981) ;  /* 0x0000000400603947 */ /* 0x000fea0003800000 */
[----:B------:R-:W-:Y:S01]  /*6990*/  SHF.R.U32.HI R54, RZ, 0x10, R61 ;  /* 0x00000010ff367819 */ /* 0x000fe2000001163d */
[----:B0-----:R-:W-:Y:S01]  /*69a0*/  IMAD.MOV.U32 R49, RZ, RZ, R40 ;  /* 0x000000ffff317224 */ /* 0x001fe200078e0028 */
[--C-:B------:R-:W-:Y:S01]  /*69b0*/  SHF.R.U32.HI R52, RZ, 0x10, R57.reuse ;  /* 0x00000010ff347819 */ /* 0x100fe20000011639 */
[----:B------:R-:W-:Y:S01]  /*69c0*/  IMAD.MOV.U32 R50, RZ, RZ, R42 ;  /* 0x000000ffff327224 */ /* 0x000fe200078e002a */
[----:B------:R-:W-:Y:S01]  /*69d0*/  SHF.R.U64 R73, R56, 0x10, R57 ;  /* 0x0000001038497819 */ /* 0x000fe20000001239 */
[----:B----4-:R-:W-:Y:S01]  /*69e0*/  IMAD.MOV.U32 R40, RZ, RZ, R14 ;  /* 0x000000ffff287224 */ /* 0x010fe200078e000e */
[----:B------:R-:W-:Y:S01]  /*69f0*/  SHF.R.U64 R72, R60, 0x10, R61 ;  /* 0x000000103c487819 */ /* 0x000fe2000000123d */
[----:B------:R-:W-:Y:S01]  /*6a00*/  HADD2.F32 R53, -RZ, R116.H1_H1 ;  /* 0x30000074ff357230 */ /* 0x000fe20000004100 */
        /* <DEDUP_REMOVED lines=9> */
[----:B------:R-:W-:Y:S01]  /*6aa0*/  HADD2.F32 R51, -RZ, R114.H1_H1 ;  /* 0x30000072ff337230 */ /* 0x000fe20000004100 */
[----:B------:R-:W-:Y:S01]  /*6ab0*/  SHF.R.U32.HI R62, RZ, 0x10, R63 ;  /* 0x00000010ff3e7819 */ /* 0x000fe2000001163f */
[----:B------:R-:W-:Y:S02]  /*6ac0*/  HADD2.F32 R13, -RZ, R13.H1_H1 ;  /* 0x3000000dff0d7230 */ /* 0x000fe40000004100 */
[-C--:B------:R-:W-:Y:S01]  /*6ad0*/  FMUL.FTZ R56, R41, R54.reuse ;  /* 0x0000003629387220 */ /* 0x080fe20000410000 */
[----:B------:R-:W-:Y:S02]  /*6ae0*/  HADD2.F32 R52, -RZ, R52.H0_H0 ;  /* 0x20000034ff347230 */ /* 0x000fe40000004100 */
[-C--:B------:R-:W-:Y:S01]  /*6af0*/  FFMA.FTZ R55, R14, R51.reuse, -R55 ;  /* 0x000000330e377223 */ /* 0x080fe20000010837 */
[----:B------:R-:W-:Y:S01]  /*6b00*/  FFMA.FTZ R53, R42, R51, R53 ;  /* 0x000000332a357223 */ /* 0x000fe20000010035 */
[----:B------:R-:W-:Y:S01]  /*6b10*/  FMUL.FTZ R54, R13, R54 ;  /* 0x000000360d367220 */ /* 0x000fe20000410000 */
[----:B------:R-:W-:-:S02]  /*6b20*/  HADD2.F32 R51, -RZ, R115.H1_H1 ;  /* 0x30000073ff337230 */ /* 0x000fc40000004100 */
[-C--:B------:R-:W-:Y:S01]  /*6b30*/  FFMA.FTZ R56, R13, R52.reuse, -R56 ;  /* 0x000000340d387223 */ /* 0x080fe20000010838 */
        /* <DEDUP_REMOVED lines=21> */
[----:B------:R-:W-:Y:S02]  /*6c90*/  HADD2.F32 R49, -RZ, R49.H1_H1 ;  /* 0x30000031ff317230 */ /* 0x000fe40000004100 */
[-C--:B------:R-:W-:Y:S01]  /*6ca0*/  FMUL.FTZ R42, R14, R116.reuse ;  /* 0x000000740e2a7220 */ /* 0x080fe20000410000 */
[----:B------:R-:W-:Y:S02]  /*6cb0*/  HADD2.F32 R12, -RZ, R12.H1_H1 ;  /* 0x3000000cff0c7230 */ /* 0x000fe40000004100 */
[----:B------:R-:W-:Y:S01]  /*6cc0*/  FMUL.FTZ R43, R13, R116 ;  /* 0x000000740d2b7220 */ /* 0x000fe20000410000 */
[----:B------:R-:W-:-:S02]  /*6cd0*/  HADD2.F32 R114, -RZ, R114.H0_H0 ;  /* 0x20000072ff727230 */ /* 0x000fc40000004100 */
[-C--:B------:R-:W-:Y:S01]  /*6ce0*/  FMUL.FTZ R51, R49, R41.reuse ;  /* 0x0000002931337220 */ /* 0x080fe20000410000 */
[----:B------:R-:W-:Y:S02]  /*6cf0*/  HADD2.F32 R15, -RZ, R73.H0_H0 ;  /* 0x20000049ff0f7230 */ /* 0x000fe40000004100 */
[C---:B------:R-:W-:Y:S01]  /*6d00*/  FMUL.FTZ R52, R12.reuse, R41 ;  /* 0x000000290c347220 */ /* 0x040fe20000410000 */
[----:B------:R-:W-:Y:S02]  /*6d10*/  HADD2.F32 R115, -RZ, R115.H0_H0 ;  /* 0x20000073ff737230 */ /* 0x000fe40000004100 */
[----:B------:R-:W-:Y:S01]  /*6d20*/  FFMA.FTZ R42, R13, R114, -R42 ;  /* 0x000000720d2a7223 */ /* 0x000fe2000001082a */
[----:B------:R-:W-:Y:S02]  /*6d30*/  HADD2.F32 R13, -RZ, R50.H0_H0 ;  /* 0x20000032ff0d7230 */ /* 0x000fe40000004100 */
[-C--:B------:R-:W-:Y:S01]  /*6d40*/  FFMA.FTZ R51, R12, R15.reuse, -R51 ;  /* 0x0000000f0c337223 */ /* 0x080fe20000010833 */
[----:B------:R-:W-:Y:S01]  /*6d50*/  FFMA.FTZ R52, R49, R15, R52 ;  /* 0x0000000f31347223 */ /* 0x000fe20000010034 */
[----:B------:R-:W-:-:S02]  /*6d60*/  HADD2.F32 R15, -RZ, R61.H0_H0 ;  /* 0x2000003dff0f7230 */ /* 0x000fc40000004100 */
[----:B------:R-:W-:Y:S01]  /*6d70*/  FFMA.FTZ R43, R14, R114, R43 ;  /* 0x000000720e2b7223 */ /* 0x000fe2000001002b */
[----:B------:R-:W-:Y:S02]  /*6d80*/  HADD2.F32 R50, -RZ, R50.H1_H1 ;  /* 0x30000032ff327230 */ /* 0x000fe40000004100 */
[----:B------:R-:W-:Y:S01]  /*6d90*/  FMUL.FTZ R41, R13, R115 ;  /* 0x000000730d297220 */ /* 0x000fe20000410000 */
[--C-:B------:R-:W-:Y:S01]  /*6da0*/  HADD2.F32 R12, -RZ, R40.reuse.H0_H0 ;  /* 0x20000028ff0c7230 */ /* 0x100fe20000004100 */
        /* <DEDUP_REMOVED lines=14> */
[----:B------:R-:W-:Y:S02]  /*6e90*/  F2FP.F16.F32.PACK_AB R12, R51, R42 ;  /* 0x0000002a330c723e */ /* 0x000fe400000000ff */
[----:B------:R-:W-:Y:S01]  /*6ea0*/  F2FP.F16.F32.PACK_AB R11, R40, R41 ;  /* 0x00000029280b723e */ /* 0x000fe200000000ff */
[----:B------:R-:W-:Y:S01]  /*6eb0*/  IMAD.MOV.U32 R40, RZ, RZ, R52 ;  /* 0x000000ffff287224 */ /* 0x000fe200078e0034 */
[----:B------:R-:W-:Y:S01]  /*6ec0*/  F2FP.F16.F32.PACK_AB R42, R15, R14 ;  /* 0x0000000e0f2a723e */ /* 0x000fe200000000ff */
[----:B------:R-:W-:Y:S01]  /*6ed0*/  IMAD.MOV.U32 R15, RZ, RZ, R58 ;  /* 0x000000ffff0f7224 */ /* 0x000fe200078e003a */
[----:B------:R-:W-:Y:S01]  /*6ee0*/  F2FP.F16.F32.PACK_AB R13, R56, R55 ;  /* 0x00000037380d723e */ /* 0x000fe200000000ff */
[----:B------:R-:W-:Y:S01]  /*6ef0*/  IMAD.MOV.U32 R14, RZ, RZ, R11 ;  /* 0x000000ffff0e7224 */ /* 0x000fe200078e000b */
[----:B------:R-:W-:-:S07]  /*6f00*/  MOV R41, R53 ;  /* 0x0000003500297202 */ /* 0x000fce0000000f00 */
.L_x_2981:
[----:B------:R-:W-:Y:S05]  /*6f10*/  BSYNC B2 ;  /* 0x0000000000027941 */ /* 0x000fea0003800000 */
.L_x_2980:
[----:B------:R-:W-:Y:S01]  /*6f20*/  ISETP.GE.AND P4, PT, R48, R107, PT ;  /* 0x0000006b3000720c */ /* 0x000fe20003f86270 */
[----:B----4-:R4:W-:-:S12]  /*6f30*/  ST.E.128 desc[UR42][R44.64], R12 ;  /* 0x0000000c2c007985 */ /* 0x0109d8000c101d2a */
[----:B------:R-:W-:-:S05]  /*6f40*/  @!P4 IMAD.WIDE R46, R48, 0x2, R46 ;  /* 0x00000002302ec825 */ /* 0x000fca00078e022e */
[----:B0-----:R4:W-:Y:S02]  /*6f50*/  @!P4 ST.E.128 desc[UR42][R46.64], R40 ;  /* 0x000000282e00c985 */ /* 0x0019e4000c101d2a */
.L_x_2979:
[----:B------:R-:W-:Y:S05]  /*6f60*/  BSYNC B1 ;  /* 0x0000000000017941 */ /* 0x000fea0003800000 */
.L_x_2978:
[----:B------:R-:W-:-:S03]  /*6f70*/  UMOV UR4, 0xffffffff ;  /* 0xffffffff00047882 */ /* 0x000fc60000000000 */
[----:B------:R-:W-:Y:S05]  /*6f80*/  BRA.DIV UR4, `(.L_x_2982) ;  /* 0x0000019e045c7947 */ /* 0x000fea000b800000 */
[----:B0-----:R-:W0:Y:S04]  /*6f90*/  SHFL.IDX PT, R101, R101, 0x3, 0x181f ;  /* 0x00781f0065657f89 */ /* 0x001e2800000e0000 */
[----:B------:R-:W0:Y:S02]  /*6fa0*/  SHFL.IDX PT, R106, R106, 0x3, 0x181f ;  /* 0x00781f006a6a7f89 */ /* 0x000e2400000e0000 */
.L_x_3294:
        /* <DEDUP_REMOVED lines=16> */
[----:B------:R-:W-:Y:S01]  /*70b0*/  LOP3.LUT R12, R12, R13, RZ, 0x3c, !PT ;  /* 0x0000000d0c0c7212 */ /* 0x000fe200078e3cff */
[----:B------:R-:W-:-:S03]  /*70c0*/  IMAD R13, R19, 0x4000, R6 ;  /* 0x00004000130d7824 */ /* 0x000fc600078e0206 */
[----:B------:R-:W-:Y:S01]  /*70d0*/  LOP3.LUT R109, R109, 0x7fffe000, RZ, 0xc0, !PT ;  /* 0x7fffe0006d6d7812 */ /* 0x000fe200078ec0ff */
[----:B------:R-:W-:-:S03]  /*70e0*/  IMAD R13, R13, 0x2, R18 ;  /* 0x000000020d0d7824 */ /* 0x000fc600078e0212 */
[----:B------:R-:W-:-:S05]  /*70f0*/  IADD3 R12, R12, R109, R201 ;  /* 0x0000006d0c0c7210 */ /* 0x000fca0007ffe0c9 */
[----:B------:R-:W-:-:S05]  /*7100*/  IMAD R15, R19, 0x4000, R12 ;  /* 0x00004000130f7824 */ /* 0x000fca00078e020c */
[----:B------:R-:W-:Y:S02]  /*7110*/  LEA R40, R15, R18, 0x1 ;  /* 0x000000120f287211 */ /* 0x000fe400078e08ff */
[----:B------:R-:W0:Y:S04]  /*7120*/  LDS.128 R12, [R13+0x18400] ;  /* 0x018400000d0c7984 */ /* 0x000e280000000c00 */
[----:B------:R-:W4:Y:S01]  /*7130*/  LDS.128 R40, [R40+0x18400] ;  /* 0x0184000028287984 */ /* 0x000f220000000c00 */
[----:B------:R-:W-:Y:S05]  /*7140*/  @P3 BRA `(.L_x_2984) ;  /* 0x0000000400583947 */ /* 0x000fea0003800000 */
[----:B------:R-:W-:Y:S01]  /*7150*/  SHF.R.U32.HI R50, RZ, 0x10, R69 ;  /* 0x00000010ff327819 */ /* 0x000fe20000011645 */
[----:B----4-:R-:W-:Y:S01]  /*7160*/  IMAD.MOV.U32 R46, RZ, RZ, R40 ;  /* 0x000000ffff2e7224 */ /* 0x010fe200078e0028 */
[----:B------:R-:W-:Y:S01]  /*7170*/  SHF.R.U32.HI R48, RZ, 0x10, R65 ;  /* 0x00000010ff307819 */ /* 0x000fe20000011641 */
[----:B------:R-:W-:Y:S01]  /*7180*/  IMAD.MOV.U32 R47, RZ, RZ, R42 ;  /* 0x000000ffff2f7224 */ /* 0x000fe200078e002a */
[--C-:B------:R-:W-:Y:S01]  /*7190*/  SHF.R.U64 R55, R70, 0x10, R71.reuse ;  /* 0x0000001046377819 */ /* 0x100fe20000001247 */
[----:B0-----:R-:W-:Y:S01]  /*71a0*/  IMAD.MOV.U32 R40, RZ, RZ, R14 ;  /* 0x000000ffff287224 */ /* 0x001fe200078e000e */
[----:B------:R-:W-:Y:S01]  /*71b0*/  SHF.R.U32.HI R70, RZ, 0x10, R71 ;  /* 0x00000010ff467819 */ /* 0x000fe20000011647 */
[--C-:B------:R-:W-:Y:S01]  /*71c0*/  HADD2.F32 R42, -RZ, R41.reuse.H0_H0 ;  /* 0x20000029ff2a7230 */ /* 0x100fe20000004100 */
[--C-:B------:R-:W-:Y:S01]  /*71d0*/  SHF.R.U64 R61, R66, 0x10, R67.reuse ;  /* 0x00000010423d7819 */ /* 0x100fe20000001243 */
[----:B------:R-:W-:Y:S01]  /*71e0*/  HADD2.F32 R41, -RZ, R41.H1_H1 ;  /* 0x30000029ff297230 */ /* 0x000fe20000004100 */
[----:B------:R-:W-:Y:S01]  /*71f0*/  SHF.R.U32.HI R66, RZ, 0x10, R67 ;  /* 0x00000010ff427819 */ /* 0x000fe20000011643 */
[--C-:B------:R-:W-:Y:S01]  /*7200*/  HADD2.F32 R14, -RZ, R13.reuse.H0_H0 ;  /* 0x2000000dff0e7230 */ /* 0x100fe20000004100 */
[----:B------:R-:W-:Y:S01]  /*7210*/  SHF.R.U64 R60, R68, 0x10, R69 ;  /* 0x00000010443c7819 */ /* 0x000fe20000001245 */
[----:B------:R-:W-:Y:S01]  /*7220*/  HADD2.F32 R50, -RZ, R50.H0_H0 ;  /* 0x20000032ff327230 */ /* 0x000fe20000004100 */
[----:B------:R-:W-:Y:S01]  /*7230*/  SHF.R.U64 R62, R64, 0x10, R65 ;  /* 0x00000010403e7819 */ /* 0x000fe20000001241 */
[----:B------:R-:W-:-:S02]  /*7240*/  HADD2.F32 R13, -RZ, R13.H1_H1 ;  /* 0x3000000dff0d7230 */ /* 0x000fc40000004100 */
[----:B------:R-:W-:Y:S02]  /*7250*/  HADD2.F32 R51, -RZ, R108.H0_H0 ;  /* 0x2000006cff337230 */ /* 0x000fe40000004100 */
        /* <DEDUP_REMOVED lines=11> */
[----:B------:R-:W-:Y:S02]  /*7310*/  HADD2.F32 R13, -RZ, R15.H0_H0 ;  /* 0x2000000fff0d7230 */ /* 0x000fe40000004100 */
[--C-:B------:R-:W-:Y:S02]  /*7320*/  HADD2.F32 R14, -RZ, R43.reuse.H0_H0 ;  /* 0x2000002bff0e7230 */ /* 0x100fe40000004100 */
[----:B------:R-:W-:Y:S02]  /*7330*/  HADD2.F32 R43, -RZ, R43.H1_H1 ;  /* 0x3000002bff2b7230 */ /* 0x000fe40000004100 */
[-C--:B------:R-:W-:Y:S01]  /*7340*/  FMUL.FTZ R49, R13, R48.reuse ;  /* 0x000000300d317220 */ /* 0x080fe20000410000 */
[----:B------:R-:W-:Y:S02]  /*7350*/  HADD2.F32 R50, -RZ, R70.H0_H0 ;  /* 0x20000046ff327230 */ /* 0x000fe40000004100 */
[----:B------:R-:W-:Y:S01]  /*7360*/  FMUL.FTZ R56, R14, R48 ;  /* 0x000000300e387220 */ /* 0x000fe20000410000 */
[----:B------:R-:W-:Y:S01]  /*7370*/  HADD2.F32 R15, -RZ, R15.H1_H1 ;  /* 0x3000000fff0f7230 */ /* 0x000fe20000004100 */
[----:B------:R-:W-:Y:S01]  /*7380*/  F2FP.F16.F32.PACK_AB R51, R54, R51 ;  /* 0x000000333633723e */ /* 0x000fe200000000ff */
[----:B------:R-:W-:-:S02]  /*7390*/  HADD2.F32 R41, -RZ, R112.H0_H0 ;  /* 0x20000070ff297230 */ /* 0x000fc40000004100 */
[-C--:B------:R-:W-:Y:S01]  /*73a0*/  FMUL.FTZ R48, R43, R50.reuse ;  /* 0x000000322b307220 */ /* 0x080fe20000410000 */
[----:B------:R-:W-:Y:S02]  /*73b0*/  HADD2.F32 R42, -RZ, R66.H0_H0 ;  /* 0x20000042ff2a7230 */ /* 0x000fe40000004100 */
[----:B------:R-:W-:Y:S01]  /*73c0*/  FMUL.FTZ R58, R15, R50 ;  /* 0x000000320f3a7220 */ /* 0x000fe20000410000 */
[----:B------:R-:W-:Y:S02]  /*73d0*/  HADD2.F32 R108, -RZ, R108.H1_H1 ;  /* 0x3000006cff6c7230 */ /* 0x000fe40000004100 */
[-C--:B------:R-:W-:Y:S01]  /*73e0*/  FFMA.FTZ R50, R14, R41.reuse, R49 ;  /* 0x000000290e327223 */ /* 0x080fe20000010031 */
[----:B------:R-:W-:Y:S01]  /*73f0*/  FFMA.FTZ R56, R13, R41, -R56 ;  /* 0x000000290d387223 */ /* 0x000fe20000010838 */
[----:B------:R-:W-:Y:S02]  /*7400*/  HADD2.F32 R14, -RZ, R46.H0_H0 ;  /* 0x2000002eff0e7230 */ /* 0x000fe40000004100 */
[----:B------:R-:W-:Y:S01]  /*7410*/  FFMA.FTZ R57, R15, R42, -R48 ;  /* 0x0000002a0f397223 */ /* 0x000fe20000010830 */
[----:B------:R-:W-:-:S02]  /*7420*/  HADD2.F32 R41, -RZ, R60.H0_H0 ;  /* 0x2000003cff297230 */ /* 0x000fc40000004100 */
[----:B------:R-:W-:Y:S01]  /*7430*/  FFMA.FTZ R59, R43, R42, R58 ;  /* 0x0000002a2b3b7223 */ /* 0x000fe2000001003a */
[----:B------:R-:W-:Y:S02]  /*7440*/  HADD2.F32 R13, -RZ, R12.H0_H0 ;  /* 0x2000000cff0d7230 */ /* 0x000fe40000004100 */
[-C--:B------:R-:W-:Y:S01]  /*7450*/  FMUL.FTZ R42, R14, R108.reuse ;  /* 0x0000006c0e2a7220 */ /* 0x080fe20000410000 */
        /* <DEDUP_REMOVED lines=8> */
[----:B------:R-:W-:Y:S01]  /*74e0*/  FFMA.FTZ R42, R13, R111, -R42 ;  /* 0x0000006f0d2a7223 */ /* 0x000fe2000001082a */
[----:B------:R-:W-:Y:S02]  /*74f0*/  HADD2.F32 R13, -RZ, R47.H0_H0 ;  /* 0x2000002fff0d7230 */ /* 0x000fe40000004100 */
[-C--:B------:R-:W-:Y:S01]  /*7500*/  FFMA.FTZ R49, R12, R15.reuse, -R49 ;  /* 0x0000000f0c317223 */ /* 0x080fe20000010831 */
[----:B------:R-:W-:Y:S01]  /*7510*/  FFMA.FTZ R46, R46, R15, R41 ;  /* 0x0000000f2e2e7223 */ /* 0x000fe20000010029 */
[----:B------:R-:W-:Y:S02]  /*7520*/  HADD2.F32 R15, -RZ, R55.H0_H0 ;  /* 0x20000037ff0f7230 */ /* 0x000fe40000004100 */
[----:B------:R-:W-:Y:S01]  /*7530*/  FFMA.FTZ R43, R14, R111, R43 ;  /* 0x0000006f0e2b7223 */ /* 0x000fe2000001002b */
[----:B------:R-:W-:-:S02]  /*7540*/  HADD2.F32 R12, -RZ, R40.H0_H0 ;  /* 0x20000028ff0c7230 */ /* 0x000fc40000004100 */
[----:B------:R-:W-:Y:S01]  /*7550*/  FMUL.FTZ R41, R13, R110 ;  /* 0x0000006e0d297220 */ /* 0x000fe20000410000 */
[----:B------:R-:W-:Y:S01]  /*7560*/  HADD2.F32 R47, -RZ, R47.H1_H1 ;  /* 0x3000002fff2f7230 */ /* 0x000fe20000004100 */
[----:B------:R-:W-:Y:S01]  /*7570*/  F2FP.F16.F32.PACK_AB R59, R59, R50 ;  /* 0x000000323b3b723e */ /* 0x000fe200000000ff */
        /* <DEDUP_REMOVED lines=19> */
.L_x_2984:
[----:B------:R-:W-:Y:S05]  /*76b0*/  BSYNC B1 ;  /* 0x0000000000017941 */ /* 0x000fea0003800000 */
.L_x_2983:
[----:B0-----:R0:W-:Y:S01]  /*76c0*/  ST.E.128 desc[UR42][R44.64], R12 ;  /* 0x0000000c2c007985 */ /* 0x0011e2000c101d2a */
[----:B------:R-:W-:Y:S01]  /*76d0*/  ISETP.GE.AND P3, PT, R11, R107, PT ;  /* 0x0000006b0b00720c */ /* 0x000fe20003f66270 */
[----:B------:R-:W-:-:S12]  /*76e0*/  IMAD.MOV.U32 R107, RZ, RZ, R101 ;  /* 0x000000ffff6b7224 */ /* 0x000fd800078e0065 */
[----:B------:R-:W-:Y:S05]  /*76f0*/  @P3 BRA `(.L_x_2955) ;  /* 0x0000000400b03947 */ /* 0x000fea0003800000 */
[----:B0-----:R-:W-:-:S05]  /*7700*/  IMAD.WIDE R12, R11, 0x2, R106 ;  /* 0x000000020b0c7825 */ /* 0x001fca00078e026a */
[----:B----4-:R0:W-:Y:S01]  /*7710*/  ST.E.128 desc[UR42][R12.64], R40 ;  /* 0x000000280c007985 */ /* 0x0101e2000c101d2a */
[----:B------:R-:W-:Y:S05]  /*7720*/  BRA `(.L_x_2955) ;  /* 0x0000000400a47947 */ /* 0x000fea0003800000 */
.L_x_2914:
[----:B------:R-:W-:-:S06]  /*7730*/  UISETP.NE.AND UP0, UPT, UR41, 0x3, UPT ;  /* 0x000000032900788c */ /* 0x000fcc000bf05270 */
[----:B------:R-:W-:-:S13]  /*7740*/  PLOP3.LUT P5, PT, PT, PT, UP0, 0x80, 0x0 ;  /* 0x000000000000781c */ /* 0x000fda0003faf008 */
[----:B------:R-:W-:Y:S05]  /*7750*/  @!P5 BRA `(.L_x_2985) ;  /* 0x000000000004d947 */ /* 0x000fea0003800000 */
[----:B------:R-:W-:Y:S01]  /*7760*/  BPT.TRAP 0x1 ;  /* 0x000000040000795c */ /* 0x000fe20000300000 */
.L_x_2985:
[----:B------:R-:W-:Y:S01]  /*7770*/  IMAD R89, R19, 0x8, R18 ;  /* 0x0000000813597824 */ /* 0x000fe200078e0212 */
[----:B------:R-:W-:Y:S01]  /*7780*/  SHF.L.U32 R100, R190, 0x1f, RZ ;  /* 0x0000001fbe647819 */ /* 0x000fe200000006ff */
[----:B------:R-:W-:Y:S01]  /*7790*/  BSSY B1, `(.L_x_2986) ;  /* 0x0000004000017945 */ /* 0x000fe20003800000 */
[----:B------:R-:W-:Y:S02]  /*77a0*/  SHF.R.S32.HI R97, RZ, 0x1f, R98 ;  /* 0x0000001fff617819 */ /* 0x000fe40000011462 */
[----:B------:R-:W0:Y:S02]  /*77b0*/  SYNCS.PHASECHK.TRANS64.TRYWAIT P3, [R89+URZ+0x28890], R100 ;  /* 0x02889064590075a7 */ /* 0x000e24000806017f */
[----:B0-----:R-:W-:Y:S05]  /*77c0*/  @!P3 BRA `(.L_x_2987) ;  /* 0x000001940098b947 */ /* 0x001fea0003800000 */
.L_x_3295:
[----:B------:R-:W-:Y:S05]  /*77d0*/  BSYNC B1 ;  /* 0x0000000000017941 */ /* 0x000fea0003800000 */
.L_x_2986:
        /* <DEDUP_REMOVED lines=14> */
[----:B------:R-:W-:Y:S01]  /*78c0*/  IMAD.IADD R46, R95, 0x1, -R187 ;  /* 0x000000015f2e7824 */ /* 0x000fe200078e0abb */
[----:B------:R-:W-:-:S03]  /*78d0*/  IADD3 R13, R13, R11, RZ ;  /* 0x0000000b0d0d7210 */ /* 0x000fc60007ffe0ff */
        /* <DEDUP_REMOVED lines=9> */
.L_x_3299:
        /* <DEDUP_REMOVED lines=13> */
.L_x_2990:
[----:B------:R-:W-:Y:S05]  /*7a40*/  BSYNC B1 ;  /* 0x0000000000017941 */ /* 0x000fea0003800000 */
.L_x_2989:
[----:B------:R-:W-:-:S03]  /*7a50*/  UMOV UR4, 0xffffffff ;  /* 0xffffffff00047882 */ /* 0x000fc60000000000 */
[----:B------:R-:W-:Y:S05]  /*7a60*/  BRA.DIV UR4, `(.L_x_2991) ;  /* 0x00000196044c7947 */ /* 0x000fea000b800000 */
[----:B--2-4-:R2:W4:Y:S04]  /*7a70*/  SHFL.IDX PT, R41, R45, 0x1, 0x181f ;  /* 0x00381f002d297f89 */ /* 0x01452800000e0000 */
[----:B---3--:R2:W3:Y:S02]  /*7a80*/  SHFL.IDX PT, R14, R44, 0x1, 0x181f ;  /* 0x00381f002c0e7f89 */ /* 0x0084e400000e0000 */
.L_x_3303:
        /* <DEDUP_REMOVED lines=14> */
.L_x_2993:
[----:B------:R-:W-:Y:S05]  /*7b70*/  BSYNC B1 ;  /* 0x0000000000017941 */ /* 0x000fea0003800000 */
.L_x_2992:
[----:B------:R-:W-:-:S03]  /*7b80*/  UMOV UR4, 0xffffffff ;  /* 0xffffffff00047882 */ /* 0x000fc60000000000 */
[----:B------:R-:W-:Y:S05]  /*7b90*/  BRA.DIV UR4, `(.L_x_2994) ;  /* 0x0000019604487947 */ /* 0x000fea000b800000 */
[----:B---34-:R3:W4:Y:S04]  /*7ba0*/  SHFL.IDX PT, R41, R45, 0x2, 0x181f ;  /* 0x00581f002d297f89 */ /* 0x01872800000e0000 */
[----:B------:R3:W0:Y:S02]  /*7bb0*/  SHFL.IDX PT, R14, R44, 0x2, 0x181f ;  /* 0x00581f002c0e7f89 */ /* 0x00062400000e0000 */
.L_x_3307:
        /* <DEDUP_REMOVED lines=14> */
.L_x_2996:
[----:B------:R-:W-:Y:S05]  /*7ca0*/  BSYNC B1 ;  /* 0x0000000000017941 */ /* 0x000fea0003800000 */
.L_x_2995:
[----:B------:R-:W-:-:S03]  /*7cb0*/  UMOV UR4, 0xffffffff ;  /* 0xffffffff00047882 */ /* 0x000fc60000000000 */
[----:B------:R-:W-:Y:S05]  /*7cc0*/  BRA.DIV UR4, `(.L_x_2997) ;  /* 0x0000019604447947 */ /* 0x000fea000b800000 */
[----:B0---4-:R0:W4:Y:S04]  /*7cd0*/  SHFL.IDX PT, R41, R45, 0x3, 0x181f ;  /* 0x00781f002d297f89 */ /* 0x01112800000e0000 */
[----:B------:R0:W0:Y:S02]  /*7ce0*/  SHFL.IDX PT, R14, R44, 0x3, 0x181f ;  /* 0x00781f002c0e7f89 */ /* 0x00002400000e0000 */
.L_x_3311:
        /* <DEDUP_REMOVED lines=13> */
.L_x_2955:
[----:B------:R-:W-:Y:S05]  /*7dc0*/  BSYNC B0 ;  /* 0x0000000000007941 */ /* 0x000fea0003800000 */
.L_x_2913:
[----:B------:R-:W5:Y:S01]  /*7dd0*/  S2R R11, SR_TID.X ;  /* 0x00000000000b7919 */ /* 0x000f620000002100 */
[----:B------:R-:W-:Y:S01]  /*7de0*/  @!PT LDS RZ, [RZ] ;  /* 0x00000000fffff984 */ /* 0x000fe20000000800 */
[----:B------:R-:W-:Y:S01]  /*7df0*/  @!PT LDS RZ, [RZ] ;  /* 0x00000000fffff984 */ /* 0x000fe20000000800 */
[----:B------:R-:W-:Y:S01]  /*7e00*/  @!PT LDS RZ, [RZ] ;  /* 0x00000000fffff984 */ /* 0x000fe20000000800 */
[----:B------:R-:W-:Y:S01]  /*7e10*/  @!PT LDS RZ, [RZ] ;  /* 0x00000000fffff984 */ /* 0x000fe20000000800 */
[----:B------:R2:W-:Y:S06]  /*7e20*/  MEMBAR.ALL.CTA ;  /* 0x0000000000007992 */ /* 0x0005ec0000008000 */
[----:B--2---:R-:W2:Y:S01]  /*7e30*/  FENCE.VIEW.ASYNC.S ;  /* 0x00000000000073c6 */ /* 0x004ea20000000000 */
[----:B------:R-:W-:Y:S05]  /*7e40*/  WARPSYNC.ALL ;  /* 0x0000000000007948 */ /* 0x000fea0003800000 */
[----:B------:R-:W-:Y:S01]  /*7e50*/  BSSY B0, `(.L_x_2998) ;  /* 0x0000009000007945 */ /* 0x000fe20003800000 */
[----:B-----5:R-:W-:Y:S01]  /*7e60*/  LOP3.LUT R11, R11, 0x7f, RZ, 0xc0, !PT ;  /* 0x0000007f0b0b7812 */ /* 0x020fe200078ec0ff */
[----:B--2---:R2:W-:Y:S03]  /*7e70*/  BAR.SYNC.DEFER_BLOCKING R92, 0x80 ;  /* 0x0002005c0000751d */ /* 0x0045e60000010000 */
[----:B------:R-:W-:-:S13]  /*7e80*/  ISETP.NE.AND P3, PT, R11, RZ, PT ;  /* 0x000000ff0b00720c */ /* 0x000fda0003f65270 */
[----:B------:R-:W-:-:S05]  /*7e90*/  @!P3 VIADD R11, R89, 0x288a0 ;  /* 0x000288a0590bb836 */ /* 0x000fca0000000000 */
[----:B------:R-:W-:-:S04]  /*7ea0*/  @!P3 PRMT R11, RZ, 0x654, R11 ;  /* 0x00000654ff0bb816 */ /* 0x000fc8000000000b */
[----:B------:R2:W-:Y:S01]  /*7eb0*/  @!P3 SYNCS.ARRIVE.TRANS64.RED.A1T0 RZ, [R11+URZ], RZ ;  /* 0x000000ff0bffb9a7 */ /* 0x0005e2000810043f */
[----:B------:R-:W-:Y:S05]  /*7ec0*/  @!P5 BRA `(.L_x_2999) ;  /* 0x000000000004d947 */ /* 0x000fea0003800000 */
[----:B------:R-:W-:Y:S01]  /*7ed0*/  BPT.TRAP 0x1 ;  /* 0x000000040000795c */ /* 0x000fe20000300000 */
.L_x_2999:
[----:B------:R-:W-:Y:S05]  /*7ee0*/  BSYNC B0 ;  /* 0x0000000000007941 */ /* 0x000fea0003800000 */
.L_x_2998:
[----:B------:R-:W5:Y:S01]  /*7ef0*/  SYNCS.PHASECHK.TRANS64.TRYWAIT P4, [R89+URZ+0x288b0], R100 ;  /* 0x0288b064590075a7 */ /* 0x000f62000808017f */
[----:B------:R-:W-:Y:S01]  /*7f00*/  ULDC UR37, c[0x0][0x2f4] ;  /* 0x0000bd0000257ab9 */ /* 0x000fe20000000800 */
[----:B------:R-:W-:Y:S04]  /*7f10*/  BSSY B0, `(.L_x_3000) ;  /* 0x0000002000007945 */ /* 0x000fe80003800000 */
[----:B-----5:R-:W-:Y:S05]  /*7f20*/  @!P4 BRA `(.L_x_3001) ;  /* 0x0000019000f4c947 */ /* 0x020fea0003800000 */
.L_x_3312:
[----:B------:R-:W-:Y:S05]  /*7f30*/  BSYNC B0 ;  /* 0x0000000000007941 */ /* 0x000fea0003800000 */
.L_x_3000:
[----:B------:R-:W-:Y:S01]  /*7f40*/  ULDC.64 UR4, c[0x0][0x328] ;  /* 0x0000ca0000047ab9 */ /* 0x000fe20000000a00 */
[----:B------:R-:W-:Y:S01]  /*7f50*/  ULDC.64 UR6, c[0x0][0x318] ;  /* 0x0000c60000067ab9 */ /* 0x000fe20000000a00 */
[----:B------:R-:W-:Y:S01]  /*7f60*/  IMAD R97, R97, UR4, RZ ;  /* 0x0000000461617c24 */ /* 0x000fe2000f8e02ff */
[----:B------:R-:W-:Y:S01]  /*7f70*/  IADD3 R95, -R187, R95, RZ ;  /* 0x0000005fbb5f7210 */ /* 0x000fe20007ffe1ff */
[C---:B0---4-:R-:W-:Y:S01]  /*7f80*/  IMAD.WIDE.U32 R12, R98.reuse, UR4, RZ ;  /* 0x00000004620c7c25 */ /* 0x051fe2000f8e00ff */
[----:B------:R-:W-:Y:S03]  /*7f90*/  BSSY B0, `(.L_x_3002) ;  /* 0x000001b000007945 */ /* 0x000fe60003800000 */
[----:B------:R-:W-:Y:S01]  /*7fa0*/  IMAD R97, R98, UR5, R97 ;  /* 0x0000000562617c24 */ /* 0x000fe2000f8e0261 */
[----:B------:R-:W-:Y:S02]  /*7fb0*/  ULDC.64 UR4, c[0x0][0x338] ;  /* 0x0000ce0000047ab9 */ /* 0x000fe40000000a00 */
[----:B------:R-:W-:-:S02]  /*7fc0*/  IMAD R96, R96, UR4, RZ ;  /* 0x0000000460607c24 */ /* 0x000fc4000f8e02ff */
[----:B------:R-:W-:Y:S02]  /*7fd0*/  IMAD.IADD R13, R13, 0x1, R97 ;  /* 0x000000010d0d7824 */ /* 0x000fe400078e0261 */
[C---:B--2---:R-:W-:Y:S02]  /*7fe0*/  IMAD R11, R99.reuse, UR5, R96 ;  /* 0x00000005630b7c24 */ /* 0x044fe4000f8e0260 */
[----:B------:R-:W-:Y:S01]  /*7ff0*/  IMAD.WIDE.U32 R12, R99, UR4, R12 ;  /* 0x00000004630c7c25 */ /* 0x000fe2000f8e000c */
[----:B------:R-:W-:-:S03]  /*8000*/  ULDC.64 UR4, c[0x0][0x330] ;  /* 0x0000cc0000047ab9 */ /* 0x000fc60000000a00 */
[----:B------:R-:W-:Y:S02]  /*8010*/  IMAD.IADD R13, R13, 0x1, R11 ;  /* 0x000000010d0d7824 */ /* 0x000fe400078e020b */
[----:B------:R-:W-:-:S04]  /*8020*/  IMAD.WIDE.U32 R12, R188, UR4, R12 ;  /* 0x00000004bc0c7c25 */ /* 0x000fc8000f8e000c */
[----:B------:R-:W-:Y:S01]  /*8030*/  IMAD R11, R188, UR5, R13 ;  /* 0x00000005bc0b7c24 */ /* 0x000fe2000f8e020d */
[----:B-1-3--:R-:W-:-:S04]  /*8040*/  LEA R44, P4, R12, UR6, 0x1 ;  /* 0x000000060c2c7c11 */ /* 0x00afc8000f8808ff */
        /* <DEDUP_REMOVED lines=15> */
.L_x_3003:
[----:B------:R-:W-:Y:S05]  /*8140*/  BSYNC B0 ;  /* 0x0000000000007941 */ /* 0x000fea0003800000 */
.L_x_3002:
        /* <DEDUP_REMOVED lines=15> */
.L_x_3005:
[----:B------:R-:W-:Y:S05]  /*8240*/  BSYNC B0 ;  /* 0x0000000000007941 */ /* 0x000fea0003800000 */
.L_x_3004:
        /* <DEDUP_REMOVED lines=15> */
.L_x_3007:
[----:B------:R-:W-:Y:S05]  /*8340*/  BSYNC B0 ;  /* 0x0000000000007941 */ /* 0x000fea0003800000 */
.L_x_3006:
        /* <DEDUP_REMOVED lines=15> */
.L_x_3009:
[----:B------:R-:W-:Y:S05]  /*8440*/  BSYNC B0 ;  /* 0x0000000000007941 */ /* 0x000fea0003800000 */
.L_x_3008:
        /* <DEDUP_REMOVED lines=22> */
.L_x_2908:
[----:B------:R-:W0:Y:S01]  /*85b0*/  LDC R0, c[0x0][0x448] ;  /* 0x00011200ff007b82 */ /* 0x000e220000000800 */
[----:B------:R-:W-:Y:S02]  /*85c0*/  MOV R88, RZ ;  /* 0x000000ff00587202 */ /* 0x000fe40000000f00 */
[----:B0-----:R-:W-:Y:S01]  /*85d0*/  ISETP.NE.AND P1, PT, R0, 0x1, PT ;  /* 0x000000010000780c */ /* 0x001fe20003f25270 */
[----:B------:R-:W-:-:S12]  /*85e0*/  VIADD R0, R192, 0x7f ;  /* 0x0000007fc0007836 */ /* 0x000fd80000000000 */
[----:B------:R-:W0:Y:S08]  /*85f0*/  @P1 LDC R3, c[0x0][0x44c] ;  /* 0x00011300ff031b82 */ /* 0x000e300000000800 */
[----:B------:R-:W3:Y:S01]  /*8600*/  @P1 LDC R4, c[0x0][0x450] ;  /* 0x00011400ff041b82 */ /* 0x000ee20000000800 */
[----:B0-----:R-:W-:-:S05]  /*8610*/  @P1 IMAD.HI.U32 R3, R0, R3, RZ ;  /* 0x0000000300031227 */ /* 0x001fca00078e00ff */
[----:B---3--:R-:W-:-:S05]  /*8620*/  @P1 SHF.R.U32.HI R0, RZ, R4, R3 ;  /* 0x00000004ff001219 */ /* 0x008fca0000011603 */
[----:B------:R-:W-:-:S05]  /*8630*/  IMAD.IADD R0, R93, 0x1, R0 ;  /* 0x000000015d007824 */ /* 0x000fca00078e0200 */
[----:B------:R-:W-:-:S04]  /*8640*/  SHF.R.S32.HI R3, RZ, 0x1f, R0 ;  /* 0x0000001fff037819 */ /* 0x000fc80000011400 */
[----:B------:R-:W-:-:S04]  /*8650*/  LEA.HI R3, R3, R0, RZ, 0x7 ;  /* 0x0000000003037211 */ /* 0x000fc800078f38ff */
[----:B------:R-:W-:-:S04]  /*8660*/  SHF.R.S32.HI R3, RZ, 0x7, R3 ;  /* 0x00000007ff037819 */ /* 0x000fc80000011403 */
[----:B------:R-:W-:-:S04]  /*8670*/  VIMNMX R94, R94, R3, PT ;  /* 0x000000035e5e7248 */ /* 0x000fc80003fe0100 */
[----:B------:R-:W-:Y:S01]  /*8680*/  ISETP.GE.AND P1, PT, R94, 0x1, PT ;  /* 0x000000015e00780c */ /* 0x000fe20003f26270 */
[----:B------:R-:W-:-:S12]  /*8690*/  @P0 BRA `(.L_x_3011) ;  /* 0x00000000000c0947 */ /* 0x000fd80003800000 */
[----:B------:R-:W0:Y:S01]  /*86a0*/  FENCE.VIEW.ASYNC.G ;  /* 0x00000000000073c6 */ /* 0x000e220000000100 */
[----:B------:R-:W-:Y:S05]  /*86b0*/  WARPSYNC.ALL ;  /* 0x0000000000007948 */ /* 0x000fea0003800000 */
[----:B0-----:R-:W-:Y:S06]  /*86c0*/  BAR.ARV 0xc, 0x180 ;  /* 0x0306000000007b1d */ /* 0x001fec0000002000 */
.L_x_3011:
[----:B------:R-:W-:Y:S04]  /*86d0*/  BSSY B0, `(.L_x_3012) ;  /* 0x000001f000007945 */ /* 0x000fe80003800000 */
        /* <DEDUP_REMOVED lines=30> */
.L_x_3013:
[----:B------:R-:W-:Y:S05]  /*88c0*/  BSYNC B0 ;  /* 0x0000000000007941 */ /* 0x000fea0003800000 */
.L_x_3012:
        /* <DEDUP_REMOVED lines=35> */
[----:B----4-:R-:W-:Y:S02]  /*8b00*/  CS2R R92, SRZ ;  /* 0x00000000005c7805 */ /* 0x010fe4000001ff00 */
        /* <DEDUP_REMOVED lines=10> */
[----:B------:R0:W3:Y:S02]  /*8bb0*/  SHFL.IDX PT, R191, R0, RZ, 0x1f ;  /* 0x00001fff00bf7589 */ /* 0x0000e400000e0000 */
.L_x_3315:
[----:B0--3--:R-:W-:Y:S01]  /*8bc0*/  LEA.HI R0, R191, R191, RZ, 0x1 ;  /* 0x000000bfbf007211 */ /* 0x009fe200078f08ff */
[----:B------:R-:W-:-:S03]  /*8bd0*/  IMAD.U32 R3, RZ, RZ, UR40 ;  /* 0x00000028ff037e24 */ /* 0x000fc6000f8e00ff */
        /* <DEDUP_REMOVED lines=21> */
[----:B0-2---:R-:W-:-:S07]  /*8d30*/  IMAD.MOV.U32 R13, RZ, RZ, RZ ;  /* 0x000000ffff0d7224 */ /* 0x005fce00078e00ff */
[----:B------:R-:W-:-:S07]  /*8d40*/  LEPC R20, `(.L_x_3016) ;  /* 0x000000001014794e */ /* 0x000fce0000000000 */
[----:B-1-3-5:R-:W-:Y:S05]  /*8d50*/  CALL.ABS.NOINC R14 ;  /* 0x000000000e007343 */ /* 0x02afea0003c00000 */
.L_x_3016:
        /* <DEDUP_REMOVED lines=13> */
.L_x_3020:
[----:B---3--:R3:W4:Y:S02]  /*8e30*/  SYNCS.PHASECHK.TRANS64.TRYWAIT P0, [R18+URZ+0x28800], R3 ;  /* 0x02880003120075a7 */ /* 0x008724000800017f */
[----:B----4-:R-:W-:Y:S05]  /*8e40*/  @!P0 NANOSLEEP.SYNCS 0x989680 ;  /* 0x009896800000895d */ /* 0x010fea0003900000 */
[----:B------:R-:W4:Y:S02]  /*8e50*/  @!P0 SYNCS.PHASECHK.TRANS64 P0, [R18+URZ+0x28800], R3 ;  /* 0x02880003120085a7 */ /* 0x000f24000800007f */
[----:B----4-:R-:W-:Y:S05]  /*8e60*/  @!P0 BRA `(.L_x_3020) ;  /* 0xfffffffc00f08947 */ /* 0x010fea000383ffff */
.L_x_3019:
[----:B------:R-:W-:Y:S05]  /*8e70*/  BSYNC B0 ;  /* 0x0000000000007941 */ /* 0x000fea0003800000 */
.L_x_3018:
[----:B------:R-:W-:Y:S05]  /*8e80*/  BRA `(.L_x_3021) ;  /* 0x0000004c00c07947 */ /* 0x000fea0003800000 */
.L_x_3017:
[----:B------:R-:W-:Y:S01]  /*8e90*/  ISETP.NE.AND P0, PT, R25, RZ, PT ;  /* 0x000000ff1900720c */ /* 0x000fe20003f05270 */
[----:B------:R-:W-:Y:S01]  /*8ea0*/  ULDC.64 UR4, c[0x0][0x3f8] ;  /* 0x0000fe0000047ab9 */ /* 0x000fe20000000a00 */
[----:B-----5:R-:W-:Y:S01]  /*8eb0*/  SHF.R.S32.HI R0, RZ, 0x1f, R24 ;  /* 0x0000001fff007819 */ /* 0x020fe20000011418 */
[----:B------:R-:W-:Y:S01]  /*8ec0*/  ULDC.64 UR6, c[0x0][0x408] ;  /* 0x0001020000067ab9 */ /* 0x000fe20000000a00 */
[----:B------:R-:W-:-:S04]  /*8ed0*/  IMAD.WIDE.U32 R26, R24, UR4, RZ ;  /* 0x00000004181a7c25 */ /* 0x000fc8000f8e00ff */
[C---:B------:R-:W-:Y:S02]  /*8ee0*/  IMAD R3, R0.reuse, UR4, RZ ;  /* 0x0000000400037c24 */ /* 0x040fe4000f8e02ff */
[----:B------:R-:W-:Y:S02]  /*8ef0*/  IMAD R5, R0, UR6, RZ ;  /* 0x0000000600057c24 */ /* 0x000fe4000f8e02ff */
[C---:B------:R-:W-:Y:S02]  /*8f00*/  IMAD R3, R24.reuse, UR5, R3 ;  /* 0x0000000518037c24 */ /* 0x040fe4000f8e0203 */
[C---:B------:R-:W-:Y:S02]  /*8f10*/  IMAD R5, R24.reuse, UR7, R5 ;  /* 0x0000000718057c24 */ /* 0x040fe4000f8e0205 */
[----:B------:R-:W-:Y:S01]  /*8f20*/  IMAD.WIDE.U32 R24, R24, UR6, RZ ;  /* 0x0000000618187c25 */ /* 0x000fe2000f8e00ff */
[----:B------:R-:W-:-:S03]  /*8f30*/  IADD3 R29, R3, R27, RZ ;  /* 0x0000001b031d7210 */ /* 0x000fc60007ffe0ff */
[----:B------:R-:W-:Y:S01]  /*8f40*/  IMAD.IADD R31, R5, 0x1, R25 ;  /* 0x00000001051f7824 */ /* 0x000fe200078e0219 */
        /* <DEDUP_REMOVED lines=8> */
[----:B------:R-:W-:Y:S01]  /*8fd0*/  IMAD.U32 R10, RZ, RZ, UR6 ;  /* 0x00000006ff0a7e24 */ /* 0x000fe2000f8e00ff */
[----:B------:R-:W-:Y:S01]  /*8fe0*/  MOV R7, UR5 ;  /* 0x0000000500077c02 */ /* 0x000fe20008000f00 */
[----:B------:R-:W-:Y:S01]  /*8ff0*/  IMAD.U32 R6, RZ, RZ, UR4 ;  /* 0x00000004ff067e24 */ /* 0x000fe2000f8e00ff */
[----:B--2---:R-:W-:Y:S01]  /*9000*/  MOV R13, RZ ;  /* 0x000000ff000d7202 */ /* 0x004fe20000000f00 */
[----:B------:R-:W-:-:S02]  /*9010*/  IMAD.U32 R11, RZ, RZ, UR7 ;  /* 0x00000007ff0b7e24 */ /* 0x000fc4000f8e00ff */
[----:B------:R-:W-:Y:S02]  /*9020*/  IMAD.MOV.U32 R8, RZ, RZ, 0x70 ;  /* 0x00000070ff087424 */ /* 0x000fe400078e00ff */
[----:B0-----:R-:W-:-:S07]  /*9030*/  IMAD.MOV.U32 R12, RZ, RZ, 0x1 ;  /* 0x00000001ff0c7424 */ /* 0x001fce00078e00ff */
[----:B------:R-:W-:-:S07]  /*9040*/  LEPC R20, `(.L_x_3022) ;  /* 0x000000001014794e */ /* 0x000fce0000000000 */
[----:B-1-3--:R-:W-:Y:S05]  /*9050*/  CALL.ABS.NOINC R14 ;  /* 0x000000000e007343 */ /* 0x00afea0003c00000 */
.L_x_3022:
[----:B------:R-:W-:Y:S01]  /*9060*/  ULDC.U8 UR4, c[0x0][0x410] ;  /* 0x0001040000047ab9 */ /* 0x000fe20000000000 */
[----:B------:R-:W-:Y:S01]  /*9070*/  IMAD.IADD R54, R187, 0x1, R192 ;  /* 0x00000001bb367824 */ /* 0x000fe200078e02c0 */
[----:B------:R-:W-:Y:S01]  /*9080*/  ISETP.NE.AND P0, PT, RZ, UR4, PT ;  /* 0x00000004ff007c0c */ /* 0x000fe2000bf05270 */
[----:B------:R-:W-:Y:S01]  /*9090*/  BSSY B0, `(.L_x_3023) ;  /* 0x00004c7000007945 */ /* 0x000fe20003800000 */
[----:B------:R-:W-:Y:S01]  /*90a0*/  LEA R37, R200, UR40, 0x1 ;  /* 0x00000028c8257c11 */ /* 0x000fe2000f8e08ff */
[----:B------:R-:W-:-:S10]  /*90b0*/  IMAD R3, R207, 0x20, R54 ;  /* 0x00000020cf037824 */ /* 0x000fd400078e0236 */
[----:B------:R-:W-:Y:S05]  /*90c0*/  @!P0 BRA `(.L_x_3024) ;  /* 0x0000002400c08947 */ /* 0x000fea0003800000 */
[----:B------:R-:W0:Y:S01]  /*90d0*/  LDC R67, c[0x0][0x448] ;  /* 0x00011200ff437b82 */ /* 0x000e220000000800 */
[----:B------:R-:W-:Y:S01]  /*90e0*/  ULDC.64 UR4, c[0x0][0x3f8] ;  /* 0x0000fe0000047ab9 */ /* 0x000fe20000000a00 */
[----:B------:R-:W-:Y:S01]  /*90f0*/  ULDC.64 UR6, c[0x0][0x408] ;  /* 0x0001020000067ab9 */ /* 0x000fe20000000a00 */
[----:B------:R-:W-:Y:S01]  /*9100*/  MOV R10, R24 ;  /* 0x00000018000a7202 */ /* 0x000fe20000000f00 */
[----:B------:R-:W-:Y:S01]  /*9110*/  IMAD.MOV.U32 R8, RZ, RZ, R26 ;  /* 0x000000ffff087224 */ /* 0x000fe200078e001a */
[----:B------:R-:W-:Y:S01]  /*9120*/  SHF.R.S32.HI R64, RZ, 0x1f, R185 ;  /* 0x0000001fff407819 */ /* 0x000fe200000114b9 */
        /* <DEDUP_REMOVED lines=26> */
[----:B------:R0:W4:Y:S04]  /*92d0*/  SHFL.IDX PT, R4, R8, RZ, 0x181f ;  /* 0x00181fff08047589 */ /* 0x00012800000e0000 */
[----:B------:R0:W0:Y:S02]  /*92e0*/  SHFL.IDX PT, R14, R7, RZ, 0x181f ;  /* 0x00181fff070e7589 */ /* 0x00002400000e0000 */
.L_x_3321:
        /* <DEDUP_REMOVED lines=15> */
[----:B------:R-:W-:Y:S02]  /*93e0*/  @!P5 SHF.L.U32 R15, R185, 0x1, RZ ;  /* 0x00000001b90fd819 */ /* 0x000fe400000006ff */
[-C--:B---3--:R-:W-:Y:S02]  /*93f0*/  @!P4 IADD3 R10, P0, R3, R12.reuse, RZ ;  /* 0x0000000c030ac210 */ /* 0x088fe40007f1e0ff */
[----:B0-----:R-:W-:Y:S02]  /*9400*/  @!P4 IADD3 R12, P1, R14, R12, RZ ;  /* 0x0000000c0e0cc210 */ /* 0x001fe40007f3e0ff */
[----:B------:R-:W-:Y:S01]  /*9410*/  @!P5 SHF.L.U64.HI R9, R185, 0x1, R64 ;  /* 0x00000001b909d819 */ /* 0x000fe20000010240 */
[----:B--2---:R-:W-:Y:S01]  /*9420*/  @!P4 IMAD.X R11, R0, 0x1, R13, P0 ;  /* 0x00000001000bc824 */ /* 0x004fe200000e060d */
[----:B------:R-:W-:Y:S02]  /*9430*/  @!P5 IADD3 R20, P2, R3, R15, RZ ;  /* 0x0000000f0314d210 */ /* 0x000fe40007f5e0ff */
[----:B------:R-:W-:-:S02]  /*9440*/  CS2R R46, SRZ ;  /* 0x00000000002e7805 */ /* 0x000fc4000001ff00 */
[----:B------:R-:W-:Y:S02]  /*9450*/  @!P5 IADD3 R14, P3, R14, R15, RZ ;  /* 0x0000000f0e0ed210 */ /* 0x000fe40007f7e0ff */
[----:B------:R-:W-:Y:S01]  /*9460*/  CS2R R48, SRZ ;  /* 0x0000000000307805 */ /* 0x000fe2000001ff00 */
[----:B----4-:R-:W-:Y:S02]  /*9470*/  @!P4 IMAD.X R13, R4, 0x1, R13, P1 ;  /* 0x00000001040dc824 */ /* 0x010fe400008e060d */
[--C-:B------:R-:W-:Y:S01]  /*9480*/  @!P5 IMAD.X R21, R0, 0x1, R9.reuse, P2 ;  /* 0x000000010015d824 */ /* 0x100fe200010e0609 */
[----:B------:R0:W5:Y:S01]  /*9490*/  @!P4 LD.E.64 R46, desc[UR42][R10.64] ;  /* 0x0000002a0a2ec980 */ /* 0x000162000c101b00 */
[----:B------:R-:W-:-:S03]  /*94a0*/  @!P5 IMAD.X R15, R4, 0x1, R9, P3 ;  /* 0x00000001040fd824 */ /* 0x000fc600018e0609 */
[----:B------:R0:W5:Y:S04]  /*94b0*/  @!P5 LD.E.64 R40, desc[UR42][R20.64] ;  /* 0x0000002a1428d980 */ /* 0x000168000c101b00 */
[----:B------:R0:W5:Y:S04]  /*94c0*/  @!P5 LD.E.64 R38, desc[UR42][R14.64] ;  /* 0x0000002a0e26d980 */ /* 0x000168000c101b00 */
[----:B------:R0:W5:Y:S02]  /*94d0*/  @!P4 LD.E.64 R48, desc[UR42][R12.64] ;  /* 0x0000002a0c30c980 */ /* 0x000164000c101b00 */
.L_x_3027:
[----:B------:R-:W-:Y:S05]  /*94e0*/  BSYNC B1 ;  /* 0x0000000000017941 */ /* 0x000fea0003800000 */
.L_x_3026:
[----:B----45:R-:W-:Y:S01]  /*94f0*/  IMAD.MOV.U32 R4, RZ, RZ, R38 ;  /* 0x000000ffff047224 */ /* 0x030fe200078e0026 */
[----:B--2---:R-:W-:Y:S01]  /*9500*/  MOV R0, R48 ;  /* 0x0000003000007202 */ /* 0x004fe20000000f00 */
[----:B------:R-:W-:Y:S01]  /*9510*/  IMAD.MOV.U32 R9, RZ, RZ, R39 ;  /* 0x000000ffff097224 */ /* 0x000fe200078e0027 */
[----:B------:R-:W-:Y:S01]  /*9520*/  UMOV UR4, 0xffffffff ;  /* 0xffffffff00047882 */ /* 0x000fe20000000000 */
[----:B---3--:R-:W-:Y:S01]  /*9530*/  IMAD.MOV.U32 R3, RZ, RZ, R49 ;  /* 0x000000ffff037224 */ /* 0x008fe200078e0031 */
[----:B------:R-:W-:Y:S01]  /*9540*/  PRMT R66, R0, 0x7610, R66 ;  /* 0x0000761000427816 */ /* 0x000fe20000000042 */
[----:B------:R-:W-:Y:S01]  /*9550*/  IMAD.MOV.U32 R0, RZ, RZ, R46 ;  /* 0x000000ffff007224 */ /* 0x000fe200078e002e */
[----:B------:R-:W-:Y:S01]  /*9560*/  PRMT R60, R4, 0x7610, R60 ;  /* 0x00007610043c7816 */ /* 0x000fe2000000003c */
[----:B------:R-:W-:Y:S01]  /*9570*/  IMAD.MOV.U32 R4, RZ, RZ, R40 ;  /* 0x000000ffff047224 */ /* 0x000fe200078e0028 */
[----:B------:R-:W-:Y:S01]  /*9580*/  PRMT R59, R59, 0x5410, R9 ;  /* 0x000054103b3b7816 */ /* 0x000fe20000000009 */
[----:B------:R-:W-:Y:S01]  /*9590*/  IMAD.MOV.U32 R9, RZ, RZ, R41 ;  /* 0x000000ffff097224 */ /* 0x000fe200078e0029 */
[----:B------:R-:W-:-:S02]  /*95a0*/  PRMT R61, R3, 0x7610, R61 ;  /* 0x00007610033d7816 */ /* 0x000fc4000000003d */
[----:B-1----:R-:W-:Y:S02]  /*95b0*/  CS2R R42, SRZ ;  /* 0x00000000002a7805 */ /* 0x002fe4000001ff00 */
[----:B------:R-:W-:Y:S02]  /*95c0*/  MOV R3, R47 ;  /* 0x0000002f00037202 */ /* 0x000fe40000000f00 */
[----:B------:R-:W-:Y:S02]  /*95d0*/  PRMT R66, R66, 0x5410, R0 ;  /* 0x0000541042427816 */ /* 0x000fe40000000000 */
[----:B------:R-:W-:Y:S02]  /*95e0*/  PRMT R61, R61, 0x5410, R3 ;  /* 0x000054103d3d7816 */ /* 0x000fe40000000003 */
[----:B------:R-:W-:Y:S02]  /*95f0*/  PRMT R60, R60, 0x5410, R4 ;  /* 0x000054103c3c7816 */ /* 0x000fe40000000004 */
[----:B------:R-:W-:Y:S01]  /*9600*/  PRMT R59, R9, 0x7610, R59 ;  /* 0x00007610093b7816 */ /* 0x000fe2000000003b */
[----:B------:R-:W-:Y:S06]  /*9610*/  BRA.DIV UR4, `(.L_x_3028) ;  /* 0x0000017e04fc7947 */ /* 0x000fec000b800000 */
[----:B------:R1:W2:Y:S04]  /*9620*/  SHFL.IDX PT, R0, R6, 0x1, 0x181f ;  /* 0x00381f0006007f89 */ /* 0x0002a800000e0000 */
[----:B------:R1:W3:Y:S04]  /*9630*/  SHFL.IDX PT, R3, R5, 0x1, 0x181f ;  /* 0x00381f0005037f89 */ /* 0x0002e800000e0000 */
[----:B------:R1:W4:Y:S04]  /*9640*/  SHFL.IDX PT, R4, R8, 0x1, 0x181f ;  /* 0x00381f0008047f89 */ /* 0x00032800000e0000 */
[----:B0-----:R1:W0:Y:S02]  /*9650*/  SHFL.IDX PT, R14, R7, 0x1, 0x181f ;  /* 0x00381f00070e7f89 */ /* 0x00122400000e0000 */
.L_x_3327:
        /* <DEDUP_REMOVED lines=16> */
[----:B------:R-:W-:Y:S02]  /*9760*/  @!P5 SHF.L.U64.HI R15, R185, 0x1, R64 ;  /* 0x00000001b90fd819 */ /* 0x000fe40000010240 */
[-C--:B------:R-:W-:Y:S02]  /*9770*/  @!P5 IADD3 R20, P2, R3, R11.reuse, RZ ;  /* 0x0000000b0314d210 */ /* 0x080fe40007f5e0ff */
[C---:B0-----:R-:W-:Y:S02]  /*9780*/  @!P4 IADD3 R12, P1, R14.reuse, R12, RZ ;  /* 0x0000000c0e0cc210 */ /* 0x041fe40007f3e0ff */
[----:B------:R-:W-:Y:S01]  /*9790*/  @!P5 IADD3 R14, P3, R14, R11, RZ ;  /* 0x0000000b0e0ed210 */ /* 0x000fe20007f7e0ff */
[----:B--2---:R-:W-:Y:S01]  /*97a0*/  @!P5 IMAD.X R21, R0, 0x1, R15, P2 ;  /* 0x000000010015d824 */ /* 0x004fe200010e060f */
[----:B------:R-:W-:-:S02]  /*97b0*/  CS2R R44, SRZ ;  /* 0x00000000002c7805 */ /* 0x000fc4000001ff00 */
[----:B------:R-:W-:Y:S01]  /*97c0*/  CS2R R42, SRZ ;  /* 0x00000000002a7805 */ /* 0x000fe2000001ff00 */
[--C-:B------:R-:W-:Y:S02]  /*97d0*/  @!P4 IMAD.X R11, R0, 0x1, R9.reuse, P0 ;  /* 0x00000001000bc824 */ /* 0x100fe400000e0609 */
[C---:B----4-:R-:W-:Y:S01]  /*97e0*/  @!P4 IMAD.X R13, R4.reuse, 0x1, R9, P1 ;  /* 0x00000001040dc824 */ /* 0x050fe200008e0609 */
[----:B------:R0:W5:Y:S01]  /*97f0*/  @!P5 LD.E.64 R30, desc[UR42][R20.64] ;  /* 0x0000002a141ed980 */ /* 0x000162000c101b00 */
[----:B------:R-:W-:-:S03]  /*9800*/  @!P5 IMAD.X R15, R4, 0x1, R15, P3 ;  /* 0x00000001040fd824 */ /* 0x000fc600018e060f */
[----:B------:R0:W5:Y:S04]  /*9810*/  @!P4 LD.E.64 R44, desc[UR42][R10.64] ;  /* 0x0000002a0a2cc980 */ /* 0x000168000c101b00 */
[----:B------:R0:W5:Y:S04]  /*9820*/  @!P5 LD.E.64 R28, desc[UR42][R14.64] ;  /* 0x0000002a0e1cd980 */ /* 0x000168000c101b00 */
[----:B------:R0:W5:Y:S02]  /*9830*/  @!P4 LD.E.64 R42, desc[UR42][R12.64] ;  /* 0x0000002a0c2ac980 */ /* 0x000164000c101b00 */
.L_x_3030:
[----:B------:R-:W-:Y:S05]  /*9840*/  BSYNC B1 ;  /* 0x0000000000017941 */ /* 0x000fea0003800000 */
.L_x_3029:
[----:B---3-5:R-:W-:Y:S01]  /*9850*/  IMAD.MOV.U32 R3, RZ, RZ, R43 ;  /* 0x000000ffff037224 */ /* 0x028fe200078e002b */
[----:B--2---:R-:W-:Y:S01]  /*9860*/  MOV R0, R42 ;  /* 0x0000002a00007202 */ /* 0x004fe20000000f00 */
[----:B----4-:R-:W-:Y:S01]  /*9870*/  IMAD.MOV.U32 R4, RZ, RZ, R28 ;  /* 0x000000ffff047224 */ /* 0x010fe200078e001c */
[----:B------:R-:W-:Y:S01]  /*9880*/  UMOV UR4, 0xffffffff ;  /* 0xffffffff00047882 */ /* 0x000fe20000000000 */
[----:B------:R-:W-:Y:S01]  /*9890*/  IMAD.MOV.U32 R9, RZ, RZ, R29 ;  /* 0x000000ffff097224 */ /* 0x000fe200078e001d */
[----:B------:R-:W-:Y:S01]  /*98a0*/  PRMT R57, R0, 0x5410, R3 ;  /* 0x0000541000397816 */ /* 0x000fe20000000003 */
[----:B------:R-:W-:Y:S01]  /*98b0*/  IMAD.MOV.U32 R0, RZ, RZ, R44 ;  /* 0x000000ffff007224 */ /* 0x000fe200078e002c */
[----:B------:R-:W-:Y:S02]  /*98c0*/  MOV R3, R45 ;  /* 0x0000002d00037202 */ /* 0x000fe40000000f00 */
[----:B------:R-:W-:Y:S01]  /*98d0*/  PRMT R52, R4, 0x5410, R9 ;  /* 0x0000541004347816 */ /* 0x000fe20000000009 */
[----:B------:R-:W-:Y:S01]  /*98e0*/  IMAD.MOV.U32 R4, RZ, RZ, R30 ;  /* 0x000000ffff047224 */ /* 0x000fe200078e001e */
[----:B------:R-:W-:Y:S01]  /*98f0*/  PRMT R58, R0, 0x5410, R3 ;  /* 0x00005410003a7816 */ /* 0x000fe20000000003 */
[----:B------:R-:W-:-:S05]  /*9900*/  IMAD.MOV.U32 R9, RZ, RZ, R31 ;  /* 0x000000ffff097224 */ /* 0x000fca00078e001f */
[----:B------:R-:W-:Y:S01]  /*9910*/  PRMT R53, R4, 0x5410, R9 ;  /* 0x0000541004357816 */ /* 0x000fe20000000009 */
[----:B------:R-:W-:Y:S06]  /*9920*/  BRA.DIV UR4, `(.L_x_3031) ;  /* 0x0000017e04a87947 */ /* 0x000fec000b800000 */
[----:B------:R2:W3:Y:S04]  /*9930*/  SHFL.IDX PT, R0, R6, 0x2, 0x181f ;  /* 0x00581f0006007f89 */ /* 0x0004e800000e0000 */
[----:B------:R2:W4:Y:S04]  /*9940*/  SHFL.IDX PT, R3, R5, 0x2, 0x181f ;  /* 0x00581f0005037f89 */ /* 0x00052800000e0000 */
[----:B------:R2:W1:Y:S04]  /*9950*/  SHFL.IDX PT, R4, R8, 0x2, 0x181f ;  /* 0x00581f0008047f89 */ /* 0x00046800000e0000 */
[----:B0-----:R2:W0:Y:S02]  /*9960*/  SHFL.IDX PT, R14, R7, 0x2, 0x181f ;  /* 0x00581f00070e7f89 */ /* 0x00142400000e0000 */
.L_x_3333:
        /* <DEDUP_REMOVED lines=16> */
[-C--:B----4-:R-:W-:Y:S02]  /*9a70*/  @!P4 IADD3 R10, P0, R3, R12.reuse, RZ ;  /* 0x0000000c030ac210 */ /* 0x090fe40007f1e0ff */
[----:B------:R-:W-:Y:S02]  /*9a80*/  @!P5 SHF.L.U64.HI R15, R185, 0x1, R64 ;  /* 0x00000001b90fd819 */ /* 0x000fe40000010240 */
[-C--:B------:R-:W-:Y:S02]  /*9a90*/  @!P5 IADD3 R20, P2, R3, R11.reuse, RZ ;  /* 0x0000000b0314d210 */ /* 0x080fe40007f5e0ff */
[C---:B0-----:R-:W-:Y:S02]  /*9aa0*/  @!P4 IADD3 R12, P1, R14.reuse, R12, RZ ;  /* 0x0000000c0e0cc210 */ /* 0x041fe40007f3e0ff */
[----:B------:R-:W-:Y:S01]  /*9ab0*/  @!P5 IADD3 R14, P3, R14, R11, RZ ;  /* 0x0000000b0e0ed210 */ /* 0x000fe20007f7e0ff */
[----:B---3--:R-:W-:Y:S01]  /*9ac0*/  @!P5 IMAD.X R21, R0, 0x1, R15, P2 ;  /* 0x000000010015d824 */ /* 0x008fe200010e060f */
[----:B------:R-:W-:-:S02]  /*9ad0*/  CS2R R34, SRZ ;  /* 0x0000000000227805 */ /* 0x000fc4000001ff00 */
[----:B------:R-:W-:Y:S01]  /*9ae0*/  CS2R R32, SRZ ;  /* 0x0000000000207805 */ /* 0x000fe2000001ff00 */
[--C-:B------:R-:W-:Y:S02]  /*9af0*/  @!P4 IMAD.X R11, R0, 0x1, R9.reuse, P0 ;  /* 0x00000001000bc824 */ /* 0x100fe400000e0609 */
[C---:B-1----:R-:W-:Y:S01]  /*9b00*/  @!P4 IMAD.X R13, R4.reuse, 0x1, R9, P1 ;  /* 0x00000001040dc824 */ /* 0x042fe200008e0609 */
[----:B------:R0:W5:Y:S01]  /*9b10*/  @!P5 LD.E.64 R24, desc[UR42][R20.64] ;  /* 0x0000002a1418d980 */ /* 0x000162000c101b00 */
[----:B------:R-:W-:-:S03]  /*9b20*/  @!P5 IMAD.X R15, R4, 0x1, R15, P3 ;  /* 0x00000001040fd824 */ /* 0x000fc600018e060f */
[----:B------:R0:W5:Y:S04]  /*9b30*/  @!P4 LD.E.64 R34, desc[UR42][R10.64] ;  /* 0x0000002a0a22c980 */ /* 0x000168000c101b00 */
[----:B------:R0:W5:Y:S04]  /*9b40*/  @!P5 LD.E.64 R26, desc[UR42][R14.64] ;  /* 0x0000002a0e1ad980 */ /* 0x000168000c101b00 */
[----:B------:R0:W5:Y:S02]  /*9b50*/  @!P4 LD.E.64 R32, desc[UR42][R12.64] ;  /* 0x0000002a0c20c980 */ /* 0x000164000c101b00 */
.L_x_3033:
[----:B------:R-:W-:Y:S05]  /*9b60*/  BSYNC B1 ;  /* 0x0000000000017941 */ /* 0x000fea0003800000 */
.L_x_3032:
[----:B----45:R-:W-:Y:S01]  /*9b70*/  IMAD.MOV.U32 R3, RZ, RZ, R33 ;  /* 0x000000ffff037224 */ /* 0x030fe200078e0021 */
[----:B---3--:R-:W-:Y:S01]  /*9b80*/  MOV R0, R32 ;  /* 0x0000002000007202 */ /* 0x008fe20000000f00 */
[----:B-1----:R-:W-:Y:S01]  /*9b90*/  IMAD.MOV.U32 R4, RZ, RZ, R26 ;  /* 0x000000ffff047224 */ /* 0x002fe200078e001a */
[----:B------:R-:W-:Y:S01]  /*9ba0*/  UMOV UR4, 0xffffffff ;  /* 0xffffffff00047882 */ /* 0x000fe20000000000 */
[----:B------:R-:W-:Y:S01]  /*9bb0*/  IMAD.MOV.U32 R9, RZ, RZ, R27 ;  /* 0x000000ffff097224 */ /* 0x000fe200078e001b */
[----:B------:R-:W-:Y:S01]  /*9bc0*/  PRMT R55, R0, 0x5410, R3 ;  /* 0x0000541000377816 */ /* 0x000fe20000000003 */
[----:B------:R-:W-:Y:S01]  /*9bd0*/  IMAD.MOV.U32 R0, RZ, RZ, R34 ;  /* 0x000000ffff007224 */ /* 0x000fe200078e0022 */
[----:B------:R-:W-:Y:S02]  /*9be0*/  MOV R3, R35 ;  /* 0x0000002300037202 */ /* 0x000fe40000000f00 */
[----:B0-----:R-:W-:Y:S02]  /*9bf0*/  CS2R R20, SRZ ;  /* 0x0000000000147805 */ /* 0x001fe4000001ff00 */
[----:B------:R-:W-:Y:S01]  /*9c00*/  PRMT R50, R4, 0x5410, R9 ;  /* 0x0000541004327816 */ /* 0x000fe20000000009 */
[----:B------:R-:W-:Y:S01]  /*9c10*/  IMAD.MOV.U32 R4, RZ, RZ, R24 ;  /* 0x000000ffff047224 */ /* 0x000fe200078e0018 */
[----:B------:R-:W-:Y:S01]  /*9c20*/  PRMT R56, R0, 0x5410, R3 ;  /* 0x0000541000387816 */ /* 0x000fe20000000003 */
[----:B------:R-:W-:-:S05]  /*9c30*/  IMAD.MOV.U32 R9, RZ, RZ, R25 ;  /* 0x000000ffff097224 */ /* 0x000fca00078e0019 */
[----:B------:R-:W-:Y:S01]  /*9c40*/  PRMT R51, R4, 0x5410, R9 ;  /* 0x0000541004337816 */ /* 0x000fe20000000009 */
[----:B------:R-:W-:Y:S06]  /*9c50*/  BRA.DIV UR4, `(.L_x_3034) ;  /* 0x0000017e044c7947 */ /* 0x000fec000b800000 */
[----:B------:R0:W1:Y:S04]  /*9c60*/  SHFL.IDX PT, R0, R6, 0x3, 0x181f ;  /* 0x00781f0006007f89 */ /* 0x00006800000e0000 */
[----:B------:R0:W3:Y:S04]  /*9c70*/  SHFL.IDX PT, R3, R5, 0x3, 0x181f ;  /* 0x00781f0005037f89 */ /* 0x0000e800000e0000 */
[----:B------:R0:W4:Y:S04]  /*9c80*/  SHFL.IDX PT, R4, R8, 0x3, 0x181f ;  /* 0x00781f0008047f89 */ /* 0x00012800000e0000 */
[----:B------:R0:W0:Y:S02]  /*9c90*/  SHFL.IDX PT, R14, R7, 0x3, 0x181f ;  /* 0x00781f00070e7f89 */ /* 0x00002400000e0000 */
.L_x_3339:
[----:B------:R-:W-:Y:S01]  /*9ca0*/  VIADD R54, R54, 0x60 ;  /* 0x0000006036367836 */ /* 0x000fe20000000000 */
[----:B------:R-:W-:Y:S01]  /*9cb0*/  BSSY B1, `(.L_x_3035) ;  /* 0x000001d000017945 */ /* 0x000fe20003800000 */
[----:B0-2---:R-:W-:Y:S02]  /*9cc0*/  CS2R R8, SRZ ;  /* 0x0000000000087805 */ /* 0x005fe4000001ff00 */
        /* <DEDUP_REMOVED lines=9> */
[----:B------:R-:W-:Y:S02]  /*9d60*/  @!P4 SHF.L.U64.HI R5, R22, 0x1, R23 ;  /* 0x000000011605c819 */ /* 0x000fe40000010217 */
[----:B------:R-:W-:Y:S02]  /*9d70*/  @!P5 SHF.L.U32 R15, R185, 0x1, RZ ;  /* 0x00000001b90fd819 */ /* 0x000fe400000006ff */
[-C--:B---3--:R-:W-:Y:S02]  /*9d80*/  @!P4 IADD3 R6, P0, R3, R62.reuse, RZ ;  /* 0x0000003e0306c210 */ /* 0x088fe40007f1e0ff */
[----:B------:R-:W-:Y:S02]  /*9d90*/  @!P5 SHF.L.U64.HI R9, R185, 0x1, R64 ;  /* 0x00000001b909d819 */ /* 0x000fe40000010240 */
[----:B------:R-:W-:Y:S02]  /*9da0*/  @!P4 IADD3 R62, P1, R14, R62, RZ ;  /* 0x0000003e0e3ec210 */ /* 0x000fe40007f3e0ff */
[----:B------:R-:W-:-:S02]  /*9db0*/  CS2R R12, SRZ ;  /* 0x00000000000c7805 */ /* 0x000fc4000001ff00 */
[-C--:B------:R-:W-:Y:S02]  /*9dc0*/  @!P5 IADD3 R64, P2, R3, R15.reuse, RZ ;  /* 0x0000000f0340d210 */ /* 0x080fe40007f5e0ff */
[----:B------:R-:W-:Y:S02]  /*9dd0*/  CS2R R20, SRZ ;  /* 0x0000000000147805 */ /* 0x000fe4000001ff00 */
[----:B------:R-:W-:Y:S01]  /*9de0*/  @!P5 IADD3 R14, P3, R14, R15, RZ ;  /* 0x0000000f0e0ed210 */ /* 0x000fe20007f7e0ff */
[C---:B-1----:R-:W-:Y:S02]  /*9df0*/  @!P4 IMAD.X R7, R0.reuse, 0x1, R5, P0 ;  /* 0x000000010007c824 */ /* 0x042fe400000e0605 */
[--C-:B------:R-:W-:Y:S02]  /*9e00*/  @!P5 IMAD.X R65, R0, 0x1, R9.reuse, P2 ;  /* 0x000000010041d824 */ /* 0x100fe400010e0609 */
[C---:B----4-:R-:W-:Y:S01]  /*9e10*/  @!P5 IMAD.X R15, R4.reuse, 0x1, R9, P3 ;  /* 0x00000001040fd824 */ /* 0x050fe200018e0609 */
[----:B------:R-:W-:Y:S01]  /*9e20*/  CS2R R8, SRZ ;  /* 0x0000000000087805 */ /* 0x000fe2000001ff00 */
[----:B------:R-:W-:Y:S01]  /*9e30*/  @!P4 IMAD.X R63, R4, 0x1, R5, P1 ;  /* 0x00000001043fc824 */ /* 0x000fe200008e0605 */
[----:B------:R0:W5:Y:S04]  /*9e40*/  @!P5 LD.E.64 R10, desc[UR42][R64.64] ;  /* 0x0000002a400ad980 */ /* 0x000168000c101b00 */
[----:B------:R0:W5:Y:S04]  /*9e50*/  @!P5 LD.E.64 R8, desc[UR42][R14.64] ;  /* 0x0000002a0e08d980 */ /* 0x000168000c101b00 */
[----:B------:R0:W5:Y:S04]  /*9e60*/  @!P4 LD.E.64 R12, desc[UR42][R6.64] ;  /* 0x0000002a060cc980 */ /* 0x000168000c101b00 */
[----:B------:R0:W5:Y:S02]  /*9e70*/  @!P4 LD.E.64 R20, desc[UR42][R62.64] ;  /* 0x0000002a3e14c980 */ /* 0x000164000c101b00 */
.L_x_3036:
[----:B------:R-:W-:Y:S05]  /*9e80*/  BSYNC B1 ;  /* 0x0000000000017941 */ /* 0x000fea0003800000 */
.L_x_3035:
[----:B------:R-:W-:Y:S01]  /*9e90*/  ULEA.HI UR4, UR39, UR39, URZ, 0x1 ;  /* 0x0000002727047291 */ /* 0x000fe2000f8f083f */
[----:B---3-5:R-:W-:Y:S01]  /*9ea0*/  IMAD.MOV.U32 R3, RZ, RZ, R20 ;  /* 0x000000ffff037224 */ /* 0x028fe200078e0014 */
[----:B0-----:R-:W-:Y:S01]  /*9eb0*/  MOV R6, R12 ;  /* 0x0000000c00067202 */ /* 0x001fe20000000f00 */
[----:B----4-:R-:W-:Y:S01]  /*9ec0*/  IMAD.MOV.U32 R4, RZ, RZ, R21 ;  /* 0x000000ffff047224 */ /* 0x010fe200078e0015 */
[----:B------:R-:W-:Y:S01]  /*9ed0*/  ULOP3.LUT UR4, UR4, 0xfffffffe, URZ, 0xc0, !UPT ;  /* 0xfffffffe04047892 */ /* 0x000fe2000f8ec03f */
[----:B------:R-:W-:Y:S01]  /*9ee0*/  IMAD.MOV.U32 R7, RZ, RZ, R13 ;  /* 0x000000ffff077224 */ /* 0x000fe200078e000d */
[----:B-1----:R-:W-:Y:S01]  /*9ef0*/  VIADDMNMX R0, R67, -R192, 0x80, PT ;  /* 0x0000008043007446 */ /* 0x002fe200038009c0 */
[----:B------:R-:W-:Y:S01]  /*9f00*/  BSSY B1, `(.L_x_3037) ;  /* 0x000000e000017945 */ /* 0x000fe20003800000 */
[----:B------:R-:W-:Y:S01]  /*9f10*/  UIADD3 UR4, UR39, -UR4, URZ ;  /* 0x8000000427047290 */ /* 0x000fe2000fffe03f */
[----:B------:R-:W-:Y:S01]  /*9f20*/  PRMT R15, R3, 0x5410, R4 ;  /* 0x00005410030f7816 */ /* 0x000fe20000000004 */
[----:B------:R-:W-:Y:S01]  /*9f30*/  IMAD.MOV.U32 R3, RZ, RZ, R8 ;  /* 0x000000ffff037224 */ /* 0x000fe200078e0008 */
[----:B------:R-:W-:Y:S01]  /*9f40*/  PRMT R54, R6, 0x5410, R7 ;  /* 0x0000541006367816 */ /* 0x000fe20000000007 */
[----:B------:R-:W-:Y:S01]  /*9f50*/  IMAD.MOV.U32 R4, RZ, RZ, R9 ;  /* 0x000000ffff047224 */ /* 0x000fe200078e0009 */
[----:B------:R-:W-:Y:S01]  /*9f60*/  ISETP.GE.AND P1, PT, R187, R0, PT ;  /* 0x00000000bb00720c */ /* 0x000fe20003f26270 */
[----:B------:R-:W-:Y:S01]  /*9f70*/  IMAD.MOV.U32 R6, RZ, RZ, R11 ;  /* 0x000000ffff067224 */ /* 0x000fe200078e000b */
[----:B------:R-:W-:-:S02]  /*9f80*/  MOV R5, UR4 ;  /* 0x0000000400057c02 */ /* 0x000fc40008000f00 */
[----:B------:R-:W-:Y:S01]  /*9f90*/  PRMT R3, R3, 0x5410, R4 ;  /* 0x0000541003037816 */ /* 0x000fe20000000004 */
[----:B------:R-:W-:Y:S01]  /*9fa0*/  IMAD.MOV.U32 R4, RZ, RZ, R10 ;  /* 0x000000ffff047224 */ /* 0x000fe200078e000a */
[----:B------:R-:W-:-:S04]  /*9fb0*/  SHF.L.U32 R5, R5, 0x1f, RZ ;  /* 0x0000001f05057819 */ /* 0x000fc800000006ff */
[----:B------:R-:W0:Y:S02]  /*9fc0*/  SYNCS.PHASECHK.TRANS64.TRYWAIT P0, [R18+URZ+0x28800], R5 ;  /* 0x02880005120075a7 */ /* 0x000e24000800017f */
[----:B0-----:R-:W-:Y:S05]  /*9fd0*/  @!P0 BRA `(.L_x_3038) ;  /* 0x0000017800dc8947 */ /* 0x001fea0003800000 */
.L_x_3340:
[----:B------:R-:W-:Y:S05]  /*9fe0*/  BSYNC B1 ;  /* 0x0000000000017941 */ /* 0x000fea0003800000 */
.L_x_3037:
[----:B------:R-:W-:Y:S01]  /*9ff0*/  BSSY B1, `(.L_x_3039) ;  /* 0x000005e000017945 */ /* 0x000fe20003800000 */
[----:B------:R-:W-:-:S03]  /*a000*/  PRMT R14, R4, 0x5410, R6 ;  /* 0x00005410040e7816 */ /* 0x000fc60000000006 */
[----:B------:R-:W-:Y:S05]  /*a010*/  @P1 BRA `(.L_x_3040) ;  /* 0x00000004006c1947 */ /* 0x000fea0003800000 */
[----:B------:R-:W1:Y:S01]  /*a020*/  LDC R4, c[0x0][0x3f4] ;  /* 0x0000fd00ff047b82 */ /* 0x000e620000000800 */
[----:B------:R-:W-:Y:S01]  /*a030*/  BSSY B2, `(.L_x_3041) ;  /* 0x000002e000027945 */ /* 0x000fe20003800000 */
[-C--:B-1----:R-:W-:Y:S02]  /*a040*/  ISETP.GE.AND P0, PT, R22, R4.reuse, PT ;  /* 0x000000041600720c */ /* 0x082fe40003f06270 */
[----:B------:R-:W-:-:S11]  /*a050*/  ISETP.GE.AND P1, PT, R185, R4, PT ;  /* 0x00000004b900720c */ /* 0x000fd60003f26270 */
[----:B------:R-:W-:Y:S05]  /*a060*/  @P0 BRA `(.L_x_3042) ;  /* 0x0000000000a80947 */ /* 0x000fea0003800000 */
[----:B0-----:R-:W0:Y:S01]  /*a070*/  LDS.128 R4, [R37] ;  /* 0x0000000025047984 */ /* 0x001e220000000c00 */
        /* <DEDUP_REMOVED lines=18> */
[----:B------:R-:W-:Y:S02]  /*a1a0*/  HADD2.F32 R49, -RZ, R61.H0_H0 ;  /* 0x2000003dff317230 */ /* 0x000fe40000004100 */
[----:B------:R-:W-:Y:S01]  /*a1b0*/  FFMA.FTZ R67, R48, R63, -R67 ;  /* 0x0000003f30437223 */ /* 0x000fe20000010843 */
[----:B------:R-:W-:Y:S02]  /*a1c0*/  HADD2.F32 R6, -RZ, R5.H0_H0 ;  /* 0x20000005ff067230 */ /* 0x000fe40000004100 */
[-C--:B------:R-:W-:Y:S01]  /*a1d0*/  FMUL.FTZ R68, R4, R62.reuse ;  /* 0x0000003e04447220 */ /* 0x080fe20000410000 */
[----:B------:R-:W-:Y:S02]  /*a1e0*/  HADD2.F32 R61, -RZ, R61.H1_H1 ;  /* 0x3000003dff3d7230 */ /* 0x000fe40000004100 */
[----:B------:R-:W-:Y:S01]  /*a1f0*/  FFMA.FTZ R66, R7, R62, -R66 ;  /* 0x0000003e07427223 */ /* 0x000fe20000010842 */
[----:B------:R-:W-:-:S02]  /*a200*/  HADD2.F32 R5, -RZ, R5.H1_H1 ;  /* 0x30000005ff057230 */ /* 0x000fc40000004100 */
[----:B------:R-:W-:Y:S01]  /*a210*/  FFMA.FTZ R63, R7, R64, R68 ;  /* 0x00000040073f7223 */ /* 0x000fe20000010044 */
[----:B------:R-:W-:Y:S02]  /*a220*/  HADD2.F32 R48, -RZ, R69.H0_H0 ;  /* 0x20000045ff307230 */ /* 0x000fe40000004100 */
[C---:B------:R-:W-:Y:S01]  /*a230*/  FMUL.FTZ R65, R47.reuse, R49 ;  /* 0x000000312f417220 */ /* 0x040fe20000410000 */
[----:B------:R-:W-:Y:S02]  /*a240*/  HADD2.F32 R4, -RZ, R71.H0_H0 ;  /* 0x20000047ff047230 */ /* 0x000fe40000004100 */
[-C--:B------:R-:W-:Y:S01]  /*a250*/  FMUL.FTZ R62, R47, R61.reuse ;  /* 0x0000003d2f3e7220 */ /* 0x080fe20000410000 */
        /* <DEDUP_REMOVED lines=11> */
.L_x_3042:
[----:B------:R-:W-:Y:S05]  /*a310*/  BSYNC B2 ;  /* 0x0000000000027941 */ /* 0x000fea0003800000 */
.L_x_3041:
[----:B------:R-:W-:Y:S05]  /*a320*/  @P1 BRA `(.L_x_3040) ;  /* 0x0000000000a81947 */ /* 0x000fea0003800000 */
[----:B01----:R-:W0:Y:S01]  /*a330*/  LDS.128 R4, [R37+0x4000] ;  /* 0x0040000025047984 */ /* 0x003e220000000c00 */
        /* <DEDUP_REMOVED lines=18> */
[----:B------:R-:W-:Y:S02]  /*a460*/  HADD2.F32 R41, -RZ, R59.H1_H1 ;  /* 0x3000003bff297230 */ /* 0x000fe40000004100 */
[----:B------:R-:W-:Y:S01]  /*a470*/  FFMA.FTZ R61, R40, R47, -R49 ;  /* 0x0000002f283d7223 */ /* 0x000fe20000010831 */
[----:B------:R-:W-:Y:S02]  /*a480*/  HADD2.F32 R6, -RZ, R5.H0_H0 ;  /* 0x20000005ff067230 */ /* 0x000fe40000004100 */
[-C--:B------:R-:W-:Y:S01]  /*a490*/  FMUL.FTZ R48, R4, R46.reuse ;  /* 0x0000002e04307220 */ /* 0x080fe20000410000 */
[----:B------:R-:W-:Y:S02]  /*a4a0*/  HADD2.F32 R59, -RZ, R59.H0_H0 ;  /* 0x2000003bff3b7230 */ /* 0x000fe40000004100 */
        /* <DEDUP_REMOVED lines=18> */
.L_x_3040:
[----:B------:R-:W-:Y:S05]  /*a5d0*/  BSYNC B1 ;  /* 0x0000000000017941 */ /* 0x000fea0003800000 */
.L_x_3039:
[----:B-12---:R-:W-:Y:S01]  /*a5e0*/  VIADD R4, R187, 0x20 ;  /* 0x00000020bb047836 */ /* 0x006fe20000000000 */
[----:B------:R-:W-:Y:S04]  /*a5f0*/  BSSY B1, `(.L_x_3043) ;  /* 0x000005e000017945 */ /* 0x000fe80003800000 */
[----:B------:R-:W-:-:S13]  /*a600*/  ISETP.GE.AND P0, PT, R4, R0, PT ;  /* 0x000000000400720c */ /* 0x000fda0003f06270 */
[----:B------:R-:W-:Y:S05]  /*a610*/  @P0 BRA `(.L_x_3044) ;  /* 0x00000004006c0947 */ /* 0x000fea0003800000 */
[----:B------:R-:W1:Y:S01]  /*a620*/  LDC R4, c[0x0][0x3f4] ;  /* 0x0000fd00ff047b82 */ /* 0x000e620000000800 */
[----:B------:R-:W-:Y:S01]  /*a630*/  BSSY B2, `(.L_x_3045) ;  /* 0x000002e000027945 */ /* 0x000fe20003800000 */
[-C--:B-1----:R-:W-:Y:S02]  /*a640*/  ISETP.GE.AND P0, PT, R22, R4.reuse, PT ;  /* 0x000000041600720c */ /* 0x082fe40003f06270 */
[----:B------:R-:W-:-:S11]  /*a650*/  ISETP.GE.AND P1, PT, R185, R4, PT ;  /* 0x00000004b900720c */ /* 0x000fd60003f26270 */
[----:B------:R-:W-:Y:S05]  /*a660*/  @P0 BRA `(.L_x_3046) ;  /* 0x0000000000a80947 */ /* 0x000fea0003800000 */
[----:B0-----:R-:W0:Y:S01]  /*a670*/  LDS.128 R4, [R37+0x1000] ;  /* 0x0010000025047984 */ /* 0x001e220000000c00 */
        /* <DEDUP_REMOVED lines=41> */
.L_x_3046:
[----:B------:R-:W-:Y:S05]  /*a910*/  BSYNC B2 ;  /* 0x0000000000027941 */ /* 0x000fea0003800000 */
.L_x_3045:
[----:B------:R-:W-:Y:S05]  /*a920*/  @P1 BRA `(.L_x_3044) ;  /* 0x0000000000a81947 */ /* 0x000fea0003800000 */
[----:B01----:R-:W0:Y:S01]  /*a930*/  LDS.128 R4, [R37+0x5000] ;  /* 0x0050000025047984 */ /* 0x003e220000000c00 */
[----:B------:R-:W-:Y:S01]  /*a940*/  SHF.R.U32.HI R39, RZ, 0x10, R31 ;  /* 0x00000010ff277819 */ /* 0x000fe2000001161f */
[----:B------:R-:W-:Y:S01]  /*a950*/  HADD2.F32 R38, -RZ, R53.H0_H0 ;  /* 0x20000035ff267230 */ /* 0x000fe20000004100 */
[----:B------:R-:W-:Y:S01]  /*a960*/  SHF.R.U32.HI R41, RZ, 0x10, R29 ;  /* 0x00000010ff297819 */ /* 0x000fe2000001161d */
[--C-:B------:R-:W-:Y:S01]  /*a970*/  HADD2.F32 R40, -RZ, R52.reuse.H0_H0 ;  /* 0x20000034ff287230 */ /* 0x100fe20000004100 */
        /* <DEDUP_REMOVED lines=24> */
[C---:B------:R-:W-:Y:S01]  /*ab00*/  FMUL.FTZ R39, R29.reuse, R52 ;  /* 0x000000341d277220 */ /* 0x040fe20000410000 */
[-C--:B------:R-:W-:Y:S01]  /*ab10*/  FMUL.FTZ R41, R29, R53.reuse ;  /* 0x000000351d297220 */ /* 0x080fe20000410000 */
        /* <DEDUP_REMOVED lines=11> */
.L_x_3044:
[----:B------:R-:W-:Y:S05]  /*abd0*/  BSYNC B1 ;  /* 0x0000000000017941 */ /* 0x000fea0003800000 */
.L_x_3043:
[----:B-12---:R-:W-:Y:S01]  /*abe0*/  IADD3 R4, R187, 0x40, RZ ;  /* 0x00000040bb047810 */ /* 0x006fe20007ffe0ff */
[----:B------:R-:W-:Y:S03]  /*abf0*/  BSSY B1, `(.L_x_3047) ;  /* 0x000005e000017945 */ /* 0x000fe60003800000 */
        /* <DEDUP_REMOVED lines=49> */
.L_x_3050:
[----:B------:R-:W-:Y:S05]  /*af10*/  BSYNC B2 ;  /* 0x0000000000027941 */ /* 0x000fea0003800000 */
.L_x_3049:
[----:B------:R-:W-:Y:S05]  /*af20*/  @P1 BRA `(.L_x_3048) ;  /* 0x0000000000a81947 */ /* 0x000fea0003800000 */
[----:B01----:R-:W0:Y:S01]  /*af30*/  LDS.128 R4, [R37+0x6000] ;  /* 0x0060000025047984 */ /* 0x003e220000000c00 */
[----:B------:R-:W-:Y:S01]  /*af40*/  SHF.R.U32.HI R29, RZ, 0x10, R25 ;  /* 0x00000010ff1d7819 */ /* 0x000fe20000011619 */
[----:B------:R-:W-:Y:S01]  /*af50*/  HADD2.F32 R28, -RZ, R51.H0_H0 ;  /* 0x20000033ff1c7230 */ /* 0x000fe20000004100 */
[--C-:B------:R-:W-:Y:S01]  /*af60*/  SHF.R.U32.HI R31, RZ, 0x10, R27.reuse ;  /* 0x00000010ff1f7819 */ /* 0x100fe2000001161b */
        /* <DEDUP_REMOVED lines=38> */
.L_x_3048:
[----:B------:R-:W-:Y:S05]  /*b1d0*/  BSYNC B1 ;  /* 0x0000000000017941 */ /* 0x000fea0003800000 */
.L_x_3047:
[----:B-12---:R-:W-:-:S05]  /*b1e0*/  VIADD R4, R187, 0x60 ;  /* 0x00000060bb047836 */ /* 0x006fca0000000000 */
        /* <DEDUP_REMOVED lines=8> */
[----:B------:R-:W-:Y:S01]  /*b270*/  SHF.R.U32.HI R24, RZ, 0x10, R13 ;  /* 0x00000010ff187819 */ /* 0x000fe2000001160d */
[--C-:B------:R-:W-:Y:S01]  /*b280*/  HADD2.F32 R25, -RZ, R15.reuse.H0_H0 ;  /* 0x2000000fff197230 */ /* 0x100fe20000004100 */
[--C-:B------:R-:W-:Y:S01]  /*b290*/  SHF.R.U32.HI R26, RZ, 0x10, R21.reuse ;  /* 0x00000010ff1a7819 */ /* 0x100fe20000011615 */
        /* <DEDUP_REMOVED lines=14> */
[C---:B------:R-:W-:Y:S01]  /*b380*/  FFMA.FTZ R31, R13.reuse, R26, R29 ;  /* 0x0000001a0d1f7223 */ /* 0x040fe2000001001d */
[----:B------:R-:W-:Y:S02]  /*b390*/  HADD2.F32 R12, -RZ, R6.H1_H1 ;  /* 0x30000006ff0c7230 */ /* 0x000fe40000004100 */
[C---:B------:R-:W-:Y:S01]  /*b3a0*/  FMUL.FTZ R27, R4.reuse, R25 ;  /* 0x00000019041b7220 */ /* 0x040fe20000410000 */
[--C-:B------:R-:W-:Y:S02]  /*b3b0*/  HADD2.F32 R6, -RZ, R5.reuse.H0_H0 ;  /* 0x20000005ff067230 */ /* 0x100fe40000004100 */
[----:B------:R-:W-:Y:S01]  /*b3c0*/  FFMA.FTZ R28, R13, R24, -R28 ;  /* 0x000000180d1c7223 */ /* 0x000fe2000001081c */
[-C--:B------:R-:W-:Y:S01]  /*b3d0*/  FMUL.FTZ R29, R4, R21.reuse ;  /* 0x00000015041d7220 */ /* 0x080fe20000410000 */
[----:B------:R-:W-:Y:S02]  /*b3e0*/  HADD2.F32 R5, -RZ, R5.H1_H1 ;  /* 0x30000005ff057230 */ /* 0x000fe40000004100 */
[----:B------:R-:W-:Y:S01]  /*b3f0*/  FFMA.FTZ R27, R0, R21, -R27 ;  /* 0x00000015001b7223 */ /* 0x000fe2000001081b */
[----:B------:R-:W-:-:S02]  /*b400*/  HADD2.F32 R13, -RZ, R30.H0_H0 ;  /* 0x2000001eff0d7230 */ /* 0x000fc40000004100 */
[C---:B------:R-:W-:Y:S01]  /*b410*/  FMUL.FTZ R20, R12.reuse, R15 ;  /* 0x0000000f0c147220 */ /* 0x040fe20000410000 */
[----:B------:R-:W-:Y:S02]  /*b420*/  HADD2.F32 R4, -RZ, R32.H0_H0 ;  /* 0x20000020ff047230 */ /* 0x000fe40000004100 */
[-C--:B------:R-:W-:Y:S01]  /*b430*/  FMUL.FTZ R24, R12, R54.reuse ;  /* 0x000000360c187220 */ /* 0x080fe20000410000 */
[----:B------:R-:W-:Y:S01]  /*b440*/  FFMA.FTZ R0, R0, R25, R29 ;  /* 0x0000001900007223 */ /* 0x000fe2000001001d */
[----:B------:R-:W-:Y:S01]  /*b450*/  FMUL.FTZ R21, R5, R13 ;  /* 0x0000000d05157220 */ /* 0x000fe20000410000 */
[----:B------:R-:W-:Y:S01]  /*b460*/  FFMA.FTZ R20, R7, R54, -R20 ;  /* 0x0000003607147223 */ /* 0x000fe20000010814 */
[-C--:B------:R-:W-:Y:S01]  /*b470*/  FMUL.FTZ R12, R5, R4.reuse ;  /* 0x00000004050c7220 */ /* 0x080fe20000410000 */
[----:B------:R-:W-:Y:S01]  /*b480*/  FFMA.FTZ R15, R7, R15, R24 ;  /* 0x0000000f070f7223 */ /* 0x000fe20000010018 */
[C---:B------:R-:W-:Y:S01]  /*b490*/  FFMA.FTZ R5, R6.reuse, R4, -R21 ;  /* 0x0000000406057223 */ /* 0x040fe20000010815 */
[----:B------:R-:W-:Y:S01]  /*b4a0*/  F2FP.F16.F32.PACK_AB R7, R31, R28 ;  /* 0x0000001c1f07723e */ /* 0x000fe200000000ff */
[----:B------:R-:W-:Y:S01]  /*b4b0*/  FFMA.FTZ R12, R6, R13, R12 ;  /* 0x0000000d060c7223 */ /* 0x000fe2000001000c */
[----:B------:R-:W-:-:S02]  /*b4c0*/  F2FP.F16.F32.PACK_AB R4, R0, R27 ;  /* 0x0000001b0004723e */ /* 0x000fc400000000ff */
[----:B------:R-:W-:Y:S02]  /*b4d0*/  F2FP.F16.F32.PACK_AB R6, R15, R20 ;  /* 0x000000140f06723e */ /* 0x000fe400000000ff */
[----:B------:R-:W-:-:S05]  /*b4e0*/  F2FP.F16.F32.PACK_AB R5, R12, R5 ;  /* 0x000000050c05723e */ /* 0x000fca00000000ff */
[----:B------:R1:W-:Y:S02]  /*b4f0*/  STS.128 [R37+0x3000], R4 ;  /* 0x0030000425007388 */ /* 0x0003e40000000c00 */
.L_x_3053:
[----:B------:R-:W-:Y:S05]  /*b500*/  BSYNC B1 ;  /* 0x0000000000017941 */ /* 0x000fea0003800000 */
.L_x_3052:
[----:B------:R-:W-:Y:S05]  /*b510*/  @P1 BRA `(.L_x_3051) ;  /* 0x0000002400f81947 */ /* 0x000fea0003800000 */
[----:B01----:R-:W0:Y:S01]  /*b520*/  LDS.128 R4, [R37+0x7000] ;  /* 0x0070000025047984 */ /* 0x003e220000000c00 */
        /* <DEDUP_REMOVED lines=13> */
[----:B------:R-:W-:Y:S01]  /*b600*/  FMUL.FTZ R10, R10, R12 ;  /* 0x0000000c0a0a7220 */ /* 0x000fe20000410000 */
[----:B------:R-:W-:-:S02]  /*b610*/  HADD2.F32 R4, -RZ, R4.H1_H1 ;  /* 0x30000004ff047230 */ /* 0x000fc40000004100 */
[C---:B------:R-:W-:Y:S01]  /*b620*/  FFMA.FTZ R20, R9.reuse, R12, -R20 ;  /* 0x0000000c09147223 */ /* 0x040fe20000010814 */
[----:B------:R-:W-:Y:S01]  /*b630*/  FFMA.FTZ R25, R9, R15, R10 ;  /* 0x0000000f09197223 */ /* 0x000fe2000001000a */
[--C-:B------:R-:W-:Y:S02]  /*b640*/  HADD2.F32 R7, -RZ, R6.reuse.H0_H0 ;  /* 0x20000006ff077230 */ /* 0x100fe40000004100 */
[C---:B------:R-:W-:Y:S01]  /*b650*/  FMUL.FTZ R21, R4.reuse, R13 ;  /* 0x0000000d04157220 */ /* 0x040fe20000410000 */
[----:B------:R-:W-:Y:S02]  /*b660*/  HADD2.F32 R8, -RZ, R6.H1_H1 ;  /* 0x30000006ff087230 */ /* 0x000fe40000004100 */
[-C--:B------:R-:W-:Y:S01]  /*b670*/  FMUL.FTZ R15, R4, R11.reuse ;  /* 0x0000000b040f7220 */ /* 0x080fe20000410000 */
[----:B------:R-:W-:Y:S02]  /*b680*/  HADD2.F32 R9, -RZ, R3.H1_H1 ;  /* 0x30000003ff097230 */ /* 0x000fe40000004100 */
[----:B------:R-:W-:Y:S01]  /*b690*/  FFMA.FTZ R21, R0, R11, -R21 ;  /* 0x0000000b00157223 */ /* 0x000fe20000010815 */
[----:B------:R-:W-:-:S02]  /*b6a0*/  HADD2.F32 R6, -RZ, R5.H0_H0 ;  /* 0x20000005ff067230 */ /* 0x000fc40000004100 */
[----:B------:R-:W-:Y:S01]  /*b6b0*/  FFMA.FTZ R0, R0, R13, R15 ;  /* 0x0000000d00007223 */ /* 0x000fe2000001000f */
[----:B------:R-:W-:Y:S02]  /*b6c0*/  HADD2.F32 R5, -RZ, R5.H1_H1 ;  /* 0x30000005ff057230 */ /* 0x000fe40000004100 */
[CC--:B------:R-:W-:Y:S01]  /*b6d0*/  FMUL.FTZ R10, R8.reuse, R9.reuse ;  /* 0x00000009080a7220 */ /* 0x0c0fe20000410000 */
[----:B------:R-:W-:Y:S02]  /*b6e0*/  HADD2.F32 R4, -RZ, R24.H0_H0 ;  /* 0x20000018ff047230 */ /* 0x000fe40000004100 */
[-C--:B------:R-:W-:Y:S01]  /*b6f0*/  FMUL.FTZ R8, R8, R14.reuse ;  /* 0x0000000e08087220 */ /* 0x080fe20000410000 */
[----:B------:R-:W-:Y:S02]  /*b700*/  HADD2.F32 R3, -RZ, R26.H0_H0 ;  /* 0x2000001aff037230 */ /* 0x000fe40000004100 */
[----:B------:R-:W-:Y:S01]  /*b710*/  FFMA.FTZ R10, R7, R14, -R10 ;  /* 0x0000000e070a7223 */ /* 0x000fe2000001080a */
[----:B------:R-:W-:Y:S01]  /*b720*/  FMUL.FTZ R11, R5, R4 ;  /* 0x00000004050b7220 */ /* 0x000fe20000410000 */
[----:B------:R-:W-:Y:S01]  /*b730*/  FFMA.FTZ R9, R7, R9, R8 ;  /* 0x0000000907097223 */ /* 0x000fe20000010008 */
[-C--:B------:R-:W-:Y:S01]  /*b740*/  FMUL.FTZ R13, R5, R3.reuse ;  /* 0x00000003050d7220 */ /* 0x080fe20000410000 */
[----:B------:R-:W-:Y:S01]  /*b750*/  F2FP.F16.F32.PACK_AB R7, R25, R20 ;  /* 0x000000141907723e */ /* 0x000fe200000000ff */
[----:B------:R-:W-:-:S02]  /*b760*/  FFMA.FTZ R5, R6, R3, -R11 ;  /* 0x0000000306057223 */ /* 0x000fc4000001080b */
[----:B------:R-:W-:Y:S01]  /*b770*/  FFMA.FTZ R8, R6, R4, R13 ;  /* 0x0000000406087223 */ /* 0x000fe2000001000d */
[----:B------:R-:W-:Y:S02]  /*b780*/  F2FP.F16.F32.PACK_AB R6, R9, R10 ;  /* 0x0000000a0906723e */ /* 0x000fe400000000ff */
[----:B------:R-:W-:Y:S02]  /*b790*/  F2FP.F16.F32.PACK_AB R4, R0, R21 ;  /* 0x000000150004723e */ /* 0x000fe400000000ff */
[----:B------:R-:W-:-:S05]  /*b7a0*/  F2FP.F16.F32.PACK_AB R5, R8, R5 ;  /* 0x000000050805723e */ /* 0x000fca00000000ff */
[----:B------:R4:W-:Y:S01]  /*b7b0*/  STS.128 [R37+0x7000], R4 ;  /* 0x0070000425007388 */ /* 0x0009e20000000c00 */
[----:B------:R-:W-:Y:S05]  /*b7c0*/  BRA `(.L_x_3051) ;  /* 0x00000024004c7947 */ /* 0x000fea0003800000 */
.L_x_3024:
[----:B------:R-:W0:Y:S01]  /*b7d0*/  LDC R5, c[0x0][0x448] ;  /* 0x00011200ff057b82 */ /* 0x000e220000000800 */
[----:B------:R-:W-:Y:S01]  /*b7e0*/  ULDC.64 UR4, c[0x0][0x3f8] ;  /* 0x0000fe0000047ab9 */ /* 0x000fe20000000a00 */
[----:B------:R-:W-:Y:S01]  /*b7f0*/  ULDC.64 UR6, c[0x0][0x408] ;  /* 0x0001020000067ab9 */ /* 0x000fe20000000a00 */
        /* <DEDUP_REMOVED lines=19> */
[----:B------:R-:W-:-:S02]  /*b930*/  LEA R34, P1, R24, UR6, 0x1 ;  /* 0x0000000618227c11 */ /* 0x000fc4000f8208ff */
[----:B------:R-:W-:Y:S02]  /*b940*/  IADD3 R3, R25, R3, RZ ;  /* 0x0000000319037210 */ /* 0x000fe40007ffe0ff */
[----:B------:R-:W-:Y:S02]  /*b950*/  LEA.HI.X R35, R26, UR5, R7, 0x1, P0 ;  /* 0x000000051a237c11 */ /* 0x000fe400080f0c07 */
[----:B------:R-:W-:Y:S01]  /*b960*/  LEA.HI.X R33, R24, UR7, R3, 0x1, P1 ;  /* 0x0000000718217c11 */ /* 0x000fe200088f0c03 */
[----:B------:R-:W-:Y:S06]  /*b970*/  BRA.DIV UR4, `(.L_x_3054) ;  /* 0x0000016204887947 */ /* 0x000fec000b800000 */
[----:B------:R-:W0:Y:S01]  /*b980*/  LDC R56, c[0x0][0x3f4] ;  /* 0x0000fd00ff387b82 */ /* 0x000e220000000800 */
[----:B------:R-:W3:Y:S01]  /*b990*/  SHFL.IDX PT, R4, R32, RZ, 0x181f ;  /* 0x00181fff20047589 */ /* 0x000ee200000e0000 */
[----:B------:R-:W-:-:S03]  /*b9a0*/  IMAD R3, R194, R5, RZ ;  /* 0x00000005c2037224 */ /* 0x000fc600078e02ff */
[----:B------:R-:W4:Y:S04]  /*b9b0*/  SHFL.IDX PT, R0, R35, RZ, 0x181f ;  /* 0x00181fff23007589 */ /* 0x000f2800000e0000 */
[----:B------:R-:W5:Y:S04]  /*b9c0*/  SHFL.IDX PT, R14, R34, RZ, 0x181f ;  /* 0x00181fff220e7589 */ /* 0x000f6800000e0000 */
[----:B------:R-:W1:Y:S01]  /*b9d0*/  SHFL.IDX PT, R5, R33, RZ, 0x181f ;  /* 0x00181fff21057589 */ /* 0x000e6200000e0000 */
[----:B0-----:R-:W-:-:S04]  /*b9e0*/  ISETP.GE.AND P0, PT, R16, R56, PT ;  /* 0x000000381000720c */ /* 0x001fc80003f06270 */
[----:B------:R-:W-:-:S13]  /*b9f0*/  ISETP.GE.OR P1, PT, R54, R3, P0 ;  /* 0x000000033600720c */ /* 0x000fda0000726670 */
[C---:B------:R-:W-:Y:S01]  /*ba00*/  @!P1 IMAD.SHL.U32 R21, R16.reuse, 0x2, RZ ;  /* 0x0000000210159824 */ /* 0x040fe200078e00ff */
[----:B------:R-:W-:-:S04]  /*ba10*/  @!P1 SHF.L.U64.HI R6, R16, 0x1, R17 ;  /* 0x0000000110069819 */ /* 0x000fc80000010211 */
[----:B---3--:R-:W-:-:S05]  /*ba20*/  @!P1 IADD3 R4, P2, R4, R21, RZ ;  /* 0x0000001504049210 */ /* 0x008fca0007f5e0ff */
[----:B----4-:R-:W-:Y:S02]  /*ba30*/  @!P1 IMAD.X R7, R0, 0x1, R6, P2 ;  /* 0x0000000100079824 */ /* 0x010fe400010e0606 */
[----:B------:R-:W-:Y:S02]  /*ba40*/  @!P1 IMAD.MOV.U32 R8, RZ, RZ, R4 ;  /* 0x000000ffff089224 */ /* 0x000fe400078e0004 */
[----:B------:R-:W-:-:S06]  /*ba50*/  @!P1 IMAD.MOV.U32 R9, RZ, RZ, R7 ;  /* 0x000000ffff099224 */ /* 0x000fcc00078e0007 */
[----:B------:R-:W3:Y:S01]  /*ba60*/  @!P1 LD.E.128 R8, desc[UR42][R8.64] ;  /* 0x0000002a08089980 */ /* 0x000ee2000c101d00 */
[----:B-----5:R-:W-:-:S04]  /*ba70*/  @!P1 IADD3 R14, P2, R14, R21, RZ ;  /* 0x000000150e0e9210 */ /* 0x020fc80007f5e0ff */
[----:B-1----:R-:W-:Y:S01]  /*ba80*/  @!P1 IADD3.X R5, R5, R6, RZ, P2, !PT ;  /* 0x0000000605059210 */ /* 0x002fe200017fe4ff */
[----:B------:R-:W-:-:S06]  /*ba90*/  @!P1 IMAD.MOV.U32 R4, RZ, RZ, R14 ;  /* 0x000000ffff049224 */ /* 0x000fcc00078e000e */
[----:B------:R-:W4:Y:S01]  /*baa0*/  @!P1 LD.E.128 R4, desc[UR42][R4.64] ;  /* 0x0000002a04049980 */ /* 0x000f22000c101d00 */
[----:B------:R-:W-:Y:S02]  /*bab0*/  CS2R R48, SRZ ;  /* 0x0000000000307805 */ /* 0x000fe4000001ff00 */
[----:B------:R-:W-:Y:S02]  /*bac0*/  CS2R R38, SRZ ;  /* 0x0000000000267805 */ /* 0x000fe4000001ff00 */
[----:B------:R-:W-:Y:S01]  /*bad0*/  CS2R R50, SRZ ;  /* 0x0000000000327805 */ /* 0x000fe2000001ff00 */
[----:B------:R0:W1:Y:S01]  /*bae0*/  SHFL.IDX PT, R14, R34, 0x1, 0x181f ;  /* 0x00381f00220e7f89 */ /* 0x00006200000e0000 */
[----:B------:R-:W-:Y:S02]  /*baf0*/  CS2R R20, SRZ ;  /* 0x0000000000147805 */ /* 0x000fe4000001ff00 */
[----:B------:R-:W-:Y:S01]  /*bb00*/  CS2R R24, SRZ ;  /* 0x0000000000187805 */ /* 0x000fe2000001ff00 */
[----:B---3--:R-:W-:-:S02]  /*bb10*/  @!P1 IMAD.MOV.U32 R48, RZ, RZ, R8 ;  /* 0x000000ffff309224 */ /* 0x008fc400078e0008 */
[----:B------:R-:W-:Y:S01]  /*bb20*/  @!P1 IMAD.MOV.U32 R49, RZ, RZ, R9 ;  /* 0x000000ffff319224 */ /* 0x000fe200078e0009 */
[----:B------:R0:W3:Y:S01]  /*bb30*/  SHFL.IDX PT, R8, R32, 0x1, 0x181f ;  /* 0x00381f0020087f89 */ /* 0x0000e200000e0000 */
[----:B------:R-:W-:Y:S02]  /*bb40*/  IMAD.MOV.U32 R0, RZ, RZ, R48 ;  /* 0x000000ffff007224 */ /* 0x000fe400078e0030 */
[----:B------:R-:W-:Y:S01]  /*bb50*/  @!P1 IMAD.MOV.U32 R50, RZ, RZ, R10 ;  /* 0x000000ffff329224 */ /* 0x000fe200078e000a */
[----:B------:R0:W0:Y:S01]  /*bb60*/  SHFL.IDX PT, R9, R33, 0x1, 0x181f ;  /* 0x00381f0021097f89 */ /* 0x00002200000e0000 */
[----:B------:R-:W-:Y:S01]  /*bb70*/  @!P1 IMAD.MOV.U32 R51, RZ, RZ, R11 ;  /* 0x000000ffff339224 */ /* 0x000fe200078e000b */
[----:B------:R-:W-:Y:S01]  /*bb80*/  PRMT R65, R65, 0x5410, R0 ;  /* 0x0000541041417816 */ /* 0x000fe20000000000 */
[----:B------:R-:W-:Y:S01]  /*bb90*/  IMAD.MOV.U32 R10, RZ, RZ, R50 ;  /* 0x000000ffff0a7224 */ /* 0x000fe200078e0032 */
[----:B------:R0:W0:Y:S01]  /*bba0*/  SHFL.IDX PT, R0, R35, 0x1, 0x181f ;  /* 0x00381f0023007f89 */ /* 0x00002200000e0000 */
[----:B----4-:R-:W-:Y:S01]  /*bbb0*/  @!P1 MOV R38, R4 ;  /* 0x0000000400269202 */ /* 0x010fe20000000f00 */
[----:B------:R-:W-:Y:S01]  /*bbc0*/  @!P1 IMAD.MOV.U32 R39, RZ, RZ, R5 ;  /* 0x000000ffff279224 */ /* 0x000fe200078e0005 */
[----:B------:R-:W-:Y:S01]  /*bbd0*/  MOV R12, R49 ;  /* 0x00000031000c7202 */ /* 0x000fe20000000f00 */
[----:B------:R-:W-:-:S02]  /*bbe0*/  @!P1 IMAD.MOV.U32 R20, RZ, RZ, R6 ;  /* 0x000000ffff149224 */ /* 0x000fc400078e0006 */
[----:B------:R-:W-:Y:S01]  /*bbf0*/  @!P1 IMAD.MOV.U32 R21, RZ, RZ, R7 ;  /* 0x000000ffff159224 */ /* 0x000fe200078e0007 */
[----:B------:R-:W-:Y:S01]  /*bc00*/  PRMT R67, R12, 0x7610, R67 ;  /* 0x000076100c437816 */ /* 0x000fe20000000043 */
[----:B------:R-:W-:Y:S01]  /*bc10*/  IMAD.MOV.U32 R11, RZ, RZ, R51 ;  /* 0x000000ffff0b7224 */ /* 0x000fe200078e0033 */
[----:B------:R-:W-:Y:S01]  /*bc20*/  MOV R5, R39 ;  /* 0x0000002700057202 */ /* 0x000fe20000000f00 */
[----:B------:R-:W-:Y:S02]  /*bc30*/  IMAD.MOV.U32 R4, RZ, RZ, R38 ;  /* 0x000000ffff047224 */ /* 0x000fe400078e0026 */
[----:B------:R-:W-:Y:S01]  /*bc40*/  IMAD.MOV.U32 R6, RZ, RZ, R20 ;  /* 0x000000ffff067224 */ /* 0x000fe200078e0014 */
[----:B------:R-:W-:Y:S01]  /*bc50*/  PRMT R52, R10, 0x5410, R11 ;  /* 0x000054100a347816 */ /* 0x000fe2000000000b */
[----:B------:R-:W-:Y:S01]  /*bc60*/  IMAD.MOV.U32 R7, RZ, RZ, R21 ;  /* 0x000000ffff077224 */ /* 0x000fe200078e0015 */
[----:B------:R-:W-:Y:S02]  /*bc70*/  PRMT R67, R67, 0x5410, R5 ;  /* 0x0000541043437816 */ /* 0x000fe40000000005 */
[----:B------:R-:W-:-:S02]  /*bc80*/  PRMT R66, R6, 0x5410, R4 ;  /* 0x0000541006427816 */ /* 0x000fc40000000004 */
[----:B-1-3--:R-:W-:-:S07]  /*bc90*/  PRMT R65, R7, 0x7610, R65 ;  /* 0x0000761007417816 */ /* 0x00afce0000000041 */
.L_x_3350:
        /* <DEDUP_REMOVED lines=14> */
[----:B------:R-:W-:Y:S02]  /*bd80*/  IADD3 R14, P2, R14, R15, RZ ;  /* 0x0000000f0e0e7210 */ /* 0x000fe40007f5e0ff */
[----:B0-----:R-:W-:-:S03]  /*bd90*/  IADD3.X R5, R0, R6, RZ, P1, !PT ;  /* 0x0000000600057210 */ /* 0x001fc60000ffe4ff */
[----:B------:R-:W-:-:S03]  /*bda0*/  IMAD.X R15, R9, 0x1, R6, P2 ;  /* 0x00000001090f7824 */ /* 0x000fc600010e0606 */
[----:B------:R-:W5:Y:S04]  /*bdb0*/  LD.E.128 R4, desc[UR42][R4.64] ;  /* 0x0000002a04047980 */ /* 0x000f68000c101d00 */
[----:B------:R1:W5:Y:S02]  /*bdc0*/  LD.E.128 R24, desc[UR42][R14.64] ;  /* 0x0000002a0e187980 */ /* 0x000364000c101d00 */
.L_x_3056:
[----:B------:R-:W-:Y:S05]  /*bdd0*/  BSYNC B1 ;  /* 0x0000000000017941 */ /* 0x000fea0003800000 */
.L_x_3055:
[----:B0----5:R-:W-:Y:S01]  /*bde0*/  IMAD.MOV.U32 R0, RZ, RZ, R24 ;  /* 0x000000ffff007224 */ /* 0x021fe200078e0018 */
[----:B------:R-:W-:Y:S01]  /*bdf0*/  MOV R10, R27 ;  /* 0x0000001b000a7202 */ /* 0x000fe20000000f00 */
[----:B------:R-:W-:Y:S01]  /*be00*/  IMAD.MOV.U32 R8, RZ, RZ, R25 ;  /* 0x000000ffff087224 */ /* 0x000fe200078e0019 */
[----:B------:R-:W-:Y:S01]  /*be10*/  UMOV UR4, 0xffffffff ;  /* 0xffffffff00047882 */ /* 0x000fe20000000000 */
[----:B------:R-:W-:-:S03]  /*be20*/  IMAD.MOV.U32 R9, RZ, RZ, R26 ;  /* 0x000000ffff097224 */ /* 0x000fc600078e001a */
[----:B------:R-:W-:Y:S01]  /*be30*/  PRMT R55, R0, 0x5410, R8 ;  /* 0x0000541000377816 */ /* 0x000fe20000000008 */
[----:B------:R-:W-:Y:S01]  /*be40*/  IMAD.MOV.U32 R0, RZ, RZ, R4 ;  /* 0x000000ffff007224 */ /* 0x000fe200078e0004 */
[----:B------:R-:W-:Y:S01]  /*be50*/  PRMT R57, R9, 0x5410, R10 ;  /* 0x0000541009397816 */ /* 0x000fe2000000000a */
[----:B------:R-:W-:Y:S02]  /*be60*/  IMAD.MOV.U32 R8, RZ, RZ, R5 ;  /* 0x000000ffff087224 */ /* 0x000fe400078e0005 */
[----:B------:R-:W-:Y:S02]  /*be70*/  IMAD.MOV.U32 R9, RZ, RZ, R6 ;  /* 0x000000ffff097224 */ /* 0x000fe400078e0006 */
[----:B------:R-:W-:Y:S01]  /*be80*/  IMAD.MOV.U32 R10, RZ, RZ, R7 ;  /* 0x000000ffff0a7224 */ /* 0x000fe200078e0007 */
[----:B------:R-:W-:-:S04]  /*be90*/  PRMT R58, R0, 0x5410, R8 ;  /* 0x00005410003a7816 */ /* 0x000fc80000000008 */
[----:B------:R-:W-:Y:S01]  /*bea0*/  PRMT R59, R9, 0x5410, R10 ;  /* 0x00005410093b7816 */ /* 0x000fe2000000000a */
[----:B------:R-:W-:Y:S06]  /*beb0*/  BRA.DIV UR4, `(.L_x_3057) ;  /* 0x0000016204a47947 */ /* 0x000fec000b800000 */
[----:B------:R-:W0:Y:S01]  /*bec0*/  SHFL.IDX PT, R8, R32, 0x2, 0x181f ;  /* 0x00581f0020087f89 */ /* 0x000e2200000e0000 */
[----:B------:R-:W-:-:S03]  /*bed0*/  IADD3 R10, R54, 0x40, RZ ;  /* 0x00000040360a7810 */ /* 0x000fc60007ffe0ff */
[----:B------:R-:W3:Y:S01]  /*bee0*/  SHFL.IDX PT, R0, R35, 0x2, 0x181f ;  /* 0x00581f0023007f89 */ /* 0x000ee200000e0000 */
[----:B------:R-:W-:-:S03]  /*bef0*/  ISETP.GE.OR P1, PT, R10, R3, P0 ;  /* 0x000000030a00720c */ /* 0x000fc60000726670 */
[----:B-1----:R-:W1:Y:S04]  /*bf00*/  SHFL.IDX PT, R14, R34, 0x2, 0x181f ;  /* 0x00581f00220e7f89 */ /* 0x002e6800000e0000 */
[----:B------:R-:W4:Y:S06]  /*bf10*/  SHFL.IDX PT, R28, R33, 0x2, 0x181f ;  /* 0x00581f00211c7f89 */ /* 0x000f2c00000e0000 */
[C---:B------:R-:W-:Y:S01]  /*bf20*/  @!P1 IMAD.SHL.U32 R31, R16.reuse, 0x2, RZ ;  /* 0x00000002101f9824 */ /* 0x040fe200078e00ff */
[----:B------:R-:W-:-:S04]  /*bf30*/  @!P1 SHF.L.U64.HI R29, R16, 0x1, R17 ;  /* 0x00000001101d9819 */ /* 0x000fc80000010211 */
[----:B0-----:R-:W-:-:S05]  /*bf40*/  @!P1 IADD3 R8, P2, R8, R31, RZ ;  /* 0x0000001f08089210 */ /* 0x001fca0007f5e0ff */
[----:B---3--:R-:W-:-:S06]  /*bf50*/  @!P1 IMAD.X R9, R0, 0x1, R29, P2 ;  /* 0x0000000100099824 */ /* 0x008fcc00010e061d */
[----:B------:R-:W3:Y:S01]  /*bf60*/  @!P1 LD.E.128 R8, desc[UR42][R8.64] ;  /* 0x0000002a08089980 */ /* 0x000ee2000c101d00 */
[----:B-1----:R-:W-:-:S05]  /*bf70*/  @!P1 IADD3 R14, P2, R14, R31, RZ ;  /* 0x0000001f0e0e9210 */ /* 0x002fca0007f5e0ff */
[----:B----4-:R-:W-:-:S04]  /*bf80*/  @!P1 IMAD.X R29, R28, 0x1, R29, P2 ;  /* 0x000000011c1d9824 */ /* 0x010fc800010e061d */
[----:B------:R-:W-:-:S05]  /*bf90*/  @!P1 IMAD.MOV.U32 R15, RZ, RZ, R29 ;  /* 0x000000ffff0f9224 */ /* 0x000fca00078e001d */
[----:B------:R-:W4:Y:S01]  /*bfa0*/  @!P1 LD.E.128 R28, desc[UR42][R14.64] ;  /* 0x0000002a0e1c9980 */ /* 0x000f22000c101d00 */
[----:B------:R-:W-:Y:S02]  /*bfb0*/  CS2R R44, SRZ ;  /* 0x00000000002c7805 */ /* 0x000fe4000001ff00 */
[----:B------:R-:W-:Y:S02]  /*bfc0*/  CS2R R46, SRZ ;  /* 0x00000000002e7805 */ /* 0x000fe4000001ff00 */
[----:B------:R-:W-:Y:S01]  /*bfd0*/  CS2R R40, SRZ ;  /* 0x0000000000287805 */ /* 0x000fe2000001ff00 */
[----:B------:R-:W0:Y:S01]  /*bfe0*/  SHFL.IDX PT, R32, R32, 0x3, 0x181f ;  /* 0x00781f0020207f89 */ /* 0x000e2200000e0000 */
[----:B------:R-:W-:-:S03]  /*bff0*/  CS2R R42, SRZ ;  /* 0x00000000002a7805 */ /* 0x000fc6000001ff00 */
[----:B------:R-:W1:Y:S04]  /*c000*/  SHFL.IDX PT, R34, R34, 0x3, 0x181f ;  /* 0x00781f0022227f89 */ /* 0x000e6800000e0000 */
[----:B------:R-:W0:Y:S01]  /*c010*/  SHFL.IDX PT, R33, R33, 0x3, 0x181f ;  /* 0x00781f0021217f89 */ /* 0x000e2200000e0000 */
[----:B---3--:R-:W-:Y:S01]  /*c020*/  @!P1 MOV R44, R8 ;  /* 0x00000008002c9202 */ /* 0x008fe20000000f00 */
[----:B------:R-:W-:Y:S01]  /*c030*/  @!P1 IMAD.MOV.U32 R45, RZ, RZ, R9 ;  /* 0x000000ffff2d9224 */ /* 0x000fe200078e0009 */
[----:B------:R-:W-:Y:S01]  /*c040*/  @!P1 MOV R47, R11 ;  /* 0x0000000b002f9202 */ /* 0x000fe20000000f00 */
[----:B------:R-:W-:Y:S02]  /*c050*/  @!P1 IMAD.MOV.U32 R46, RZ, RZ, R10 ;  /* 0x000000ffff2e9224 */ /* 0x000fe400078e000a */
[----:B------:R-:W-:-:S02]  /*c060*/  IMAD.MOV.U32 R0, RZ, RZ, R44 ;  /* 0x000000ffff007224 */ /* 0x000fc400078e002c */
[----:B------:R-:W-:Y:S02]  /*c070*/  IMAD.MOV.U32 R12, RZ, RZ, R45 ;  /* 0x000000ffff0c7224 */ /* 0x000fe400078e002d */
[----:B------:R-:W-:Y:S02]  /*c080*/  IMAD.MOV.U32 R8, RZ, RZ, R46 ;  /* 0x000000ffff087224 */ /* 0x000fe400078e002e */
[----:B------:R-:W-:Y:S01]  /*c090*/  IMAD.MOV.U32 R9, RZ, RZ, R47 ;  /* 0x000000ffff097224 */ /* 0x000fe200078e002f */
[----:B------:R-:W-:Y:S02]  /*c0a0*/  PRMT R60, R0, 0x5410, R12 ;  /* 0x00005410003c7816 */ /* 0x000fe4000000000c */
[----:B------:R3:W0:Y:S01]  /*c0b0*/  SHFL.IDX PT, R0, R35, 0x3, 0x181f ;  /* 0x00781f0023007f89 */ /* 0x00062200000e0000 */
[----:B----4-:R-:W-:Y:S01]  /*c0c0*/  @!P1 IMAD.MOV.U32 R40, RZ, RZ, R28 ;  /* 0x000000ffff289224 */ /* 0x010fe200078e001c */
[----:B------:R-:W-:Y:S01]  /*c0d0*/  @!P1 MOV R42, R30 ;  /* 0x0000001e002a9202 */ /* 0x000fe20000000f00 */
[----:B------:R-:W-:Y:S01]  /*c0e0*/  @!P1 IMAD.MOV.U32 R41, RZ, RZ, R29 ;  /* 0x000000ffff299224 */ /* 0x000fe200078e001d */
[----:B------:R-:W-:Y:S01]  /*c0f0*/  PRMT R53, R8, 0x5410, R9 ;  /* 0x0000541008357816 */ /* 0x000fe20000000009 */
[----:B------:R-:W-:-:S02]  /*c100*/  @!P1 IMAD.MOV.U32 R43, RZ, RZ, R31 ;  /* 0x000000ffff2b9224 */ /* 0x000fc400078e001f */
[----:B------:R-:W-:Y:S02]  /*c110*/  IMAD.MOV.U32 R8, RZ, RZ, R40 ;  /* 0x000000ffff087224 */ /* 0x000fe400078e0028 */
[----:B------:R-:W-:Y:S01]  /*c120*/  IMAD.MOV.U32 R9, RZ, RZ, R41 ;  /* 0x000000ffff097224 */ /* 0x000fe200078e0029 */
[----:B------:R-:W-:Y:S01]  /*c130*/  MOV R11, R43 ;  /* 0x0000002b000b7202 */ /* 0x000fe20000000f00 */
[----:B------:R-:W-:-:S03]  /*c140*/  IMAD.MOV.U32 R10, RZ, RZ, R42 ;  /* 0x000000ffff0a7224 */ /* 0x000fc600078e002a */
[----:B------:R-:W-:Y:S02]  /*c150*/  PRMT R63, R8, 0x5410, R9 ;  /* 0x00005410083f7816 */ /* 0x000fe40000000009 */
[----:B------:R-:W-:Y:S02]  /*c160*/  CS2R R8, SRZ ;  /* 0x0000000000087805 */ /* 0x000fe4000001ff00 */
[----:B-1-3--:R-:W-:-:S07]  /*c170*/  PRMT R64, R10, 0x5410, R11 ;  /* 0x000054100a407816 */ /* 0x00afce000000000b */
.L_x_3360:
[----:B------:R-:W-:Y:S01]  /*c180*/  VIADD R54, R54, 0x60 ;  /* 0x0000006036367836 */ /* 0x000fe20000000000 */
[----:B------:R-:W-:Y:S01]  /*c190*/  BSSY B1, `(.L_x_3058) ;  /* 0x0000012000017945 */ /* 0x000fe20003800000 */
[----:B------:R-:W-:Y:S02]  /*c1a0*/  CS2R R10, SRZ ;  /* 0x00000000000a7805 */ /* 0x000fe4000001ff00 */
[----:B--2---:R-:W-:Y:S02]  /*c1b0*/  CS2R R12, SRZ ;  /* 0x00000000000c7805 */ /* 0x004fe4000001ff00 */
[----:B------:R-:W-:Y:S02]  /*c1c0*/  CS2R R14, SRZ ;  /* 0x00000000000e7805 */ /* 0x000fe4000001ff00 */
[----:B------:R-:W-:-:S13]  /*c1d0*/  ISETP.GE.AND P1, PT, R54, R3, PT ;  /* 0x000000033600720c */ /* 0x000fda0003f26270 */
[----:B------:R-:W-:Y:S05]  /*c1e0*/  @P1 BRA `(.L_x_3059) ;  /* 0x0000000000301947 */ /* 0x000fea0003800000 */
[----:B------:R-:W-:Y:S02]  /*c1f0*/  CS2R R10, SRZ ;  /* 0x00000000000a7805 */ /* 0x000fe4000001ff00 */
[----:B------:R-:W-:Y:S02]  /*c200*/  CS2R R12, SRZ ;  /* 0x00000000000c7805 */ /* 0x000fe4000001ff00 */
[----:B------:R-:W-:Y:S01]  /*c210*/  CS2R R14, SRZ ;  /* 0x00000000000e7805 */ /* 0x000fe2000001ff00 */
[----:B------:R-:W-:Y:S06]  /*c220*/  @P0 BRA `(.L_x_3059) ;  /* 0x0000000000200947 */ /* 0x000fec0003800000 */
[C---:B------:R-:W-:Y:S01]  /*c230*/  IMAD.SHL.U32 R11, R16.reuse, 0x2, RZ ;  /* 0x00000002100b7824 */ /* 0x040fe200078e00ff */
[----:B------:R-:W-:-:S04]  /*c240*/  SHF.L.U64.HI R9, R16, 0x1, R17 ;  /* 0x0000000110097819 */ /* 0x000fc80000010211 */
[-C--:B0-----:R-:W-:Y:S02]  /*c250*/  IADD3 R12, P1, R32, R11.reuse, RZ ;  /* 0x0000000b200c7210 */ /* 0x081fe40007f3e0ff */
[----:B------:R-:W-:-:S03]  /*c260*/  IADD3 R8, P2, R34, R11, RZ ;  /* 0x0000000b22087210 */ /* 0x000fc60007f5e0ff */
[--C-:B------:R-:W-:Y:S02]  /*c270*/  IMAD.X R13, R0, 0x1, R9.reuse, P1 ;  /* 0x00000001000d7824 */ /* 0x100fe400008e0609 */
[----:B------:R-:W-:-:S04]  /*c280*/  IMAD.X R9, R33, 0x1, R9, P2 ;  /* 0x0000000121097824 */ /* 0x000fc800010e0609 */
[----:B------:R-:W5:Y:S04]  /*c290*/  LD.E.128 R12, desc[UR42][R12.64] ;  /* 0x0000002a0c0c7980 */ /* 0x000f68000c101d00 */
[----:B------:R-:W5:Y:S02]  /*c2a0*/  LD.E.128 R8, desc[UR42][R8.64] ;  /* 0x0000002a08087980 */ /* 0x000f64000c101d00 */
.L_x_3059:
[----:B------:R-:W-:Y:S05]  /*c2b0*/  BSYNC B1 ;  /* 0x0000000000017941 */ /* 0x000fea0003800000 */
.L_x_3058:
[----:B------:R-:W-:Y:S01]  /*c2c0*/  ULEA.HI UR4, UR39, UR39, URZ, 0x1 ;  /* 0x0000002727047291 */ /* 0x000fe2000f8f083f */
[----:B------:R-:W-:Y:S01]  /*c2d0*/  VIADD R28, R187, 0x20 ;  /* 0x00000020bb1c7836 */ /* 0x000fe20000000000 */
[----:B0-----:R-:W-:Y:S01]  /*c2e0*/  VIADDMNMX R0, R3, -R192, 0x80, PT ;  /* 0x0000008003007446 */ /* 0x001fe200038009c0 */
[C---:B------:R-:W-:Y:S01]  /*c2f0*/  VIADD R31, R187.reuse, 0x40 ;  /* 0x00000040bb1f7836 */ /* 0x040fe20000000000 */
[----:B------:R-:W-:Y:S01]  /*c300*/  ULOP3.LUT UR4, UR4, 0xfffffffe, URZ, 0xc0, !UPT ;  /* 0xfffffffe04047892 */ /* 0x000fe2000f8ec03f */
[C---:B------:R-:W-:Y:S01]  /*c310*/  VIADD R30, R187.reuse, 0x60 ;  /* 0x00000060bb1e7836 */ /* 0x040fe20000000000 */
[-C--:B------:R-:W-:Y:S01]  /*c320*/  ISETP.GE.OR P2, PT, R28, R0.reuse, P0 ;  /* 0x000000001c00720c */ /* 0x080fe20000746670 */
[----:B-----5:R-:W-:Y:S01]  /*c330*/  IMAD.MOV.U32 R3, RZ, RZ, R8 ;  /* 0x000000ffff037224 */ /* 0x020fe200078e0008 */
[----:B------:R-:W-:Y:S01]  /*c340*/  UIADD3 UR4, UR39, -UR4, URZ ;  /* 0x8000000427047290 */ /* 0x000fe2000fffe03f */
[----:B------:R-:W-:Y:S01]  /*c350*/  MOV R28, R9 ;  /* 0x00000009001c7202 */ /* 0x000fe20000000f00 */
[----:B------:R-:W-:Y:S01]  /*c360*/  BSSY B1, `(.L_x_3060) ;  /* 0x0000011000017945 */ /* 0x000fe20003800000 */
[----:B------:R-:W-:-:S02]  /*c370*/  ISETP.GE.OR P3, PT, R187, R0, P0 ;  /* 0x00000000bb00720c */ /* 0x000fc40000766670 */
[-C--:B------:R-:W-:Y:S02]  /*c380*/  ISETP.GE.OR P1, PT, R31, R0.reuse, P0 ;  /* 0x000000001f00720c */ /* 0x080fe40000726670 */
[----:B------:R-:W-:Y:S02]  /*c390*/  MOV R29, UR4 ;  /* 0x00000004001d7c02 */ /* 0x000fe40008000f00 */
[----:B------:R-:W-:Y:S01]  /*c3a0*/  ISETP.GE.OR P0, PT, R30, R0, P0 ;  /* 0x000000001e00720c */ /* 0x000fe20000706670 */
[----:B------:R-:W-:Y:S01]  /*c3b0*/  IMAD.MOV.U32 R0, RZ, RZ, R10 ;  /* 0x000000ffff007224 */ /* 0x000fe200078e000a */
[----:B------:R-:W-:Y:S01]  /*c3c0*/  SHF.L.U32 R29, R29, 0x1f, RZ ;  /* 0x0000001f1d1d7819 */ /* 0x000fe200000006ff */
[----:B------:R-:W-:Y:S01]  /*c3d0*/  IMAD.MOV.U32 R30, RZ, RZ, R13 ;  /* 0x000000ffff1e7224 */ /* 0x000fe200078e000d */
[----:B------:R-:W-:Y:S01]  /*c3e0*/  PRMT R54, R3, 0x5410, R28 ;  /* 0x0000541003367816 */ /* 0x000fe2000000001c */
[----:B------:R-:W-:Y:S01]  /*c3f0*/  IMAD.MOV.U32 R3, RZ, RZ, R11 ;  /* 0x000000ffff037224 */ /* 0x000fe200078e000b */
[----:B------:R-:W0:Y:S01]  /*c400*/  SYNCS.PHASECHK.TRANS64.TRYWAIT P4, [R18+URZ+0x28800], R29 ;  /* 0x0288001d120075a7 */ /* 0x000e22000808017f */
[----:B------:R-:W-:-:S03]  /*c410*/  IMAD.MOV.U32 R28, RZ, RZ, R12 ;  /* 0x000000ffff1c7224 */ /* 0x000fc600078e000c */
[----:B------:R-:W-:Y:S01]  /*c420*/  PRMT R61, R0, 0x5410, R3 ;  /* 0x00005410003d7816 */ /* 0x000fe20000000003 */
[----:B------:R-:W-:Y:S01]  /*c430*/  IMAD.MOV.U32 R3, RZ, RZ, R15 ;  /* 0x000000ffff037224 */ /* 0x000fe200078e000f */
[----:B------:R-:W-:Y:S02]  /*c440*/  PRMT R62, R28, 0x5410, R30 ;  /* 0x000054101c3e7816 */ /* 0x000fe4000000001e */
[----:B------:R-:W-:Y:S01]  /*c450*/  MOV R0, R14 ;  /* 0x0000000e00007202 */ /* 0x000fe20000000f00 */
[----:B0-----:R-:W-:Y:S06]  /*c460*/  @!P4 BRA `(.L_x_3061) ;  /* 0x000001600094c947 */ /* 0x001fec0003800000 */
.L_x_3361:
[----:B------:R-:W-:Y:S05]  /*c470*/  BSYNC B1 ;  /* 0x0000000000017941 */ /* 0x000fea0003800000 */
.L_x_3060:
[----:B------:R-:W-:Y:S04]  /*c480*/  BSSY B1, `(.L_x_3062) ;  /* 0x0000062000017945 */ /* 0x000fe80003800000 */
[----:B------:R-:W-:Y:S05]  /*c490*/  @P3 BRA `(.L_x_3063) ;  /* 0x0000000400803947 */ /* 0x000fea0003800000 */
[----:B------:R-:W-:Y:S01]  /*c4a0*/  LEA.HI R28, R56, R207, RZ, 0x1d ;  /* 0x000000cf381c7211 */ /* 0x000fe200078fe8ff */
[----:B------:R-:W-:Y:S01]  /*c4b0*/  IMAD.SHL.U32 R30, R187, 0x40, RZ ;  /* 0x00000040bb1e7824 */ /* 0x000fe200078e00ff */
[----:B------:R-:W-:Y:S01]  /*c4c0*/  SHF.R.U64 R82, R48, 0x10, R49 ;  /* 0x0000001030527819 */ /* 0x000fe20000001231 */
[--C-:B------:R-:W-:Y:S01]  /*c4d0*/  HADD2.F32 R69, -RZ, R67.reuse.H0_H0 ;  /* 0x20000043ff457230 */ /* 0x100fe20000004100 */
[----:B------:R-:W-:Y:S01]  /*c4e0*/  SHF.R.S32.HI R31, RZ, 0x1f, R28 ;  /* 0x0000001fff1f7819 */ /* 0x000fe2000001141c */
[----:B0-----:R-:W-:Y:S01]  /*c4f0*/  IMAD.SHL.U32 R29, R28, 0x8, RZ ;  /* 0x000000081c1d7824 */ /* 0x001fe200078e00ff */
[----:B------:R-:W-:Y:S01]  /*c500*/  SHF.R.U32.HI R72, RZ, 0x10, R39 ;  /* 0x00000010ff487819 */ /* 0x000fe20000011627 */
[----:B------:R-:W-:Y:S01]  /*c510*/  HADD2.F32 R70, -RZ, R67.H1_H1 ;  /* 0x30000043ff467230 */ /* 0x000fe20000004100 */
[----:B------:R-:W-:Y:S01]  /*c520*/  LEA.HI R31, R31, R28, RZ, 0x3 ;  /* 0x0000001c1f1f7211 */ /* 0x000fe200078f18ff */
[----:B------:R-:W-:Y:S01]  /*c530*/  HADD2.F32 R67, -RZ, R66.H1_H1 ;  /* 0x30000042ff437230 */ /* 0x000fe20000004100 */
[----:B------:R-:W-:Y:S01]  /*c540*/  LOP3.LUT R29, R29, 0x38, RZ, 0xc0, !PT ;  /* 0x000000381d1d7812 */ /* 0x000fe200078ec0ff */
[----:B------:R-:W-:Y:S01]  /*c550*/  HADD2.F32 R72, -RZ, R72.H0_H0 ;  /* 0x20000048ff487230 */ /* 0x000fe20000004100 */
[----:B------:R-:W-:Y:S01]  /*c560*/  SHF.R.U64 R77, R20, 0x10, R21 ;  /* 0x00000010144d7819 */ /* 0x000fe20000001215 */
[----:B------:R-:W-:Y:S01]  /*c570*/  IMAD.SHL.U32 R31, R31, 0x400, RZ ;  /* 0x000004001f1f7824 */ /* 0x000fe200078e00ff */
[----:B------:R-:W-:-:S02]  /*c580*/  LOP3.LUT R29, R29, 0x1c0, R30, 0xf8, !PT ;  /* 0x000001c01d1d7812 */ /* 0x000fc400078ef81e */
[----:B------:R-:W-:Y:S02]  /*c590*/  SHF.R.U32.HI R75, RZ, 0x10, R21 ;  /* 0x00000010ff4b7819 */ /* 0x000fe40000011615 */
[----:B------:R-:W-:Y:S02]  /*c5a0*/  LOP3.LUT R33, R29, R204, RZ, 0x3c, !PT ;  /* 0x000000cc1d217212 */ /* 0x000fe400078e3cff */
[----:B------:R-:W-:Y:S02]  /*c5b0*/  LOP3.LUT R32, R31, 0x7fffe000, RZ, 0xc0, !PT ;  /* 0x7fffe0001f207812 */ /* 0x000fe400078ec0ff */
[----:B------:R-:W0:Y:S01]  /*c5c0*/  LDS.128 R28, [R37] ;  /* 0x00000000251c7984 */ /* 0x000e220000000c00 */
[----:B------:R-:W-:Y:S02]  /*c5d0*/  SHF.R.U32.HI R71, RZ, 0x10, R49 ;  /* 0x00000010ff477819 */ /* 0x000fe40000011631 */
[----:B------:R-:W-:Y:S02]  /*c5e0*/  IADD3 R33, R33, R32, R205 ;  /* 0x0000002021217210 */ /* 0x000fe40007ffe0cd */
[----:B------:R-:W-:-:S02]  /*c5f0*/  SHF.R.U64 R81, R50, 0x10, R51 ;  /* 0x0000001032517819 */ /* 0x000fc40000001233 */
[----:B------:R-:W-:Y:S02]  /*c600*/  LEA R68, R33, R18, 0x1 ;  /* 0x0000001221447211 */ /* 0x000fe400078e08ff */
[----:B------:R-:W-:Y:S02]  /*c610*/  SHF.R.U32.HI R80, RZ, 0x10, R51 ;  /* 0x00000010ff507819 */ /* 0x000fe40000011633 */
[----:B------:R-:W-:Y:S01]  /*c620*/  SHF.R.U64 R79, R38, 0x10, R39 ;  /* 0x00000010264f7819 */ /* 0x000fe20000001227 */
[----:B------:R-:W1:Y:S01]  /*c630*/  LDS.128 R32, [R68+0x10400] ;  /* 0x0104000044207984 */ /* 0x000e620000000c00 */
[--C-:B0-----:R-:W-:Y:S02]  /*c640*/  HADD2.F32 R21, -RZ, R29.reuse.H0_H0 ;  /* 0x2000001dff157230 */ /* 0x101fe40000004100 */
[----:B------:R-:W-:Y:S02]  /*c650*/  HADD2.F32 R29, -RZ, R29.H1_H1 ;  /* 0x3000001dff1d7230 */ /* 0x000fe40000004100 */
[----:B------:R-:W-:-:S02]  /*c660*/  HADD2.F32 R20, -RZ, R28.H0_H0 ;  /* 0x2000001cff147230 */ /* 0x000fc40000004100 */
[----:B------:R-:W-:Y:S02]  /*c670*/  HADD2.F32 R38, -RZ, R30.H0_H0 ;  /* 0x2000001eff267230 */ /* 0x000fe40000004100 */
[--C-:B------:R-:W-:Y:S02]  /*c680*/  HADD2.F32 R39, -RZ, R31.reuse.H0_H0 ;  /* 0x2000001fff277230 */ /* 0x100fe40000004100 */
[----:B------:R-:W-:Y:S02]  /*c690*/  HADD2.F32 R31, -RZ, R31.H1_H1 ;  /* 0x3000001fff1f7230 */ /* 0x000fe40000004100 */
[--C-:B-1----:R-:W-:Y:S02]  /*c6a0*/  HADD2.F32 R48, -RZ, R33.reuse.H0_H0 ;  /* 0x20000021ff307230 */ /* 0x102fe40000004100 */
[----:B------:R-:W-:Y:S02]  /*c6b0*/  HADD2.F32 R49, -RZ, R33.H1_H1 ;  /* 0x30000021ff317230 */ /* 0x000fe40000004100 */
[----:B------:R-:W-:-:S02]  /*c6c0*/  HADD2.F32 R33, -RZ, R32.H0_H0 ;  /* 0x20000020ff217230 */ /* 0x000fc40000004100 */
[C---:B------:R-:W-:Y:S01]  /*c6d0*/  FMUL.FTZ R74, R48.reuse, R70 ;  /* 0x00000046304a7220 */ /* 0x040fe20000410000 */
[-C--:B------:R-:W-:Y:S01]  /*c6e0*/  FMUL.FTZ R76, R48, R69.reuse ;  /* 0x00000045304c7220 */ /* 0x080fe20000410000 */
[----:B------:R-:W-:Y:S02]  /*c6f0*/  HADD2.F32 R48, -RZ, R71.H0_H0 ;  /* 0x20000047ff307230 */ /* 0x000fe40000004100 */
[----:B------:R-:W-:Y:S01]  /*c700*/  FMUL.FTZ R78, R49, R72 ;  /* 0x00000048314e7220 */ /* 0x000fe20000410000 */
[C---:B------:R-:W-:Y:S01]  /*c710*/  FFMA.FTZ R74, R21.reuse, R69, -R74 ;  /* 0x00000045154a7223 */ /* 0x040fe2000001084a */
[----:B------:R-:W-:Y:S01]  /*c720*/  FFMA.FTZ R76, R21, R70, R76 ;  /* 0x00000046154c7223 */ /* 0x000fe2000001004c */
[----:B------:R-:W-:Y:S02]  /*c730*/  HADD2.F32 R21, -RZ, R65.H1_H1 ;  /* 0x30000041ff157230 */ /* 0x000fe40000004100 */
[-C--:B------:R-:W-:Y:S01]  /*c740*/  FMUL.FTZ R70, R49, R48.reuse ;  /* 0x0000003031467220 */ /* 0x080fe20000410000 */
[----:B------:R-:W-:Y:S01]  /*c750*/  FFMA.FTZ R71, R29, R48, -R78 ;  /* 0x000000301d477223 */ /* 0x000fe2000001084e */
[----:B------:R-:W-:Y:S01]  /*c760*/  FMUL.FTZ R69, R33, R67 ;  /* 0x0000004321457220 */ /* 0x000fe20000410000 */
[----:B------:R-:W-:-:S02]  /*c770*/  HADD2.F32 R50, -RZ, R34.H0_H0 ;  /* 0x20000022ff327230 */ /* 0x000fc40000004100 */
[-C--:B------:R-:W-:Y:S01]  /*c780*/  FMUL.FTZ R48, R33, R21.reuse ;  /* 0x0000001521307220 */ /* 0x080fe20000410000 */
[----:B------:R-:W-:Y:S02]  /*c790*/  HADD2.F32 R51, -RZ, R35.H0_H0 ;  /* 0x20000023ff337230 */ /* 0x000fe40000004100 */
[C---:B------:R-:W-:Y:S01]  /*c7a0*/  FFMA.FTZ R69, R20.reuse, R21, -R69 ;  /* 0x0000001514457223 */ /* 0x040fe20000010845 */
[----:B------:R-:W-:Y:S02]  /*c7b0*/  HADD2.F32 R49, -RZ, R66.H0_H0 ;  /* 0x20000042ff317230 */ /* 0x000fe40000004100 */
[----:B------:R-:W-:Y:S01]  /*c7c0*/  FFMA.FTZ R67, R20, R67, R48 ;  /* 0x0000004314437223 */ /* 0x000fe20000010030 */
[----:B------:R-:W-:Y:S02]  /*c7d0*/  HADD2.F32 R21, -RZ, R52.H0_H0 ;  /* 0x20000034ff157230 */ /* 0x000fe40000004100 */
[----:B------:R-:W-:Y:S01]  /*c7e0*/  FFMA.FTZ R73, R29, R72, R70 ;  /* 0x000000481d497223 */ /* 0x000fe20000010046 */
[----:B------:R-:W-:-:S02]  /*c7f0*/  HADD2.F32 R48, -RZ, R65.H0_H0 ;  /* 0x20000041ff307230 */ /* 0x000fc40000004100 */
[C---:B------:R-:W-:Y:S01]  /*c800*/  FMUL.FTZ R29, R50.reuse, R49 ;  /* 0x00000031321d7220 */ /* 0x040fe20000410000 */
[----:B------:R-:W-:Y:S02]  /*c810*/  HADD2.F32 R52, -RZ, R52.H1_H1 ;  /* 0x30000034ff347230 */ /* 0x000fe40000004100 */
[----:B------:R-:W-:Y:S01]  /*c820*/  FMUL.FTZ R33, R50, R21 ;  /* 0x0000001532217220 */ /* 0x000fe20000410000 */
[----:B------:R-:W-:Y:S02]  /*c830*/  HADD2.F32 R35, -RZ, R35.H1_H1 ;  /* 0x30000023ff237230 */ /* 0x000fe40000004100 */
[C---:B------:R-:W-:Y:S01]  /*c840*/  FMUL.FTZ R66, R51.reuse, R48 ;  /* 0x0000003033427220 */ /* 0x040fe20000410000 */
[----:B------:R-:W-:Y:S02]  /*c850*/  HADD2.F32 R50, -RZ, R75.H0_H0 ;  /* 0x2000004bff327230 */ /* 0x000fe40000004100 */
[----:B------:R-:W-:Y:S01]  /*c860*/  FMUL.FTZ R51, R51, R52 ;  /* 0x0000003433337220 */ /* 0x000fe20000410000 */
[----:B------:R-:W-:-:S02]  /*c870*/  HADD2.F32 R20, -RZ, R80.H0_H0 ;  /* 0x20000050ff147230 */ /* 0x000fc40000004100 */
[C---:B------:R-:W-:Y:S01]  /*c880*/  FFMA.FTZ R65, R38.reuse, R21, -R29 ;  /* 0x0000001526417223 */ /* 0x040fe2000001081d */
[----:B------:R-:W-:Y:S01]  /*c890*/  FFMA.FTZ R38, R38, R49, R33 ;  /* 0x0000003126267223 */ /* 0x000fe20000010021 */
[----:B------:R-:W-:Y:S01]  /*c8a0*/  FFMA.FTZ R51, R39, R48, R51 ;  /* 0x0000003027337223 */ /* 0x000fe20000010033 */
[C---:B------:R-:W-:Y:S01]  /*c8b0*/  FMUL.FTZ R70, R35.reuse, R50 ;  /* 0x0000003223467220 */ /* 0x040fe20000410000 */
[----:B------:R-:W-:Y:S01]  /*c8c0*/  FMUL.FTZ R48, R35, R20 ;  /* 0x0000001423307220 */ /* 0x000fe20000410000 */
[----:B------:R-:W-:Y:S02]  /*c8d0*/  HADD2.F32 R32, -RZ, R32.H1_H1 ;  /* 0x30000020ff207230 */ /* 0x000fe40000004100 */
[----:B------:R-:W-:Y:S01]  /*c8e0*/  FFMA.FTZ R66, R39, R52, -R66 ;  /* 0x0000003427427223 */ /* 0x000fe20000010842 */
[----:B------:R-:W-:Y:S02]  /*c8f0*/  HADD2.F32 R34, -RZ, R34.H1_H1 ;  /* 0x30000022ff227230 */ /* 0x000fe40000004100 */
[----:B------:R-:W-:Y:S01]  /*c900*/  FFMA.FTZ R49, R31, R20, -R70 ;  /* 0x000000141f317223 */ /* 0x000fe20000010846 */
[----:B------:R-:W-:-:S02]  /*c910*/  HADD2.F32 R33, -RZ, R79.H0_H0 ;  /* 0x2000004fff217230 */ /* 0x000fc40000004100 */
[----:B------:R-:W-:Y:S01]  /*c920*/  FFMA.FTZ R50, R31, R50, R48 ;  /* 0x000000321f327223 */ /* 0x000fe20000010030 */
[----:B------:R-:W-:Y:S02]  /*c930*/  HADD2.F32 R35, -RZ, R77.H0_H0 ;  /* 0x2000004dff237230 */ /* 0x000fe40000004100 */
[----:B------:R-:W-:Y:S02]  /*c940*/  HADD2.F32 R21, -RZ, R82.H0_H0 ;  /* 0x20000052ff157230 */ /* 0x000fe40000004100 */
[----:B------:R-:W-:Y:S01]  /*c950*/  FMUL.FTZ R31, R32, R33 ;  /* 0x00000021201f7220 */ /* 0x000fe20000410000 */
[----:B------:R-:W-:Y:S02]  /*c960*/  HADD2.F32 R29, -RZ, R81.H0_H0 ;  /* 0x20000051ff1d7230 */ /* 0x000fe40000004100 */
[----:B------:R-:W-:Y:S01]  /*c970*/  FMUL.FTZ R39, R34, R35 ;  /* 0x0000002322277220 */ /* 0x000fe20000410000 */
[----:B------:R-:W-:Y:S02]  /*c980*/  HADD2.F32 R28, -RZ, R28.H1_H1 ;  /* 0x3000001cff1c7230 */ /* 0x000fe40000004100 */
[----:B------:R-:W-:Y:S01]  /*c990*/  FMUL.FTZ R32, R32, R21 ;  /* 0x0000001520207220 */ /* 0x000fe20000410000 */
[----:B------:R-:W-:-:S02]  /*c9a0*/  HADD2.F32 R30, -RZ, R30.H1_H1 ;  /* 0x3000001eff1e7230 */ /* 0x000fc40000004100 */
[----:B------:R-:W-:Y:S01]  /*c9b0*/  FMUL.FTZ R48, R34, R29 ;  /* 0x0000001d22307220 */ /* 0x000fe20000410000 */
[C---:B------:R-:W-:Y:S01]  /*c9c0*/  FFMA.FTZ R20, R28.reuse, R21, -R31 ;  /* 0x000000151c147223 */ /* 0x040fe2000001081f */
[----:B------:R-:W-:Y:S01]  /*c9d0*/  FFMA.FTZ R32, R28, R33, R32 ;  /* 0x000000211c207223 */ /* 0x000fe20000010020 */
[C---:B------:R-:W-:Y:S01]  /*c9e0*/  FFMA.FTZ R34, R30.reuse, R29, -R39 ;  /* 0x0000001d1e227223 */ /* 0x040fe20000010827 */
[----:B------:R-:W-:Y:S01]  /*c9f0*/  FFMA.FTZ R21, R30, R35, R48 ;  /* 0x000000231e157223 */ /* 0x000fe20000010030 */
[----:B------:R-:W-:Y:S02]  /*ca00*/  F2FP.F16.F32.PACK_AB R31, R49, R66 ;  /* 0x00000042311f723e */ /* 0x000fe400000000ff */
[----:B------:R-:W-:Y:S02]  /*ca10*/  F2FP.F16.F32.PACK_AB R29, R71, R74 ;  /* 0x0000004a471d723e */ /* 0x000fe400000000ff */
[----:B------:R-:W-:Y:S02]  /*ca20*/  F2FP.F16.F32.PACK_AB R28, R20, R69 ;  /* 0x00000045141c723e */ /* 0x000fe400000000ff */
[----:B------:R-:W-:-:S02]  /*ca30*/  F2FP.F16.F32.PACK_AB R30, R34, R65 ;  /* 0x00000041221e723e */ /* 0x000fc400000000ff */
[----:B------:R-:W-:Y:S02]  /*ca40*/  F2FP.F16.F32.PACK_AB R35, R50, R51 ;  /* 0x000000333223723e */ /* 0x000fe400000000ff */
[----:B------:R-:W-:Y:S01]  /*ca50*/  F2FP.F16.F32.PACK_AB R33, R73, R76 ;  /* 0x0000004c4921723e */ /* 0x000fe200000000ff */
[----:B------:R1:W-:Y:S01]  /*ca60*/  STS.128 [R37], R28 ;  /* 0x0000001c25007388 */ /* 0x0003e20000000c00 */
[----:B------:R-:W-:Y:S02]  /*ca70*/  F2FP.F16.F32.PACK_AB R32, R32, R67 ;  /* 0x000000432020723e */ /* 0x000fe400000000ff */
[----:B------:R-:W-:-:S05]  /*ca80*/  F2FP.F16.F32.PACK_AB R34, R21, R38 ;  /* 0x000000261522723e */ /* 0x000fca00000000ff */
[----:B------:R1:W-:Y:S02]  /*ca90*/  STS.128 [R68+0x10400], R32 ;  /* 0x0104002044007388 */ /* 0x0003e40000000c00 */
.L_x_3063:
[----:B------:R-:W-:Y:S05]  /*caa0*/  BSYNC B1 ;  /* 0x0000000000017941 */ /* 0x000fea0003800000 */
.L_x_3062:
[----:B------:R-:W-:Y:S04]  /*cab0*/  BSSY B1, `(.L_x_3064) ;  /* 0x0000061000017945 */ /* 0x000fe80003800000 */
[----:B------:R-:W-:Y:S05]  /*cac0*/  @P2 BRA `(.L_x_3065) ;  /* 0x00000004007c2947 */ /* 0x000fea0003800000 */
[----:B------:R-:W-:Y:S01]  /*cad0*/  LEA.HI R20, R56, R207, RZ, 0x1d ;  /* 0x000000cf38147211 */ /* 0x000fe200078fe8ff */
[--C-:B-1----:R-:W-:Y:S01]  /*cae0*/  HADD2.F32 R37, -RZ, R55.reuse.H1_H1 ;  /* 0x30000037ff257230 */ /* 0x102fe20000004100 */
        /* <DEDUP_REMOVED lines=10> */
[----:B------:R-:W-:Y:S01]  /*cb90*/  SHF.R.U32.HI R39, RZ, 0x10, R27 ;  /* 0x00000010ff277819 */ /* 0x000fe2000001161b */
[----:B------:R-:W-:Y:S01]  /*cba0*/  HADD2.F32 R27, -RZ, R58.H1_H1 ;  /* 0x3000003aff1b7230 */ /* 0x000fe20000004100 */
[----:B------:R-:W-:Y:S02]  /*cbb0*/  LOP3.LUT R21, R29, 0x7fffe000, RZ, 0xc0, !PT ;  /* 0x7fffe0001d157812 */ /* 0x000fe400078ec0ff */
[----:B------:R-:W0:Y:S01]  /*cbc0*/  LDS.128 R28, [R229] ;  /* 0x00000000e51c7984 */ /* 0x000e220000000c00 */
[----:B------:R-:W-:Y:S02]  /*cbd0*/  SHF.R.U32.HI R52, RZ, 0x10, R5 ;  /* 0x00000010ff347819 */ /* 0x000fe40000011605 */
[----:B------:R-:W-:-:S02]  /*cbe0*/  IADD3 R21, R20, R21, R203 ;  /* 0x0000001514157210 */ /* 0x000fc40007ffe0cb */
[----:B------:R-:W-:Y:S02]  /*cbf0*/  SHF.R.U32.HI R38, RZ, 0x10, R25 ;  /* 0x00000010ff267819 */ /* 0x000fe40000011619 */
[----:B------:R-:W-:Y:S01]  /*cc00*/  SHF.R.U64 R67, R4, 0x10, R5 ;  /* 0x0000001004437819 */ /* 0x000fe20000001205 */
[----:B------:R-:W-:Y:S01]  /*cc10*/  IMAD R21, R21, 0x2, R18 ;  /* 0x0000000215157824 */ /* 0x000fe200078e0212 */
[--C-:B------:R-:W-:Y:S01]  /*cc20*/  SHF.R.U32.HI R65, RZ, 0x10, R7.reuse ;  /* 0x00000010ff417819 */ /* 0x100fe20000011607 */
[----:B------:R-:W-:Y:S01]  /*cc30*/  HADD2.F32 R38, -RZ, R38.H0_H0 ;  /* 0x20000026ff267230 */ /* 0x000fe20000004100 */
[----:B------:R-:W-:Y:S02]  /*cc40*/  SHF.R.U64 R66, R6, 0x10, R7 ;  /* 0x0000001006427819 */ /* 0x000fe40000001207 */
[----:B------:R-:W1:Y:S01]  /*cc50*/  LDS.128 R32, [R21+0x10400] ;  /* 0x0104000015207984 */ /* 0x000e620000000c00 */
[--C-:B0-----:R-:W-:Y:S02]  /*cc60*/  HADD2.F32 R5, -RZ, R29.reuse.H0_H0 ;  /* 0x2000001dff057230 */ /* 0x101fe40000004100 */
[----:B------:R-:W-:-:S02]  /*cc70*/  HADD2.F32 R29, -RZ, R29.H1_H1 ;  /* 0x3000001dff1d7230 */ /* 0x000fc40000004100 */
[----:B------:R-:W-:Y:S02]  /*cc80*/  HADD2.F32 R4, -RZ, R28.H0_H0 ;  /* 0x2000001cff047230 */ /* 0x000fe40000004100 */
        /* <DEDUP_REMOVED lines=8> */
[-C--:B------:R-:W-:Y:S01]  /*cd10*/  FMUL.FTZ R50, R24, R27.reuse ;  /* 0x0000001b18327220 */ /* 0x080fe20000410000 */
[----:B------:R-:W-:Y:S02]  /*cd20*/  HADD2.F32 R24, -RZ, R52.H0_H0 ;  /* 0x20000034ff187230 */ /* 0x000fe40000004100 */
[----:B------:R-:W-:Y:S01]  /*cd30*/  FMUL.FTZ R52, R33, R38 ;  /* 0x0000002621347220 */ /* 0x000fe20000410000 */
[C---:B------:R-:W-:Y:S01]  /*cd40*/  FFMA.FTZ R48, R5.reuse, R27, -R48 ;  /* 0x0000001b05307223 */ /* 0x040fe20000010830 */
[----:B------:R-:W-:Y:S01]  /*cd50*/  FFMA.FTZ R50, R5, R37, R50 ;  /* 0x0000002505327223 */ /* 0x000fe20000010032 */
[----:B------:R-:W-:-:S02]  /*cd60*/  HADD2.F32 R5, -RZ, R58.H0_H0 ;  /* 0x2000003aff057230 */ /* 0x000fc40000004100 */
[-C--:B------:R-:W-:Y:S01]  /*cd70*/  FMUL.FTZ R58, R33, R24.reuse ;  /* 0x00000018213a7220 */ /* 0x080fe20000410000 */
[C---:B------:R-:W-:Y:S01]  /*cd80*/  FMUL.FTZ R27, R20.reuse, R55 ;  /* 0x00000037141b7220 */ /* 0x040fe20000410000 */
[C---:B------:R-:W-:Y:S01]  /*cd90*/  FFMA.FTZ R33, R29.reuse, R24, -R52 ;  /* 0x000000181d217223 */ /* 0x040fe20000010834 */
[----:B------:R-:W-:Y:S02]  /*cda0*/  HADD2.F32 R25, -RZ, R34.H0_H0 ;  /* 0x20000022ff197230 */ /* 0x000fe40000004100 */
[----:B------:R-:W-:Y:S01]  /*cdb0*/  FFMA.FTZ R37, R29, R38, R58 ;  /* 0x000000261d257223 */ /* 0x000fe2000001003a */
[----:B------:R-:W-:Y:S02]  /*cdc0*/  HADD2.F32 R24, -RZ, R57.H0_H0 ;  /* 0x20000039ff187230 */ /* 0x000fe40000004100 */
[-C--:B------:R-:W-:Y:S01]  /*cdd0*/  FMUL.FTZ R20, R20, R5.reuse ;  /* 0x0000000514147220 */ /* 0x080fe20000410000 */
[----:B------:R-:W-:Y:S01]  /*cde0*/  FFMA.FTZ R29, R4, R5, -R27 ;  /* 0x00000005041d7223 */ /* 0x000fe2000001081b */
[----:B------:R-:W-:-:S02]  /*cdf0*/  HADD2.F32 R5, -RZ, R59.H0_H0 ;  /* 0x2000003bff057230 */ /* 0x000fc40000004100 */
[----:B------:R-:W-:Y:S02]  /*ce00*/  HADD2.F32 R26, -RZ, R35.H0_H0 ;  /* 0x20000023ff1a7230 */ /* 0x000fe40000004100 */
[----:B------:R-:W-:Y:S01]  /*ce10*/  FFMA.FTZ R55, R4, R55, R20 ;  /* 0x0000003704377223 */ /* 0x000fe20000010014 */
[----:B------:R-:W-:Y:S02]  /*ce20*/  HADD2.F32 R59, -RZ, R59.H1_H1 ;  /* 0x3000003bff3b7230 */ /* 0x000fe40000004100 */
[C---:B------:R-:W-:Y:S01]  /*ce30*/  FMUL.FTZ R27, R25.reuse, R24 ;  /* 0x00000018191b7220 */ /* 0x040fe20000410000 */
[----:B------:R-:W-:Y:S02]  /*ce40*/  HADD2.F32 R57, -RZ, R57.H1_H1 ;  /* 0x30000039ff397230 */ /* 0x000fe40000004100 */
[----:B------:R-:W-:Y:S01]  /*ce50*/  FMUL.FTZ R25, R25, R5 ;  /* 0x0000000519197220 */ /* 0x000fe20000410000 */
[----:B------:R-:W-:Y:S02]  /*ce60*/  HADD2.F32 R35, -RZ, R35.H1_H1 ;  /* 0x30000023ff237230 */ /* 0x000fe40000004100 */
[----:B------:R-:W-:Y:S01]  /*ce70*/  FMUL.FTZ R58, R26, R59 ;  /* 0x0000003b1a3a7220 */ /* 0x000fe20000410000 */
[----:B------:R-:W-:-:S02]  /*ce80*/  HADD2.F32 R20, -RZ, R39.H0_H0 ;  /* 0x20000027ff147230 */ /* 0x000fc40000004100 */
[----:B------:R-:W-:Y:S01]  /*ce90*/  FMUL.FTZ R52, R26, R57 ;  /* 0x000000391a347220 */ /* 0x000fe20000410000 */
[----:B------:R-:W-:Y:S02]  /*cea0*/  HADD2.F32 R4, -RZ, R65.H0_H0 ;  /* 0x20000041ff047230 */ /* 0x000fe40000004100 */
[C---:B------:R-:W-:Y:S01]  /*ceb0*/  FFMA.FTZ R38, R6.reuse, R5, -R27 ;  /* 0x0000000506267223 */ /* 0x040fe2000001081b */
[----:B------:R-:W-:Y:S01]  /*cec0*/  FFMA.FTZ R26, R6, R24, R25 ;  /* 0x00000018061a7223 */ /* 0x000fe20000010019 */
[----:B------:R-:W-:Y:S02]  /*ced0*/  HADD2.F32 R32, -RZ, R32.H1_H1 ;  /* 0x30000020ff207230 */ /* 0x000fe40000004100 */
[----:B------:R-:W-:Y:S01]  /*cee0*/  FMUL.FTZ R6, R35, R20 ;  /* 0x0000001423067220 */ /* 0x000fe20000410000 */
[----:B------:R-:W-:Y:S02]  /*cef0*/  HADD2.F32 R34, -RZ, R34.H1_H1 ;  /* 0x30000022ff227230 */ /* 0x000fe40000004100 */
        /* <DEDUP_REMOVED lines=12> */
[-C--:B------:R-:W-:Y:S01]  /*cfc0*/  FMUL.FTZ R32, R32, R5.reuse ;  /* 0x0000000520207220 */ /* 0x080fe20000410000 */
[----:B------:R-:W-:Y:S01]  /*cfd0*/  FFMA.FTZ R4, R28, R5, -R31 ;  /* 0x000000051c047223 */ /* 0x000fe2000001081f */
[-C--:B------:R-:W-:Y:S01]  /*cfe0*/  FMUL.FTZ R34, R34, R7.reuse ;  /* 0x0000000722227220 */ /* 0x080fe20000410000 */
[----:B------:R-:W-:Y:S01]  /*cff0*/  F2FP.F16.F32.PACK_AB R5, R33, R48 ;  /* 0x000000302105723e */ /* 0x000fe200000000ff */
[----:B------:R-:W-:Y:S01]  /*d000*/  FFMA.FTZ R35, R30, R7, -R35 ;  /* 0x000000071e237223 */ /* 0x000fe20000010823 */
[----:B------:R-:W-:Y:S01]  /*d010*/  FFMA.FTZ R24, R28, R25, R32 ;  /* 0x000000191c187223 */ /* 0x000fe20000010020 */
[----:B------:R-:W-:Y:S01]  /*d020*/  FFMA.FTZ R31, R30, R27, R34 ;  /* 0x0000001b1e1f7223 */ /* 0x000fe20000010022 */
        /* <DEDUP_REMOVED lines=9> */
.L_x_3065:
[----:B------:R-:W-:Y:S05]  /*d0c0*/  BSYNC B1 ;  /* 0x0000000000017941 */ /* 0x000fea0003800000 */
.L_x_3064:
[----:B------:R-:W-:Y:S04]  /*d0d0*/  BSSY B1, `(.L_x_3066) ;  /* 0x0000061000017945 */ /* 0x000fe80003800000 */
[----:B------:R-:W-:Y:S05]  /*d0e0*/  @P1 BRA `(.L_x_3067) ;  /* 0x00000004007c1947 */ /* 0x000fea0003800000 */
[----:B--2---:R-:W-:Y:S01]  /*d0f0*/  LEA.HI R4, R56, R207, RZ, 0x1d ;  /* 0x000000cf38047211 */ /* 0x004fe200078fe8ff */
[--C-:B-1----:R-:W-:Y:S01]  /*d100*/  HADD2.F32 R35, -RZ, R60.reuse.H1_H1 ;  /* 0x3000003cff237230 */ /* 0x102fe20000004100 */
[----:B------:R-:W-:Y:S01]  /*d110*/  SHF.R.U32.HI R7, RZ, 0x3, R197 ;  /* 0x00000003ff077819 */ /* 0x000fe200000116c5 */
[--C-:B------:R-:W-:Y:S01]  /*d120*/  HADD2.F32 R37, -RZ, R63.reuse.H1_H1 ;  /* 0x3000003fff257230 */ /* 0x100fe20000004100 */
[----:B------:R-:W-:Y:S01]  /*d130*/  SHF.R.S32.HI R5, RZ, 0x1f, R4 ;  /* 0x0000001fff057819 */ /* 0x000fe20000011404 */
[----:B------:R-:W-:Y:S01]  /*d140*/  IMAD.SHL.U32 R6, R4, 0x8, RZ ;  /* 0x0000000804067824 */ /* 0x000fe200078e00ff */
[----:B------:R-:W-:Y:S01]  /*d150*/  SHF.R.U64 R50, R44, 0x10, R45 ;  /* 0x000000102c327819 */ /* 0x000fe2000000122d */
[----:B------:R-:W-:Y:S01]  /*d160*/  HADD2.F32 R38, -RZ, R63.H0_H0 ;  /* 0x2000003fff267230 */ /* 0x000fe20000004100 */
[----:B------:R-:W-:Y:S01]  /*d170*/  LEA.HI R5, R5, R4, RZ, 0x3 ;  /* 0x0000000405057211 */ /* 0x000fe200078f18ff */
[----:B------:R-:W-:Y:S01]  /*d180*/  HADD2.F32 R60, -RZ, R60.H0_H0 ;  /* 0x2000003cff3c7230 */ /* 0x000fe20000004100 */
[----:B------:R-:W-:-:S02]  /*d190*/  LOP3.LUT R4, R197, 0x38, R6, 0xf8, !PT ;  /* 0x00000038c5047812 */ /* 0x000fc400078ef806 */
[----:B------:R-:W-:Y:S02]  /*d1a0*/  SHF.L.U32 R5, R5, 0xa, RZ ;  /* 0x0000000a05057819 */ /* 0x000fe400000006ff */
[----:B------:R-:W-:Y:S02]  /*d1b0*/  LOP3.LUT R21, R4, R7, RZ, 0x3c, !PT ;  /* 0x0000000704157212 */ /* 0x000fe400078e3cff */
[----:B------:R-:W-:Y:S02]  /*d1c0*/  LOP3.LUT R20, R5, 0x7fffe000, RZ, 0xc0, !PT ;  /* 0x7fffe00005147812 */ /* 0x000fe400078ec0ff */
[----:B------:R-:W1:Y:S01]  /*d1d0*/  LDS.128 R4, [R228] ;  /* 0x00000000e4047984 */ /* 0x000e620000000c00 */
[----:B------:R-:W-:Y:S02]  /*d1e0*/  SHF.R.U32.HI R44, RZ, 0x10, R45 ;  /* 0x00000010ff2c7819 */ /* 0x000fe4000001162d */
[----:B------:R-:W-:Y:S02]  /*d1f0*/  IADD3 R21, R21, R20, R202 ;  /* 0x0000001415157210 */ /* 0x000fe40007ffe0ca */
[----:B------:R-:W-:-:S02]  /*d200*/  SHF.R.U32.HI R39, RZ, 0x10, R41 ;  /* 0x00000010ff277819 */ /* 0x000fc40000011629 */
[----:B------:R-:W-:Y:S01]  /*d210*/  SHF.R.U64 R49, R46, 0x10, R47 ;  /* 0x000000102e317819 */ /* 0x000fe2000000122f */
[----:B------:R-:W-:Y:S01]  /*d220*/  IMAD R21, R21, 0x2, R18 ;  /* 0x0000000215157824 */ /* 0x000fe200078e0212 */
[----:B------:R-:W-:Y:S01]  /*d230*/  SHF.R.U64 R48, R40, 0x10, R41 ;  /* 0x0000001028307819 */ /* 0x000fe20000001229 */
[----:B------:R-:W-:Y:S01]  /*d240*/  HADD2.F32 R39, -RZ, R39.H0_H0 ;  /* 0x20000027ff277230 */ /* 0x000fe20000004100 */
[--C-:B------:R-:W-:Y:S02]  /*d250*/  SHF.R.U64 R46, R42, 0x10, R43.reuse ;  /* 0x000000102a2e7819 */ /* 0x100fe4000000122b */
[----:B------:R-:W2:Y:S01]  /*d260*/  LDS.128 R24, [R21+0x10400] ;  /* 0x0104000015187984 */ /* 0x000ea20000000c00 */
[----:B------:R-:W-:Y:S02]  /*d270*/  SHF.R.U32.HI R45, RZ, 0x10, R43 ;  /* 0x00000010ff2d7819 */ /* 0x000fe4000001162b */
[----:B------:R-:W-:Y:S01]  /*d280*/  SHF.R.U32.HI R47, RZ, 0x10, R47 ;  /* 0x00000010ff2f7819 */ /* 0x000fe2000001162f */
[----:B-1----:R-:W-:-:S02]  /*d290*/  HADD2.F32 R20, -RZ, R5.H0_H0 ;  /* 0x20000005ff147230 */ /* 0x002fc40000004100 */
[----:B------:R-:W-:Y:S02]  /*d2a0*/  HADD2.F32 R28, -RZ, R5.H1_H1 ;  /* 0x30000005ff1c7230 */ /* 0x000fe40000004100 */
[----:B------:R-:W-:Y:S02]  /*d2b0*/  HADD2.F32 R5, -RZ, R4.H0_H0 ;  /* 0x20000004ff057230 */ /* 0x000fe40000004100 */
[----:B0-----:R-:W-:Y:S02]  /*d2c0*/  HADD2.F32 R29, -RZ, R6.H0_H0 ;  /* 0x20000006ff1d7230 */ /* 0x001fe40000004100 */
[--C-:B------:R-:W-:Y:S02]  /*d2d0*/  HADD2.F32 R30, -RZ, R7.reuse.H0_H0 ;  /* 0x20000007ff1e7230 */ /* 0x100fe40000004100 */
[----:B------:R-:W-:Y:S02]  /*d2e0*/  HADD2.F32 R7, -RZ, R7.H1_H1 ;  /* 0x30000007ff077230 */ /* 0x000fe40000004100 */
[----:B------:R-:W-:-:S02]  /*d2f0*/  HADD2.F32 R4, -RZ, R4.H1_H1 ;  /* 0x30000004ff047230 */ /* 0x000fc40000004100 */
[--C-:B--2---:R-:W-:Y:S02]  /*d300*/  HADD2.F32 R31, -RZ, R25.reuse.H0_H0 ;  /* 0x20000019ff1f7230 */ /* 0x104fe40000004100 */
[----:B------:R-:W-:Y:S02]  /*d310*/  HADD2.F32 R32, -RZ, R25.H1_H1 ;  /* 0x30000019ff207230 */ /* 0x000fe40000004100 */
[----:B------:R-:W-:Y:S02]  /*d320*/  HADD2.F32 R25, -RZ, R24.H0_H0 ;  /* 0x20000018ff197230 */ /* 0x000fe40000004100 */
[C---:B------:R-:W-:Y:S01]  /*d330*/  FMUL.FTZ R41, R31.reuse, R37 ;  /* 0x000000251f297220 */ /* 0x040fe20000410000 */
[-C--:B------:R-:W-:Y:S01]  /*d340*/  FMUL.FTZ R43, R31, R35.reuse ;  /* 0x000000231f2b7220 */ /* 0x080fe20000410000 */
[----:B------:R-:W-:Y:S02]  /*d350*/  HADD2.F32 R31, -RZ, R44.H0_H0 ;  /* 0x2000002cff1f7230 */ /* 0x000fe40000004100 */
[C---:B------:R-:W-:Y:S01]  /*d360*/  FFMA.FTZ R41, R20.reuse, R35, -R41 ;  /* 0x0000002314297223 */ /* 0x040fe20000010829 */
[----:B------:R-:W-:Y:S01]  /*d370*/  FFMA.FTZ R43, R20, R37, R43 ;  /* 0x00000025142b7223 */ /* 0x000fe2000001002b */
[C---:B------:R-:W-:Y:S01]  /*d380*/  FMUL.FTZ R20, R25.reuse, R38 ;  /* 0x0000002619147220 */ /* 0x040fe20000410000 */
[C---:B------:R-:W-:Y:S01]  /*d390*/  FMUL.FTZ R35, R32.reuse, R39 ;  /* 0x0000002720237220 */ /* 0x040fe20000410000 */
[----:B------:R-:W-:Y:S01]  /*d3a0*/  FMUL.FTZ R37, R32, R31 ;  /* 0x0000001f20257220 */ /* 0x000fe20000410000 */
[----:B------:R-:W-:Y:S01]  /*d3b0*/  FMUL.FTZ R25, R25, R60 ;  /* 0x0000003c19197220 */ /* 0x000fe20000410000 */
[----:B------:R-:W-:-:S02]  /*d3c0*/  HADD2.F32 R33, -RZ, R26.H0_H0 ;  /* 0x2000001aff217230 */ /* 0x000fc40000004100 */
[C---:B------:R-:W-:Y:S01]  /*d3d0*/  FFMA.FTZ R60, R5.reuse, R60, -R20 ;  /* 0x0000003c053c7223 */ /* 0x040fe20000010814 */
[--C-:B------:R-:W-:Y:S02]  /*d3e0*/  HADD2.F32 R32, -RZ, R64.reuse.H0_H0 ;  /* 0x20000040ff207230 */ /* 0x100fe40000004100 */
[----:B------:R-:W-:Y:S01]  /*d3f0*/  FFMA.FTZ R38, R5, R38, R25 ;  /* 0x0000002605267223 */ /* 0x000fe20000010019 */
[----:B------:R-:W-:Y:S02]  /*d400*/  HADD2.F32 R34, -RZ, R27.H0_H0 ;  /* 0x2000001bff227230 */ /* 0x000fe40000004100 */
[C---:B------:R-:W-:Y:S01]  /*d410*/  FFMA.FTZ R40, R28.reuse, R31, -R35 ;  /* 0x0000001f1c287223 */ /* 0x040fe20000010823 */
[----:B------:R-:W-:Y:S01]  /*d420*/  FFMA.FTZ R42, R28, R39, R37 ;  /* 0x000000271c2a7223 */ /* 0x000fe20000010025 */
[----:B------:R-:W-:Y:S02]  /*d430*/  HADD2.F32 R20, -RZ, R53.H0_H0 ;  /* 0x20000035ff147230 */ /* 0x000fe40000004100 */
[----:B------:R-:W-:Y:S01]  /*d440*/  FMUL.FTZ R28, R33, R32 ;  /* 0x00000020211c7220 */ /* 0x000fe20000410000 */
[----:B------:R-:W-:-:S02]  /*d450*/  HADD2.F32 R5, -RZ, R64.H1_H1 ;  /* 0x30000040ff057230 */ /* 0x000fc40000004100 */
[----:B------:R-:W-:Y:S02]  /*d460*/  HADD2.F32 R53, -RZ, R53.H1_H1 ;  /* 0x30000035ff357230 */ /* 0x000fe40000004100 */
[-C--:B------:R-:W-:Y:S01]  /*d470*/  FMUL.FTZ R44, R33, R20.reuse ;  /* 0x00000014212c7220 */ /* 0x080fe20000410000 */
[C---:B------:R-:W-:Y:S01]  /*d480*/  FFMA.FTZ R35, R29.reuse, R20, -R28 ;  /* 0x000000141d237223 */ /* 0x040fe2000001081c */
[C---:B------:R-:W-:Y:S01]  /*d490*/  FMUL.FTZ R25, R34.reuse, R5 ;  /* 0x0000000522197220 */ /* 0x040fe20000410000 */
[----:B------:R-:W-:Y:S02]  /*d4a0*/  HADD2.F32 R27, -RZ, R27.H1_H1 ;  /* 0x3000001bff1b7230 */ /* 0x000fe40000004100 */
[----:B------:R-:W-:Y:S01]  /*d4b0*/  FMUL.FTZ R34, R34, R53 ;  /* 0x0000003522227220 */ /* 0x000fe20000410000 */
[----:B------:R-:W-:Y:S02]  /*d4c0*/  HADD2.F32 R28, -RZ, R45.H0_H0 ;  /* 0x2000002dff1c7230 */ /* 0x000fe40000004100 */
[----:B------:R-:W-:Y:S01]  /*d4d0*/  FFMA.FTZ R44, R29, R32, R44 ;  /* 0x000000201d2c7223 */ /* 0x000fe2000001002c */
[----:B------:R-:W-:-:S02]  /*d4e0*/  HADD2.F32 R20, -RZ, R47.H0_H0 ;  /* 0x2000002fff147230 */ /* 0x000fc40000004100 */
[C---:B------:R-:W-:Y:S01]  /*d4f0*/  FFMA.FTZ R53, R30.reuse, R53, -R25 ;  /* 0x000000351e357223 */ /* 0x040fe20000010819 */
[----:B------:R-:W-:Y:S01]  /*d500*/  FFMA.FTZ R34, R30, R5, R34 ;  /* 0x000000051e227223 */ /* 0x000fe20000010022 */
[C---:B------:R-:W-:Y:S01]  /*d510*/  FMUL.FTZ R32, R27.reuse, R28 ;  /* 0x0000001c1b207220 */ /* 0x040fe20000410000 */
[----:B------:R-:W-:Y:S02]  /*d520*/  HADD2.F32 R24, -RZ, R24.H1_H1 ;  /* 0x30000018ff187230 */ /* 0x000fe40000004100 */
[-C--:B------:R-:W-:Y:S01]  /*d530*/  FMUL.FTZ R30, R27, R20.reuse ;  /* 0x000000141b1e7220 */ /* 0x080fe20000410000 */
[----:B------:R-:W-:Y:S02]  /*d540*/  HADD2.F32 R26, -RZ, R26.H1_H1 ;  /* 0x3000001aff1a7230 */ /* 0x000fe40000004100 */
[C---:B------:R-:W-:Y:S01]  /*d550*/  FFMA.FTZ R32, R7.reuse, R20, -R32 ;  /* 0x0000001407207223 */ /* 0x040fe20000010820 */
[----:B------:R-:W-:Y:S02]  /*d560*/  HADD2.F32 R27, -RZ, R48.H0_H0 ;  /* 0x20000030ff1b7230 */ /* 0x000fe40000004100 */
[----:B------:R-:W-:Y:S01]  /*d570*/  FFMA.FTZ R39, R7, R28, R30 ;  /* 0x0000001c07277223 */ /* 0x000fe2000001001e */
[----:B------:R-:W-:-:S02]  /*d580*/  HADD2.F32 R29, -RZ, R46.H0_H0 ;  /* 0x2000002eff1d7230 */ /* 0x000fc40000004100 */
[----:B------:R-:W-:Y:S02]  /*d590*/  HADD2.F32 R5, -RZ, R50.H0_H0 ;  /* 0x20000032ff057230 */ /* 0x000fe40000004100 */
[----:B------:R-:W-:Y:S01]  /*d5a0*/  FMUL.FTZ R7, R24, R27 ;  /* 0x0000001b18077220 */ /* 0x000fe20000410000 */
[----:B------:R-:W-:Y:S02]  /*d5b0*/  HADD2.F32 R25, -RZ, R49.H0_H0 ;  /* 0x20000031ff197230 */ /* 0x000fe40000004100 */
[----:B------:R-:W-:Y:S01]  /*d5c0*/  FMUL.FTZ R37, R26, R29 ;  /* 0x0000001d1a257220 */ /* 0x000fe20000410000 */
[----:B------:R-:W-:Y:S02]  /*d5d0*/  HADD2.F32 R6, -RZ, R6.H1_H1 ;  /* 0x30000006ff067230 */ /* 0x000fe40000004100 */
[-C--:B------:R-:W-:Y:S01]  /*d5e0*/  FMUL.FTZ R24, R24, R5.reuse ;  /* 0x0000000518187220 */ /* 0x080fe20000410000 */
[----:B------:R-:W-:Y:S01]  /*d5f0*/  FFMA.FTZ R31, R4, R5, -R7 ;  /* 0x00000005041f7223 */ /* 0x000fe20000010807 */
[----:B------:R-:W-:Y:S01]  /*d600*/  FMUL.FTZ R26, R26, R25 ;  /* 0x000000191a1a7220 */ /* 0x000fe20000410000 */
        /* <DEDUP_REMOVED lines=13> */
.L_x_3067:
[----:B------:R-:W-:Y:S05]  /*d6e0*/  BSYNC B1 ;  /* 0x0000000000017941 */ /* 0x000fea0003800000 */
.L_x_3066:
[----:B-1----:R-:W-:Y:S01]  /*d6f0*/  PRMT R30, R0, 0x5410, R3 ;  /* 0x00005410001e7816 */ /* 0x002fe20000000003 */
[----:B------:R-:W-:Y:S06]  /*d700*/  @P0 BRA `(.L_x_3051) ;  /* 0x00000004007c0947 */ /* 0x000fec0003800000 */
        /* <DEDUP_REMOVED lines=15> */
[----:B------:R-:W1:Y:S01]  /*d800*/  LDS.128 R4, [R227] ;  /* 0x00000000e3047984 */ /* 0x000e620000000c00 */
        /* <DEDUP_REMOVED lines=9> */
[----:B------:R-:W2:Y:S01]  /*d8a0*/  LDS.128 R24, [R3+0x10400] ;  /* 0x0104000003187984 */ /* 0x000ea20000000c00 */
[--C-:B-1----:R-:W-:Y:S02]  /*d8b0*/  HADD2.F32 R8, -RZ, R5.reuse.H0_H0 ;  /* 0x20000005ff087230 */ /* 0x102fe40000004100 */
[----:B------:R-:W-:Y:S02]  /*d8c0*/  HADD2.F32 R5, -RZ, R5.H1_H1 ;  /* 0x30000005ff057230 */ /* 0x000fe40000004100 */
[----:B------:R-:W-:Y:S02]  /*d8d0*/  HADD2.F32 R0, -RZ, R4.H0_H0 ;  /* 0x20000004ff007230 */ /* 0x000fe40000004100 */
[----:B------:R-:W-:Y:S02]  /*d8e0*/  HADD2.F32 R9, -RZ, R6.H0_H0 ;  /* 0x20000006ff097230 */ /* 0x000fe40000004100 */
[----:B------:R-:W-:-:S02]  /*d8f0*/  HADD2.F32 R10, -RZ, R7.H0_H0 ;  /* 0x20000007ff0a7230 */ /* 0x000fc40000004100 */
[----:B------:R-:W-:Y:S02]  /*d900*/  HADD2.F32 R7, -RZ, R7.H1_H1 ;  /* 0x30000007ff077230 */ /* 0x000fe40000004100 */
[----:B------:R-:W-:Y:S02]  /*d910*/  HADD2.F32 R4, -RZ, R4.H1_H1 ;  /* 0x30000004ff047230 */ /* 0x000fe40000004100 */
[--C-:B--2---:R-:W-:Y:S02]  /*d920*/  HADD2.F32 R12, -RZ, R25.reuse.H0_H0 ;  /* 0x20000019ff0c7230 */ /* 0x104fe40000004100 */
[----:B------:R-:W-:Y:S02]  /*d930*/  HADD2.F32 R25, -RZ, R25.H1_H1 ;  /* 0x30000019ff197230 */ /* 0x000fe40000004100 */
[----:B------:R-:W-:Y:S02]  /*d940*/  HADD2.F32 R11, -RZ, R24.H0_H0 ;  /* 0x20000018ff0b7230 */ /* 0x000fe40000004100 */
[C---:B0-----:R-:W-:Y:S01]  /*d950*/  FMUL.FTZ R29, R12.reuse, R21 ;  /* 0x000000150c1d7220 */ /* 0x041fe20000410000 */
[----:B------:R-:W-:Y:S01]  /*d960*/  FMUL.FTZ R31, R12, R15 ;  /* 0x0000000f0c1f7220 */ /* 0x000fe20000410000 */
[----:B------:R-:W-:-:S02]  /*d970*/  HADD2.F32 R12, -RZ, R28.H0_H0 ;  /* 0x2000001cff0c7230 */ /* 0x000fc40000004100 */
[----:B------:R-:W-:Y:S01]  /*d980*/  FMUL.FTZ R28, R25, R20 ;  /* 0x00000014191c7220 */ /* 0x000fe20000410000 */
[C---:B------:R-:W-:Y:S01]  /*d990*/  FFMA.FTZ R29, R8.reuse, R15, -R29 ;  /* 0x0000000f081d7223 */ /* 0x040fe2000001081d */
[----:B------:R-:W-:Y:S01]  /*d9a0*/  FFMA.FTZ R31, R8, R21, R31 ;  /* 0x00000015081f7223 */ /* 0x000fe2000001001f */
[----:B------:R-:W-:Y:S01]  /*d9b0*/  FMUL.FTZ R15, R11, R54 ;  /* 0x000000360b0f7220 */ /* 0x000fe20000410000 */
[-C--:B------:R-:W-:Y:S01]  /*d9c0*/  FMUL.FTZ R8, R25, R12.reuse ;  /* 0x0000000c19087220 */ /* 0x080fe20000410000 */
[----:B------:R-:W-:Y:S01]  /*d9d0*/  FFMA.FTZ R28, R5, R12, -R28 ;  /* 0x0000000c051c7223 */ /* 0x000fe2000001081c */
[----:B------:R-:W-:Y:S02]  /*d9e0*/  HADD2.F32 R13, -RZ, R26.H0_H0 ;  /* 0x2000001aff0d7230 */ /* 0x000fe40000004100 */
[----:B------:R-:W-:Y:S01]  /*d9f0*/  FMUL.FTZ R11, R11, R62 ;  /* 0x0000003e0b0b7220 */ /* 0x000fe20000410000 */
[----:B------:R-:W-:Y:S02]  /*da00*/  HADD2.F32 R12, -RZ, R61.H0_H0 ;  /* 0x2000003dff0c7230 */ /* 0x000fe40000004100 */
[----:B------:R-:W-:Y:S01]  /*da10*/  FFMA.FTZ R20, R5, R20, R8 ;  /* 0x0000001405147223 */ /* 0x000fe20000010008 */
[----:B------:R-:W-:-:S02]  /*da20*/  HADD2.F32 R14, -RZ, R27.H0_H0 ;  /* 0x2000001bff0e7230 */ /* 0x000fc40000004100 */
[C---:B------:R-:W-:Y:S01]  /*da30*/  FFMA.FTZ R15, R0.reuse, R62, -R15 ;  /* 0x0000003e000f7223 */ /* 0x040fe2000001080f */
[--C-:B------:R-:W-:Y:S02]  /*da40*/  HADD2.F32 R8, -RZ, R30.reuse.H0_H0 ;  /* 0x2000001eff087230 */ /* 0x100fe40000004100 */
[----:B------:R-:W-:Y:S01]  /*da50*/  FFMA.FTZ R54, R0, R54, R11 ;  /* 0x0000003600367223 */ /* 0x000fe2000001000b */
[----:B------:R-:W-:Y:S02]  /*da60*/  HADD2.F32 R61, -RZ, R61.H1_H1 ;  /* 0x3000003dff3d7230 */ /* 0x000fe40000004100 */
[C---:B------:R-:W-:Y:S01]  /*da70*/  FMUL.FTZ R0, R13.reuse, R12 ;  /* 0x0000000c0d007220 */ /* 0x040fe20000410000 */
[----:B------:R-:W-:Y:S02]  /*da80*/  HADD2.F32 R5, -RZ, R30.H1_H1 ;  /* 0x3000001eff057230 */ /* 0x000fe40000004100 */
[----:B------:R-:W-:Y:S01]  /*da90*/  FMUL.FTZ R30, R13, R8 ;  /* 0x000000080d1e7220 */ /* 0x000fe20000410000 */
[----:B------:R-:W-:-:S02]  /*daa0*/  HADD2.F32 R27, -RZ, R27.H1_H1 ;  /* 0x3000001bff1b7230 */ /* 0x000fc40000004100 */
        /* <DEDUP_REMOVED lines=10> */
[----:B------:R-:W-:Y:S02]  /*db50*/  HADD2.F32 R26, -RZ, R26.H1_H1 ;  /* 0x3000001aff1a7230 */ /* 0x000fe40000004100 */
[-C--:B------:R-:W-:Y:S01]  /*db60*/  FMUL.FTZ R10, R27, R0.reuse ;  /* 0x000000001b0a7220 */ /* 0x080fe20000410000 */
[----:B------:R-:W-:Y:S02]  /*db70*/  HADD2.F32 R11, -RZ, R35.H0_H0 ;  /* 0x20000023ff0b7230 */ /* 0x000fe40000004100 */
[C---:B------:R-:W-:Y:S01]  /*db80*/  FFMA.FTZ R33, R7.reuse, R0, -R32 ;  /* 0x0000000007217223 */ /* 0x040fe20000010820 */
[----:B------:R-:W-:Y:S02]  /*db90*/  HADD2.F32 R13, -RZ, R34.H0_H0 ;  /* 0x20000022ff0d7230 */ /* 0x000fe40000004100 */
[----:B------:R-:W-:Y:S01]  /*dba0*/  FFMA.FTZ R35, R7, R8, R10 ;  /* 0x0000000807237223 */ /* 0x000fe2000001000a */
[----:B------:R-:W-:-:S02]  /*dbb0*/  HADD2.F32 R5, -RZ, R38.H0_H0 ;  /* 0x20000026ff057230 */ /* 0x000fc40000004100 */
[----:B------:R-:W-:Y:S01]  /*dbc0*/  FMUL.FTZ R7, R24, R11 ;  /* 0x0000000b18077220 */ /* 0x000fe20000410000 */
[----:B------:R-:W-:Y:S02]  /*dbd0*/  HADD2.F32 R9, -RZ, R37.H0_H0 ;  /* 0x20000025ff097230 */ /* 0x000fe40000004100 */
        /* <DEDUP_REMOVED lines=18> */
.L_x_3051:
[----:B------:R-:W-:Y:S05]  /*dd00*/  BSYNC B0 ;  /* 0x0000000000007941 */ /* 0x000fea0003800000 */
.L_x_3023:
        /* <DEDUP_REMOVED lines=8> */
.L_x_3021:
[----:B------:R-:W-:-:S04]  /*dd90*/  MOV R0, UR41 ;  /* 0x0000002900007c02 */ /* 0x000fc80008000f00 */
[----:B------:R-:W-:-:S13]  /*dda0*/  ISETP.NE.AND P0, PT, R0, 0x3, PT ;  /* 0x000000030000780c */ /* 0x000fda0003f05270 */
[----:B------:R-:W-:Y:S05]  /*ddb0*/  @!P0 BRA `(.L_x_3068) ;  /* 0x0000000000048947 */ /* 0x000fea0003800000 */
[----:B------:R-:W-:Y:S01]  /*ddc0*/  BPT.TRAP 0x1 ;  /* 0x000000040000795c */ /* 0x000fe20000300000 */
.L_x_3068:
[----:B------:R-:W-:Y:S01]  /*ddd0*/  IMAD R0, R186, 0x8, R18 ;  /* 0x00000008ba007824 */ /* 0x000fe200078e0212 */
[----:B01-3--:R-:W-:-:S04]  /*dde0*/  SHF.L.U32 R3, R189, 0x1f, RZ ;  /* 0x0000001fbd037819 */ /* 0x00bfc800000006ff */
[----:B------:R0:W1:Y:S01]  /*ddf0*/  SYNCS.PHASECHK.TRANS64.TRYWAIT P1, [R0+URZ+0x28830], R3 ;  /* 0x02883003000075a7 */ /* 0x000062000802017f */
[----:B------:R-:W-:Y:S05]  /*de00*/  @!P0 BRA `(.L_x_3069) ;  /* 0x0000000000048947 */ /* 0x000fea0003800000 */
[----:B------:R-:W-:Y:S01]  /*de10*/  BPT.TRAP 0x1 ;  /* 0x000000040000795c */ /* 0x000fe20000300000 */
.L_x_3069:
[----:B-1----:R-:W-:Y:S05]  /*de20*/  @P1 BRA `(.L_x_3070) ;  /* 0x0000000000081947 */ /* 0x002fea0003800000 */
[----:B------:R-:W1:Y:S02]  /*de30*/  SYNCS.PHASECHK.TRANS64.TRYWAIT P1, [R0+URZ+0x28830], R3 ;  /* 0x02883003000075a7 */ /* 0x000e64000802017f */
[----:B-1----:R-:W-:Y:S05]  /*de40*/  @!P1 BRA `(.L_x_3071) ;  /* 0x0000014800309947 */ /* 0x002fea0003800000 */
.L_x_3070:
[----:B------:R-:W-:Y:S05]  /*de50*/  WARPSYNC.ALL ;  /* 0x0000000000007948 */ /* 0x000fea0003800000 */
[----:B01----:R-:W-:Y:S01]  /*de60*/  VIADD R3, R18, 0x18400 ;  /* 0x0001840012037836 */ /* 0x003fe20000000000 */
[----:B------:R-:W-:Y:S01]  /*de70*/  R2UR UR4, R36 ;  /* 0x00000000240472ca */ /* 0x000fe200000e0000 */
[----:B--2-4-:R-:W-:Y:S01]  /*de80*/  IMAD.MOV.U32 R7, RZ, RZ, 0x40000040 ;  /* 0x40000040ff077424 */ /* 0x014fe200078e00ff */
        /* <DEDUP_REMOVED lines=14> */
[----:B------:R-:W-:Y:S01]  /*df70*/  R2UR UR15, R9 ;  /* 0x00000000090f72ca */ /* 0x000fe200000e0000 */
[----:B------:R-:W-:Y:S01]  /*df80*/  IMAD R6, R186, 0x800, R4 ;  /* 0x00000800ba067824 */ /* 0x000fe200078e0204 */
[----:B------:R-:W-:Y:S01]  /*df90*/  UIADD3 UR8, UR4, 0x2, URZ ;  /* 0x0000000204087890 */ /* 0x000fe2000fffe03f */
[----:B------:R-:W-:Y:S01]  /*dfa0*/  MOV R9, 0x40000040 ;  /* 0x4000004000097802 */ /* 0x000fe20000000f00 */
[----:B------:R-:W-:Y:S01]  /*dfb0*/  UIADD3 UR12, UR4, 0x4, URZ ;  /* 0x00000004040c7890 */ /* 0x000fe2000fffe03f */
[----:B------:R-:W-:Y:S01]  /*dfc0*/  R2UR UR35, R7 ;  /* 0x00000000072372ca */ /* 0x000fe200000e0000 */
[----:B------:R-:W-:Y:S01]  /*dfd0*/  UIADD3 UR16, UR4, 0x6, URZ ;  /* 0x0000000604107890 */ /* 0x000fe2000fffe03f */
[C---:B------:R-:W-:Y:S01]  /*dfe0*/  R2UR UR6, R6.reuse ;  /* 0x00000000060672ca */ /* 0x040fe200000e0000 */
[----:B------:R-:W-:Y:S01]  /*dff0*/  UIADD3 UR20, UR4, 0x400, URZ ;  /* 0x0000040004147890 */ /* 0x000fe2000fffe03f */
[----:B------:R-:W-:Y:S01]  /*e000*/  IADD3 R8, R6, 0x2, RZ ;  /* 0x0000000206087810 */ /* 0x000fe20007ffe0ff */
[----:B------:R-:W-:Y:S01]  /*e010*/  UMOV UR21, 0x40000040 ;  /* 0x4000004000157882 */ /* 0x000fe20000000000 */
[----:B------:R-:W-:Y:S01]  /*e020*/  R2UR UR19, R9 ;  /* 0x00000000091372ca */ /* 0x000fe200000e0000 */
[----:B------:R-:W-:Y:S01]  /*e030*/  IMAD.MOV.U32 R9, RZ, RZ, 0x40000040 ;  /* 0x40000040ff097424 */ /* 0x000fe200078e00ff */
[----:B------:R-:W-:Y:S01]  /*e040*/  R2UR UR10, R8 ;  /* 0x00000000080a72ca */ /* 0x000fe200000e0000 */
[----:B------:R-:W-:Y:S01]  /*e050*/  VIADD R8, R6, 0x4 ;  /* 0x0000000406087836 */ /* 0x000fe20000000000 */
[----:B------:R-:W-:-:S02]  /*e060*/  UIADD3 UR24, UR4, 0x402, URZ ;  /* 0x0000040204187890 */ /* 0x000fc4000fffe03f */
[----:B------:R-:W-:Y:S01]  /*e070*/  R2UR UR23, R9 ;  /* 0x00000000091772ca */ /* 0x000fe200000e0000 */
[----:B------:R-:W-:Y:S01]  /*e080*/  IMAD.MOV.U32 R9, RZ, RZ, 0x40000040 ;  /* 0x40000040ff097424 */ /* 0x000fe200078e00ff */
[----:B------:R-:W-:Y:S01]  /*e090*/  R2UR UR14, R8 ;  /* 0x00000000080e72ca */ /* 0x000fe200000e0000 */
[----:B------:R-:W-:Y:S01]  /*e0a0*/  HGMMA.64x128x16.F32 R24, gdesc[UR4], RZ, !UPT, gsb0 ;  /* 0x01e00000041879f0 */ /* 0x000fe2000c0008ff */
[----:B------:R-:W-:Y:S01]  /*e0b0*/  VIADD R8, R6, 0x6 ;  /* 0x0000000606087836 */ /* 0x000fe20000000000 */
[----:B------:R-:W-:Y:S01]  /*e0c0*/  UMOV UR25, 0x40000040 ;  /* 0x4000004000197882 */ /* 0x000fe20000000000 */
[----:B------:R-:W-:Y:S01]  /*e0d0*/  R2UR UR27, R9 ;  /* 0x00000000091b72ca */ /* 0x000fe200000e0000 */
[----:B------:R-:W-:Y:S01]  /*e0e0*/  IMAD.MOV.U32 R9, RZ, RZ, 0x40000040 ;  /* 0x40000040ff097424 */ /* 0x000fe200078e00ff */
[----:B------:R-:W-:Y:S01]  /*e0f0*/  UIADD3 UR28, UR4, 0x404, URZ ;  /* 0x00000404041c7890 */ /* 0x000fe2000fffe03f */
[----:B------:R-:W-:Y:S01]  /*e100*/  R2UR UR18, R8 ;  /* 0x00000000081272ca */ /* 0x000fe200000e0000 */
[----:B------:R-:W-:Y:S01]  /*e110*/  VIADD R8, R6, 0x400 ;  /* 0x0000040006087836 */ /* 0x000fe20000000000 */
[----:B------:R-:W-:Y:S01]  /*e120*/  UMOV UR29, 0x40000040 ;  /* 0x40000040001d7882 */ /* 0x000fe20000000000 */
[----:B------:R-:W-:Y:S01]  /*e130*/  R2UR UR31, R9 ;  /* 0x00000000091f72ca */ /* 0x000fe200000e0000 */
[----:B------:R-:W-:-:S02]  /*e140*/  UIADD3 UR32, UR4, 0x406, URZ ;  /* 0x0000040604207890 */ /* 0x000fc4000fffe03f */
[----:B------:R-:W-:Y:S01]  /*e150*/  R2UR UR22, R8 ;  /* 0x00000000081672ca */ /* 0x000fe200000e0000 */
[----:B------:R-:W-:Y:S01]  /*e160*/  VIADD R8, R6, 0x402 ;  /* 0x0000040206087836 */ /* 0x000fe20000000000 */
[----:B------:R-:W-:-:S04]  /*e170*/  UMOV UR33, 0x40000040 ;  /* 0x4000004000217882 */ /* 0x000fc80000000000 */
        /* <DEDUP_REMOVED lines=29> */
.L_x_3072:
[----:B------:R-:W0:Y:S01]  /*e350*/  LDC R3, c[0x0][0x448] ;  /* 0x00011200ff037b82 */ /* 0x000e220000000800 */
[----:B------:R-:W-:Y:S01]  /*e360*/  ULDC UR46, c[0x0][0x988] ;  /* 0x00026200002e7ab9 */ /* 0x000fe20000000800 */
[----:B------:R-:W-:Y:S01]  /*e370*/  VIADD R0, R0, 0x28840 ;  /* 0x0002884000007836 */ /* 0x000fe20000000000 */
[----:B------:R-:W-:Y:S01]  /*e380*/  ULDC UR44, c[0x0][0x988] ;  /* 0x00026200002c7ab9 */ /* 0x000fe20000000800 */
[----:B------:R-:W-:Y:S01]  /*e390*/  ULDC UR45, c[0x0][0x988] ;  /* 0x00026200002d7ab9 */ /* 0x000fe20000000800 */
        /* <DEDUP_REMOVED lines=19> */
[----:B0-----:R-:W-:Y:S01]  /*e4d0*/  ISETP.NE.AND P1, PT, R3, 0x1, PT ;  /* 0x000000010300780c */ /* 0x001fe20003f25270 */
[----:B------:R-:W-:Y:S01]  /*e4e0*/  IMAD.IADD R3, R206, 0x1, R192 ;  /* 0x00000001ce037824 */ /* 0x000fe200078e02c0 */
[----:B------:R-:W-:Y:S02]  /*e4f0*/  CS2R R112, SRZ ;  /* 0x0000000000707805 */ /* 0x000fe4000001ff00 */
[----:B------:R-:W-:-:S02]  /*e500*/  CS2R R110, SRZ ;  /* 0x00000000006e7805 */ /* 0x000fc4000001ff00 */
[----:B------:R-:W-:-:S07]  /*e510*/  CS2R R108, SRZ ;  /* 0x00000000006c7805 */ /* 0x000fce000001ff00 */
[----:B------:R-:W0:Y:S08]  /*e520*/  @P1 LDC R6, c[0x0][0x44c] ;  /* 0x00011300ff061b82 */ /* 0x000e300000000800 */
[----:B------:R-:W1:Y:S01]  /*e530*/  @P1 LDC R8, c[0x0][0x450] ;  /* 0x00011400ff081b82 */ /* 0x000e620000000800 */
[----:B0-----:R-:W-:Y:S01]  /*e540*/  @P1 IMAD.HI.U32 R5, R3, R6, RZ ;  /* 0x0000000603051227 */ /* 0x001fe200078e00ff */
[----:B------:R-:W-:-:S03]  /*e550*/  MOV R6, R3 ;  /* 0x0000000300067202 */ /* 0x000fc60000000f00 */
[----:B------:R-:W-:Y:S01]  /*e560*/  IMAD.MOV.U32 R3, RZ, RZ, -0x80 ;  /* 0xffffff80ff037424 */ /* 0x000fe200078e00ff */
[----:B-1----:R-:W-:-:S03]  /*e570*/  @P1 SHF.R.U32.HI R6, RZ, R8, R5 ;  /* 0x00000008ff061219 */ /* 0x002fc60000011605 */
[----:B------:R-:W-:Y:S02]  /*e580*/  IMAD R8, R88, R3, 0x80 ;  /* 0x0000008058087424 */ /* 0x000fe400078e0203 */
[----:B------:R-:W0:Y:S03]  /*e590*/  SHFL.IDX PT, R5, R6, 0x1, 0x1c1f ;  /* 0x003c1f0006057f89 */ /* 0x000e2600000e0000 */
[C-C-:B------:R-:W-:Y:S02]  /*e5a0*/  IADD3 R3, -R193.reuse, 0x1, R8.reuse ;  /* 0x00000001c1037810 */ /* 0x140fe40007ffe108 */
[----:B------:R-:W-:Y:S01]  /*e5b0*/  IADD3 R10, -R193, R195, R8 ;  /* 0x000000c3c10a7210 */ /* 0x000fe20007ffe108 */
[----:B------:R-:W1:Y:S01]  /*e5c0*/  SHFL.IDX PT, R6, R6, RZ, 0x1c1f ;  /* 0x001c1fff06067589 */ /* 0x000e6200000e0000 */
[----:B------:R-:W-:-:S04]  /*e5d0*/  IADD3 R95, -R194, R3, R195 ;  /* 0x00000003c25f7210 */ /* 0x000fc80007ffe1c3 */
        /* <DEDUP_REMOVED lines=104> */
[----:B------:R-:W-:-:S04]  /*ec60*/  ISETP.GT.AND P3, PT, R95, 0x18, PT ;  /* 0x000000185f00780c */ /* 0x000fc80003f64270 */
[----:B------:R-:W-:Y:S02]  /*ec70*/  FSEL R36, R36, -INF , P3 ;  /* 0xff80000024247808 */ /* 0x000fe40001800000 */
[----:B------:R-:W-:-:S04]  /*ec80*/  ISETP.GT.AND P3, PT, R95, 0x20, PT ;  /* 0x000000205f00780c */ /* 0x000fc80003f64270 */
[----:B------:R-:W-:Y:S02]  /*ec90*/  FSEL R40, R40, -INF , P3 ;  /* 0xff80000028287808 */ /* 0x000fe40001800000 */
[C---:B------:R-:W-:Y:S02]  /*eca0*/  ISETP.GT.AND P3, PT, R95.reuse, 0x28, PT ;  /* 0x000000285f00780c */ /* 0x040fe40003f64270 */
        /* <DEDUP_REMOVED lines=9> */
[----:B------:R-:W-:Y:S02]  /*ed40*/  ISETP.GT.AND P3, PT, R95, 0x48, PT ;  /* 0x000000485f00780c */ /* 0x000fe40003f64270 */
[----:B0-----:R-:W-:-:S04]  /*ed50*/  FMNMX.FTZ R5, R14, R5, !PT ;  /* 0x000000050e057209 */ /* 0x001fc80007810000 */
[C---:B------:R-:W-:Y:S01]  /*ed60*/  FSETP.NEU.FTZ.AND P2, PT, R5.reuse, -INF , PT ;  /* 0xff8000000500780b */ /* 0x040fe20003f5d000 */
[----:B------:R-:W-:-:S05]  /*ed70*/  FMUL.FTZ R8, R5, UR46 ;  /* 0x0000002e05087c20 */ /* 0x000fca0008410000 */
[----:B------:R-:W-:Y:S02]  /*ed80*/  FSEL R8, R8, RZ, P2 ;  /* 0x000000ff08087208 */ /* 0x000fe40001000000 */
[----:B------:R-:W-:-:S03]  /*ed90*/  ISETP.GT.AND P2, PT, R95, RZ, PT ;  /* 0x000000ff5f00720c */ /* 0x000fc60003f44270 */
        /* <DEDUP_REMOVED lines=20> */
[----:B------:R-:W0:Y:S01]  /*eee0*/  @P1 LDC R31, c[0x0][0x450] ;  /* 0x00011400ff1f1b82 */ /* 0x000e220000000800 */
[----:B------:R-:W-:Y:S01]  /*eef0*/  FMNMX.FTZ R97, R33, R6, !PT ;  /* 0x0000000621617209 */ /* 0x000fe20007810000 */
[--C-:B------:R-:W-:Y:S01]  /*ef00*/  FFMA.FTZ R10, R99, UR46, -R8.reuse ;  /* 0x0000002e630a7c23 */ /* 0x100fe20008010808 */
[----:B------:R-:W-:Y:S01]  /*ef10*/  FSEL R37, R37, -INF , P2 ;  /* 0xff80000025257808 */ /* 0x000fe20001000000 */
[--C-:B------:R-:W-:Y:S01]  /*ef20*/  FFMA.FTZ R167, R9, UR46, -R8.reuse ;  /* 0x0000002e09a77c23 */ /* 0x100fe20008010808 */
[----:B------:R-:W-:Y:S01]  /*ef30*/  FMNMX.FTZ R6, R36, R97, !PT ;  /* 0x0000006124067209 */ /* 0x000fe20007810000 */
[--C-:B------:R-:W-:Y:S01]  /*ef40*/  FFMA.FTZ R183, R101, UR46, -R8.reuse ;  /* 0x0000002e65b77c23 */ /* 0x100fe20008010808 */
[----:B------:R-:W-:Y:S01]  /*ef50*/  ISETP.GT.AND P2, PT, R95, 0x21, PT ;  /* 0x000000215f00780c */ /* 0x000fe20003f44270 */
[----:B------:R-:W-:Y:S01]  /*ef60*/  MUFU.EX2 R181, R181 ;  /* 0x000000b500b57308 */ /* 0x000fe20000000800 */
[----:B------:R-:W-:Y:S01]  /*ef70*/  FMNMX.FTZ R97, R37, R6, !PT ;  /* 0x0000000625617209 */ /* 0x000fe20007810000 */
[--C-:B------:R-:W-:Y:S01]  /*ef80*/  FFMA.FTZ R12, R103, UR46, -R8.reuse ;  /* 0x0000002e670c7c23 */ /* 0x100fe20008010808 */
[----:B------:R-:W-:Y:S01]  /*ef90*/  FSEL R41, R41, -INF , P2 ;  /* 0xff80000029297808 */ /* 0x000fe20001000000 */
[--C-:B------:R-:W-:Y:S01]  /*efa0*/  FFMA.FTZ R161, R11, UR46, -R8.reuse ;  /* 0x0000002e0ba17c23 */ /* 0x100fe20008010808 */
[----:B------:R-:W-:Y:S01]  /*efb0*/  FMNMX.FTZ R6, R40, R97, !PT ;  /* 0x0000006128067209 */ /* 0x000fe20007810000 */
[--C-:B------:R-:W-:Y:S01]  /*efc0*/  FFMA.FTZ R177, R105, UR46, -R8.reuse ;  /* 0x0000002e69b17c23 */ /* 0x100fe20008010808 */
[----:B------:R-:W-:Y:S01]  /*efd0*/  ISETP.GT.AND P2, PT, R95, 0x29, PT ;  /* 0x000000295f00780c */ /* 0x000fe20003f44270 */
[----:B------:R-:W1:Y:S01]  /*efe0*/  MUFU.EX2 R10, R10 ;  /* 0x0000000a000a7308 */ /* 0x000e620000000800 */
        /* <DEDUP_REMOVED lines=35> */
[--C-:B------:R-:W-:Y:S01]  /*f220*/  FFMA.FTZ R60, R83, UR46, -R8.reuse ;  /* 0x0000002e533c7c23 */ /* 0x100fe20008010808 */
[----:B------:R-:W-:Y:S01]  /*f230*/  ISETP.GT.AND P3, PT, R95, 0x50, PT ;  /* 0x000000505f00780c */ /* 0x000fe20003f64270 */
[--C-:B------:R-:W-:Y:S01]  /*f240*/  FFMA.FTZ R155, R35, UR46, -R8.reuse ;  /* 0x0000002e239b7c23 */ /* 0x100fe20008010808 */
[----:B------:R-:W-:Y:S01]  /*f250*/  FSEL R61, R61, -INF , P2 ;  /* 0xff8000003d3d7808 */ /* 0x000fe20001000000 */
[----:B------:R-:W-:Y:S01]  /*f260*/  MUFU.EX2 R179, R179 ;  /* 0x000000b300b37308 */ /* 0x000fe20000000800 */
[----:B------:R-:W-:Y:S01]  /*f270*/  FMNMX.FTZ R6, R43, R6, !PT ;  /* 0x000000062b067209 */ /* 0x000fe20007810000 */
[----:B------:R-:W-:Y:S01]  /*f280*/  FFMA.FTZ R8, R87, UR46, -R8 ;  /* 0x0000002e57087c23 */ /* 0x000fe20008010808 */
[----:B------:R-:W-:-:S02]  /*f290*/  ISETP.GT.AND P2, PT, R95, 0x51, PT ;  /* 0x000000515f00780c */ /* 0x000fc40003f44270 */
[----:B------:R-:W-:Y:S02]  /*f2a0*/  CS2R R106, SRZ ;  /* 0x00000000006a7805 */ /* 0x000fe4000001ff00 */
[----:B------:R-:W-:Y:S02]  /*f2b0*/  FSEL R64, R64, -INF , P3 ;  /* 0xff80000040407808 */ /* 0x000fe40001800000 */
[----:B------:R-:W-:Y:S02]  /*f2c0*/  CS2R R104, SRZ ;  /* 0x0000000000687805 */ /* 0x000fe4000001ff00 */
[----:B------:R-:W-:Y:S01]  /*f2d0*/  FMNMX.FTZ R39, R61, R6, !PT ;  /* 0x000000063d277209 */ /* 0x000fe20007810000 */
[----:B------:R-:W-:Y:S01]  /*f2e0*/  MUFU.EX2 R20, R20 ;  /* 0x0000001400147308 */ /* 0x000fe20000000800 */
[----:B------:R-:W-:Y:S02]  /*f2f0*/  ISETP.GT.AND P3, PT, R95, 0x58, PT ;  /* 0x000000585f00780c */ /* 0x000fe40003f64270 */
[----:B------:R-:W-:-:S02]  /*f300*/  CS2R R102, SRZ ;  /* 0x0000000000667805 */ /* 0x000fc4000001ff00 */
[----:B------:R-:W-:Y:S02]  /*f310*/  FSEL R65, R65, -INF , P2 ;  /* 0xff80000041417808 */ /* 0x000fe40001000000 */
[----:B------:R-:W-:Y:S02]  /*f320*/  CS2R R100, SRZ ;  /* 0x0000000000647805 */ /* 0x000fe4000001ff00 */
[----:B------:R-:W-:Y:S02]  /*f330*/  FMNMX.FTZ R6, R64, R39, !PT ;  /* 0x0000002740067209 */ /* 0x000fe40007810000 */
[----:B------:R-:W-:Y:S02]  /*f340*/  CS2R R98, SRZ ;  /* 0x0000000000627805 */ /* 0x000fe4000001ff00 */
[----:B------:R-:W-:Y:S01]  /*f350*/  ISETP.GT.AND P2, PT, R95, 0x59, PT ;  /* 0x000000595f00780c */ /* 0x000fe20003f44270 */
[----:B------:R-:W-:Y:S01]  /*f360*/  MUFU.EX2 R173, R173 ;  /* 0x000000ad00ad7308 */ /* 0x000fe20000000800 */
[----:B------:R-:W-:-:S02]  /*f370*/  FSEL R68, R68, -INF , P3 ;  /* 0xff80000044447808 */ /* 0x000fc40001800000 */
[----:B------:R-:W-:Y:S02]  /*f380*/  CS2R R96, SRZ ;  /* 0x0000000000607805 */ /* 0x000fe4000001ff00 */
[----:B------:R-:W-:Y:S02]  /*f390*/  FMNMX.FTZ R39, R65, R6, !PT ;  /* 0x0000000641277209 */ /* 0x000fe40007810000 */
[----:B------:R-:W-:Y:S02]  /*f3a0*/  CS2R R92, SRZ ;  /* 0x00000000005c7805 */ /* 0x000fe4000001ff00 */
[----:B------:R-:W-:Y:S02]  /*f3b0*/  ISETP.GT.AND P3, PT, R95, 0x60, PT ;  /* 0x000000605f00780c */ /* 0x000fe40003f64270 */
[----:B------:R-:W-:Y:S02]  /*f3c0*/  CS2R R90, SRZ ;  /* 0x00000000005a7805 */ /* 0x000fe4000001ff00 */
[----:B------:R-:W-:Y:S01]  /*f3d0*/  FSEL R69, R69, -INF , P2 ;  /* 0xff80000045457808 */ /* 0x000fe20001000000 */
[----:B------:R-:W-:Y:S01]  /*f3e0*/  MUFU.EX2 R26, R26 ;  /* 0x0000001a001a7308 */ /* 0x000fe20000000800 */
[----:B------:R-:W-:-:S02]  /*f3f0*/  FMNMX.FTZ R6, R68, R39, !PT ;  /* 0x0000002744067209 */ /* 0x000fc40007810000 */
[----:B------:R-:W-:Y:S02]  /*f400*/  ISETP.GT.AND P2, PT, R95, 0x61, PT ;  /* 0x000000615f00780c */ /* 0x000fe40003f44270 */
[----:B------:R-:W-:Y:S02]  /*f410*/  FSEL R72, R72, -INF , P3 ;  /* 0xff80000048487808 */ /* 0x000fe40001800000 */
[----:B------:R-:W-:Y:S01]  /*f420*/  FMNMX.FTZ R13, R69, R6, !PT ;  /* 0x00000006450d7209 */ /* 0x000fe20007810000 */
[----:B------:R-:W-:Y:S01]  /*f430*/  MUFU.EX2 R175, R175 ;  /* 0x000000af00af7308 */ /* 0x000fe20000000800 */
[----:B------:R-:W-:Y:S02]  /*f440*/  ISETP.GT.AND P3, PT, R95, 0x68, PT ;  /* 0x000000685f00780c */ /* 0x000fe40003f64270 */
[----:B------:R-:W-:Y:S02]  /*f450*/  FSEL R73, R73, -INF , P2 ;  /* 0xff80000049497808 */ /* 0x000fe40001000000 */
[----:B------:R-:W-:-:S02]  /*f460*/  FMNMX.FTZ R6, R72, R13, !PT ;  /* 0x0000000d48067209 */ /* 0x000fc40007810000 */
        /* <DEDUP_REMOVED lines=18> */
[----:B------:R-:W-:Y:S02]  /*f590*/  CS2R R94, SRZ ;  /* 0x00000000005e7805 */ /* 0x000fe4000001ff00 */
[----:B------:R-:W-:Y:S02]  /*f5a0*/  FMNMX.FTZ R7, R81, R6, !PT ;  /* 0x0000000651077209 */ /* 0x000fe40007810000 */
[----:B------:R-:W-:Y:S02]  /*f5b0*/  FSEL R85, R85, -INF , P2 ;  /* 0xff80000055557808 */ /* 0x000fe40001000000 */
[----:B------:R-:W-:Y:S01]  /*f5c0*/  FMNMX.FTZ R6, R84, R7, !PT ;  /* 0x0000000754067209 */ /* 0x000fe20007810000 */
[----:B------:R-:W-:Y:S01]  /*f5d0*/  MUFU.EX2 R38, R38 ;  /* 0x0000002600267308 */ /* 0x000fe20000000800 */
[----:B------:R-:W2:Y:S02]  /*f5e0*/  @P1 LDC R7, c[0x0][0x44c] ;  /* 0x00011300ff071b82 */ /* 0x000ea40000000800 */
[----:B------:R-:W-:-:S05]  /*f5f0*/  FMNMX.FTZ R6, R85, R6, !PT ;  /* 0x0000000655067209 */ /* 0x000fca0007810000 */
[----:B------:R-:W3:Y:S01]  /*f600*/  SHFL.BFLY PT, R3, R6, 0x2, 0x1f ;  /* 0x0c401f0006037f89 */ /* 0x000ee200000e0000 */
[----:B------:R-:W-:Y:S08]  /*f610*/  MUFU.EX2 R165, R165 ;  /* 0x000000a500a57308 */ /* 0x000ff00000000800 */
[----:B------:R-:W-:Y:S08]  /*f620*/  MUFU.EX2 R42, R42 ;  /* 0x0000002a002a7308 */ /* 0x000ff00000000800 */
[----:B------:R-:W-:Y:S01]  /*f630*/  MUFU.EX2 R167, R167 ;  /* 0x000000a700a77308 */ /* 0x000fe20000000800 */
[----:B---3--:R-:W-:-:S07]  /*f640*/  FMNMX.FTZ R3, R6, R3, !PT ;  /* 0x0000000306037209 */ /* 0x008fce0007810000 */
[----:B------:R-:W-:Y:S01]  /*f650*/  MUFU.EX2 R50, R50 ;  /* 0x0000003200327308 */ /* 0x000fe20000000800 */
[----:B------:R-:W3:Y:S07]  /*f660*/  SHFL.BFLY PT, R6, R3, 0x1, 0x1f ;  /* 0x0c201f0003067f89 */ /* 0x000eee00000e0000 */
[----:B------:R-:W-:Y:S08]  /*f670*/  MUFU.EX2 R161, R161 ;  /* 0x000000a100a17308 */ /* 0x000ff00000000800 */
[----:B------:R-:W-:Y:S08]  /*f680*/  MUFU.EX2 R46, R46 ;  /* 0x0000002e002e7308 */ /* 0x000ff00000000800 */
[----:B------:R-:W-:Y:S01]  /*f690*/  MUFU.EX2 R163, R163 ;  /* 0x000000a300a37308 */ /* 0x000fe20000000800 */
[----:B---3--:R-:W-:-:S04]  /*f6a0*/  FMNMX.FTZ R6, R3, R6, !PT ;  /* 0x0000000603067209 */ /* 0x008fc80007810000 */
[C---:B------:R-:W-:Y:S01]  /*f6b0*/  FSETP.NEU.FTZ.AND P2, PT, R6.reuse, -INF , PT ;  /* 0xff8000000600780b */ /* 0x040fe20003f5d000 */
[----:B------:R-:W-:Y:S02]  /*f6c0*/  FMUL.FTZ R3, R6, UR46 ;  /* 0x0000002e06037c20 */ /* 0x000fe40008410000 */
[----:B------:R-:W-:Y:S03]  /*f6d0*/  MUFU.EX2 R54, R54 ;  /* 0x0000003600367308 */ /* 0x000fe60000000800 */
[----:B------:R-:W-:-:S05]  /*f6e0*/  FSEL R66, R3, RZ, P2 ;  /* 0x000000ff03427208 */ /* 0x000fca0001000000 */
[----:B------:R-:W-:Y:S01]  /*f6f0*/  MUFU.EX2 R157, R157 ;  /* 0x0000009d009d7308 */ /* 0x000fe20000000800 */
[--C-:B------:R-:W-:Y:S01]  /*f700*/  FFMA.FTZ R180, R24, UR46, -R66.reuse ;  /* 0x0000002e18b47c23 */ /* 0x100fe20008010842 */
[--C-:B------:R-:W-:Y:S01]  /*f710*/  FFMA.FTZ R3, R25, UR46, -R66.reuse ;  /* 0x0000002e19037c23 */ /* 0x100fe20008010842 */
[--C-:B------:R-:W-:Y:S01]  /*f720*/  FFMA.FTZ R182, R28, UR46, -R66.reuse ;  /* 0x0000002e1cb67c23 */ /* 0x100fe20008010842 */
[--C-:B------:R-:W-:Y:S01]  /*f730*/  FFMA.FTZ R9, R29, UR46, -R66.reuse ;  /* 0x0000002e1d097c23 */ /* 0x100fe20008010842 */
[--C-:B------:R-:W-:Y:S01]  /*f740*/  FFMA.FTZ R176, R32, UR46, -R66.reuse ;  /* 0x0000002e20b07c23 */ /* 0x100fe20008010842 */
[--C-:B------:R-:W-:Y:S01]  /*f750*/  FFMA.FTZ R11, R33, UR46, -R66.reuse ;  /* 0x0000002e210b7c23 */ /* 0x100fe20008010842 */
[----:B------:R-:W-:Y:S01]  /*f760*/  IMAD.U32 R33, RZ, RZ, UR38 ;  /* 0x00000026ff217e24 */ /* 0x000fe2000f8e00ff */
[----:B------:R-:W-:Y:S01]  /*f770*/  MUFU.EX2 R180, R180 ;  /* 0x000000b400b47308 */ /* 0x000fe20000000800 */
[----:B------:R-:W-:Y:S01]  /*f780*/  FFMA.FTZ R178, R36, UR46, -R66 ;  /* 0x0000002e24b27c23 */ /* 0x000fe20008010842 */
[----:B--2---:R-:W-:-:S04]  /*f790*/  @P1 IMAD.HI.U32 R24, R192, R7, RZ ;  /* 0x00000007c0181227 */ /* 0x004fc800078e00ff */
[----:B------:R-:W-:Y:S01]  /*f7a0*/  FFMA.FTZ R13, R37, UR46, -R66 ;  /* 0x0000002e250d7c23 */ /* 0x000fe20008010842 */
[----:B------:R-:W-:Y:S01]  /*f7b0*/  PRMT R0, R33, 0x654, R0 ;  /* 0x0000065421007816 */ /* 0x000fe20000000000 */
[----:B------:R-:W-:Y:S01]  /*f7c0*/  FFMA.FTZ R172, R40, UR46, -R66 ;  /* 0x0000002e28ac7c23 */ /* 0x000fe20008010842 */
[----:B------:R-:W-:Y:S01]  /*f7d0*/  IMAD.MOV.U32 R28, RZ, RZ, R192 ;  /* 0x000000ffff1c7224 */ /* 0x000fe200078e00c0 */
[----:B0-----:R-:W-:Y:S01]  /*f7e0*/  @P1 SHF.R.U32.HI R28, RZ, R31, R24 ;  /* 0x0000001fff1c1219 */ /* 0x001fe20000011618 */
[----:B------:R-:W0:Y:S01]  /*f7f0*/  MUFU.EX2 R3, R3 ;  /* 0x0000000300037308 */ /* 0x000e220000000800 */
[----:B------:R1:W-:Y:S01]  /*f800*/  SYNCS.ARRIVE.TRANS64.RED.A1T0 RZ, [R0+URZ], RZ ;  /* 0x000000ff00ff79a7 */ /* 0x0003e2000810043f */
[--C-:B------:R-:W-:Y:S01]  /*f810*/  FFMA.FTZ R15, R41, UR46, -R66.reuse ;  /* 0x0000002e290f7c23 */ /* 0x100fe20008010842 */
[--C-:B------:R-:W-:Y:S01]  /*f820*/  FFMA.FTZ R174, R44, UR46, -R66.reuse ;  /* 0x0000002e2cae7c23 */ /* 0x100fe20008010842 */
[--C-:B------:R-:W-:Y:S01]  /*f830*/  FFMA.FTZ R21, R45, UR46, -R66.reuse ;  /* 0x0000002e2d157c23 */ /* 0x100fe20008010842 */
[--C-:B------:R-:W-:Y:S01]  /*f840*/  FFMA.FTZ R168, R48, UR46, -R66.reuse ;  /* 0x0000002e30a87c23 */ /* 0x100fe20008010842 */
[--C-:B------:R-:W-:Y:S01]  /*f850*/  FFMA.FTZ R27, R49, UR46, -R66.reuse ;  /* 0x0000002e311b7c23 */ /* 0x100fe20008010842 */
[----:B------:R-:W-:Y:S01]  /*f860*/  FFMA.FTZ R170, R52, UR46, -R66 ;  /* 0x0000002e34aa7c23 */ /* 0x000fe20008010842 */
[----:B------:R-:W2:Y:S01]  /*f870*/  MUFU.EX2 R182, R182 ;  /* 0x000000b600b67308 */ /* 0x000ea20000000800 */
[----:B-1----:R-:W-:Y:S01]  /*f880*/  FADD.FTZ R0, R181, R10 ;  /* 0x0000000ab5007221 */ /* 0x002fe20000010000 */
[--C-:B------:R-:W-:Y:S01]  /*f890*/  FFMA.FTZ R25, R53, UR46, -R66.reuse ;  /* 0x0000002e35197c23 */ /* 0x100fe20008010842 */
[----:B------:R-:W-:Y:S01]  /*f8a0*/  FFMA.FTZ R164, R62, UR46, -R66 ;  /* 0x0000002e3ea47c23 */ /* 0x000fe20008010842 */
[----:B------:R-:W-:Y:S01]  /*f8b0*/  IADD3 R28, R28, R195, -R194 ;  /* 0x000000c31c1c7210 */ /* 0x000fe20007ffe8c2 */
[--C-:B------:R-:W-:Y:S01]  /*f8c0*/  FFMA.FTZ R29, R57, UR46, -R66.reuse ;  /* 0x0000002e391d7c23 */ /* 0x100fe20008010842 */
[--C-:B------:R-:W-:Y:S01]  /*f8d0*/  FFMA.FTZ R166, R43, UR46, -R66.reuse ;  /* 0x0000002e2ba67c23 */ /* 0x100fe20008010842 */
[----:B------:R-:W-:Y:S01]  /*f8e0*/  FFMA.FTZ R61, R61, UR46, -R66 ;  /* 0x0000002e3d3d7c23 */ /* 0x000fe20008010842 */
[----:B------:R-:W1:Y:S01]  /*f8f0*/  MUFU.EX2 R9, R9 ;  /* 0x0000000900097308 */ /* 0x000e620000000800 */
[----:B0-----:R-:W-:Y:S01]  /*f900*/  FADD.FTZ R7, R180, R3 ;  /* 0x00000003b4077221 */ /* 0x001fe20000010000 */
[----:B------:R-:W-:Y:S01]  /*f910*/  SHF.R.S32.HI R33, RZ, 0x1f, R28 ;  /* 0x0000001fff217819 */ /* 0x000fe2000001141c */
[--C-:B------:R-:W-:Y:S01]  /*f920*/  FFMA.FTZ R64, R64, UR46, -R66.reuse ;  /* 0x0000002e40407c23 */ /* 0x100fe20008010842 */
[----:B------:R-:W-:Y:S01]  /*f930*/  F2FP.F16.F32.PACK_AB R181, R10, R181 ;  /* 0x000000b50ab5723e */ /* 0x000fe200000000ff */
[--C-:B------:R-:W-:Y:S01]  /*f940*/  FFMA.FTZ R65, R65, UR46, -R66.reuse ;  /* 0x0000002e41417c23 */ /* 0x100fe20008010842 */
[----:B------:R-:W-:Y:S01]  /*f950*/  FFMA.FTZ R68, R68, UR46, -R66 ;  /* 0x0000002e44447c23 */ /* 0x000fe20008010842 */
[----:B------:R-:W-:Y:S01]  /*f960*/  F2FP.F16.F32.PACK_AB R180, R3, R180 ;  /* 0x000000b403b4723e */ /* 0x000fe200000000ff */
[----:B------:R-:W0:Y:S01]  /*f970*/  MUFU.EX2 R176, R176 ;  /* 0x000000b000b07308 */ /* 0x000e220000000800 */
[----:B--2---:R-:W-:Y:S01]  /*f980*/  FADD.FTZ R24, R182, R7 ;  /* 0x00000007b6187221 */ /* 0x004fe20000010000 */
[----:B------:R-:W-:Y:S01]  /*f990*/  FADD.FTZ R7, R183, R0 ;  /* 0x00000000b7077221 */ /* 0x000fe20000010000 */
[--C-:B------:R-:W-:Y:S01]  /*f9a0*/  FFMA.FTZ R69, R69, UR46, -R66.reuse ;  /* 0x0000002e45457c23 */ /* 0x100fe20008010842 */
[--C-:B------:R-:W-:Y:S01]  /*f9b0*/  FFMA.FTZ R72, R72, UR46, -R66.reuse ;  /* 0x0000002e48487c23 */ /* 0x100fe20008010842 */
[--C-:B------:R-:W-:Y:S01]  /*f9c0*/  FFMA.FTZ R73, R73, UR46, -R66.reuse ;  /* 0x0000002e49497c23 */ /* 0x100fe20008010842 */
[----:B------:R-:W-:Y:S01]  /*f9d0*/  FADD.FTZ R0, R12, R7 ;  /* 0x000000070c007221 */ /* 0x000fe20000010000 */
[----:B------:R-:W-:Y:S01]  /*f9e0*/  FFMA.FTZ R76, R76, UR46, -R66 ;  /* 0x0000002e4c4c7c23 */ /* 0x000fe20008010842 */
[----:B------:R-:W2:Y:S01]  /*f9f0*/  MUFU.EX2 R11, R11 ;  /* 0x0000000b000b7308 */ /* 0x000ea20000000800 */
[----:B-1----:R-:W-:Y:S01]  /*fa00*/  FADD.FTZ R31, R9, R24 ;  /* 0x00000018091f7221 */ /* 0x002fe20000010000 */
[----:B------:R-:W-:Y:S01]  /*fa10*/  FADD.FTZ R7, R177, R0 ;  /* 0x00000000b1077221 */ /* 0x000fe20000010000 */
[----:B------:R-:W-:Y:S01]  /*fa20*/  F2FP.F16.F32.PACK_AB R182, R9, R182 ;  /* 0x000000b609b6723e */ /* 0x000fe200000000ff */
[--C-:B------:R-:W-:Y:S01]  /*fa30*/  FFMA.FTZ R77, R77, UR46, -R66.reuse ;  /* 0x0000002e4d4d7c23 */ /* 0x100fe20008010842 */
[--C-:B------:R-:W-:Y:S01]  /*fa40*/  FFMA.FTZ R80, R80, UR46, -R66.reuse ;  /* 0x0000002e50507c23 */ /* 0x100fe20008010842 */
[----:B------:R-:W-:Y:S01]  /*fa50*/  FADD.FTZ R0, R14, R7 ;  /* 0x000000070e007221 */ /* 0x000fe20000010000 */
[----:B------:R-:W-:Y:S01]  /*fa60*/  FFMA.FTZ R81, R81, UR46, -R66 ;  /* 0x0000002e51517c23 */ /* 0x000fe20008010842 */
[----:B------:R-:W1:Y:S01]  /*fa70*/  MUFU.EX2 R178, R178 ;  /* 0x000000b200b27308 */ /* 0x000e620000000800 */
[----:B0-----:R-:W-:Y:S01]  /*fa80*/  FADD.FTZ R24, R176, R31 ;  /* 0x0000001fb0187221 */ /* 0x001fe20000010000 */
[----:B------:R-:W-:Y:S01]  /*fa90*/  FADD.FTZ R7, R179, R0 ;  /* 0x00000000b3077221 */ /* 0x000fe20000010000 */
[--C-:B------:R-:W-:Y:S01]  /*faa0*/  FFMA.FTZ R84, R84, UR46, -R66.reuse ;  /* 0x0000002e54547c23 */ /* 0x100fe20008010842 */
[----:B------:R-:W-:Y:S01]  /*fab0*/  FFMA.FTZ R66, R85, UR46, -R66 ;  /* 0x0000002e55427c23 */ /* 0x000fe20008010842 */
[----:B------:R-:W-:Y:S01]  /*fac0*/  F2FP.F16.F32.PACK_AB R183, R12, R183 ;  /* 0x000000b70cb7723e */ /* 0x000fe200000000ff */
[----:B------:R-:W-:Y:S01]  /*fad0*/  FADD.FTZ R0, R20, R7 ;  /* 0x0000000714007221 */ /* 0x000fe20000010000 */
[----:B------:R-:W-:Y:S01]  /*fae0*/  F2FP.F16.F32.PACK_AB R177, R14, R177 ;  /* 0x000000b10eb1723e */ /* 0x000fe200000000ff */
[----:B------:R-:W0:Y:S01]  /*faf0*/  MUFU.EX2 R13, R13 ;  /* 0x0000000d000d7308 */ /* 0x000e220000000800 */
[----:B--2---:R-:W-:Y:S01]  /*fb00*/  FADD.FTZ R31, R11, R24 ;  /* 0x000000180b1f7221 */ /* 0x004fe20000010000 */
[----:B------:R-:W-:Y:S01]  /*fb10*/  FADD.FTZ R7, R173, R0 ;  /* 0x00000000ad077221 */ /* 0x000fe20000010000 */
[----:B------:R-:W-:-:S02]  /*fb20*/  F2FP.F16.F32.PACK_AB R176, R11, R176 ;  /* 0x000000b00bb0723e */ /* 0x000fc400000000ff */
[----:B------:R-:W-:Y:S01]  /*fb30*/  F2FP.F16.F32.PACK_AB R179, R20, R179 ;  /* 0x000000b314b3723e */ /* 0x000fe200000000ff */
[C---:B------:R-:W-:Y:S01]  /*fb40*/  FADD.FTZ R0, R26.reuse, R7 ;  /* 0x000000071a007221 */ /* 0x040fe20000010000 */
[----:B------:R-:W-:Y:S01]  /*fb50*/  F2FP.F16.F32.PACK_AB R173, R26, R173 ;  /* 0x000000ad1aad723e */ /* 0x000fe200000000ff */
[----:B------:R-:W2:Y:S01]  /*fb60*/  MUFU.EX2 R172, R172 ;  /* 0x000000ac00ac7308 */ /* 0x000ea20000000800 */
[----:B-1----:R-:W-:Y:S01]  /*fb70*/  FADD.FTZ R24, R178, R31 ;  /* 0x0000001fb2187221 */ /* 0x002fe20000010000 */
[----:B------:R-:W-:Y:S01]  /*fb80*/  FADD.FTZ R7, R175, R0 ;  /* 0x00000000af077221 */ /* 0x000fe20000010000 */
[----:B------:R-:W-:-:S03]  /*fb90*/  F2FP.F16.F32.PACK_AB R175, R30, R175 ;  /* 0x000000af1eaf723e */ /* 0x000fc600000000ff */
[----:B------:R-:W-:Y:S01]  /*fba0*/  FADD.FTZ R0, R30, R7 ;  /* 0x000000071e007221 */ /* 0x000fe20000010000 */
[----:B------:R-:W-:Y:S01]  /*fbb0*/  LEA.HI R7, R33, R28, RZ, 0x7 ;  /* 0x0000001c21077211 */ /* 0x000fe200078f38ff */
[----:B------:R-:W1:Y:S01]  /*fbc0*/  MUFU.EX2 R15, R15 ;  /* 0x0000000f000f7308 */ /* 0x000e620000000800 */
[C---:B0-----:R-:W-:Y:S01]  /*fbd0*/  FADD.FTZ R31, R13.reuse, R24 ;  /* 0x000000180d1f7221 */ /* 0x041fe20000010000 */
[----:B------:R-:W-:Y:S02]  /*fbe0*/  F2FP.F16.F32.PACK_AB R178, R13, R178 ;  /* 0x000000b20db2723e */ /* 0x000fe400000000ff */
[----:B------:R-:W-:Y:S02]  /*fbf0*/  IADD3 R13, R88, -0x2, RZ ;  /* 0xfffffffe580d7810 */ /* 0x000fe40007ffe0ff */
[----:B------:R-:W-:Y:S02]  /*fc00*/  CS2R R88, SRZ ;  /* 0x0000000000587805 */ /* 0x000fe4000001ff00 */
[----:B------:R-:W0:Y:S01]  /*fc10*/  MUFU.EX2 R174, R174 ;  /* 0x000000ae00ae7308 */ /* 0x000e220000000800 */
[----:B--2---:R-:W-:-:S07]  /*fc20*/  FADD.FTZ R24, R172, R31 ;  /* 0x0000001fac187221 */ /* 0x004fce0000010000 */
[----:B------:R-:W2:Y:S01]  /*fc30*/  MUFU.EX2 R21, R21 ;  /* 0x0000001500157308 */ /* 0x000ea20000000800 */
[C---:B-1----:R-:W-:Y:S01]  /*fc40*/  FADD.FTZ R31, R15.reuse, R24 ;  /* 0x000000180f1f7221 */ /* 0x042fe20000010000 */
[----:B------:R-:W-:-:S06]  /*fc50*/  F2FP.F16.F32.PACK_AB R172, R15, R172 ;  /* 0x000000ac0fac723e */ /* 0x000fcc00000000ff */
[----:B------:R-:W1:Y:S01]  /*fc60*/  MUFU.EX2 R168, R168 ;  /* 0x000000a800a87308 */ /* 0x000e620000000800 */
[----:B0-----:R-:W-:-:S07]  /*fc70*/  FADD.FTZ R24, R174, R31 ;  /* 0x0000001fae187221 */ /* 0x001fce0000010000 */
[----:B------:R-:W0:Y:S01]  /*fc80*/  MUFU.EX2 R27, R27 ;  /* 0x0000001b001b7308 */ /* 0x000e220000000800 */
[C---:B--2---:R-:W-:Y:S01]  /*fc90*/  FADD.FTZ R31, R21.reuse, R24 ;  /* 0x00000018151f7221 */ /* 0x044fe20000010000 */
[----:B------:R-:W-:-:S06]  /*fca0*/  F2FP.F16.F32.PACK_AB R174, R21, R174 ;  /* 0x000000ae15ae723e */ /* 0x000fcc00000000ff */
[----:B------:R-:W2:Y:S01]  /*fcb0*/  MUFU.EX2 R170, R170 ;  /* 0x000000aa00aa7308 */ /* 0x000ea20000000800 */
[----:B-1----:R-:W-:Y:S01]  /*fcc0*/  FADD.FTZ R24, R168, R31 ;  /* 0x0000001fa8187221 */ /* 0x002fe20000010000 */
[----:B------:R-:W-:Y:S01]  /*fcd0*/  FADD.FTZ R31, R169, R0 ;  /* 0x00000000a91f7221 */ /* 0x000fe20000010000 */
[----:B------:R-:W-:-:S03]  /*fce0*/  F2FP.F16.F32.PACK_AB R169, R34, R169 ;  /* 0x000000a922a9723e */ /* 0x000fc600000000ff */
[----:B------:R-:W-:Y:S02]  /*fcf0*/  FADD.FTZ R0, R34, R31 ;  /* 0x0000001f22007221 */ /* 0x000fe40000010000 */
[----:B------:R-:W1:Y:S01]  /*fd00*/  MUFU.EX2 R25, R25 ;  /* 0x0000001900197308 */ /* 0x000e620000000800 */
[----:B0-----:R-:W-:Y:S01]  /*fd10*/  FADD.FTZ R33, R27, R24 ;  /* 0x000000181b217221 */ /* 0x001fe20000010000 */
[----:B------:R-:W-:Y:S01]  /*fd20*/  FADD.FTZ R31, R171, R0 ;  /* 0x00000000ab1f7221 */ /* 0x000fe20000010000 */
[----:B------:R-:W-:Y:S02]  /*fd30*/  F2FP.F16.F32.PACK_AB R168, R27, R168 ;  /* 0x000000a81ba8723e */ /* 0x000fe400000000ff */
[C---:B------:R-:W-:Y:S01]  /*fd40*/  F2FP.F16.F32.PACK_AB R171, R38.reuse, R171 ;  /* 0x000000ab26ab723e */ /* 0x040fe200000000ff */
[----:B------:R-:W-:Y:S02]  /*fd50*/  FADD.FTZ R0, R38, R31 ;  /* 0x0000001f26007221 */ /* 0x000fe40000010000 */
[----:B------:R-:W0:Y:S01]  /*fd60*/  MUFU.EX2 R164, R164 ;  /* 0x000000a400a47308 */ /* 0x000e220000000800 */
[----:B--2---:R-:W-:Y:S01]  /*fd70*/  FADD.FTZ R10, R170, R33 ;  /* 0x00000021aa0a7221 */ /* 0x004fe20000010000 */
[----:B------:R-:W-:Y:S01]  /*fd80*/  FADD.FTZ R31, R165, R0 ;  /* 0x00000000a51f7221 */ /* 0x000fe20000010000 */
[----:B------:R-:W-:-:S03]  /*fd90*/  F2FP.F16.F32.PACK_AB R165, R42, R165 ;  /* 0x000000a52aa5723e */ /* 0x000fc600000000ff */
[----:B------:R-:W-:Y:S02]  /*fda0*/  FADD.FTZ R0, R42, R31 ;  /* 0x0000001f2a007221 */ /* 0x000fe40000010000 */
        /* <DEDUP_REMOVED lines=25> */
[----:B-1----:R-:W-:Y:S01]  /*ff40*/  FADD.FTZ R9, R65, R10 ;  /* 0x0000000a41097221 */ /* 0x002fe20000010000 */
[----:B------:R-:W-:Y:S01]  /*ff50*/  FADD.FTZ R3, R157, R0 ;  /* 0x000000009d037221 */ /* 0x000fe20000010000 */
[----:B------:R-:W-:-:S05]  /*ff60*/  F2FP.F16.F32.PACK_AB R160, R65, R64 ;  /* 0x0000004041a0723e */ /* 0x000fca00000000ff */
[----:B------:R-:W1:Y:S01]  /*ff70*/  MUFU.EX2 R72, R72 ;  /* 0x0000004800487308 */ /* 0x000e620000000800 */
[----:B0-----:R-:W-:-:S07]  /*ff80*/  FADD.FTZ R10, R68, R9 ;  /* 0x00000009440a7221 */ /* 0x001fce0000010000 */
[----:B------:R-:W0:Y:S01]  /*ff90*/  MUFU.EX2 R73, R73 ;  /* 0x0000004900497308 */ /* 0x000e220000000800 */
[C---:B--2---:R-:W-:Y:S01]  /*ffa0*/  FADD.FTZ R9, R69.reuse, R10 ;  /* 0x0000000a45097221 */ /* 0x044fe20000010000 */
[----:B------:R-:W-:-:S06]  /*ffb0*/  F2FP.F16.F32.PACK_AB R162, R69, R68 ;  /* 0x0000004445a2723e */ /* 0x000fcc00000000ff */
[----:B------:R-:W2:Y:S01]  /*ffc0*/  MUFU.EX2 R76, R76 ;  /* 0x0000004c004c7308 */ /* 0x000ea20000000800 */
[----:B-1----:R-:W-:-:S07]  /*ffd0*/  FADD.FTZ R10, R72, R9 ;  /* 0x00000009480a7221 */ /* 0x002fce0000010000 */
[----:B------:R-:W1:Y:S01]  /*ffe0*/  MUFU.EX2 R56, R56 ;  /* 0x0000003800387308 */ /* 0x000e620000000800 */
[C---:B0-----:R-:W-:Y:S01]  /*fff0*/  FADD.FTZ R11, R73.reuse, R10 ;  /* 0x0000000a490b7221 */ /* 0x041fe20000010000 */
[----:B------:R-:W-:-:S06]  /*10000*/  F2FP.F16.F32.PACK_AB R156, R73, R72 ;  /* 0x00000048499c723e */ /* 0x000fcc00000000ff */
[----:B------:R-:W0:Y:S01]  /*10010*/  MUFU.EX2 R77, R77 ;  /* 0x0000004d004d7308 */ /* 0x000e220000000800 */
[----:B--2---:R-:W-:-:S07]  /*10020*/  FADD.FTZ R10, R76, R11 ;  /* 0x0000000b4c0a7221 */ /* 0x004fce0000010000 */
[----:B------:R-:W2:Y:S01]  /*10030*/  MUFU.EX2 R159, R159 ;  /* 0x0000009f009f7308 */ /* 0x000ea20000000800 */
[C---:B-1----:R-:W-:Y:S01]  /*10040*/  FADD.FTZ R0, R56.reuse, R3 ;  /* 0x0000000338007221 */ /* 0x042fe20000010000 */
[----:B------:R-:W-:-:S06]  /*10050*/  F2FP.F16.F32.PACK_AB R157, R56, R157 ;  /* 0x0000009d389d723e */ /* 0x000fcc00000000ff */
[----:B------:R-:W1:Y:S01]  /*10060*/  MUFU.EX2 R80, R80 ;  /* 0x0000005000507308 */ /* 0x000e620000000800 */
[C---:B0-----:R-:W-:Y:S01]  /*10070*/  FADD.FTZ R11, R77.reuse, R10 ;  /* 0x0000000a4d0b7221 */ /* 0x041fe20000010000 */
[----:B------:R-:W-:-:S06]  /*10080*/  F2FP.F16.F32.PACK_AB R158, R77, R76 ;  /* 0x0000004c4d9e723e */ /* 0x000fcc00000000ff */
[----:B------:R-:W0:Y:S01]  /*10090*/  MUFU.EX2 R58, R58 ;  /* 0x0000003a003a7308 */ /* 0x000e220000000800 */
[----:B--2---:R-:W-:-:S07]  /*100a0*/  FADD.FTZ R3, R159, R0 ;  /* 0x000000009f037221 */ /* 0x004fce0000010000 */
[----:B------:R-:W2:Y:S01]  /*100b0*/  MUFU.EX2 R81, R81 ;  /* 0x0000005100517308 */ /* 0x000ea20000000800 */
[----:B-1----:R-:W-:-:S07]  /*100c0*/  FADD.FTZ R10, R80, R11 ;  /* 0x0000000b500a7221 */ /* 0x002fce0000010000 */
[----:B------:R-:W1:Y:S01]  /*100d0*/  MUFU.EX2 R153, R153 ;  /* 0x0000009900997308 */ /* 0x000e620000000800 */
[C---:B0-----:R-:W-:Y:S01]  /*100e0*/  FADD.FTZ R0, R58.reuse, R3 ;  /* 0x000000033a007221 */ /* 0x041fe20000010000 */
[----:B------:R-:W-:-:S06]  /*100f0*/  F2FP.F16.F32.PACK_AB R159, R58, R159 ;  /* 0x0000009f3a9f723e */ /* 0x000fcc00000000ff */
[----:B------:R-:W0:Y:S01]  /*10100*/  MUFU.EX2 R84, R84 ;  /* 0x0000005400547308 */ /* 0x000e220000000800 */
[C---:B--2---:R-:W-:Y:S01]  /*10110*/  FADD.FTZ R11, R81.reuse, R10 ;  /* 0x0000000a510b7221 */ /* 0x044fe20000010000 */
[----:B------:R-:W-:-:S06]  /*10120*/  F2FP.F16.F32.PACK_AB R152, R81, R80 ;  /* 0x000000505198723e */ /* 0x000fcc00000000ff */
[----:B------:R-:W2:Y:S01]  /*10130*/  MUFU.EX2 R60, R60 ;  /* 0x0000003c003c7308 */ /* 0x000ea20000000800 */
[----:B-1----:R-:W-:-:S07]  /*10140*/  FADD.FTZ R3, R153, R0 ;  /* 0x0000000099037221 */ /* 0x002fce0000010000 */
[----:B------:R-:W1:Y:S01]  /*10150*/  MUFU.EX2 R9, R66 ;  /* 0x0000004200097308 */ /* 0x000e620000000800 */
[----:B0-----:R-:W-:-:S07]  /*10160*/  FADD.FTZ R10, R84, R11 ;  /* 0x0000000b540a7221 */ /* 0x001fce0000010000 */
[----:B------:R-:W0:Y:S01]  /*10170*/  MUFU.EX2 R155, R155 ;  /* 0x0000009b009b7308 */ /* 0x000e220000000800 */
[C---:B--2---:R-:W-:Y:S01]  /*10180*/  FADD.FTZ R0, R60.reuse, R3 ;  /* 0x000000033c007221 */ /* 0x044fe20000010000 */
[----:B------:R-:W-:-:S06]  /*10190*/  F2FP.F16.F32.PACK_AB R153, R60, R153 ;  /* 0x000000993c99723e */ /* 0x000fcc00000000ff */
[----:B------:R-:W2:Y:S01]  /*101a0*/  MUFU.EX2 R8, R8 ;  /* 0x0000000800087308 */ /* 0x000ea20000000800 */
[C---:B-1----:R-:W-:Y:S01]  /*101b0*/  FADD.FTZ R3, R9.reuse, R10 ;  /* 0x0000000a09037221 */ /* 0x042fe20000010000 */
[----:B------:R-:W-:Y:S02]  /*101c0*/  SHF.R.S32.HI R10, RZ, 0x7, R7 ;  /* 0x00000007ff0a7819 */ /* 0x000fe40000011407 */
[----:B------:R-:W-:Y:S02]  /*101d0*/  F2FP.F16.F32.PACK_AB R154, R9, R84 ;  /* 0x00000054099a723e */ /* 0x000fe400000000ff */
[----:B------:R-:W-:Y:S01]  /*101e0*/  VIMNMX R10, R199, R10, !PT ;  /* 0x0000000ac70a7248 */ /* 0x000fe20007fe0100 */
[----:B0-----:R-:W-:-:S03]  /*101f0*/  FADD.FTZ R11, R155, R0 ;  /* 0x000000009b0b7221 */ /* 0x001fc60000010000 */
[----:B------:R-:W-:Y:S01]  /*10200*/  ISETP.GE.AND P2, PT, R13, R10, PT ;  /* 0x0000000a0d00720c */ /* 0x000fe20003f46270 */
[C---:B--2---:R-:W-:Y:S01]  /*10210*/  FADD.FTZ R0, R8.reuse, R11 ;  /* 0x0000000b08007221 */ /* 0x044fe20000010000 */
[----:B------:R-:W-:-:S11]  /*10220*/  F2FP.F16.F32.PACK_AB R155, R8, R155 ;  /* 0x0000009b089b723e */ /* 0x000fd600000000ff */
[----:B------:R-:W-:Y:S05]  /*10230*/  @!P2 BRA `(.L_x_3073) ;  /* 0x0000002800eca947 */ /* 0x000fea0003800000 */
[----:B------:R-:W-:Y:S01]  /*10240*/  IMAD.MOV.U32 R11, RZ, RZ, R5 ;  /* 0x000000ffff0b7224 */ /* 0x000fe200078e0005 */
[----:B------:R-:W-:Y:S01]  /*10250*/  MOV R151, RZ ;  /* 0x000000ff00977202 */ /* 0x000fe20000000f00 */
[----:B------:R-:W-:Y:S02]  /*10260*/  IMAD.MOV.U32 R12, RZ, RZ, R6 ;  /* 0x000000ffff0c7224 */ /* 0x000fe400078e0006 */
[----:B------:R-:W-:Y:S02]  /*10270*/  IMAD.MOV.U32 R7, RZ, RZ, R189 ;  /* 0x000000ffff077224 */ /* 0x000fe400078e00bd */
[----:B------:R-:W-:-:S07]  /*10280*/  IMAD.MOV.U32 R14, RZ, RZ, R186 ;  /* 0x000000ffff0e7224 */ /* 0x000fce00078e00ba */
.L_x_3085:
        /* <DEDUP_REMOVED lines=8> */
.L_x_3075:
[----:B------:R-:W-:Y:S01]  /*10310*/  VIADD R5, R14, 0x1 ;  /* 0x000000010e057836 */ /* 0x000fe20000000000 */
[----:B------:R-:W-:-:S04]  /*10320*/  SHF.L.U32 R6, R189, 0x1f, RZ ;  /* 0x0000001fbd067819 */ /* 0x000fc800000006ff */
[----:B------:R-:W-:-:S04]  /*10330*/  ISETP.NE.AND P3, PT, R5, 0x2, PT ;  /* 0x000000020500780c */ /* 0x000fc80003f65270 */
[----:B------:R-:W-:-:S05]  /*10340*/  SEL R5, R5, RZ, P3 ;  /* 0x000000ff05057207 */ /* 0x000fca0001800000 */
[----:B------:R-:W-:-:S04]  /*10350*/  IMAD R5, R5, 0x8, R18 ;  /* 0x0000000805057824 */ /* 0x000fc800078e0212 */
[----:B------:R0:W1:Y:S01]  /*10360*/  SYNCS.PHASECHK.TRANS64.TRYWAIT P3, [R5+URZ+0x28830], R6 ;  /* 0x02883006050075a7 */ /* 0x000062000806017f */
[----:B------:R-:W-:Y:S05]  /*10370*/  @!P0 BRA `(.L_x_3076) ;  /* 0x0000000000048947 */ /* 0x000fea0003800000 */
[----:B------:R-:W-:Y:S01]  /*10380*/  BPT.TRAP 0x1 ;  /* 0x000000040000795c */ /* 0x000fe20000300000 */
.L_x_3076:
[----:B------:R-:W-:Y:S04]  /*10390*/  BSSY B0, `(.L_x_3074) ;  /* 0x0000004000007945 */ /* 0x000fe80003800000 */
[----:B-1----:R-:W-:Y:S05]  /*103a0*/  @P3 BRA `(.L_x_3077) ;  /* 0x0000000000083947 */ /* 0x002fea0003800000 */
[----:B------:R-:W1:Y:S02]  /*103b0*/  SYNCS.PHASECHK.TRANS64.TRYWAIT P3, [R5+URZ+0x28830], R6 ;  /* 0x02883006050075a7 */ /* 0x000e64000806017f */
[----:B-1----:R-:W-:Y:S05]  /*103c0*/  @!P3 BRA `(.L_x_3078) ;  /* 0x0000012000e4b947 */ /* 0x002fea0003800000 */
.L_x_3077:
[----:B------:R-:W-:Y:S05]  /*103d0*/  BSYNC B0 ;  /* 0x0000000000007941 */ /* 0x000fea0003800000 */
.L_x_3074:
[----:B01----:R-:W0:Y:S01]  /*103e0*/  S2R R5, SR_TID.X ;  /* 0x0000000000057919 */ /* 0x003e220000002100 */
[----:B------:R-:W-:Y:S01]  /*103f0*/  VIADD R186, R14, 0x1 ;  /* 0x000000010eba7836 */ /* 0x000fe20000000000 */
        /* <DEDUP_REMOVED lines=8> */
[----:B------:R-:W-:Y:S02]  /*10480*/  LEA R8, R186, R4, 0xb ;  /* 0x00000004ba087211 */ /* 0x000fe400078e58ff */
[----:B------:R-:W-:Y:S02]  /*10490*/  R2UR UR11, R25 ;  /* 0x00000000190b72ca */ /* 0x000fe400000e0000 */
[C---:B------:R-:W-:Y:S01]  /*104a0*/  R2UR UR6, R8.reuse ;  /* 0x00000000080672ca */ /* 0x040fe200000e0000 */
[C---:B------:R-:W-:Y:S01]  /*104b0*/  VIADD R24, R8.reuse, 0x2 ;  /* 0x0000000208187836 */ /* 0x040fe20000000000 */
[----:B------:R-:W-:Y:S01]  /*104c0*/  R2UR UR15, R27 ;  /* 0x000000001b0f72ca */ /* 0x000fe200000e0000 */
[C---:B------:R-:W-:Y:S01]  /*104d0*/  VIADD R26, R8.reuse, 0x4 ;  /* 0x00000004081a7836 */ /* 0x040fe20000000000 */
[----:B------:R-:W-:Y:S01]  /*104e0*/  R2UR UR23, R25 ;  /* 0x00000000191772ca */ /* 0x000fe200000e0000 */
[----:B------:R-:W-:Y:S01]  /*104f0*/  VIADD R20, R8, 0x6 ;  /* 0x0000000608147836 */ /* 0x000fe20000000000 */
[----:B------:R-:W-:Y:S01]  /*10500*/  R2UR UR10, R24 ;  /* 0x00000000180a72ca */ /* 0x000fe200000e0000 */
[----:B------:R-:W-:Y:S01]  /*10510*/  VIADD R24, R8, 0x400 ;  /* 0x0000040008187836 */ /* 0x000fe20000000000 */
[----:B------:R-:W-:-:S02]  /*10520*/  R2UR UR14, R26 ;  /* 0x000000001a0e72ca */ /* 0x000fc400000e0000 */
[----:B------:R-:W-:Y:S02]  /*10530*/  IADD3 R26, R8, 0x404, RZ ;  /* 0x00000404081a7810 */ /* 0x000fe40007ffe0ff */
[----:B------:R-:W-:Y:S02]  /*10540*/  R2UR UR22, R24 ;  /* 0x00000000181672ca */ /* 0x000fe400000e0000 */
[----:B0-----:R-:W-:Y:S02]  /*10550*/  SHF.R.U32.HI R5, RZ, 0x7, R5 ;  /* 0x00000007ff057819 */ /* 0x001fe40000011605 */
[----:B------:R-:W-:Y:S02]  /*10560*/  R2UR UR30, R26 ;  /* 0x000000001a1e72ca */ /* 0x000fe400000e0000 */
[----:B------:R-:W-:Y:S01]  /*10570*/  R2UR UR31, R27 ;  /* 0x000000001b1f72ca */ /* 0x000fe200000e0000 */
[----:B------:R-:W-:Y:S01]  /*10580*/  VIADD R5, R5, 0x8 ;  /* 0x0000000805057836 */ /* 0x000fe20000000000 */
[----:B------:R-:W-:Y:S01]  /*10590*/  R2UR UR18, R20 ;  /* 0x00000000141272ca */ /* 0x000fe200000e0000 */
[C---:B------:R-:W-:Y:S01]  /*105a0*/  VIADD R20, R8.reuse, 0x402 ;  /* 0x0000040208147836 */ /* 0x040fe20000000000 */
[C---:B------:R-:W-:Y:S01]  /*105b0*/  R2UR UR19, R21.reuse ;  /* 0x00000000151372ca */ /* 0x040fe200000e0000 */
[----:B------:R-:W-:Y:S01]  /*105c0*/  VIADD R8, R8, 0x406 ;  /* 0x0000040608087836 */ /* 0x000fe20000000000 */
[----:B------:R0:W-:Y:S01]  /*105d0*/  BAR.SYNC.DEFER_BLOCKING R5, 0x100 ;  /* 0x000400050000751d */ /* 0x0001e20000010000 */
[----:B------:R-:W-:-:S02]  /*105e0*/  R2UR UR27, R21 ;  /* 0x00000000151b72ca */ /* 0x000fc400000e0000 */
        /* <DEDUP_REMOVED lines=30> */
.L_x_3080:
[----:B------:R-:W-:Y:S01]  /*107d0*/  SHF.L.U32 R5, R7, 0x1f, RZ ;  /* 0x0000001f07057819 */ /* 0x000fe200000006ff */
[----:B------:R-:W-:-:S04]  /*107e0*/  IMAD R6, R14, 0x8, R18 ;  /* 0x000000080e067824 */ /* 0x000fc800078e0212 */
[----:B------:R0:W1:Y:S01]  /*107f0*/  SYNCS.PHASECHK.TRANS64.TRYWAIT P2, [R6+URZ+0x28850], R5 ;  /* 0x02885005060075a7 */ /* 0x000062000804017f */
[----:B------:R-:W-:Y:S05]  /*10800*/  @!P0 BRA `(.L_x_3081) ;  /* 0x0000000000048947 */ /* 0x000fea0003800000 */
[----:B------:R-:W-:Y:S01]  /*10810*/  BPT.TRAP 0x1 ;  /* 0x000000040000795c */ /* 0x000fe20000300000 */
.L_x_3081:
[----:B-1----:R-:W-:Y:S05]  /*10820*/  @P2 BRA `(.L_x_3079) ;  /* 0x0000000000082947 */ /* 0x002fea0003800000 */
[----:B------:R-:W1:Y:S02]  /*10830*/  SYNCS.PHASECHK.TRANS64.TRYWAIT P2, [R6+URZ+0x28850], R5 ;  /* 0x02885005060075a7 */ /* 0x000e64000804017f */
[----:B-1----:R-:W-:Y:S05]  /*10840*/  @!P2 BRA `(.L_x_3082) ;  /* 0x0000011c00d8a947 */ /* 0x002fea0003800000 */
.L_x_3079:
[----:B01----:R-:W-:Y:S01]  /*10850*/  VIADD R5, R18, 0x400 ;  /* 0x0000040012057836 */ /* 0x003fe20000000000 */
[----:B------:R-:W-:Y:S01]  /*10860*/  MOV R7, 0x40000040 ;  /* 0x4000004000077802 */ /* 0x000fe20000000f00 */
[----:B------:R-:W-:Y:S05]  /*10870*/  WARPSYNC.ALL ;  /* 0x0000000000007948 */ /* 0x000fea0003800000 */
[----:B------:R-:W-:Y:S01]  /*10880*/  SHF.R.U32.HI R5, RZ, 0x4, R5 ;  /* 0x00000004ff057819 */ /* 0x000fe20000011605 */
[----:B------:R-:W-:Y:S01]  /*10890*/  WARPGROUP.ARRIVE ;  /* 0x00000000000079c5 */ /* 0x000fe20000000000 */
[----:B------:R-:W-:Y:S01]  /*108a0*/  R2UR UR7, R7 ;  /* 0x00000000070772ca */ /* 0x000fe200000e0000 */
[----:B------:R-:W-:Y:S01]  /*108b0*/  IMAD.MOV.U32 R9, RZ, RZ, 0x40000040 ;  /* 0x40000040ff097424 */ /* 0x000fe200078e00ff */
[----:B------:R-:W-:Y:S01]  /*108c0*/  LOP3.LUT R5, R5, 0x3fff, RZ, 0xc0, !PT ;  /* 0x00003fff05057812 */ /* 0x000fe200078ec0ff */
[----:B------:R-:W-:-:S02]  /*108d0*/  IMAD.MOV.U32 R7, RZ, RZ, 0x40000040 ;  /* 0x40000040ff077424 */ /* 0x000fc400078e00ff */
[----:B------:R-:W0:Y:S01]  /*108e0*/  S2R R15, SR_TID.X ;  /* 0x00000000000f7919 */ /* 0x000e220000002100 */
[----:B------:R-:W-:-:S05]  /*108f0*/  LOP3.LUT R5, R5, 0x4000000, RZ, 0xfc, !PT ;  /* 0x0400000005057812 */ /* 0x000fca00078efcff */
[----:B------:R-:W-:-:S04]  /*10900*/  IMAD R6, R14, 0x800, R5 ;  /* 0x000008000e067824 */ /* 0x000fc800078e0205 */
[C---:B------:R-:W-:Y:S01]  /*10910*/  VIADD R8, R6.reuse, 0x80 ;  /* 0x0000008006087836 */ /* 0x040fe20000000000 */
[----:B------:R-:W-:-:S13]  /*10920*/  R2UR UR6, R6 ;  /* 0x00000000060672ca */ /* 0x000fda00000e0000 */
[----:B------:R-:W-:Y:S01]  /*10930*/  HGMMA.64x128x16.F32 R88, R180, gdesc[UR4].tnspB, R88, gsb0 ;  /* 0x41e00004b4587df0 */ /* 0x000fe20008000858 */
[----:B------:R-:W-:Y:S01]  /*10940*/  R2UR UR6, R8 ;  /* 0x00000000080672ca */ /* 0x000fe200000e0000 */
[----:B------:R-:W-:Y:S01]  /*10950*/  VIADD R8, R6, 0x100 ;  /* 0x0000010006087836 */ /* 0x000fe20000000000 */
[----:B------:R-:W-:Y:S01]  /*10960*/  R2UR UR7, R9 ;  /* 0x00000000090772ca */ /* 0x000fe200000e0000 */
[----:B------:R-:W-:Y:S01]  /*10970*/  IMAD.MOV.U32 R9, RZ, RZ, 0x40000040 ;  /* 0x40000040ff097424 */ /* 0x000fe200078e00ff */
[----:B0-----:R-:W-:-:S04]  /*10980*/  SHF.R.U32.HI R15, RZ, 0x7, R15 ;  /* 0x00000007ff0f7819 */ /* 0x001fc8000001160f */
[----:B------:R-:W-:Y:S01]  /*10990*/  IADD3 R5, -R15, 0xb, RZ ;  /* 0x0000000b0f057810 */ /* 0x000fe20007ffe1ff */
[----:B------:R-:W-:Y:S02]  /*109a0*/  WARPGROUP.DEPBAR.LE gsb0, 0x0 ;  /* 0x00008000000079c5 */ /* 0x000fe40000010000 */
[----:B------:R-:W-:-:S06]  /*109b0*/  WARPGROUP.ARRIVE ;  /* 0x00000000000079c5 */ /* 0x000fcc0000000000 */
        /* <DEDUP_REMOVED lines=44> */
.L_x_3083:
[----:B0-----:R-:W0:Y:S01]  /*10c80*/  @P1 LDC R5, c[0x0][0x44c] ;  /* 0x00011300ff051b82 */ /* 0x001e220000000800 */
[----:B------:R-:W-:Y:S01]  /*10c90*/  IADD3 R6, R206, R192, RZ ;  /* 0x000000c0ce067210 */ /* 0x000fe20007ffe0ff */
[----:B------:R-:W-:-:S06]  /*10ca0*/  UMOV UR46, UR45 ;  /* 0x0000002d002e7c82 */ /* 0x000fcc0008000000 */
[----:B------:R-:W1:Y:S01]  /*10cb0*/  @P1 LDC R8, c[0x0][0x450] ;  /* 0x00011400ff081b82 */ /* 0x000e620000000800 */
[----:B0-----:R-:W-:-:S05]  /*10cc0*/  @P1 IMAD.HI.U32 R5, R6, R5, RZ ;  /* 0x0000000506051227 */ /* 0x001fca00078e00ff */
[----:B-1----:R-:W-:Y:S01]  /*10cd0*/  @P1 SHF.R.U32.HI R6, RZ, R8, R5 ;  /* 0x00000008ff061219 */ /* 0x002fe20000011605 */
[----:B------:R-:W-:-:S04]  /*10ce0*/  IMAD.MOV.U32 R8, RZ, RZ, -0x80 ;  /* 0xffffff80ff087424 */ /* 0x000fc800078e00ff */
[----:B------:R-:W0:Y:S01]  /*10cf0*/  SHFL.IDX PT, R20, R6, RZ, 0x1c1f ;  /* 0x001c1fff06147589 */ /* 0x000e2200000e0000 */
[----:B------:R-:W-:-:S05]  /*10d00*/  IMAD R8, R13, R8, 0x1 ;  /* 0x000000010d087424 */ /* 0x000fca00078e0208 */
[----:B------:R-:W-:-:S05]  /*10d10*/  IADD3 R5, R195, R8, -R193 ;  /* 0x00000008c3057210 */ /* 0x000fca0007ffe8c1 */
[----:B------:R-:W-:-:S04]  /*10d20*/  IMAD.IADD R5, R5, 0x1, -R194 ;  /* 0x0000000105057824 */ /* 0x000fc800078e0ac2 */
[----:B0-----:R-:W-:-:S05]  /*10d30*/  IMAD.IADD R7, R5, 0x1, R20 ;  /* 0x0000000105077824 */ /* 0x001fca00078e0214 */
        /* <DEDUP_REMOVED lines=94> */
[----:B------:R-:W-:-:S04]  /*11320*/  FMNMX.FTZ R8, R84, R7, !PT ;  /* 0x0000000754087209 */ /* 0x000fc80007810000 */
[----:B------:R-:W-:-:S05]  /*11330*/  FMNMX.FTZ R9, R85, R8, !PT ;  /* 0x0000000855097209 */ /* 0x000fca0007810000 */
[----:B------:R-:W0:Y:S02]  /*11340*/  SHFL.BFLY PT, R8, R9, 0x2, 0x1f ;  /* 0x0c401f0009087f89 */ /* 0x000e2400000e0000 */
[----:B0-----:R-:W-:Y:S02]  /*11350*/  FMNMX.FTZ R15, R9, R8, !PT ;  /* 0x00000008090f7209 */ /* 0x001fe40007810000 */
[----:B------:R-:W0:Y:S04]  /*11360*/  SHFL.IDX PT, R8, R6, 0x1, 0x1c1f ;  /* 0x003c1f0006087f89 */ /* 0x000e2800000e0000 */
[----:B------:R-:W1:Y:S01]  /*11370*/  SHFL.BFLY PT, R20, R15, 0x1, 0x1f ;  /* 0x0c201f000f147f89 */ /* 0x000e6200000e0000 */
[----:B0-----:R-:W-:Y:S01]  /*11380*/  IMAD.IADD R5, R5, 0x1, R8 ;  /* 0x0000000105057824 */ /* 0x001fe200078e0208 */
[----:B-1----:R-:W-:-:S04]  /*11390*/  FMNMX.FTZ R6, R15, R20, !PT ;  /* 0x000000140f067209 */ /* 0x002fc80007810000 */
[C---:B------:R-:W-:Y:S02]  /*113a0*/  ISETP.GT.AND P3, PT, R5.reuse, RZ, PT ;  /* 0x000000ff0500720c */ /* 0x040fe40003f64270 */
[C---:B------:R-:W-:Y:S01]  /*113b0*/  ISETP.GT.AND P4, PT, R5.reuse, 0x1, PT ;  /* 0x000000010500780c */ /* 0x040fe20003f84270 */
[----:B------:R-:W-:Y:S01]  /*113c0*/  FMUL.FTZ R7, R6, UR46 ;  /* 0x0000002e06077c20 */ /* 0x000fe20008410000 */
        /* <DEDUP_REMOVED lines=25> */
[----:B------:R-:W-:Y:S02]  /*11560*/  FSETP.NEU.FTZ.AND P2, PT, R6, -INF , PT ;  /* 0xff8000000600780b */ /* 0x000fe40003f5d000 */
[----:B------:R-:W-:Y:S02]  /*11570*/  ISETP.GT.AND P3, PT, R5, 0x28, PT ;  /* 0x000000280500780c */ /* 0x000fe40003f64270 */
[----:B------:R-:W-:-:S02]  /*11580*/  FSEL R43, R43, -INF , P4 ;  /* 0xff8000002b2b7808 */ /* 0x000fc40002000000 */
[----:B------:R-:W-:Y:S02]  /*11590*/  FMNMX.FTZ R20, R42, R21, !PT ;  /* 0x000000152a147209 */ /* 0x000fe40007810000 */
[----:B------:R-:W-:Y:S02]  /*115a0*/  FSEL R7, R7, RZ, P2 ;  /* 0x000000ff07077208 */ /* 0x000fe40001000000 */
[----:B------:R-:W-:Y:S02]  /*115b0*/  ISETP.GT.AND P4, PT, R5, 0x29, PT ;  /* 0x000000290500780c */ /* 0x000fe40003f84270 */
[----:B------:R-:W-:Y:S01]  /*115c0*/  FSEL R46, R46, -INF , P3 ;  /* 0xff8000002e2e7808 */ /* 0x000fe20001800000 */
[--C-:B------:R-:W-:Y:S01]  /*115d0*/  FFMA.FTZ R180, R24, UR46, -R7.reuse ;  /* 0x0000002e18b47c23 */ /* 0x100fe20008010807 */
[----:B------:R-:W-:Y:S01]  /*115e0*/  FMNMX.FTZ R21, R43, R20, !PT ;  /* 0x000000142b157209 */ /* 0x000fe20007810000 */
[--C-:B------:R-:W-:Y:S01]  /*115f0*/  FFMA.FTZ R25, R25, UR46, -R7.reuse ;  /* 0x0000002e19197c23 */ /* 0x100fe20008010807 */
[----:B------:R-:W-:Y:S01]  /*11600*/  ISETP.GT.AND P3, PT, R5, 0x30, PT ;  /* 0x000000300500780c */ /* 0x000fe20003f64270 */
[--C-:B------:R-:W-:Y:S01]  /*11610*/  FFMA.FTZ R182, R28, UR46, -R7.reuse ;  /* 0x0000002e1cb67c23 */ /* 0x100fe20008010807 */
[----:B------:R-:W-:Y:S01]  /*11620*/  FSEL R47, R47, -INF , P4 ;  /* 0xff8000002f2f7808 */ /* 0x000fe20002000000 */
[----:B------:R0:W-:Y:S01]  /*11630*/  MUFU.EX2 R8, R25 ;  /* 0x0000001900087308 */ /* 0x0001e20000000800 */
[----:B------:R-:W-:Y:S01]  /*11640*/  FMNMX.FTZ R24, R46, R21, !PT ;  /* 0x000000152e187209 */ /* 0x000fe20007810000 */
[--C-:B------:R-:W-:Y:S01]  /*11650*/  FFMA.FTZ R9, R29, UR46, -R7.reuse ;  /* 0x0000002e1d097c23 */ /* 0x100fe20008010807 */
[----:B------:R-:W-:Y:S01]  /*11660*/  ISETP.GT.AND P4, PT, R5, 0x31, PT ;  /* 0x000000310500780c */ /* 0x000fe20003f84270 */
        /* <DEDUP_REMOVED lines=15> */
[----:B0-----:R-:W-:Y:S01]  /*11760*/  FMNMX.FTZ R25, R51, R24, !PT ;  /* 0x0000001833197209 */ /* 0x001fe20007810000 */
[--C-:B------:R-:W-:Y:S01]  /*11770*/  FFMA.FTZ R37, R37, UR46, -R7.reuse ;  /* 0x0000002e25257c23 */ /* 0x100fe20008010807 */
[----:B------:R-:W-:Y:S01]  /*11780*/  ISETP.GT.AND P3, PT, R5, 0x40, PT ;  /* 0x000000400500780c */ /* 0x000fe20003f64270 */
[--C-:B------:R-:W-:Y:S01]  /*11790*/  FFMA.FTZ R172, R40, UR46, -R7.reuse ;  /* 0x0000002e28ac7c23 */ /* 0x100fe20008010807 */
[----:B------:R-:W-:Y:S01]  /*117a0*/  FSEL R55, R55, -INF , P4 ;  /* 0xff80000037377808 */ /* 0x000fe20002000000 */
[--C-:B------:R-:W-:Y:S01]  /*117b0*/  FFMA.FTZ R21, R41, UR46, -R7.reuse ;  /* 0x0000002e29157c23 */ /* 0x100fe20008010807 */
[----:B------:R-:W-:Y:S01]  /*117c0*/  FMNMX.FTZ R24, R54, R25, !PT ;  /* 0x0000001936187209 */ /* 0x000fe20007810000 */
[----:B------:R-:W-:Y:S01]  /*117d0*/  MUFU.EX2 R9, R9 ;  /* 0x0000000900097308 */ /* 0x000fe20000000800 */
        /* <DEDUP_REMOVED lines=41> */
[----:B------:R-:W-:Y:S01]  /*11a70*/  FFMA.FTZ R154, R84, UR46, -R7 ;  /* 0x0000002e549a7c23 */ /* 0x000fe20008010807 */
[----:B------:R-:W-:-:S02]  /*11a80*/  ISETP.GT.AND P3, PT, R5, 0x60, PT ;  /* 0x000000600500780c */ /* 0x000fc40003f64270 */
[----:B------:R-:W-:Y:S02]  /*11a90*/  FSEL R71, R71, -INF , P4 ;  /* 0xff80000047477808 */ /* 0x000fe40002000000 */
[----:B------:R-:W-:Y:S01]  /*11aa0*/  FMNMX.FTZ R28, R70, R29, !PT ;  /* 0x0000001d461c7209 */ /* 0x000fe20007810000 */
[----:B------:R-:W-:Y:S01]  /*11ab0*/  MUFU.EX2 R172, R172 ;  /* 0x000000ac00ac7308 */ /* 0x000fe20000000800 */
[----:B------:R-:W-:Y:S01]  /*11ac0*/  ISETP.GT.AND P4, PT, R5, 0x61, PT ;  /* 0x000000610500780c */ /* 0x000fe20003f84270 */
[----:B0-----:R-:W-:Y:S01]  /*11ad0*/  FFMA.FTZ R37, R65, UR46, -R7 ;  /* 0x0000002e41257c23 */ /* 0x001fe20008010807 */
        /* <DEDUP_REMOVED lines=25> */
[----:B------:R-:W-:Y:S02]  /*11c70*/  FSEL R87, R87, -INF , P4 ;  /* 0xff80000057577808 */ /* 0x000fe40002000000 */
[----:B------:R-:W-:-:S03]  /*11c80*/  FMNMX.FTZ R32, R86, R5, !PT ;  /* 0x0000000556207209 */ /* 0x000fc60007810000 */
[----:B------:R0:W-:Y:S01]  /*11c90*/  MUFU.EX2 R28, R53 ;  /* 0x00000035001c7308 */ /* 0x0001e20000000800 */
[----:B------:R-:W-:-:S05]  /*11ca0*/  FMNMX.FTZ R32, R87, R32, !PT ;  /* 0x0000002057207209 */ /* 0x000fca0007810000 */
[----:B------:R-:W1:Y:S02]  /*11cb0*/  SHFL.BFLY PT, R5, R32, 0x2, 0x1f ;  /* 0x0c401f0020057f89 */ /* 0x000e6400000e0000 */
[----:B------:R-:W-:Y:S01]  /*11cc0*/  MUFU.EX2 R164, R164 ;  /* 0x000000a400a47308 */ /* 0x000fe20000000800 */
[----:B0-----:R-:W-:-:S07]  /*11cd0*/  LEA R53, R186, R18, 0x3 ;  /* 0x00000012ba357211 */ /* 0x001fce00078e18ff */
[----:B------:R-:W-:Y:S08]  /*11ce0*/  MUFU.EX2 R41, R41 ;  /* 0x0000002900297308 */ /* 0x000ff00000000800 */
[----:B------:R-:W-:Y:S01]  /*11cf0*/  MUFU.EX2 R166, R166 ;  /* 0x000000a600a67308 */ /* 0x000fe20000000800 */
[----:B-1----:R-:W-:Y:S01]  /*11d00*/  FMNMX.FTZ R29, R32, R5, !PT ;  /* 0x00000005201d7209 */ /* 0x002fe20007810000 */
[----:B------:R-:W-:-:S06]  /*11d10*/  FFMA.FTZ R32, R77, UR46, -R7 ;  /* 0x0000002e4d207c23 */ /* 0x000fcc0008010807 */
[----:B------:R-:W-:Y:S01]  /*11d20*/  MUFU.EX2 R40, R40 ;  /* 0x0000002800287308 */ /* 0x000fe20000000800 */
[----:B------:R-:W-:Y:S01]  /*11d30*/  FFMA.FTZ R7, R85, UR46, -R7 ;  /* 0x0000002e55077c23 */ /* 0x000fe20008010807 */
[----:B------:R-:W0:Y:S06]  /*11d40*/  SHFL.BFLY PT, R44, R29, 0x1, 0x1f ;  /* 0x0c201f001d2c7f89 */ /* 0x000e2c00000e0000 */
        /* <DEDUP_REMOVED lines=11> */
[----:B------:R-:W-:Y:S01]  /*11e00*/  FSEL R35, R6, RZ, P2 ;  /* 0x000000ff06237208 */ /* 0x000fe20001000000 */
[--C-:B------:R-:W-:Y:S01]  /*11e10*/  FFMA.FTZ R181, R26, UR46, -R44.reuse ;  /* 0x0000002e1ab57c23 */ /* 0x100fe2000801082c */
[--C-:B------:R-:W-:Y:S01]  /*11e20*/  FFMA.FTZ R48, R27, UR46, -R44.reuse ;  /* 0x0000002e1b307c23 */ /* 0x100fe2000801082c */
[--C-:B------:R-:W-:Y:S01]  /*11e30*/  FFMA.FTZ R183, R30, UR46, -R44.reuse ;  /* 0x0000002e1eb77c23 */ /* 0x100fe2000801082c */
[----:B------:R-:W-:Y:S01]  /*11e40*/  FFMA.FTZ R45, R31, UR46, -R44 ;  /* 0x0000002e1f2d7c23 */ /* 0x000fe2000801082c */
[----:B------:R-:W-:Y:S01]  /*11e50*/  FADD.FTZ R35, -R35, R12 ;  /* 0x0000000c23237221 */ /* 0x000fe20000010100 */
[----:B------:R-:W-:Y:S01]  /*11e60*/  FSEL R12, R5, RZ, P3 ;  /* 0x000000ff050c7208 */ /* 0x000fe20001800000 */
[----:B------:R-:W-:Y:S01]  /*11e70*/  MUFU.EX2 R181, R181 ;  /* 0x000000b500b57308 */ /* 0x000fe20000000800 */
[--C-:B------:R-:W-:Y:S01]  /*11e80*/  FFMA.FTZ R179, R38, UR46, -R44.reuse ;  /* 0x0000002e26b37c23 */ /* 0x100fe2000801082c */
[----:B------:R-:W-:Y:S01]  /*11e90*/  FMUL.FTZ R35, R35, UR46 ;  /* 0x0000002e23237c20 */ /* 0x000fe20008410000 */
[--C-:B------:R-:W-:Y:S01]  /*11ea0*/  FFMA.FTZ R31, R39, UR46, -R44.reuse ;  /* 0x0000002e271f7c23 */ /* 0x100fe2000801082c */
[----:B------:R-:W-:Y:S01]  /*11eb0*/  FADD.FTZ R12, -R12, R11 ;  /* 0x0000000b0c0c7221 */ /* 0x000fe20000010100 */
[--C-:B------:R-:W-:Y:S01]  /*11ec0*/  FFMA.FTZ R173, R42, UR46, -R44.reuse ;  /* 0x0000002e2aad7c23 */ /* 0x100fe2000801082c */
[--C-:B------:R-:W-:Y:S01]  /*11ed0*/  FFMA.FTZ R30, R43, UR46, -R44.reuse ;  /* 0x0000002e2b1e7c23 */ /* 0x100fe2000801082c */
[--C-:B------:R-:W-:Y:S01]  /*11ee0*/  FFMA.FTZ R175, R46, UR46, -R44.reuse ;  /* 0x0000002e2eaf7c23 */ /* 0x100fe2000801082c */
[----:B------:R-:W-:Y:S01]  /*11ef0*/  FMUL.FTZ R12, R12, UR46 ;  /* 0x0000002e0c0c7c20 */ /* 0x000fe20008410000 */
        /* <DEDUP_REMOVED lines=17> */
[----:B0-----:R-:W-:Y:S01]  /*12010*/  FFMA.FTZ R3, R11, R3, R180 ;  /* 0x000000030b037223 */ /* 0x001fe200000100b4 */
[--C-:B------:R-:W-:Y:S01]  /*12020*/  FFMA.FTZ R39, R75, UR46, -R44.reuse ;  /* 0x0000002e4b277c23 */ /* 0x100fe2000801082c */
[--C-:B------:R-:W-:Y:S01]  /*12030*/  FFMA.FTZ R159, R78, UR46, -R44.reuse ;  /* 0x0000002e4e9f7c23 */ /* 0x100fe2000801082c */
[--C-:B------:R-:W-:Y:S01]  /*12040*/  FFMA.FTZ R153, R82, UR46, -R44.reuse ;  /* 0x0000002e52997c23 */ /* 0x100fe2000801082c */
[----:B------:R-:W-:Y:S01]  /*12050*/  FADD.FTZ R3, R8, R3 ;  /* 0x0000000308037221 */ /* 0x000fe20000010000 */
[----:B------:R-:W-:-:S02]  /*12060*/  FFMA.FTZ R155, R86, UR46, -R44 ;  /* 0x0000002e569b7c23 */ /* 0x000fc4000801082c */
[----:B------:R-:W0:Y:S01]  /*12070*/  MUFU.EX2 R183, R183 ;  /* 0x000000b700b77308 */ /* 0x000e220000000800 */
[----:B-1----:R-:W-:Y:S01]  /*12080*/  FFMA.FTZ R35, R12, R0, R181 ;  /* 0x000000000c237223 */ /* 0x002fe200000100b5 */
        /* <DEDUP_REMOVED lines=41> */
[----:B------:R-:W-:Y:S01]  /*12320*/  FADD.FTZ R3, R41, R38 ;  /* 0x0000002629037221 */ /* 0x000fe20000010000 */
[----:B------:R-:W-:-:S03]  /*12330*/  FFMA.FTZ R38, R79, UR46, -R44 ;  /* 0x0000002e4f267c23 */ /* 0x000fc6000801082c */
        /* <DEDUP_REMOVED lines=29> */
[----:B------:R-:W-:-:S06]  /*12510*/  IMAD.U32 R51, RZ, RZ, UR38 ;  /* 0x00000026ff337e24 */ /* 0x000fcc000f8e00ff */
[----:B------:R-:W0:Y:S01]  /*12520*/  MUFU.EX2 R39, R39 ;  /* 0x0000002700277308 */ /* 0x000e220000000800 */
[----:B-1----:R-:W-:Y:S01]  /*12530*/  FADD.FTZ R52, R157, R0 ;  /* 0x000000009d347221 */ /* 0x002fe20000010000 */
[----:B------:R-:W-:-:S05]  /*12540*/  VIADD R0, R53, 0x28840 ;  /* 0x0002884035007836 */ /* 0x000fca0000000000 */
[----:B------:R-:W-:Y:S01]  /*12550*/  PRMT R0, R51, 0x654, R0 ;  /* 0x0000065433007816 */ /* 0x000fe20000000000 */
[----:B------:R-:W1:Y:S01]  /*12560*/  MUFU.EX2 R158, R158 ;  /* 0x0000009e009e7308 */ /* 0x000e620000000800 */
[----:B--2---:R-:W-:Y:S02]  /*12570*/  FADD.FTZ R3, R33, R50 ;  /* 0x0000003221037221 */ /* 0x004fe40000010000 */
[----:B------:R2:W-:Y:S05]  /*12580*/  SYNCS.ARRIVE.TRANS64.RED.A1T0 RZ, [R0+URZ], RZ ;  /* 0x000000ff00ff79a7 */ /* 0x0005ea000810043f */
[----:B------:R-:W3:Y:S01]  /*12590*/  MUFU.EX2 R159, R159 ;  /* 0x0000009f009f7308 */ /* 0x000ee20000000800 */
[----:B0-----:R-:W-:-:S07]  /*125a0*/  FADD.FTZ R52, R39, R52 ;  /* 0x0000003427347221 */ /* 0x001fce0000010000 */
[----:B------:R-:W0:Y:S01]  /*125b0*/  MUFU.EX2 R32, R32 ;  /* 0x0000002000207308 */ /* 0x000e220000000800 */
[----:B-1----:R-:W-:-:S07]  /*125c0*/  FADD.FTZ R3, R158, R3 ;  /* 0x000000039e037221 */ /* 0x002fce0000010000 */
[----:B------:R-:W2:Y:S01]  /*125d0*/  MUFU.EX2 R38, R38 ;  /* 0x0000002600267308 */ /* 0x000ea20000000800 */
[----:B---3--:R-:W-:-:S07]  /*125e0*/  FADD.FTZ R51, R159, R52 ;  /* 0x000000349f337221 */ /* 0x008fce0000010000 */
        /* <DEDUP_REMOVED lines=20> */
.L_x_3084:
[----:B------:R-:W-:Y:S01]  /*12730*/  IMAD R14, R14, 0x8, R18 ;  /* 0x000000080e0e7824 */ /* 0x000fe200078e0212 */
[----:B------:R-:W-:Y:S01]  /*12740*/  ISETP.GT.AND P2, PT, R13, R10, PT ;  /* 0x0000000a0d00720c */ /* 0x000fe20003f44270 */
[----:B------:R-:W-:Y:S01]  /*12750*/  IMAD.U32 R51, RZ, RZ, UR38 ;  /* 0x00000026ff337e24 */ /* 0x000fe2000f8e00ff */
[----:B------:R-:W-:Y:S01]  /*12760*/  F2FP.F16.F32.PACK_AB R154, R7, R154 ;  /* 0x0000009a079a723e */ /* 0x000fe200000000ff */
[-C--:B------:R-:W-:Y:S01]  /*12770*/  FMUL.FTZ R88, R88, R11.reuse ;  /* 0x0000000b58587220 */ /* 0x080fe20000410000 */
[----:B------:R-:W-:Y:S01]  /*12780*/  IADD3 R14, R14, 0x28860, RZ ;  /* 0x000288600e0e7810 */ /* 0x000fe20007ffe0ff */
[-C--:B------:R-:W-:Y:S01]  /*12790*/  FMUL.FTZ R89, R89, R11.reuse ;  /* 0x0000000b59597220 */ /* 0x080fe20000410000 */
[-C--:B------:R-:W-:Y:S01]  /*127a0*/  FMUL.FTZ R92, R92, R11.reuse ;  /* 0x0000000b5c5c7220 */ /* 0x080fe20000410000 */
        /* <DEDUP_REMOVED lines=98> */
[----:B0-----:R-:W-:Y:S01]  /*12dd0*/  MOV R14, R186 ;  /* 0x000000ba000e7202 */ /* 0x001fe20000000f00 */
[----:B------:R-:W-:Y:S06]  /*12de0*/  @P2 BRA `(.L_x_3085) ;  /* 0xffffffd400282947 */ /* 0x000fec000383ffff */
.L_x_3073:
[----:B------:R-:W-:-:S13]  /*12df0*/  ISETP.GE.AND P1, PT, R13, R199, PT ;  /* 0x000000c70d00720c */ /* 0x000fda0003f26270 */
[----:B------:R-:W-:Y:S05]  /*12e00*/  @!P1 BRA `(.L_x_3086) ;  /* 0x00000020008c9947 */ /* 0x000fea0003800000 */
[----:B------:R-:W-:Y:S02]  /*12e10*/  IMAD.MOV.U32 R10, RZ, RZ, R5 ;  /* 0x000000ffff0a7224 */ /* 0x000fe400078e0005 */
[----:B------:R-:W-:Y:S02]  /*12e20*/  IMAD.MOV.U32 R11, RZ, RZ, R6 ;  /* 0x000000ffff0b7224 */ /* 0x000fe400078e0006 */
[----:B------:R-:W-:Y:S02]  /*12e30*/  IMAD.MOV.U32 R7, RZ, RZ, R189 ;  /* 0x000000ffff077224 */ /* 0x000fe400078e00bd */
[----:B------:R-:W-:-:S07]  /*12e40*/  IMAD.MOV.U32 R12, RZ, RZ, R186 ;  /* 0x000000ffff0c7224 */ /* 0x000fce00078e00ba */
.L_x_3098:
[----:B------:R-:W-:Y:S01]  /*12e50*/  ISETP.NE.AND P2, PT, R191, RZ, PT ;  /* 0x000000ffbf00720c */ /* 0x000fe20003f45270 */
[----:B------:R-:W-:Y:S05]  /*12e60*/  YIELD ;  /* 0x0000000000007946 */ /* 0x000fea0003800000 */
[----:B------:R-:W-:-:S04]  /*12e70*/  IADD3 R186, R12, 0x1, RZ ;  /* 0x000000010cba7810 */ /* 0x000fc80007ffe0ff */
[----:B------:R-:W-:-:S04]  /*12e80*/  ISETP.NE.AND P1, PT, R186, 0x2, PT ;  /* 0x00000002ba00780c */ /* 0x000fc80003f25270 */
[----:B------:R-:W-:Y:S02]  /*12e90*/  SEL R6, RZ, 0x1, P1 ;  /* 0x00000001ff067807 */ /* 0x000fe40000800000 */
[----:B------:R-:W-:Y:S02]  /*12ea0*/  SEL R186, R186, RZ, P1 ;  /* 0x000000ffbaba7207 */ /* 0x000fe40000800000 */
[----:B------:R-:W-:Y:S01]  /*12eb0*/  LOP3.LUT R189, R7, R6, RZ, 0x3c, !PT ;  /* 0x0000000607bd7212 */ /* 0x000fe200078e3cff */
[----:B------:R-:W-:Y:S06]  /*12ec0*/  @P2 BRA `(.L_x_3087) ;  /* 0x0000000000302947 */ /* 0x000fec0003800000 */
[----:B------:R-:W-:Y:S05]  /*12ed0*/  @!P0 BRA `(.L_x_3088) ;  /* 0x0000000000048947 */ /* 0x000fea0003800000 */
[----:B------:R-:W-:Y:S01]  /*12ee0*/  BPT.TRAP 0x1 ;  /* 0x000000040000795c */ /* 0x000fe20000300000 */
.L_x_3088:
[----:B------:R-:W-:Y:S01]  /*12ef0*/  IMAD R5, R186, 0x8, R18 ;  /* 0x00000008ba057824 */ /* 0x000fe200078e0212 */
[----:B------:R-:W-:-:S04]  /*12f00*/  SHF.L.U32 R6, R189, 0x1f, RZ ;  /* 0x0000001fbd067819 */ /* 0x000fc800000006ff */
[----:B------:R0:W1:Y:S01]  /*12f10*/  SYNCS.PHASECHK.TRANS64.TRYWAIT P1, [R5+URZ+0x28830], R6 ;  /* 0x02883006050075a7 */ /* 0x000062000802017f */
[----:B------:R-:W-:Y:S05]  /*12f20*/  @!P0 BRA `(.L_x_3089) ;  /* 0x0000000000048947 */ /* 0x000fea0003800000 */
[----:B------:R-:W-:Y:S01]  /*12f30*/  BPT.TRAP 0x1 ;  /* 0x000000040000795c */ /* 0x000fe20000300000 */
.L_x_3089:
[----:B------:R-:W-:Y:S04]  /*12f40*/  BSSY B0, `(.L_x_3087) ;  /* 0x0000004000007945 */ /* 0x000fe80003800000 */
[----:B-1----:R-:W-:Y:S05]  /*12f50*/  @P1 BRA `(.L_x_3090) ;  /* 0x0000000000081947 */ /* 0x002fea0003800000 */
[----:B------:R-:W1:Y:S02]  /*12f60*/  SYNCS.PHASECHK.TRANS64.TRYWAIT P1, [R5+URZ+0x28830], R6 ;  /* 0x02883006050075a7 */ /* 0x000e64000802017f */
[----:B-1----:R-:W-:Y:S05]  /*12f70*/  @!P1 BRA `(.L_x_3091) ;  /* 0x000000f800209947 */ /* 0x002fea0003800000 */
.L_x_3090:
[----:B------:R-:W-:Y:S05]  /*12f80*/  BSYNC B0 ;  /* 0x0000000000007941 */ /* 0x000fea0003800000 */
.L_x_3087:
[----:B01----:R-:W0:Y:S01]  /*12f90*/  S2R R5, SR_TID.X ;  /* 0x0000000000057919 */ /* 0x003e220000002100 */
[----:B------:R-:W-:Y:S05]  /*12fa0*/  WARPSYNC.ALL ;  /* 0x0000000000007948 */ /* 0x000fea0003800000 */
[----:B------:R-:W-:Y:S02]  /*12fb0*/  IMAD R8, R186, 0x800, R4 ;  /* 0x00000800ba087824 */ /* 0x000fe400078e0204 */
[----:B------:R-:W-:Y:S02]  /*12fc0*/  IMAD.MOV.U32 R9, RZ, RZ, 0x40000040 ;  /* 0x40000040ff097424 */ /* 0x000fe400078e00ff */
[----:B------:R-:W-:Y:S01]  /*12fd0*/  IMAD.MOV.U32 R25, RZ, RZ, 0x40000040 ;  /* 0x40000040ff197424 */ /* 0x000fe200078e00ff */
[C---:B------:R-:W-:Y:S01]  /*12fe0*/  IADD3 R24, R8.reuse, 0x4, RZ ;  /* 0x0000000408187810 */ /* 0x040fe20007ffe0ff */
[C---:B------:R-:W-:Y:S01]  /*12ff0*/  VIADD R20, R8.reuse, 0x2 ;  /* 0x0000000208147836 */ /* 0x040fe20000000000 */
[C---:B------:R-:W-:Y:S01]  /*13000*/  R2UR UR6, R8.reuse ;  /* 0x00000000080672ca */ /* 0x040fe200000e0000 */
[----:B------:R-:W-:Y:S01]  /*13010*/  IMAD.MOV.U32 R21, RZ, RZ, 0x40000040 ;  /* 0x40000040ff157424 */ /* 0x000fe200078e00ff */
[----:B------:R-:W-:Y:S01]  /*13020*/  R2UR UR7, R9 ;  /* 0x00000000090772ca */ /* 0x000fe200000e0000 */
[----:B------:R-:W-:Y:S01]  /*13030*/  VIADD R14, R8, 0x6 ;  /* 0x00000006080e7836 */ /* 0x000fe20000000000 */
[----:B------:R-:W-:Y:S01]  /*13040*/  R2UR UR14, R24 ;  /* 0x00000000180e72ca */ /* 0x000fe200000e0000 */
[----:B------:R-:W-:Y:S01]  /*13050*/  VIADD R24, R8, 0x404 ;  /* 0x0000040408187836 */ /* 0x000fe20000000000 */
[C---:B------:R-:W-:Y:S01]  /*13060*/  R2UR UR15, R25.reuse ;  /* 0x00000000190f72ca */ /* 0x040fe200000e0000 */
[----:B------:R-:W-:Y:S01]  /*13070*/  IMAD.MOV.U32 R15, RZ, RZ, 0x40000040 ;  /* 0x40000040ff0f7424 */ /* 0x000fe200078e00ff */
[----:B------:R-:W-:-:S02]  /*13080*/  R2UR UR31, R25 ;  /* 0x00000000191f72ca */ /* 0x000fc400000e0000 */
[----:B------:R-:W-:Y:S02]  /*13090*/  R2UR UR30, R24 ;  /* 0x00000000181e72ca */ /* 0x000fe400000e0000 */
[----:B------:R-:W-:Y:S02]  /*130a0*/  R2UR UR10, R20 ;  /* 0x00000000140a72ca */ /* 0x000fe400000e0000 */
[----:B------:R-:W-:Y:S02]  /*130b0*/  R2UR UR11, R21 ;  /* 0x00000000150b72ca */ /* 0x000fe400000e0000 */
[----:B------:R-:W-:Y:S01]  /*130c0*/  R2UR UR18, R14 ;  /* 0x000000000e1272ca */ /* 0x000fe200000e0000 */
[----:B------:R-:W-:Y:S01]  /*130d0*/  VIADD R14, R8, 0x402 ;  /* 0x00000402080e7836 */ /* 0x000fe20000000000 */
[----:B------:R-:W-:Y:S02]  /*130e0*/  R2UR UR19, R15 ;  /* 0x000000000f1372ca */ /* 0x000fe400000e0000 */
[----:B0-----:R-:W-:-:S02]  /*130f0*/  SHF.R.U32.HI R5, RZ, 0x7, R5 ;  /* 0x00000007ff057819 */ /* 0x001fc40000011605 */
[C---:B------:R-:W-:Y:S01]  /*13100*/  IADD3 R20, R8.reuse, 0x400, RZ ;  /* 0x0000040008147810 */ /* 0x040fe20007ffe0ff */
[----:B------:R-:W-:Y:S01]  /*13110*/  VIADD R8, R8, 0x406 ;  /* 0x0000040608087836 */ /* 0x000fe20000000000 */
[----:B------:R-:W-:Y:S01]  /*13120*/  R2UR UR23, R21 ;  /* 0x00000000151772ca */ /* 0x000fe200000e0000 */
[----:B------:R-:W-:Y:S01]  /*13130*/  VIADD R5, R5, 0x8 ;  /* 0x0000000805057836 */ /* 0x000fe20000000000 */
[----:B------:R-:W-:Y:S02]  /*13140*/  R2UR UR22, R20 ;  /* 0x00000000141672ca */ /* 0x000fe400000e0000 */
[----:B------:R-:W-:Y:S02]  /*13150*/  R2UR UR26, R14 ;  /* 0x000000000e1a72ca */ /* 0x000fe400000e0000 */
[----:B------:R0:W-:Y:S01]  /*13160*/  BAR.SYNC.DEFER_BLOCKING R5, 0x100 ;  /* 0x000400050000751d */ /* 0x0001e20000010000 */
[----:B------:R-:W-:Y:S02]  /*13170*/  R2UR UR27, R15 ;  /* 0x000000000f1b72ca */ /* 0x000fe400000e0000 */
[----:B------:R-:W-:-:S02]  /*13180*/  R2UR UR34, R8 ;  /* 0x00000000082272ca */ /* 0x000fc400000e0000 */
        /* <DEDUP_REMOVED lines=28> */
.L_x_3093:
[----:B------:R-:W-:Y:S02]  /*13350*/  SHF.L.U32 R5, R7, 0x1f, RZ ;  /* 0x0000001f07057819 */ /* 0x000fe400000006ff */
[----:B------:R-:W-:-:S04]  /*13360*/  LEA R6, R12, R18, 0x3 ;  /* 0x000000120c067211 */ /* 0x000fc800078e18ff */
[----:B------:R0:W1:Y:S01]  /*13370*/  SYNCS.PHASECHK.TRANS64.TRYWAIT P1, [R6+URZ+0x28850], R5 ;  /* 0x02885005060075a7 */ /* 0x000062000802017f */
[----:B------:R-:W-:Y:S05]  /*13380*/  @!P0 BRA `(.L_x_3094) ;  /* 0x0000000000048947 */ /* 0x000fea0003800000 */
[----:B------:R-:W-:Y:S01]  /*13390*/  BPT.TRAP 0x1 ;  /* 0x000000040000795c */ /* 0x000fe20000300000 */
.L_x_3094:
[----:B-1----:R-:W-:Y:S05]  /*133a0*/  @P1 BRA `(.L_x_3092) ;  /* 0x0000000000081947 */ /* 0x002fea0003800000 */
[----:B------:R-:W1:Y:S02]  /*133b0*/  SYNCS.PHASECHK.TRANS64.TRYWAIT P1, [R6+URZ+0x28850], R5 ;  /* 0x02885005060075a7 */ /* 0x000e64000802017f */
[----:B-1----:R-:W-:Y:S05]  /*133c0*/  @!P1 BRA `(.L_x_3095) ;  /* 0x000000f400209947 */ /* 0x002fea0003800000 */
.L_x_3092:
[----:B01----:R-:W-:Y:S01]  /*133d0*/  VIADD R5, R18, 0x400 ;  /* 0x0000040012057836 */ /* 0x003fe20000000000 */
[----:B------:R-:W-:Y:S05]  /*133e0*/  WARPSYNC.ALL ;  /* 0x0000000000007948 */ /* 0x000fea0003800000 */
[----:B------:R-:W-:Y:S01]  /*133f0*/  SHF.R.U32.HI R5, RZ, 0x4, R5 ;  /* 0x00000004ff057819 */ /* 0x000fe20000011605 */
[----:B------:R-:W-:Y:S01]  /*13400*/  IMAD.MOV.U32 R7, RZ, RZ, 0x40000040 ;  /* 0x40000040ff077424 */ /* 0x000fe200078e00ff */
[----:B------:R-:W-:Y:S01]  /*13410*/  WARPGROUP.ARRIVE ;  /* 0x00000000000079c5 */ /* 0x000fe20000000000 */
[----:B------:R-:W-:-:S05]  /*13420*/  MOV R9, 0x40000040 ;  /* 0x4000004000097802 */ /* 0x000fca0000000f00 */
[----:B------:R-:W0:Y:S01]  /*13430*/  S2R R14, SR_TID.X ;  /* 0x00000000000e7919 */ /* 0x000e220000002100 */
[----:B------:R-:W-:Y:S02]  /*13440*/  LOP3.LUT R5, R5, 0x3fff, RZ, 0xc0, !PT ;  /* 0x00003fff05057812 */ /* 0x000fe400078ec0ff */
[----:B------:R-:W-:Y:S01]  /*13450*/  R2UR UR7, R7 ;  /* 0x00000000070772ca */ /* 0x000fe200000e0000 */
[----:B------:R-:W-:Y:S01]  /*13460*/  IMAD.MOV.U32 R7, RZ, RZ, 0x40000040 ;  /* 0x40000040ff077424 */ /* 0x000fe200078e00ff */
        /* <DEDUP_REMOVED lines=36> */
[C---:B------:R-:W-:Y:S01]  /*136b0*/  VIADD R8, R6.reuse, 0x300 ;  /* 0x0000030006087836 */ /* 0x040fe20000000000 */
[----:B------:R-:W-:Y:S01]  /*136c0*/  R2UR UR7, R9 ;  /* 0x00000000090772ca */ /* 0x000fe200000e0000 */
[----:B------:R-:W-:Y:S01]  /*136d0*/  VIADD R6, R6, 0x380 ;  /* 0x0000038006067836 */ /* 0x000fe20000000000 */
[----:B------:R-:W-:Y:S01]  /*136e0*/  MOV R9, 0x40000040 ;  /* 0x4000004000097802 */ /* 0x000fe20000000f00 */
[----:B------:R-:W-:Y:S02]  /*136f0*/  WARPGROUP.DEPBAR.LE gsb0, 0x0 ;  /* 0x00008000000079c5 */ /* 0x000fe40000010000 */
[----:B------:R-:W-:-:S08]  /*13700*/  WARPGROUP.ARRIVE ;  /* 0x00000000000079c5 */ /* 0x000fd00000000000 */
        /* <DEDUP_REMOVED lines=15> */
.L_x_3096:
[----:B------:R-:W-:Y:S01]  /*13800*/  FMNMX.FTZ R6, R24, R11, !PT ;  /* 0x0000000b18067209 */ /* 0x000fe20007810000 */
[----:B------:R-:W-:Y:S01]  /*13810*/  UMOV UR46, UR44 ;  /* 0x0000002c002e7c82 */ /* 0x000fe20008000000 */
[----:B------:R-:W-:Y:S02]  /*13820*/  FMNMX.FTZ R8, R26, R10, !PT ;  /* 0x0000000a1a087209 */ /* 0x000fe40007810000 */
[----:B0-----:R-:W-:Y:S02]  /*13830*/  FMNMX.FTZ R5, R25, R6, !PT ;  /* 0x0000000619057209 */ /* 0x001fe40007810000 */
        /* <DEDUP_REMOVED lines=71> */
[----:B------:R-:W-:-:S03]  /*13cb0*/  FADD.FTZ R9, -R5, R10 ;  /* 0x0000000a05097221 */ /* 0x000fc60000010100 */
[----:B------:R-:W-:Y:S01]  /*13cc0*/  MUFU.EX2 R7, R11 ;  /* 0x0000000b00077308 */ /* 0x000fe20000000800 */
[----:B------:R-:W-:Y:S01]  /*13cd0*/  FMUL.FTZ R8, R9, UR46 ;  /* 0x0000002e09087c20 */ /* 0x000fe20008410000 */
[----:B------:R-:W-:-:S04]  /*13ce0*/  FMUL.FTZ R9, R6, UR46 ;  /* 0x0000002e06097c20 */ /* 0x000fc80008410000 */
[--C-:B------:R-:W-:Y:S01]  /*13cf0*/  FFMA.FTZ R178, R36, UR46, -R9.reuse ;  /* 0x0000002e24b27c23 */ /* 0x100fe20008010809 */
[----:B------:R-:W-:Y:S01]  /*13d00*/  FMUL.FTZ R36, R5, UR46 ;  /* 0x0000002e05247c20 */ /* 0x000fe20008410000 */
        /* <DEDUP_REMOVED lines=41> */
[--C-:B------:R-:W-:Y:S01]  /*13fa0*/  FFMA.FTZ R40, R59, UR46, -R36.reuse ;  /* 0x0000002e3b287c23 */ /* 0x100fe20008010824 */
[--C-:B------:R-:W-:Y:S01]  /*13fb0*/  FFMA.FTZ R166, R60, UR46, -R9.reuse ;  /* 0x0000002e3ca67c23 */ /* 0x100fe20008010809 */
[----:B------:R-:W-:Y:S01]  /*13fc0*/  FFMA.FTZ R167, R62, UR46, -R36 ;  /* 0x0000002e3ea77c23 */ /* 0x000fe20008010824 */
[--C-:B------:R-:W-:Y:S01]  /*13fd0*/  FFMA.FTZ R21, R61, UR46, -R9.reuse ;  /* 0x0000002e3d157c23 */ /* 0x100fe20008010809 */
[----:B------:R-:W1:Y:S01]  /*13fe0*/  MUFU.EX2 R182, R182 ;  /* 0x000000b600b67308 */ /* 0x000e620000000800 */
[----:B--2---:R-:W-:Y:S01]  /*13ff0*/  FADD.FTZ R27, R157, R26 ;  /* 0x0000001a9d1b7221 */ /* 0x004fe20000010000 */
        /* <DEDUP_REMOVED lines=8> */
[--C-:B------:R-:W-:Y:S01]  /*14080*/  FFMA.FTZ R163, R70, UR46, -R36.reuse ;  /* 0x0000002e46a37c23 */ /* 0x100fe20008010824 */
[--C-:B------:R-:W-:Y:S01]  /*14090*/  FFMA.FTZ R15, R69, UR46, -R9.reuse ;  /* 0x0000002e450f7c23 */ /* 0x100fe20008010809 */
[--C-:B------:R-:W-:Y:S01]  /*140a0*/  FFMA.FTZ R37, R71, UR46, -R36.reuse ;  /* 0x0000002e47257c23 */ /* 0x100fe20008010824 */
[--C-:B------:R-:W-:Y:S01]  /*140b0*/  FFMA.FTZ R156, R72, UR46, -R9.reuse ;  /* 0x0000002e489c7c23 */ /* 0x100fe20008010809 */
[----:B------:R-:W-:Y:S01]  /*140c0*/  FFMA.FTZ R14, R73, UR46, -R9 ;  /* 0x0000002e490e7c23 */ /* 0x000fe20008010809 */
[--C-:B------:R-:W-:Y:S01]  /*140d0*/  FFMA.FTZ R35, R75, UR46, -R36.reuse ;  /* 0x0000002e4b237c23 */ /* 0x100fe20008010824 */
[----:B------:R-:W0:Y:S01]  /*140e0*/  MUFU.EX2 R155, R155 ;  /* 0x0000009b009b7308 */ /* 0x000e220000000800 */
[----:B-1----:R-:W-:Y:S01]  /*140f0*/  FADD.FTZ R26, R182, R27 ;  /* 0x0000001bb61a7221 */ /* 0x002fe20000010000 */
[--C-:B------:R-:W-:Y:S01]  /*14100*/  FFMA.FTZ R158, R76, UR46, -R9.reuse ;  /* 0x0000002e4c9e7c23 */ /* 0x100fe20008010809 */
[--C-:B------:R-:W-:Y:S01]  /*14110*/  FFMA.FTZ R159, R78, UR46, -R36.reuse ;  /* 0x0000002e4e9f7c23 */ /* 0x100fe20008010824 */
[--C-:B------:R-:W-:Y:S01]  /*14120*/  FFMA.FTZ R11, R77, UR46, -R9.reuse ;  /* 0x0000002e4d0b7c23 */ /* 0x100fe20008010809 */
[----:B------:R-:W-:Y:S01]  /*14130*/  FFMA.FTZ R34, R79, UR46, -R36 ;  /* 0x0000002e4f227c23 */ /* 0x000fe20008010824 */
[--C-:B------:R-:W-:Y:S01]  /*14140*/  FFMA.FTZ R152, R80, UR46, -R9.reuse ;  /* 0x0000002e50987c23 */ /* 0x100fe20008010809 */
[----:B------:R-:W-:Y:S01]  /*14150*/  FFMA.FTZ R10, R81, UR46, -R9 ;  /* 0x0000002e510a7c23 */ /* 0x000fe20008010809 */
[----:B------:R-:W1:Y:S01]  /*14160*/  MUFU.EX2 R49, R49 ;  /* 0x0000003100317308 */ /* 0x000e620000000800 */
[----:B--2---:R-:W-:Y:S01]  /*14170*/  FADD.FTZ R0, R183, R0 ;  /* 0x00000000b7007221 */ /* 0x004fe20000010000 */
[----:B------:R-:W-:-:S02]  /*14180*/  IMAD R46, R186, 0x8, R18 ;  /* 0x00000008ba2e7824 */ /* 0x000fc400078e0212 */
[--C-:B------:R-:W-:Y:S01]  /*14190*/  FFMA.FTZ R154, R84, UR46, -R9.reuse ;  /* 0x0000002e549a7c23 */ /* 0x100fe20008010809 */
[----:B------:R-:W-:Y:S02]  /*141a0*/  IMAD.U32 R51, RZ, RZ, UR38 ;  /* 0x00000026ff337e24 */ /* 0x000fe4000f8e00ff */
[----:B------:R-:W-:Y:S01]  /*141b0*/  FFMA.FTZ R9, R85, UR46, -R9 ;  /* 0x0000002e55097c23 */ /* 0x000fe20008010809 */
[----:B------:R-:W-:Y:S01]  /*141c0*/  IADD3 R46, R46, 0x28840, RZ ;  /* 0x000288402e2e7810 */ /* 0x000fe20007ffe0ff */
        /* <DEDUP_REMOVED lines=92> */
[----:B-1----:R-:W-:Y:S01]  /*14790*/  FADD.FTZ R0, R26, R47 ;  /* 0x0000002f1a007221 */ /* 0x002fe20000010000 */
[----:B------:R-:W-:-:S04]  /*147a0*/  PRMT R47, R51, 0x654, R46 ;  /* 0x00000654332f7816 */ /* 0x000fc8000000002e */
[----:B------:R1:W-:Y:S02]  /*147b0*/  SYNCS.ARRIVE.TRANS64.RED.A1T0 RZ, [R47+URZ], RZ ;  /* 0x000000ff2fff79a7 */ /* 0x0003e4000810043f */
[----:B------:R-:W3:Y:S01]  /*147c0*/  MUFU.EX2 R158, R158 ;  /* 0x0000009e009e7308 */ /* 0x000ee20000000800 */
[----:B--2---:R-:W-:-:S07]  /*147d0*/  FADD.FTZ R3, R14, R3 ;  /* 0x000000030e037221 */ /* 0x004fce0000010000 */
[----:B------:R-:W2:Y:S01]  /*147e0*/  MUFU.EX2 R159, R159 ;  /* 0x0000009f009f7308 */ /* 0x000ea20000000800 */
[----:B0-----:R-:W-:-:S07]  /*147f0*/  FADD.FTZ R0, R35, R0 ;  /* 0x0000000023007221 */ /* 0x001fce0000010000 */
[----:B------:R-:W1:Y:S01]  /*14800*/  MUFU.EX2 R11, R11 ;  /* 0x0000000b000b7308 */ /* 0x000e620000000800 */
[----:B---3--:R-:W-:-:S07]  /*14810*/  FADD.FTZ R46, R158, R3 ;  /* 0x000000039e2e7221 */ /* 0x008fce0000010000 */
        /* <DEDUP_REMOVED lines=22> */
.L_x_3097:
[----:B------:R-:W-:Y:S01]  /*14980*/  IMAD R12, R12, 0x8, R18 ;  /* 0x000000080c0c7824 */ /* 0x000fe200078e0212 */
[----:B------:R-:W-:Y:S01]  /*14990*/  ISETP.GT.AND P1, PT, R13, R199, PT ;  /* 0x000000c70d00720c */ /* 0x000fe20003f24270 */
[----:B------:R-:W-:Y:S01]  /*149a0*/  IMAD.U32 R47, RZ, RZ, UR38 ;  /* 0x00000026ff2f7e24 */ /* 0x000fe2000f8e00ff */
[----:B------:R-:W-:Y:S01]  /*149b0*/  F2FP.F16.F32.PACK_AB R180, R157, R180 ;  /* 0x000000b49db4723e */ /* 0x000fe200000000ff */
        /* <DEDUP_REMOVED lines=104> */
.L_x_3086:
[----:B------:R-:W-:Y:S05]  /*15040*/  WARPSYNC.ALL ;  /* 0x0000000000007948 */ /* 0x000fea0003800000 */
[----:B------:R-:W-:Y:S06]  /*15050*/  BAR.ARV 0x8, 0x180 ;  /* 0x0206000000007b1d */ /* 0x000fec0000002000 */
[----:B------:R-:W-:Y:S05]  /*15060*/  @!P0 BRA `(.L_x_3099) ;  /* 0x0000000000048947 */ /* 0x000fea0003800000 */
[----:B------:R-:W-:Y:S01]  /*15070*/  BPT.TRAP 0x1 ;  /* 0x000000040000795c */ /* 0x000fe20000300000 */
.L_x_3099:
[----:B------:R-:W-:Y:S01]  /*15080*/  IMAD R13, R186, 0x8, R18 ;  /* 0x00000008ba0d7824 */ /* 0x000fe200078e0212 */
[----:B------:R-:W-:-:S04]  /*15090*/  SHF.L.U32 R4, R189, 0x1f, RZ ;  /* 0x0000001fbd047819 */ /* 0x000fc800000006ff */
[----:B------:R0:W1:Y:S01]  /*150a0*/  SYNCS.PHASECHK.TRANS64.TRYWAIT P1, [R13+URZ+0x28850], R4 ;  /* 0x028850040d0075a7 */ /* 0x000062000802017f */
[----:B------:R-:W-:Y:S05]  /*150b0*/  @!P0 BRA `(.L_x_3100) ;  /* 0x0000000000048947 */ /* 0x000fea0003800000 */
[----:B------:R-:W-:Y:S01]  /*150c0*/  BPT.TRAP 0x1 ;  /* 0x000000040000795c */ /* 0x000fe20000300000 */
.L_x_3100:
[----:B------:R-:W-:-:S04]  /*150d0*/  IADD3 R18, R18, 0x400, RZ ;  /* 0x0000040012127810 */ /* 0x000fc80007ffe0ff */
[----:B------:R-:W-:-:S04]  /*150e0*/  SHF.R.U32.HI R18, RZ, 0x4, R18 ;  /* 0x00000004ff127819 */ /* 0x000fc80000011612 */
[----:B------:R-:W-:-:S04]  /*150f0*/  LOP3.LUT R18, R18, 0x3fff, RZ, 0xc0, !PT ;  /* 0x00003fff12127812 */ /* 0x000fc800078ec0ff */
[----:B------:R-:W-:Y:S01]  /*15100*/  LOP3.LUT R9, R18, 0x4000000, RZ, 0xfc, !PT ;  /* 0x0400000012097812 */ /* 0x000fe200078efcff */
[----:B-1----:R-:W-:Y:S06]  /*15110*/  @P1 BRA `(.L_x_3101) ;  /* 0x0000000000081947 */ /* 0x002fec0003800000 */
[----:B------:R-:W1:Y:S02]  /*15120*/  SYNCS.PHASECHK.TRANS64.TRYWAIT P1, [R13+URZ+0x28850], R4 ;  /* 0x028850040d0075a7 */ /* 0x000e64000802017f */
[----:B-1----:R-:W-:Y:S05]  /*15130*/  @!P1 BRA `(.L_x_3102) ;  /* 0x000000d400d89947 */ /* 0x002fea0003800000 */
.L_x_3101:
[----:B------:R-:W-:Y:S01]  /*15140*/  IMAD R8, R186, 0x800, R9 ;  /* 0x00000800ba087824 */ /* 0x000fe200078e0209 */
[----:B------:R-:W-:Y:S05]  /*15150*/  WARPSYNC.ALL ;  /* 0x0000000000007948 */ /* 0x000fea0003800000 */
[----:B------:R-:W-:Y:S01]  /*15160*/  IMAD.MOV.U32 R9, RZ, RZ, 0x40000040 ;  /* 0x40000040ff097424 */ /* 0x000fe200078e00ff */
[C---:B------:R-:W-:Y:S01]  /*15170*/  R2UR UR6, R8.reuse ;  /* 0x00000000080672ca */ /* 0x040fe200000e0000 */
[----:B------:R-:W-:Y:S01]  /*15180*/  WARPGROUP.ARRIVE ;  /* 0x00000000000079c5 */ /* 0x000fe20000000000 */
[----:B------:R-:W-:Y:S01]  /*15190*/  VIADD R10, R8, 0x80 ;  /* 0x00000080080a7836 */ /* 0x000fe20000000000 */
[----:B01----:R-:W0:Y:S01]  /*151a0*/  SHFL.BFLY PT, R4, R3, 0x2, 0x1f ;  /* 0x0c401f0003047f89 */ /* 0x003e2200000e0000 */
[----:B------:R-:W-:Y:S01]  /*151b0*/  R2UR UR7, R9 ;  /* 0x00000000090772ca */ /* 0x000fe200000e0000 */
[----:B------:R-:W-:Y:S01]  /*151c0*/  IMAD.MOV.U32 R11, RZ, RZ, 0x40000040 ;  /* 0x40000040ff0b7424 */ /* 0x000fe200078e00ff */
[----:B------:R-:W-:Y:S01]  /*151d0*/  MOV R21, UR46 ;  /* 0x0000002e00157c02 */ /* 0x000fe20008000f00 */
[----:B------:R-:W-:Y:S01]  /*151e0*/  IMAD.MOV.U32 R9, RZ, RZ, 0x40000040 ;  /* 0x40000040ff097424 */ /* 0x000fe200078e00ff */
[----:B------:R-:W1:Y:S09]  /*151f0*/  SHFL.BFLY PT, R7, R0, 0x2, 0x1f ;  /* 0x0c401f0000077f89 */ /* 0x000e7200000e0000 */
[----:B------:R-:W-:Y:S01]  /*15200*/  HGMMA.64x128x16.F32 R88, R180, gdesc[UR4].tnspB, R88, gsb0 ;  /* 0x41e00004b4587df0 */ /* 0x000fe20008000858 */
[----:B------:R-:W-:-:S02]  /*15210*/  R2UR UR6, R10 ;  /* 0x000000000a0672ca */ /* 0x000fc400000e0000 */
[----:B------:R-:W-:Y:S01]  /*15220*/  R2UR UR7, R11 ;  /* 0x000000000b0772ca */ /* 0x000fe200000e0000 */
[----:B------:R-:W-:Y:S01]  /*15230*/  IMAD.MOV.U32 R11, RZ, RZ, 0x40000040 ;  /* 0x40000040ff0b7424 */ /* 0x000fe200078e00ff */
[----:B------:R-:W-:Y:S01]  /*15240*/  IADD3 R10, R8, 0x100, RZ ;  /* 0x00000100080a7810 */ /* 0x000fe20007ffe0ff */
[----:B0-----:R-:W-:Y:S01]  /*15250*/  FADD.FTZ R4, R4, R3 ;  /* 0x0000000304047221 */ /* 0x001fe20000010000 */
[----:B------:R-:W-:Y:S01]  /*15260*/  IMAD.MOV.U32 R3, RZ, RZ, -0x800000 ;  /* 0xff800000ff037424 */ /* 0x000fe200078e00ff */
        /* <DEDUP_REMOVED lines=27> */
[----:B------:R-:W-:Y:S01]  /*15420*/  IMAD.MOV.U32 R11, RZ, RZ, 0x40000040 ;  /* 0x40000040ff0b7424 */ /* 0x000fe200078e00ff */
[----:B------:R-:W-:Y:S01]  /*15430*/  IADD3 R8, R8, 0x380, RZ ;  /* 0x0000038008087810 */ /* 0x000fe20007ffe0ff */
[----:B------:R-:W-:Y:S02]  /*15440*/  WARPGROUP.DEPBAR.LE gsb0, 0x0 ;  /* 0x00008000000079c5 */ /* 0x000fe40000010000 */
[----:B------:R-:W-:-:S08]  /*15450*/  WARPGROUP.ARRIVE ;  /* 0x00000000000079c5 */ /* 0x000fd00000000000 */
[----:B------:R-:W-:Y:S01]  /*15460*/  HGMMA.64x128x16.F32 R88, R160, gdesc[UR4].tnspB, R88, gsb0 ;  /* 0x41e00004a0587df0 */ /* 0x000fe20008000858 */
[----:B------:R-:W-:Y:S02]  /*15470*/  R2UR UR6, R10 ;  /* 0x000000000a0672ca */ /* 0x000fe400000e0000 */
[----:B------:R-:W-:Y:S01]  /*15480*/  R2UR UR7, R11 ;  /* 0x000000000b0772ca */ /* 0x000fe200000e0000 */
[----:B------:R-:W-:Y:S01]  /*15490*/  IMAD.MOV.U32 R11, RZ, RZ, RZ ;  /* 0x000000ffff0b7224 */ /* 0x000fe200078e00ff */
[----:B------:R-:W-:Y:S02]  /*154a0*/  WARPGROUP.DEPBAR.LE gsb0, 0x0 ;  /* 0x00008000000079c5 */ /* 0x000fe40000010000 */
[----:B------:R-:W-:-:S09]  /*154b0*/  WARPGROUP.ARRIVE ;  /* 0x00000000000079c5 */ /* 0x000fd20000000000 */
[----:B------:R-:W-:Y:S01]  /*154c0*/  HGMMA.64x128x16.F32 R88, R156, gdesc[UR4].tnspB, R88, gsb0 ;  /* 0x41e000049c587df0 */ /* 0x000fe20008000858 */
[----:B------:R-:W-:Y:S01]  /*154d0*/  R2UR UR6, R8 ;  /* 0x00000000080672ca */ /* 0x000fe200000e0000 */
[----:B-1----:R-:W-:Y:S01]  /*154e0*/  FADD.FTZ R8, R7, R0 ;  /* 0x0000000007087221 */ /* 0x002fe20000010000 */
[----:B------:R-:W-:Y:S01]  /*154f0*/  R2UR UR7, R9 ;  /* 0x00000000090772ca */ /* 0x000fe200000e0000 */
[----:B------:R-:W0:Y:S01]  /*15500*/  SHFL.BFLY PT, R7, R4, 0x1, 0x1f ;  /* 0x0c201f0004077f89 */ /* 0x000e2200000e0000 */
[----:B------:R-:W-:-:S03]  /*15510*/  IMAD.MOV.U32 R0, RZ, RZ, -0x800000 ;  /* 0xff800000ff007424 */ /* 0x000fc600078e00ff */
[----:B------:R-:W1:Y:S01]  /*15520*/  SHFL.BFLY PT, R9, R8, 0x1, 0x1f ;  /* 0x0c201f0008097f89 */ /* 0x000e6200000e0000 */
[----:B0-----:R-:W-:Y:S01]  /*15530*/  FADD.FTZ R14, R4, R7 ;  /* 0x00000007040e7221 */ /* 0x001fe20000010000 */
[----:B------:R-:W-:Y:S02]  /*15540*/  IMAD.MOV.U32 R7, RZ, RZ, RZ ;  /* 0x000000ffff077224 */ /* 0x000fe400078e00ff */
[----:B-1----:R-:W-:Y:S02]  /*15550*/  FADD.FTZ R15, R8, R9 ;  /* 0x00000009080f7221 */ /* 0x002fe40000010000 */
[----:B------:R-:W-:Y:S01]  /*15560*/  FSETP.NE.FTZ.AND P1, PT, R14, RZ, PT ;  /* 0x000000ff0e00720b */ /* 0x000fe20003f35000 */
[----:B------:R-:W-:Y:S02]  /*15570*/  IMAD.U32 R9, RZ, RZ, UR46 ;  /* 0x0000002eff097e24 */ /* 0x000fe4000f8e00ff */
[----:B------:R-:W-:-:S10]  /*15580*/  FSETP.NE.FTZ.AND P2, PT, R15, RZ, PT ;  /* 0x000000ff0f00720b */ /* 0x000fd40003f55000 */
[----:B------:R-:W0:Y:S01]  /*15590*/  @P1 MUFU.LG2 R10, R14 ;  /* 0x0000000e000a1308 */ /* 0x000e220000000c00 */
[----:B------:R-:W-:Y:S02]  /*155a0*/  @P1 FMUL.FTZ R9, R9, 0.69314718246459960938 ;  /* 0x3f31721809091820 */ /* 0x000fe40000410000 */
[----:B------:R-:W-:-:S05]  /*155b0*/  @P2 FMUL.FTZ R21, R21, 0.69314718246459960938 ;  /* 0x3f31721815152820 */ /* 0x000fca0000410000 */
        /* <DEDUP_REMOVED lines=9> */
[----:B------:R-:W-:Y:S03]  /*15650*/  HGMMA.64x128x16.F32 R88, R152, gdesc[UR4].tnspB, R88, gsb0 ;  /* 0x41e0000498587df0 */ /* 0x000fe60008000858 */
[----:B------:R-:W-:Y:S02]  /*15660*/  WARPGROUP.DEPBAR.LE gsb0, 0x0 ;  /* 0x00008000000079c5 */ /* 0x000fe40000010000 */
[----:B--23--:R-:W-:Y:S05]  /*15670*/  @!P0 BRA `(.L_x_3103) ;  /* 0x0000000000048947 */ /* 0x00cfea0003800000 */
[----:B------:R-:W-:Y:S01]  /*15680*/  BPT.TRAP 0x1 ;  /* 0x000000040000795c */ /* 0x000fe20000300000 */
.L_x_3103:
[----:B------:R-:W-:Y:S01]  /*15690*/  VIADD R4, R13, 0x28860 ;  /* 0x000288600d047836 */ /* 0x000fe20000000000 */
[----:B------:R-:W-:Y:S01]  /*156a0*/  IADD3 R186, R186, 0x1, RZ ;  /* 0x00000001baba7810 */ /* 0x000fe20007ffe0ff */
[----:B------:R-:W-:Y:S02]  /*156b0*/  IMAD.U32 R5, RZ, RZ, UR38 ;  /* 0x00000026ff057e24 */ /* 0x000fe4000f8e00ff */
[-C--:B------:R-:W-:Y:S01]  /*156c0*/  FMUL.FTZ R20, R88, R7.reuse ;  /* 0x0000000758147220 */ /* 0x080fe20000410000 */
[-C--:B------:R-:W-:Y:S01]  /*156d0*/  FMUL.FTZ R21, R89, R7.reuse ;  /* 0x0000000759157220 */ /* 0x080fe20000410000 */
[----:B------:R-:W-:Y:S01]  /*156e0*/  ISETP.NE.AND P1, PT, R186, 0x2, PT ;  /* 0x00000002ba00780c */ /* 0x000fe20003f25270 */
        /* <DEDUP_REMOVED lines=13> */
[----:B-1----:R-:W-:Y:S01]  /*157c0*/  SEL R4, RZ, 0x1, P1 ;  /* 0x00000001ff047807 */ /* 0x002fe20000800000 */
        /* <DEDUP_REMOVED lines=20> */
[-C--:B0-----:R-:W-:Y:S01]  /*15910*/  FMUL.FTZ R90, R90, R11.reuse ;  /* 0x0000000b5a5a7220 */ /* 0x081fe20000410000 */
        /* <DEDUP_REMOVED lines=34> */
.L_x_3014:
        /* <DEDUP_REMOVED lines=13> */
[----:B------:R-:W4:Y:S01]  /*15c10*/  S2R R9, SR_SWINHI ;  /* 0x0000000000097919 */ /* 0x000f220000002f00 */
[----:B------:R-:W-:Y:S02]  /*15c20*/  F2FP.F16.F32.PACK_AB R36, R137, R136 ;  /* 0x000000888924723e */ /* 0x000fe400000000ff */
[----:B------:R-:W-:Y:S02]  /*15c30*/  MOV R40, R18 ;  /* 0x0000001200287202 */ /* 0x000fe40000000f00 */
[----:B----4-:R-:W-:-:S03]  /*15c40*/  MOV R41, R9 ;  /* 0x0000000900297202 */ /* 0x010fc60000000f00 */
[----:B--2---:R-:W-:-:S03]  /*15c50*/  IMAD.WIDE R12, R8, 0x2, R40 ;  /* 0x00000002080c7825 */ /* 0x004fc600078e0228 */
[C---:B------:R-:W-:Y:S02]  /*15c60*/  IADD3 R37, P0, R12.reuse, 0x40, RZ ;  /* 0x000000400c257810 */ /* 0x040fe40007f1e0ff */
[----:B------:R-:W-:Y:S02]  /*15c70*/  IADD3 R35, P5, R12, 0x20, RZ ;  /* 0x000000200c237810 */ /* 0x000fe40007fbe0ff */
[----:B------:R-:W-:Y:S01]  /*15c80*/  LOP3.LUT R8, R37, 0x380, RZ, 0xc0, !PT ;  /* 0x0000038025087812 */ /* 0x000fe200078ec0ff */
[--C-:B------:R-:W-:Y:S01]  /*15c90*/  IMAD.X R31, RZ, RZ, R13.reuse, P0 ;  /* 0x000000ffff1f7224 */ /* 0x100fe200000e060d */
[C---:B------:R-:W-:Y:S01]  /*15ca0*/  ISETP.NE.AND P0, PT, R208.reuse, RZ, PT ;  /* 0x000000ffd000720c */ /* 0x040fe20003f05270 */
[----:B------:R-:W-:Y:S01]  /*15cb0*/  IMAD.X R29, RZ, RZ, R13, P5 ;  /* 0x000000ffff1d7224 */ /* 0x000fe200028e060d */
[----:B---3--:R-:W-:Y:S02]  /*15cc0*/  LOP3.LUT R4, R35, 0x380, RZ, 0xc0, !PT ;  /* 0x0000038023047812 */ /* 0x008fe400078ec0ff */
[----:B------:R-:W-:Y:S01]  /*15cd0*/  SEL R208, R208, UR4, P0 ;  /* 0x00000004d0d07c07 */ /* 0x000fe20008000000 */
[----:B------:R-:W-:Y:S05]  /*15ce0*/  WARPSYNC.ALL ;  /* 0x0000000000007948 */ /* 0x000fea0003800000 */
[C---:B------:R-:W-:Y:S01]  /*15cf0*/  LOP3.LUT R15, R12.reuse, 0x380, RZ, 0xc0, !PT ;  /* 0x000003800c0f7812 */ /* 0x040fe200078ec0ff */
[----:B------:R-:W-:Y:S01]  /*15d00*/  ULDC.64 UR6, c[0x0][0xc08] ;  /* 0x0003020000067ab9 */ /* 0x000fe20000000a00 */
[----:B------:R-:W-:Y:S01]  /*15d10*/  IADD3 R39, P1, R12, 0x60, RZ ;  /* 0x000000600c277810 */ /* 0x000fe20007f3e0ff */
[----:B------:R-:W-:Y:S01]  /*15d20*/  ULDC.64 UR4, c[0x0][0xc00] ;  /* 0x0003000000047ab9 */ /* 0x000fe20000000a00 */
[----:B------:R-:W-:-:S02]  /*15d30*/  SHF.R.U64 R4, R4, 0x3, RZ ;  /* 0x0000000304047819 */ /* 0x000fc400000012ff */
[----:B------:R-:W-:Y:S01]  /*15d40*/  SHF.R.U64 R8, R8, 0x3, RZ ;  /* 0x0000000308087819 */ /* 0x000fe200000012ff */
[--C-:B------:R-:W-:Y:S01]  /*15d50*/  IMAD.X R27, RZ, RZ, R13.reuse, P1 ;  /* 0x000000ffff1b7224 */ /* 0x100fe200008e060d */
[C---:B-1----:R-:W-:Y:S02]  /*15d60*/  IADD3 R43, P2, R12.reuse, 0x4000, RZ ;  /* 0x000040000c2b7810 */ /* 0x042fe40007f5e0ff */
[C---:B------:R-:W-:Y:S02]  /*15d70*/  IADD3 R45, P3, R12.reuse, 0x4020, RZ ;  /* 0x000040200c2d7810 */ /* 0x040fe40007f7e0ff */
[----:B------:R-:W-:Y:S02]  /*15d80*/  SHF.R.U64 R15, R15, 0x3, RZ ;  /* 0x000000030f0f7819 */ /* 0x000fe400000012ff */
[C---:B------:R-:W-:Y:S01]  /*15d90*/  IADD3 R47, P4, R12.reuse, 0x4040, RZ ;  /* 0x000040400c2f7810 */ /* 0x040fe20007f9e0ff */
[----:B------:R-:W-:Y:S01]  /*15da0*/  IMAD.X R11, RZ, RZ, R13, P3 ;  /* 0x000000ffff0b7224 */ /* 0x000fe200018e060d */
[----:B------:R-:W-:-:S02]  /*15db0*/  IADD3 R32, P5, R12, 0x4060, RZ ;  /* 0x000040600c207810 */ /* 0x000fc40007fbe0ff */
[----:B------:R-:W-:Y:S01]  /*15dc0*/  LOP3.LUT R10, R39, 0x380, RZ, 0xc0, !PT ;  /* 0x00000380270a7812 */ /* 0x000fe200078ec0ff */
[--C-:B------:R-:W-:Y:S01]  /*15dd0*/  IMAD.X R9, RZ, RZ, R13.reuse, P4 ;  /* 0x000000ffff097224 */ /* 0x100fe200020e060d */
[----:B------:R-:W-:Y:S01]  /*15de0*/  LOP3.LUT R28, R4, R35, RZ, 0x3c, !PT ;  /* 0x00000023041c7212 */ /* 0x000fe200078e3cff */
[----:B------:R-:W-:Y:S01]  /*15df0*/  IMAD.X R33, RZ, RZ, R13, P5 ;  /* 0x000000ffff217224 */ /* 0x000fe200028e060d */
[----:B------:R-:W-:Y:S02]  /*15e00*/  LOP3.LUT R30, R8, R37, RZ, 0x3c, !PT ;  /* 0x00000025081e7212 */ /* 0x000fe400078e3cff */
[----:B------:R-:W-:Y:S02]  /*15e10*/  LOP3.LUT R12, R15, R12, RZ, 0x3c, !PT ;  /* 0x0000000c0f0c7212 */ /* 0x000fe400078e3cff */
[----:B------:R-:W-:Y:S02]  /*15e20*/  LOP3.LUT R4, R43, 0x380, RZ, 0xc0, !PT ;  /* 0x000003802b047812 */ /* 0x000fe400078ec0ff */
[----:B------:R-:W-:-:S02]  /*15e30*/  LOP3.LUT R8, R45, 0x380, RZ, 0xc0, !PT ;  /* 0x000003802d087812 */ /* 0x000fc400078ec0ff */
[----:B------:R-:W-:Y:S02]  /*15e40*/  LOP3.LUT R14, R47, 0x380, RZ, 0xc0, !PT ;  /* 0x000003802f0e7812 */ /* 0x000fe400078ec0ff */
[----:B------:R-:W-:Y:S02]  /*15e50*/  LOP3.LUT R15, R32, 0x380, RZ, 0xc0, !PT ;  /* 0x00000380200f7812 */ /* 0x000fe400078ec0ff */
[----:B------:R-:W-:Y:S02]  /*15e60*/  SHF.R.U64 R10, R10, 0x3, RZ ;  /* 0x000000030a0a7819 */ /* 0x000fe400000012ff */
[----:B------:R-:W-:Y:S02]  /*15e70*/  SHF.R.U64 R4, R4, 0x3, RZ ;  /* 0x0000000304047819 */ /* 0x000fe400000012ff */
[----:B------:R-:W-:Y:S02]  /*15e80*/  SHF.R.U64 R8, R8, 0x3, RZ ;  /* 0x0000000308087819 */ /* 0x000fe400000012ff */
[----:B------:R-:W-:-:S02]  /*15e90*/  SHF.R.U64 R14, R14, 0x3, RZ ;  /* 0x000000030e0e7819 */ /* 0x000fc400000012ff */
[----:B------:R-:W-:Y:S02]  /*15ea0*/  SHF.R.U64 R15, R15, 0x3, RZ ;  /* 0x000000030f0f7819 */ /* 0x000fe400000012ff */
[----:B------:R-:W-:Y:S02]  /*15eb0*/  LOP3.LUT R26, R10, R39, RZ, 0x3c, !PT ;  /* 0x000000270a1a7212 */ /* 0x000fe400078e3cff */
[----:B-----5:R-:W-:Y:S02]  /*15ec0*/  LOP3.LUT R24, R4, R43, RZ, 0x3c, !PT ;  /* 0x0000002b04187212 */ /* 0x020fe400078e3cff */
[----:B------:R-:W-:Y:S02]  /*15ed0*/  LOP3.LUT R10, R8, R45, RZ, 0x3c, !PT ;  /* 0x0000002d080a7212 */ /* 0x000fe400078e3cff */
[----:B------:R-:W-:Y:S02]  /*15ee0*/  IADD3.X R25, RZ, R13, RZ, P2, !PT ;  /* 0x0000000dff197210 */ /* 0x000fe400017fe4ff */
[----:B------:R-:W-:-:S02]  /*15ef0*/  LOP3.LUT R8, R14, R47, RZ, 0x3c, !PT ;  /* 0x0000002f0e087212 */ /* 0x000fc400078e3cff */
[----:B------:R-:W-:Y:S02]  /*15f00*/  LOP3.LUT R32, R15, R32, RZ, 0x3c, !PT ;  /* 0x000000200f207212 */ /* 0x000fe400078e3cff */
[----:B------:R-:W-:Y:S02]  /*15f10*/  MOV R4, R12 ;  /* 0x0000000c00047202 */ /* 0x000fe40000000f00 */
[----:B------:R-:W-:Y:S02]  /*15f20*/  F2FP.F16.F32.PACK_AB R12, R21, R20 ;  /* 0x00000014150c723e */ /* 0x000fe400000000ff */
[----:B------:R-:W-:Y:S02]  /*15f30*/  F2FP.F16.F32.PACK_AB R13, R91, R90 ;  /* 0x0000005a5b0d723e */ /* 0x000fe400000000ff */
[----:B------:R-:W-:Y:S02]  /*15f40*/  F2FP.F16.F32.PACK_AB R14, R93, R92 ;  /* 0x0000005c5d0e723e */ /* 0x000fe400000000ff */
[----:B------:R-:W-:Y:S01]  /*15f50*/  F2FP.F16.F32.PACK_AB R15, R95, R94 ;  /* 0x0000005e5f0f723e */ /* 0x000fe200000000ff */
[----:B------:R-:W-:Y:S01]  /*15f60*/  BAR.SYNC.DEFER_BLOCKING 0x1, 0x100 ;  /* 0x0044000000007b1d */ /* 0x000fe20000010000 */
[----:B------:R-:W-:-:S02]  /*15f70*/  MOV R43, R10 ;  /* 0x0000000a002b7202 */ /* 0x000fc40000000f00 */
[----:B------:R-:W-:Y:S02]  /*15f80*/  MOV R42, R8 ;  /* 0x00000008002a7202 */ /* 0x000fe40000000f00 */
[----:B------:R-:W-:Y:S02]  /*15f90*/  MOV R37, R28 ;  /* 0x0000001c00257202 */ /* 0x000fe40000000f00 */
[----:B------:R-:W-:Y:S02]  /*15fa0*/  F2FP.F16.F32.PACK_AB R8, R97, R96 ;  /* 0x000000606108723e */ /* 0x000fe400000000ff */
[----:B------:R-:W-:Y:S02]  /*15fb0*/  F2FP.F16.F32.PACK_AB R9, R99, R98 ;  /* 0x000000626309723e */ /* 0x000fe400000000ff */
[----:B------:R-:W-:Y:S02]  /*15fc0*/  F2FP.F16.F32.PACK_AB R10, R101, R100 ;  /* 0x00000064650a723e */ /* 0x000fe400000000ff */
[----:B------:R-:W-:-:S02]  /*15fd0*/  F2FP.F16.F32.PACK_AB R11, R103, R102 ;  /* 0x00000066670b723e */ /* 0x000fc400000000ff */
[----:B------:R-:W-:Y:S02]  /*15fe0*/  MOV R38, R30 ;  /* 0x0000001e00267202 */ /* 0x000fe40000000f00 */
[----:B------:R-:W-:Y:S02]  /*15ff0*/  MOV R39, R26 ;  /* 0x0000001a00277202 */ /* 0x000fe40000000f00 */
[----:B------:R-:W-:Y:S02]  /*16000*/  MOV R44, R24 ;  /* 0x00000018002c7202 */ /* 0x000fe40000000f00 */
[----:B------:R-:W-:Y:S02]  /*16010*/  F2FP.F16.F32.PACK_AB R24, R113, R112 ;  /* 0x000000707118723e */ /* 0x000fe400000000ff */
[----:B------:R-:W-:Y:S01]  /*16020*/  F2FP.F16.F32.PACK_AB R25, R115, R114 ;  /* 0x000000727319723e */ /* 0x000fe200000000ff */
[----:B------:R1:W-:Y:S01]  /*16030*/  STSM.16.M88.4 [R4], R12 ;  /* 0x0000000c04007844 */ /* 0x0003e20000000200 */
[----:B------:R-:W-:-:S02]  /*16040*/  F2FP.F16.F32.PACK_AB R26, R117, R116 ;  /* 0x00000074751a723e */ /* 0x000fc400000000ff */
[----:B------:R-:W-:Y:S01]  /*16050*/  F2FP.F16.F32.PACK_AB R27, R119, R118 ;  /* 0x00000076771b723e */ /* 0x000fe200000000ff */
[----:B------:R2:W-:Y:S01]  /*16060*/  STSM.16.M88.4 [R37], R8 ;  /* 0x0000000825007844 */ /* 0x0005e20000000200 */
[----:B------:R-:W-:Y:S02]  /*16070*/  F2FP.F16.F32.PACK_AB R28, R121, R120 ;  /* 0x00000078791c723e */ /* 0x000fe400000000ff */
[----:B------:R-:W-:Y:S02]  /*16080*/  F2FP.F16.F32.PACK_AB R29, R123, R122 ;  /* 0x0000007a7b1d723e */ /* 0x000fe400000000ff */
[----:B------:R-:W-:Y:S02]  /*16090*/  F2FP.F16.F32.PACK_AB R30, R125, R124 ;  /* 0x0000007c7d1e723e */ /* 0x000fe400000000ff */
[----:B------:R-:W-:Y:S02]  /*160a0*/  F2FP.F16.F32.PACK_AB R31, R127, R126 ;  /* 0x0000007e7f1f723e */ /* 0x000fe400000000ff */
[----:B------:R-:W-:-:S02]  /*160b0*/  F2FP.F16.F32.PACK_AB R35, R135, R134 ;  /* 0x000000868723723e */ /* 0x000fc400000000ff */
[----:B------:R-:W-:Y:S02]  /*160c0*/  ISETP.NE.U32.AND P0, PT, RZ, UR4, PT ;  /* 0x00000004ff007c0c */ /* 0x000fe4000bf05070 */
[----:B-1----:R-:W-:Y:S02]  /*160d0*/  F2FP.F16.F32.PACK_AB R12, R105, R104 ;  /* 0x00000068690c723e */ /* 0x002fe400000000ff */
[----:B------:R-:W-:Y:S02]  /*160e0*/  F2FP.F16.F32.PACK_AB R13, R107, R106 ;  /* 0x0000006a6b0d723e */ /* 0x000fe400000000ff */
[----:B------:R-:W-:Y:S02]  /*160f0*/  F2FP.F16.F32.PACK_AB R14, R109, R108 ;  /* 0x0000006c6d0e723e */ /* 0x000fe400000000ff */
[----:B------:R-:W-:Y:S02]  /*16100*/  F2FP.F16.F32.PACK_AB R15, R111, R110 ;  /* 0x0000006e6f0f723e */ /* 0x000fe400000000ff */
[----:B------:R-:W-:-:S02]  /*16110*/  MOV R4, R32 ;  /* 0x0000002000047202 */ /* 0x000fc40000000f00 */
[----:B------:R-:W-:Y:S01]  /*16120*/  F2FP.F16.F32.PACK_AB R32, R129, R128 ;  /* 0x000000808120723e */ /* 0x000fe200000000ff */
[----:B------:R1:W-:Y:S01]  /*16130*/  STSM.16.M88.4 [R38], R12 ;  /* 0x0000000c26007844 */ /* 0x0003e20000000200 */
[----:B------:R-:W-:Y:S02]  /*16140*/  F2FP.F16.F32.PACK_AB R33, R131, R130 ;  /* 0x000000828321723e */ /* 0x000fe400000000ff */
[----:B--2---:R-:W-:Y:S01]  /*16150*/  F2FP.F16.F32.PACK_AB R37, R139, R138 ;  /* 0x0000008a8b25723e */ /* 0x004fe200000000ff */
[----:B------:R2:W-:Y:S01]  /*16160*/  STSM.16.M88.4 [R39], R24 ;  /* 0x0000001827007844 */ /* 0x0005e20000000200 */
[----:B------:R-:W-:Y:S02]  /*16170*/  F2FP.F16.F32.PACK_AB R8, R145, R144 ;  /* 0x000000909108723e */ /* 0x000fe400000000ff */
[----:B------:R-:W-:Y:S01]  /*16180*/  F2FP.F16.F32.PACK_AB R9, R147, R146 ;  /* 0x000000929309723e */ /* 0x000fe200000000ff */
[----:B------:R3:W-:Y:S01]  /*16190*/  STSM.16.M88.4 [R44], R28 ;  /* 0x0000001c2c007844 */ /* 0x0007e20000000200 */
[----:B------:R-:W-:-:S02]  /*161a0*/  F2FP.F16.F32.PACK_AB R10, R149, R148 ;  /* 0x00000094950a723e */ /* 0x000fc400000000ff */
[----:B------:R-:W-:Y:S01]  /*161b0*/  F2FP.F16.F32.PACK_AB R11, R151, R150 ;  /* 0x00000096970b723e */ /* 0x000fe200000000ff */
[----:B------:R-:W-:Y:S01]  /*161c0*/  STSM.16.M88.4 [R43], R32 ;  /* 0x000000202b007844 */ /* 0x000fe20000000200 */
[----:B------:R-:W-:Y:S02]  /*161d0*/  ISETP.NE.U32.AND P3, PT, RZ, UR6, PT ;  /* 0x00000006ff007c0c */ /* 0x000fe4000bf65070 */
[----:B------:R-:W-:Y:S01]  /*161e0*/  ISETP.NE.AND.EX P0, PT, RZ, UR5, PT, P0 ;  /* 0x00000005ff007c0c */ /* 0x000fe2000bf05300 */
[----:B-1----:R-:W-:Y:S01]  /*161f0*/  IMAD.MOV.U32 R12, RZ, RZ, RZ ;  /* 0x000000ffff0c7224 */ /* 0x002fe200078e00ff */
[----:B------:R-:W-:Y:S02]  /*16200*/  F2FP.F16.F32.PACK_AB R38, R141, R140 ;  /* 0x0000008c8d26723e */ /* 0x000fe400000000ff */
[----:B------:R-:W-:Y:S02]  /*16210*/  IADD3 R14, P1, R210, UR4, RZ ;  /* 0x00000004d20e7c10 */ /* 0x000fe4000ff3e0ff */
[----:B--2---:R-:W-:-:S02]  /*16220*/  F2FP.F16.F32.PACK_AB R39, R143, R142 ;  /* 0x0000008e8f27723e */ /* 0x004fc400000000ff */
[----:B------:R-:W-:Y:S02]  /*16230*/  ISETP.NE.AND.EX P3, PT, RZ, UR7, PT, P3 ;  /* 0x00000007ff007c0c */ /* 0x000fe4000bf65330 */
[----:B------:R-:W-:Y:S01]  /*16240*/  IADD3.X R15, R211, UR5, RZ, P1, !PT ;  /* 0x00000005d30f7c10 */ /* 0x000fe20008ffe4ff */
[----:B------:R-:W-:Y:S04]  /*16250*/  STSM.16.M88.4 [R42], R36 ;  /* 0x000000242a007844 */ /* 0x000fe80000000200 */
[----:B------:R1:W-:Y:S01]  /*16260*/  STSM.16.M88.4 [R4], R8 ;  /* 0x0000000804007844 */ /* 0x0003e20000000200 */
[----:B------:R-:W-:Y:S05]  /*16270*/  BAR.SYNC.DEFER_BLOCKING 0x1, 0x100 ;  /* 0x0044000000007b1d */ /* 0x000fea0000010000 */
[----:B------:R-:W-:Y:S01]  /*16280*/  @P3 IADD3 R210, P1, R210, UR6, RZ ;  /* 0x00000006d2d23c10 */ /* 0x000fe2000ff3e0ff */
[----:B------:R-:W-:-:S03]  /*16290*/  ULDC UR6, c[0x0][0xa88] ;  /* 0x0002a20000067ab9 */ /* 0x000fc60000000800 */
[----:B------:R-:W-:Y:S02]  /*162a0*/  @P3 IADD3.X R211, R211, UR7, RZ, P1, !PT ;  /* 0x00000007d3d33c10 */ /* 0x000fe40008ffe4ff */
[----:B------:R-:W-:Y:S01]  /*162b0*/  MOV R13, UR6 ;  /* 0x00000006000d7c02 */ /* 0x000fe20008000f00 */
[----:B---3--:R-:W-:Y:S01]  /*162c0*/  IMAD.MOV.U32 R30, RZ, RZ, 0x9b8 ;  /* 0x000009b8ff1e7424 */ /* 0x008fe200078e00ff */
[----:B------:R-:W-:Y:S01]  /*162d0*/  ISETP.GT.AND P2, PT, R208, 0x1, PT ;  /* 0x00000001d000780c */ /* 0x000fe20003f44270 */
[----:B-1----:R-:W1:Y:S01]  /*162e0*/  LDC R4, c[0x0][0xbe8] ;  /* 0x0002fa00ff047b82 */ /* 0x002e620000000800 */
[----:B------:R2:W5:Y:S04]  /*162f0*/  @P0 LDG.E R12, desc[UR42][R14.64] ;  /* 0x0000002a0e0c0981 */ /* 0x000568000c1e1900 */
[----:B------:R2:W5:Y:S01]  /*16300*/  @P3 LDG.E R13, desc[UR42][R210.64] ;  /* 0x0000002ad20d3981 */ /* 0x000562000c1e1900 */
[----:B------:R-:W-:-:S04]  /*16310*/  SEL R30, R30, 0x978, P2 ;  /* 0x000009781e1e7807 */ /* 0x000fc80001000000 */
[----:B------:R2:W3:Y:S01]  /*16320*/  LDC.64 R26, c[0x0][R30+0x220] ;  /* 0x000088001e1a7b82 */ /* 0x0004e20000000a00 */
[----:B-1----:R-:W-:-:S07]  /*16330*/  ISETP.NE.AND P1, PT, R4, 0x1, PT ;  /* 0x000000010400780c */ /* 0x002fce0003f25270 */
[----:B------:R2:W1:Y:S08]  /*16340*/  LDC.64 R24, c[0x0][R30+0x218] ;  /* 0x000086001e187b82 */ /* 0x0004700000000a00 */
[----:B------:R2:W4:Y:S01]  /*16350*/  LDC.64 R8, c[0x0][R30+0x228] ;  /* 0x00008a001e087b82 */ /* 0x0005220000000a00 */
[----:B---3--:R-:W-:Y:S05]  /*16360*/  @P3 BRA `(.L_x_3106) ;  /* 0x0000000000103947 */ /* 0x008fea0003800000 */
[----:B------:R-:W-:Y:S05]  /*16370*/  @!P0 BRA `(.L_x_3106) ;  /* 0x00000000000c8947 */ /* 0x000fea0003800000 */
[----:B------:R-:W3:Y:S04]  /*16380*/  LDG.E R10, desc[UR42][R14.64] ;  /* 0x0000002a0e0a7981 */ /* 0x000ee8000c1e1900 */
[----:B-----5:R-:W3:Y:S02]  /*16390*/  LDG.E R13, desc[UR42][R14.64+0x4] ;  /* 0x0000042a0e0d7981 */ /* 0x020ee4000c1e1900 */
[----:B---3--:R-:W-:-:S07]  /*163a0*/  IMAD.IADD R13, R13, 0x1, -R10 ;  /* 0x000000010d0d7824 */ /* 0x008fce00078e0a0a */
.L_x_3106:
[----:B------:R-:W3:Y:S01]  /*163b0*/  LDL R36, [R1+0x14] ;  /* 0x0000140001247983 */ /* 0x000ee20000100800 */
[----:B--2---:R-:W2:Y:S01]  /*163c0*/  LDC.64 R14, c[0x0][R30+0x210] ;  /* 0x000084001e0e7b82 */ /* 0x004ea20000000a00 */
[----:B------:R-:W-:Y:S01]  /*163d0*/  ISETP.NE.U32.AND P0, PT, RZ, UR4, PT ;  /* 0x00000004ff007c0c */ /* 0x000fe2000bf05070 */
[-C--:B-1----:R-:W-:Y:S01]  /*163e0*/  IMAD R31, R25, R188.reuse, RZ ;  /* 0x000000bc191f7224 */ /* 0x082fe200078e02ff */
[----:B------:R-:W-:Y:S01]  /*163f0*/  SEL R29, R212, RZ, P2 ;  /* 0x000000ffd41d7207 */ /* 0x000fe20001000000 */
[----:B------:R-:W-:Y:S01]  /*16400*/  IMAD.WIDE.U32 R24, R24, R188, RZ ;  /* 0x000000bc18187225 */ /* 0x000fe200078e00ff */
[----:B------:R-:W-:-:S03]  /*16410*/  ISETP.NE.AND.EX P0, PT, RZ, UR5, PT, P0 ;  /* 0x00000005ff007c0c */ /* 0x000fc6000bf05300 */
[----:B------:R-:W1:Y:S01]  /*16420*/  @P1 LDC R32, c[0x0][0xbec] ;  /* 0x0002fb00ff201b82 */ /* 0x000e620000000800 */
[----:B------:R-:W-:Y:S01]  /*16430*/  SEL R209, R209, RZ, !P0 ;  /* 0x000000ffd1d17207 */ /* 0x000fe20004000000 */
[----:B------:R-:W-:Y:S01]  /*16440*/  IMAD.IADD R35, R206, 0x1, R192 ;  /* 0x00000001ce237824 */ /* 0x000fe200078e02c0 */
[----:B------:R-:W-:Y:S01]  /*16450*/  SEL R219, R219, RZ, !P0 ;  /* 0x000000ffdbdb7207 */ /* 0x000fe20004000000 */
[----:B------:R-:W-:Y:S02]  /*16460*/  IMAD.IADD R34, R25, 0x1, R31 ;  /* 0x0000000119227824 */ /* 0x000fe400078e021f */
[----:B------:R-:W-:Y:S02]  /*16470*/  IMAD R27, R27, R209, RZ ;  /* 0x000000d11b1b7224 */ /* 0x000fe400078e02ff */
[----:B------:R-:W0:Y:S01]  /*16480*/  @P1 LDC R33, c[0x0][0xbf0] ;  /* 0x0002fc00ff211b82 */ /* 0x000e220000000800 */
[----:B----4-:R-:W-:Y:S01]  /*16490*/  IMAD R31, R9, R29, RZ ;  /* 0x0000001d091f7224 */ /* 0x010fe200078e02ff */
[----:B-----5:R-:W-:Y:S01]  /*164a0*/  SHF.R.S32.HI R9, RZ, 0x1f, R12 ;  /* 0x0000001fff097819 */ /* 0x020fe2000001140c */
[----:B------:R-:W-:-:S02]  /*164b0*/  IMAD R219, R26, R219, R27 ;  /* 0x000000db1adb7224 */ /* 0x000fc400078e021b */
[----:B------:R-:W-:-:S03]  /*164c0*/  IMAD.WIDE.U32 R26, R26, R209, RZ ;  /* 0x000000d11a1a7225 */ /* 0x000fc600078e00ff */
[----:B------:R-:W4:Y:S01]  /*164d0*/  LDC.64 R10, c[0x0][0xba8] ;  /* 0x0002ea00ff0a7b82 */ /* 0x000f220000000a00 */
[----:B------:R-:W-:Y:S01]  /*164e0*/  IADD3 R28, P0, P3, R26, R24, R12 ;  /* 0x000000181a1c7210 */ /* 0x000fe20007b1e00c */
[----:B------:R-:W-:Y:S01]  /*164f0*/  IMAD.WIDE.U32 R24, R8, R29, RZ ;  /* 0x0000001d08187225 */ /* 0x000fe200078e00ff */
[----:B------:R-:W-:-:S03]  /*16500*/  IADD3 R219, R27, R219, RZ ;  /* 0x000000db1bdb7210 */ /* 0x000fc60007ffe0ff */
[----:B------:R-:W-:Y:S01]  /*16510*/  IMAD.MOV.U32 R27, RZ, RZ, R35 ;  /* 0x000000ffff1b7224 */ /* 0x000fe200078e0023 */
[----:B------:R-:W-:Y:S01]  /*16520*/  IADD3.X R29, R219, R34, R9, P0, P3 ;  /* 0x00000022db1d7210 */ /* 0x000fe200007e6409 */
[----:B-1----:R-:W-:-:S04]  /*16530*/  @P1 IMAD.HI.U32 R26, R35, R32, RZ ;  /* 0x00000020231a1227 */ /* 0x002fc800078e00ff */
[----:B------:R-:W-:Y:S01]  /*16540*/  IMAD.IADD R31, R25, 0x1, R31 ;  /* 0x00000001191f7824 */ /* 0x000fe200078e021f */
[----:B0-----:R-:W-:-:S04]  /*16550*/  @P1 SHF.R.U32.HI R27, RZ, R33, R26 ;  /* 0x00000021ff1b1219 */ /* 0x001fc8000001161a */
[----:B------:R-:W-:Y:S01]  /*16560*/  IADD3 R24, P0, P3, R27, R28, R24 ;  /* 0x0000001c1b187210 */ /* 0x000fe20007b1e018 */
[--C-:B------:R-:W-:Y:S01]  /*16570*/  IMAD.MOV R33, RZ, RZ, -R27.reuse ;  /* 0x000000ffff217224 */ /* 0x100fe200078e0a1b */
[----:B------:R-:W-:Y:S01]  /*16580*/  SHF.R.S32.HI R8, RZ, 0x1f, R27 ;  /* 0x0000001fff087819 */ /* 0x000fe2000001141b */
[----:B----4-:R-:W0:Y:S02]  /*16590*/  @!P2 LDC R10, c[0x0][0xb50] ;  /* 0x0002d400ff0aab82 */ /* 0x010e240000000800 */
[----:B------:R-:W-:Y:S01]  /*165a0*/  IMAD R27, R4, R33, R35 ;  /* 0x00000021041b7224 */ /* 0x000fe200078e0223 */
[----:B------:R-:W-:-:S03]  /*165b0*/  IADD3.X R25, R8, R29, R31, P0, P3 ;  /* 0x0000001d08197210 */ /* 0x000fc600007e641f */
[----:B--2---:R-:W-:Y:S01]  /*165c0*/  IMAD R8, R15, R27, RZ ;  /* 0x0000001b0f087224 */ /* 0x004fe200078e02ff */
[----:B------:R-:W-:Y:S01]  /*165d0*/  SHF.R.S32.HI R29, RZ, 0x1f, R27 ;  /* 0x0000001fff1d7819 */ /* 0x000fe2000001141b */
[----:B------:R-:W1:Y:S04]  /*165e0*/  @!P2 LDC R11, c[0x0][0xb54] ;  /* 0x0002d500ff0bab82 */ /* 0x000e680000000800 */
[C---:B------:R-:W-:Y:S02]  /*165f0*/  IMAD R29, R14.reuse, R29, R8 ;  /* 0x0000001d0e1d7224 */ /* 0x040fe400078e0208 */
[----:B------:R-:W-:-:S04]  /*16600*/  IMAD.WIDE.U32 R14, R14, R27, R24 ;  /* 0x0000001b0e0e7225 */ /* 0x000fc800078e0018 */
[----:B------:R-:W-:Y:S01]  /*16610*/  IMAD.IADD R8, R15, 0x1, R29 ;  /* 0x000000010f087824 */ /* 0x000fe200078e021d */
[----:B0-----:R-:W-:-:S05]  /*16620*/  LEA R24, P0, R14, R10, 0x2 ;  /* 0x0000000a0e187211 */ /* 0x001fca00078010ff */
[----:B------:R-:W-:Y:S01]  /*16630*/  SHFL.IDX PT, R10, R24, RZ, 0x1c1f ;  /* 0x001c1fff180a7589 */ /* 0x000fe200000e0000 */
[----:B-1----:R-:W-:Y:S01]  /*16640*/  LEA.HI.X R26, R14, R11, R8, 0x2, P0 ;  /* 0x0000000b0e1a7211 */ /* 0x002fe200000f1408 */
[----:B------:R-:W-:Y:S02]  /*16650*/  IMAD R8, R13, R4, RZ ;  /* 0x000000040d087224 */ /* 0x000fe400078e02ff */
[----:B------:R-:W-:Y:S01]  /*16660*/  SHFL.IDX PT, R14, R24, 0x1, 0x1c1f ;  /* 0x003c1f00180e7f89 */ /* 0x000fe200000e0000 */
[----:B------:R-:W-:-:S03]  /*16670*/  LOP3.LUT P0, RZ, R220, 0x3, RZ, 0xc0, !PT ;  /* 0x00000003dcff7812 */ /* 0x000fc6000780c0ff */
[----:B------:R-:W0:Y:S04]  /*16680*/  SHFL.IDX PT, R11, R26, RZ, 0x1c1f ;  /* 0x001c1fff1a0b7589 */ /* 0x000e2800000e0000 */
[----:B------:R-:W1:Y:S01]  /*16690*/  SHFL.IDX PT, R15, R26, 0x1, 0x1c1f ;  /* 0x003c1f001a0f7f89 */ /* 0x000e6200000e0000 */
[----:B---3--:R-:W-:-:S04]  /*166a0*/  IADD3 R27, R36, R192, RZ ;  /* 0x000000c0241b7210 */ /* 0x008fc80007ffe0ff */
[C---:B------:R-:W-:Y:S01]  /*166b0*/  ISETP.GE.OR P3, PT, R27.reuse, R8, P0 ;  /* 0x000000081b00720c */ /* 0x040fe20000766670 */
[----:B------:R-:W-:-:S05]  /*166c0*/  VIADD R25, R27, 0x8 ;  /* 0x000000081b197836 */ /* 0x000fca0000000000 */
[----:B------:R-:W-:-:S07]  /*166d0*/  ISETP.GE.OR P0, PT, R25, R8, P0 ;  /* 0x000000081900720c */ /* 0x000fce0000706670 */
[----:B0-----:R0:W-:Y:S06]  /*166e0*/  @!P3 ST.E desc[UR42][R10.64], R3 ;  /* 0x000000030a00b985 */ /* 0x0011ec000c10192a */
[----:B-1----:R0:W-:Y:S01]  /*166f0*/  @!P0 ST.E desc[UR42][R14.64], R0 ;  /* 0x000000000e008985 */ /* 0x0021e2000c10192a */
[----:B------:R-:W-:Y:S05]  /*16700*/  @P2 BRA `(.L_x_3107) ;  /* 0x0000000800a42947 */ /* 0x000fea0003800000 */
[----:B------:R-:W-:Y:S01]  /*16710*/  IMAD.SHL.U32 R36, R187, 0x40, RZ ;  /* 0x00000040bb247824 */ /* 0x000fe200078e00ff */
[----:B------:R-:W1:Y:S01]  /*16720*/  @P1 LDC R13, c[0x0][0xbec] ;  /* 0x0002fb00ff0d1b82 */ /* 0x000e620000000800 */
[----:B------:R-:W-:Y:S02]  /*16730*/  ULDC.64 UR4, c[0x0][0xaa0] ;  /* 0x0002a80000047ab9 */ /* 0x000fe40000000a00 */
[----:B0-----:R-:W-:-:S04]  /*16740*/  IMAD.IADD R3, R16, 0x1, R36 ;  /* 0x0000000110037824 */ /* 0x001fc800078e0224 */
[----:B------:R-:W-:Y:S01]  /*16750*/  IMAD.WIDE R40, R3, 0x2, R40 ;  /* 0x0000000203287825 */ /* 0x000fe200078e0228 */
[----:B------:R-:W0:Y:S02]  /*16760*/  @P1 LDC R15, c[0x0][0xbf0] ;  /* 0x0002fc00ff0f1b82 */ /* 0x000e240000000800 */
[C---:B------:R-:W-:Y:S02]  /*16770*/  IADD3 R29, P5, R40.reuse, 0x1000, RZ ;  /* 0x00001000281d7810 */ /* 0x040fe40007fbe0ff */
[----:B------:R-:W-:Y:S02]  /*16780*/  IADD3 R33, P0, R40, 0x2000, RZ ;  /* 0x0000200028217810 */ /* 0x000fe40007f1e0ff */
[----:B------:R-:W-:Y:S02]  /*16790*/  LOP3.LUT R28, R29, 0x380, RZ, 0xc0, !PT ;  /* 0x000003801d1c7812 */ /* 0x000fe400078ec0ff */
[----:B------:R-:W-:Y:S02]  /*167a0*/  LOP3.LUT R32, R33, 0x380, RZ, 0xc0, !PT ;  /* 0x0000038021207812 */ /* 0x000fe400078ec0ff */
[----:B------:R-:W-:-:S02]  /*167b0*/  SHF.R.U64 R28, R28, 0x3, RZ ;  /* 0x000000031c1c7819 */ /* 0x000fc400000012ff */
[----:B------:R-:W-:Y:S02]  /*167c0*/  SHF.R.U64 R32, R32, 0x3, RZ ;  /* 0x0000000320207819 */ /* 0x000fe400000012ff */
[----:B------:R-:W-:Y:S01]  /*167d0*/  LOP3.LUT R28, R28, R29, RZ, 0x3c, !PT ;  /* 0x0000001d1c1c7212 */ /* 0x000fe200078e3cff */
[----:B------:R-:W-:Y:S01]  /*167e0*/  IMAD.X R29, RZ, RZ, R41, P5 ;  /* 0x000000ffff1d7224 */ /* 0x000fe200028e0629 */
[----:B------:R-:W-:Y:S02]  /*167f0*/  LOP3.LUT R32, R32, R33, RZ, 0x3c, !PT ;  /* 0x0000002120207212 */ /* 0x000fe400078e3cff */
[C---:B------:R-:W-:Y:S02]  /*16800*/  IADD3 R37, P2, R40.reuse, 0x3000, RZ ;  /* 0x0000300028257810 */ /* 0x040fe40007f5e0ff */
[C---:B------:R-:W-:Y:S01]  /*16810*/  IADD3 R43, P3, R40.reuse, 0x4000, RZ ;  /* 0x00004000282b7810 */ /* 0x040fe20007f7e0ff */
[----:B------:R-:W-:Y:S01]  /*16820*/  IMAD R9, R9, UR4, RZ ;  /* 0x0000000409097c24 */ /* 0x000fe2000f8e02ff */
[----:B------:R-:W-:Y:S01]  /*16830*/  IADD3 R45, P4, R40, 0x5000, RZ ;  /* 0x00005000282d7810 */ /* 0x000fe20007f9e0ff */
[----:B------:R-:W-:Y:S01]  /*16840*/  IMAD.WIDE.U32 R10, R12, UR4, RZ ;  /* 0x000000040c0a7c25 */ /* 0x000fe2000f8e00ff */
[----:B------:R-:W-:Y:S01]  /*16850*/  IADD3 R49, P5, R40, 0x6000, RZ ;  /* 0x0000600028317810 */ /* 0x000fe20007fbe0ff */
[----:B------:R-:W5:Y:S01]  /*16860*/  LD.E.128 R28, desc[UR42][R28.64] ;  /* 0x0000002a1c1c7980 */ /* 0x000f62000c101d00 */
[----:B------:R-:W-:-:S02]  /*16870*/  IADD3.X R33, RZ, R41, RZ, P0, !PT ;  /* 0x00000029ff217210 */ /* 0x000fc400007fe4ff */
[C---:B------:R-:W-:Y:S02]  /*16880*/  IADD3 R3, P0, R40.reuse, 0x7000, RZ ;  /* 0x0000700028037810 */ /* 0x040fe40007f1e0ff */
[----:B------:R-:W-:Y:S02]  /*16890*/  LOP3.LUT R36, R37, 0x380, RZ, 0xc0, !PT ;  /* 0x0000038025247812 */ /* 0x000fe400078ec0ff */
[----:B------:R-:W-:Y:S02]  /*168a0*/  LOP3.LUT R42, R43, 0x380, RZ, 0xc0, !PT ;  /* 0x000003802b2a7812 */ /* 0x000fe400078ec0ff */
[----:B------:R-:W-:Y:S01]  /*168b0*/  LOP3.LUT R25, R40, 0x380, RZ, 0xc0, !PT ;  /* 0x0000038028197812 */ /* 0x000fe200078ec0ff */
[----:B------:R-:W-:Y:S01]  /*168c0*/  IMAD R9, R12, UR5, R9 ;  /* 0x000000050c097c24 */ /* 0x000fe2000f8e0209 */
[----:B------:R-:W-:Y:S01]  /*168d0*/  LOP3.LUT R44, R45, 0x380, RZ, 0xc0, !PT ;  /* 0x000003802d2c7812 */ /* 0x000fe200078ec0ff */
[----:B------:R-:W-:Y:S01]  /*168e0*/  ULDC.64 UR4, c[0x0][0xae8] ;  /* 0x0002ba0000047ab9 */ /* 0x000fe20000000a00 */
[----:B------:R-:W-:Y:S01]  /*168f0*/  LOP3.LUT R48, R49, 0x380, RZ, 0xc0, !PT ;  /* 0x0000038031307812 */ /* 0x000fe200078ec0ff */
[----:B------:R-:W5:Y:S01]  /*16900*/  LD.E.128 R32, desc[UR42][R32.64] ;  /* 0x0000002a20207980 */ /* 0x000f62000c101d00 */
[----:B------:R-:W-:-:S02]  /*16910*/  LOP3.LUT R0, R3, 0x380, RZ, 0xc0, !PT ;  /* 0x0000038003007812 */ /* 0x000fc400078ec0ff */
[----:B------:R-:W-:Y:S02]  /*16920*/  SHF.R.U64 R36, R36, 0x3, RZ ;  /* 0x0000000324247819 */ /* 0x000fe400000012ff */
[----:B------:R-:W-:Y:S02]  /*16930*/  SHF.R.U64 R42, R42, 0x3, RZ ;  /* 0x000000032a2a7819 */ /* 0x000fe400000012ff */
[----:B------:R-:W-:Y:S02]  /*16940*/  SHF.R.U64 R44, R44, 0x3, RZ ;  /* 0x000000032c2c7819 */ /* 0x000fe400000012ff */
[----:B------:R-:W-:Y:S02]  /*16950*/  SHF.R.U64 R48, R48, 0x3, RZ ;  /* 0x0000000330307819 */ /* 0x000fe400000012ff */
[----:B------:R-:W-:Y:S02]  /*16960*/  SHF.R.U64 R25, R25, 0x3, RZ ;  /* 0x0000000319197819 */ /* 0x000fe400000012ff */
[----:B------:R-:W-:-:S02]  /*16970*/  SHF.R.U64 R0, R0, 0x3, RZ ;  /* 0x0000000300007819 */ /* 0x000fc400000012ff */
        /* <DEDUP_REMOVED lines=10> */
[----:B------:R-:W-:Y:S01]  /*16a20*/  IADD3.X R53, RZ, R41, RZ, P0, !PT ;  /* 0x00000029ff357210 */ /* 0x000fe200007fe4ff */
[----:B------:R-:W-:Y:S01]  /*16a30*/  IMAD.IADD R11, R11, 0x1, R9 ;  /* 0x000000010b0b7824 */ /* 0x000fe200078e0209 */
[----:B------:R-:W-:Y:S01]  /*16a40*/  LOP3.LUT R52, R0, R3, RZ, 0x3c, !PT ;  /* 0x0000000300347212 */ /* 0x000fe200078e3cff */
[----:B------:R-:W-:Y:S01]  /*16a50*/  IMAD R3, R207, 0x20, R187 ;  /* 0x00000020cf037824 */ /* 0x000fe200078e02bb */
[----:B------:R-:W5:Y:S01]  /*16a60*/  LD.E.128 R36, desc[UR42][R36.64] ;  /* 0x0000002a24247980 */ /* 0x000f62000c101d00 */
[----:B------:R-:W-:-:S03]  /*16a70*/  IMAD.WIDE.U32 R10, R188, UR4, R10 ;  /* 0x00000004bc0a7c25 */ /* 0x000fc6000f8e000a */
[----:B------:R-:W5:Y:S01]  /*16a80*/  LD.E.128 R24, desc[UR42][R24.64] ;  /* 0x0000002a18187980 */ /* 0x000f62000c101d00 */
[----:B------:R-:W-:-:S03]  /*16a90*/  IMAD.IADD R14, R192, 0x1, R3 ;  /* 0x00000001c00e7824 */ /* 0x000fc600078e0203 */
[----:B------:R-:W5:Y:S01]  /*16aa0*/  LD.E.128 R40, desc[UR42][R42.64] ;  /* 0x0000002a2a287980 */ /* 0x000f62000c101d00 */
[----:B------:R-:W-:-:S03]  /*16ab0*/  SHF.R.S32.HI R12, RZ, 0x1f, R209 ;  /* 0x0000001fff0c7819 */ /* 0x000fc600000114d1 */
[----:B------:R-:W5:Y:S04]  /*16ac0*/  LD.E.128 R44, desc[UR42][R44.64] ;  /* 0x0000002a2c2c7980 */ /* 0x000f68000c101d00 */
[----:B------:R-:W5:Y:S04]  /*16ad0*/  LD.E.128 R48, desc[UR42][R48.64] ;  /* 0x0000002a30307980 */ /* 0x000f68000c101d00 */
[----:B------:R-:W5:Y:S01]  /*16ae0*/  LD.E.128 R52, desc[UR42][R52.64] ;  /* 0x0000002a34347980 */ /* 0x000f62000c101d00 */
[----:B------:R-:W-:Y:S01]  /*16af0*/  @!PT LDS RZ, [RZ] ;  /* 0x00000000fffff984 */ /* 0x000fe20000000800 */
[----:B------:R-:W-:Y:S01]  /*16b00*/  @!PT LDS RZ, [RZ] ;  /* 0x00000000fffff984 */ /* 0x000fe20000000800 */
[----:B------:R-:W-:Y:S01]  /*16b10*/  @!PT LDS RZ, [RZ] ;  /* 0x00000000fffff984 */ /* 0x000fe20000000800 */
[----:B------:R-:W-:Y:S01]  /*16b20*/  @!PT LDS RZ, [RZ] ;  /* 0x00000000fffff984 */ /* 0x000fe20000000800 */
[----:B------:R2:W-:Y:S06]  /*16b30*/  MEMBAR.ALL.CTA ;  /* 0x0000000000007992 */ /* 0x0005ec0000008000 */
[----:B--2---:R-:W2:Y:S01]  /*16b40*/  FENCE.VIEW.ASYNC.S ;  /* 0x00000000000073c6 */ /* 0x004ea20000000000 */
[----:B------:R-:W-:Y:S01]  /*16b50*/  IMAD R11, R188, UR5, R11 ;  /* 0x00000005bc0b7c24 */ /* 0x000fe2000f8e020b */
[----:B------:R-:W-:Y:S01]  /*16b60*/  ULDC.64 UR4, c[0x0][0xaf0] ;  /* 0x0002bc0000047ab9 */ /* 0x000fe20000000a00 */
[----:B-1----:R-:W-:Y:S01]  /*16b70*/  @P1 IMAD.HI.U32 R0, R14, R13, RZ ;  /* 0x0000000d0e001227 */ /* 0x002fe200078e00ff */
[----:B------:R-:W-:-:S03]  /*16b80*/  MOV R3, R14 ;  /* 0x0000000e00037202 */ /* 0x000fc60000000f00 */
[----:B------:R-:W-:Y:S01]  /*16b90*/  IMAD R12, R12, UR4, RZ ;  /* 0x000000040c0c7c24 */ /* 0x000fe2000f8e02ff */
[----:B0-----:R-:W-:Y:S01]  /*16ba0*/  @P1 SHF.R.U32.HI R3, RZ, R15, R0 ;  /* 0x0000000fff031219 */ /* 0x001fe20000011600 */
[----:B------:R-:W-:-:S04]  /*16bb0*/  IMAD.WIDE.U32 R10, R209, UR4, R10 ;  /* 0x00000004d10a7c25 */ /* 0x000fc8000f8e000a */
[----:B------:R-:W-:Y:S01]  /*16bc0*/  IMAD R13, R209, UR5, R12 ;  /* 0x00000005d10d7c24 */ /* 0x000fe2000f8e020c */
[----:B------:R-:W-:Y:S01]  /*16bd0*/  SHF.R.S32.HI R9, RZ, 0x1f, R3 ;  /* 0x0000001fff097819 */ /* 0x000fe20000011403 */
[----:B------:R-:W-:Y:S01]  /*16be0*/  VIADD R0, R18, 0x28820 ;  /* 0x0002882012007836 */ /* 0x000fe20000000000 */
[----:B------:R-:W-:Y:S01]  /*16bf0*/  ULDC.64 UR4, c[0x0][0xae0] ;  /* 0x0002b80000047ab9 */ /* 0x000fe20000000a00 */
[----:B------:R-:W-:Y:S02]  /*16c00*/  IMAD.IADD R11, R11, 0x1, R13 ;  /* 0x000000010b0b7824 */ /* 0x000fe400078e020d */
[----:B------:R-:W-:Y:S01]  /*16c10*/  IMAD.MOV R13, RZ, RZ, -R3 ;  /* 0x000000ffff0d7224 */ /* 0x000fe200078e0a03 */
[----:B------:R-:W-:Y:S01]  /*16c20*/  PRMT R0, RZ, 0x654, R0 ;  /* 0x00000654ff007816 */ /* 0x000fe20000000000 */
[----:B------:R-:W-:Y:S02]  /*16c30*/  IMAD R12, R9, UR4, RZ ;  /* 0x00000004090c7c24 */ /* 0x000fe4000f8e02ff */
[----:B------:R-:W-:Y:S01]  /*16c40*/  IMAD R9, R4, R13, R14 ;  /* 0x0000000d04097224 */ /* 0x000fe200078e020e */
[----:B--2---:R0:W-:Y:S01]  /*16c50*/  SYNCS.ARRIVE.TRANS64.RED.A1T0 RZ, [R0+URZ], RZ ;  /* 0x000000ff00ff79a7 */ /* 0x0041e2000810043f */
[----:B------:R-:W-:-:S02]  /*16c60*/  IMAD R13, R3, UR5, R12 ;  /* 0x00000005030d7c24 */ /* 0x000fc4000f8e020c */
        /* <DEDUP_REMOVED lines=12> */
[----:B------:R-:W-:Y:S01]  /*16d30*/  IMAD.IADD R21, R187, 0x1, R192 ;  /* 0x00000001bb157824 */ /* 0x000fe200078e02c0 */
[----:B------:R-:W-:Y:S06]  /*16d40*/  BRA.DIV UR4, `(.L_x_3108) ;  /* 0x000000ba04e87947 */ /* 0x000fec000b800000 */
[----:B------:R0:W1:Y:S04]  /*16d50*/  SHFL.IDX PT, R3, R4, RZ, 0x181f ;  /* 0x00181fff04037589 */ /* 0x00006800000e0000 */
[----:B------:R0:W2:Y:S02]  /*16d60*/  SHFL.IDX PT, R14, R0, RZ, 0x181f ;  /* 0x00181fff000e7589 */ /* 0x0000a400000e0000 */
.L_x_3364:
        /* <DEDUP_REMOVED lines=12> */
.L_x_3110:
[----:B------:R-:W-:Y:S05]  /*16e30*/  BSYNC B1 ;  /* 0x0000000000017941 */ /* 0x000fea0003800000 */
.L_x_3109:
[----:B------:R-:W-:-:S03]  /*16e40*/  UMOV UR4, 0xffffffff ;  /* 0xffffffff00047882 */ /* 0x000fc60000000000 */
[----:B------:R-:W-:Y:S05]  /*16e50*/  BRA.DIV UR4, `(.L_x_3111) ;  /* 0x000000ba04d87947 */ /* 0x000fea000b800000 */
[----:B-1----:R1:W4:Y:S04]  /*16e60*/  SHFL.IDX PT, R3, R4, 0x1, 0x181f ;  /* 0x00381f0004037f89 */ /* 0x00232800000e0000 */
[----:B--23--:R1:W2:Y:S02]  /*16e70*/  SHFL.IDX PT, R14, R0, 0x1, 0x181f ;  /* 0x00381f00000e7f89 */ /* 0x00c2a400000e0000 */
.L_x_3368:
        /* <DEDUP_REMOVED lines=11> */
[----:B-----5:R3:W-:Y:S04]  /*16f30*/  @!P2 ST.E.128 desc[UR42][R10.64], R28 ;  /* 0x0000001c0a00a985 */ /* 0x0207e8000c101d2a */
[----:B------:R3:W-:Y:S02]  /*16f40*/  @!P3 ST.E.128 desc[UR42][R14.64], R44 ;  /* 0x0000002c0e00b985 */ /* 0x0007e4000c101d2a */
.L_x_3113:
[----:B------:R-:W-:Y:S05]  /*16f50*/  BSYNC B1 ;  /* 0x0000000000017941 */ /* 0x000fea0003800000 */
.L_x_3112:
[----:B------:R-:W-:-:S03]  /*16f60*/  UMOV UR4, 0xffffffff ;  /* 0xffffffff00047882 */ /* 0x000fc60000000000 */
[----:B------:R-:W-:Y:S05]  /*16f70*/  BRA.DIV UR4, `(.L_x_3114) ;  /* 0x000000ba04d87947 */ /* 0x000fea000b800000 */
[----:B----4-:R4:W0:Y:S04]  /*16f80*/  SHFL.IDX PT, R3, R4, 0x2, 0x181f ;  /* 0x00581f0004037f89 */ /* 0x01082800000e0000 */
[----:B--23--:R4:W2:Y:S02]  /*16f90*/  SHFL.IDX PT, R14, R0, 0x2, 0x181f ;  /* 0x00581f00000e7f89 */ /* 0x00c8a400000e0000 */
.L_x_3372:
        /* <DEDUP_REMOVED lines=11> */
[----:B-----5:R3:W-:Y:S04]  /*17050*/  @!P2 ST.E.128 desc[UR42][R10.64], R32 ;  /* 0x000000200a00a985 */ /* 0x0207e8000c101d2a */
[----:B------:R3:W-:Y:S02]  /*17060*/  @!P3 ST.E.128 desc[UR42][R14.64], R48 ;  /* 0x000000300e00b985 */ /* 0x0007e4000c101d2a */
.L_x_3116:
[----:B------:R-:W-:Y:S05]  /*17070*/  BSYNC B1 ;  /* 0x0000000000017941 */ /* 0x000fea0003800000 */
.L_x_3115:
[----:B------:R-:W-:-:S03]  /*17080*/  UMOV UR4, 0xffffffff ;  /* 0xffffffff00047882 */ /* 0x000fc60000000000 */
[----:B------:R-:W-:Y:S05]  /*17090*/  BRA.DIV UR4, `(.L_x_3117) ;  /* 0x000000ba04d87947 */ /* 0x000fea000b800000 */
[----:B0-----:R0:W0:Y:S04]  /*170a0*/  SHFL.IDX PT, R3, R4, 0x3, 0x181f ;  /* 0x00781f0004037f89 */ /* 0x00102800000e0000 */
[----:B--23--:R2:W3:Y:S02]  /*170b0*/  SHFL.IDX PT, R14, R0, 0x3, 0x181f ;  /* 0x00781f00000e7f89 */ /* 0x00c4e400000e0000 */
.L_x_3376:
[----:B------:R-:W-:-:S05]  /*170c0*/  VIADD R9, R21, 0x60 ;  /* 0x0000006015097836 */ /* 0x000fca0000000000 */
[----:B------:R-:W-:-:S13]  /*170d0*/  ISETP.GE.AND P0, PT, R9, R8, PT ;  /* 0x000000080900720c */ /* 0x000fda0003f06270 */
[----:B------:R-:W-:Y:S05]  /*170e0*/  @P0 BRA `(.L_x_3118) ;  /* 0x0000001800640947 */ /* 0x000fea0003800000 */
[----:B------:R-:W-:Y:S02]  /*170f0*/  ULDC UR4, c[0x0][0xac8] ;  /* 0x0002b20000047ab9 */ /* 0x000fe40000000800 */
[----:B------:R-:W-:-:S13]  /*17100*/  ISETP.GE.AND P1, PT, R16, UR4, PT ;  /* 0x0000000410007c0c */ /* 0x000fda000bf26270 */
[----:B---3--:R-:W-:-:S04]  /*17110*/  @!P1 LEA R8, P0, R16, R14, 0x1 ;  /* 0x0000000e10089211 */ /* 0x008fc800078008ff */
[----:B0-----:R-:W-:Y:S02]  /*17120*/  @!P1 LEA.HI.X R9, R16, R3, R17, 0x1, P0 ;  /* 0x0000000310099211 */ /* 0x001fe400000f0c11 */
[----:B------:R-:W-:-:S03]  /*17130*/  ISETP.GE.AND P0, PT, R2, UR4, PT ;  /* 0x0000000402007c0c */ /* 0x000fc6000bf06270 */
[----:B-----5:R0:W-:Y:S10]  /*17140*/  @!P1 ST.E.128 desc[UR42][R8.64], R36 ;  /* 0x0000002408009985 */ /* 0x0201f4000c101d2a */
[----:B------:R-:W-:Y:S05]  /*17150*/  @P0 BRA `(.L_x_3118) ;  /* 0x0000001800480947 */ /* 0x000fea0003800000 */
[----:B------:R-:W-:-:S04]  /*17160*/  LEA R14, P0, R2, R14, 0x1 ;  /* 0x0000000e020e7211 */ /* 0x000fc800078008ff */
[----:B------:R-:W-:-:S05]  /*17170*/  LEA.HI.X R15, R2, R3, R184, 0x1, P0 ;  /* 0x00000003020f7211 */ /* 0x000fca00000f0cb8 */
[----:B------:R3:W-:Y:S01]  /*17180*/  ST.E.128 desc[UR42][R14.64], R52 ;  /* 0x000000340e007985 */ /* 0x0007e2000c101d2a */
[----:B------:R-:W-:Y:S05]  /*17190*/  BRA `(.L_x_3118) ;  /* 0x0000001800387947 */ /* 0x000fea0003800000 */
.L_x_3107:
[----:B0-----:R-:W0:Y:S01]  /*171a0*/  @P1 LDC R14, c[0x0][0xbec] ;  /* 0x0002fb00ff0e1b82 */ /* 0x001e220000000800 */
[----:B------:R-:W-:Y:S01]  /*171b0*/  ULDC.64 UR4, c[0x0][0xb08] ;  /* 0x0002c20000047ab9 */ /* 0x000fe20000000a00 */
[----:B------:R-:W-:Y:S01]  /*171c0*/  SHF.R.S32.HI R0, RZ, 0x1f, R209 ;  /* 0x0000001fff007819 */ /* 0x000fe200000114d1 */
[----:B------:R-:W-:Y:S01]  /*171d0*/  IMAD R9, R9, UR4, RZ ;  /* 0x0000000409097c24 */ /* 0x000fe2000f8e02ff */
[----:B------:R-:W-:Y:S01]  /*171e0*/  ULDC.64 UR6, c[0x0][0xb30] ;  /* 0x0002cc0000067ab9 */ /* 0x000fe20000000a00 */
[C---:B------:R-:W-:Y:S01]  /*171f0*/  IMAD.WIDE.U32 R10, R12.reuse, UR4, RZ ;  /* 0x000000040c0a7c25 */ /* 0x040fe2000f8e00ff */
[C---:B------:R-:W-:Y:S02]  /*17200*/  IADD3 R37, R193.reuse, 0x20, RZ ;  /* 0x00000020c1257810 */ /* 0x040fe40007ffe0ff */
[----:B------:R-:W1:Y:S01]  /*17210*/  @P1 LDC R13, c[0x0][0xbf0] ;  /* 0x0002fc00ff0d1b82 */ /* 0x000e620000000800 */
[----:B------:R-:W-:Y:S01]  /*17220*/  IMAD R9, R12, UR5, R9 ;  /* 0x000000050c097c24 */ /* 0x000fe2000f8e0209 */
[----:B------:R-:W-:Y:S01]  /*17230*/  ULDC.64 UR4, c[0x0][0xb38] ;  /* 0x0002ce0000047ab9 */ /* 0x000fe20000000a00 */
[----:B------:R-:W-:Y:S01]  /*17240*/  IMAD.MOV.U32 R3, RZ, RZ, R35 ;  /* 0x000000ffff037224 */ /* 0x000fe200078e0023 */
[C---:B------:R-:W-:Y:S01]  /*17250*/  IADD3 R47, R193.reuse, 0x48, RZ ;  /* 0x00000048c12f7810 */ /* 0x040fe20007ffe0ff */
[----:B------:R-:W-:Y:S01]  /*17260*/  VIADD R24, R193, 0x8 ;  /* 0x00000008c1187836 */ /* 0x000fe20000000000 */
[----:B------:R-:W-:Y:S01]  /*17270*/  IADD3 R11, R11, R9, RZ ;  /* 0x000000090b0b7210 */ /* 0x000fe20007ffe0ff */
[C---:B------:R-:W-:Y:S01]  /*17280*/  VIADD R33, R193.reuse, 0x10 ;  /* 0x00000010c1217836 */ /* 0x040fe20000000000 */
[----:B------:R-:W-:Y:S01]  /*17290*/  SHF.R.S32.HI R38, RZ, 0x1f, R37 ;  /* 0x0000001fff267819 */ /* 0x000fe20000011425 */
[----:B------:R-:W-:Y:S01]  /*172a0*/  VIADD R39, R193, 0x28 ;  /* 0x00000028c1277836 */ /* 0x000fe20000000000 */
[----:B------:R-:W-:Y:S01]  /*172b0*/  SHF.R.S32.HI R32, RZ, 0x1f, R24 ;  /* 0x0000001fff207819 */ /* 0x000fe20000011418 */
[----:B------:R-:W-:Y:S01]  /*172c0*/  IMAD.WIDE.U32 R10, R188, UR4, R10 ;  /* 0x00000004bc0a7c25 */ /* 0x000fe2000f8e000a */
[----:B------:R-:W-:-:S02]  /*172d0*/  SHF.R.S32.HI R34, RZ, 0x1f, R33 ;  /* 0x0000001fff227819 */ /* 0x000fc40000011421 */
[----:B------:R-:W-:Y:S01]  /*172e0*/  SHF.R.S32.HI R40, RZ, 0x1f, R39 ;  /* 0x0000001fff287819 */ /* 0x000fe20000011427 */
[----:B------:R-:W-:Y:S01]  /*172f0*/  IMAD R11, R188, UR5, R11 ;  /* 0x00000005bc0b7c24 */ /* 0x000fe2000f8e020b */
[----:B------:R-:W-:Y:S01]  /*17300*/  ULDC.64 UR4, c[0x0][0xb40] ;  /* 0x0002d00000047ab9 */ /* 0x000fe20000000a00 */
[----:B0-----:R-:W-:Y:S01]  /*17310*/  @P1 IMAD.HI.U32 R14, R35, R14, RZ ;  /* 0x0000000e230e1227 */ /* 0x001fe200078e00ff */
[----:B------:R-:W-:-:S03]  /*17320*/  SHF.R.S32.HI R48, RZ, 0x1f, R47 ;  /* 0x0000001fff307819 */ /* 0x000fc6000001142f */
[----:B------:R-:W-:Y:S02]  /*17330*/  IMAD R0, R0, UR4, RZ ;  /* 0x0000000400007c24 */ /* 0x000fe4000f8e02ff */
[----:B------:R-:W-:Y:S01]  /*17340*/  IMAD.WIDE.U32 R10, R209, UR4, R10 ;  /* 0x00000004d10a7c25 */ /* 0x000fe2000f8e000a */
[----:B-1----:R-:W-:-:S03]  /*17350*/  @P1 SHF.R.U32.HI R3, RZ, R13, R14 ;  /* 0x0000000dff031219 */ /* 0x002fc6000001160e */
[----:B------:R-:W-:Y:S01]  /*17360*/  IMAD R9, R209, UR5, R0 ;  /* 0x00000005d1097c24 */ /* 0x000fe2000f8e0200 */
[----:B------:R-:W-:Y:S01]  /*17370*/  SHF.R.S32.HI R0, RZ, 0x1f, R3 ;  /* 0x0000001fff007819 */ /* 0x000fe20000011403 */
[----:B------:R-:W-:Y:S01]  /*17380*/  ULDC.64 UR4, c[0x0][0xb48] ;  /* 0x0002d20000047ab9 */ /* 0x000fe20000000a00 */
[----:B------:R-:W-:Y:S02]  /*17390*/  VIADD R41, R193, 0x30 ;  /* 0x00000030c1297836 */ /* 0x000fe40000000000 */
[----:B------:R-:W-:Y:S02]  /*173a0*/  IMAD.IADD R11, R11, 0x1, R9 ;  /* 0x000000010b0b7824 */ /* 0x000fe400078e0209 */
[----:B------:R-:W-:Y:S01]  /*173b0*/  IMAD.MOV R9, RZ, RZ, -R3 ;  /* 0x000000ffff097224 */ /* 0x000fe200078e0a03 */
[----:B------:R-:W-:Y:S01]  /*173c0*/  SHF.R.S32.HI R42, RZ, 0x1f, R41 ;  /* 0x0000001fff2a7819 */ /* 0x000fe20000011429 */
[----:B------:R-:W-:-:S04]  /*173d0*/  IMAD.WIDE.U32 R10, R212, UR4, R10 ;  /* 0x00000004d40a7c25 */ /* 0x000fc8000f8e000a */
[----:B------:R-:W-:Y:S01]  /*173e0*/  IMAD R9, R4, R9, R35 ;  /* 0x0000000904097224 */ /* 0x000fe200078e0223 */
[----:B------:R-:W-:Y:S01]  /*173f0*/  IADD3 R4, R18, 0x28820, RZ ;  /* 0x0002882012047810 */ /* 0x000fe20007ffe0ff */
[----:B------:R-:W-:Y:S02]  /*17400*/  IMAD R0, R0, UR6, RZ ;  /* 0x0000000600007c24 */ /* 0x000fe4000f8e02ff */
[----:B------:R-:W-:Y:S01]  /*17410*/  IMAD R11, R212, UR5, R11 ;  /* 0x00000005d40b7c24 */ /* 0x000fe2000f8e020b */
[----:B------:R-:W-:Y:S01]  /*17420*/  ULDC.64 UR4, c[0x0][0xb28] ;  /* 0x0002ca0000047ab9 */ /* 0x000fe20000000a00 */
[C---:B------:R-:W-:Y:S01]  /*17430*/  IMAD R13, R3.reuse, UR7, R0 ;  /* 0x00000007030d7c24 */ /* 0x040fe2000f8e0200 */
[----:B------:R-:W-:Y:S01]  /*17440*/  SHF.R.S32.HI R0, RZ, 0x1f, R9 ;  /* 0x0000001fff007819 */ /* 0x000fe20000011409 */
[----:B------:R-:W-:Y:S01]  /*17450*/  IMAD.WIDE.U32 R10, R3, UR6, R10 ;  /* 0x00000006030a7c25 */ /* 0x000fe2000f8e000a */
[----:B------:R-:W-:-:S03]  /*17460*/  PRMT R4, RZ, 0x654, R4 ;  /* 0x00000654ff047816 */ /* 0x000fc60000000004 */
[----:B------:R-:W-:Y:S01]  /*17470*/  IMAD R0, R0, UR4, RZ ;  /* 0x0000000400007c24 */ /* 0x000fe2000f8e02ff */
[----:B------:R0:W-:Y:S01]  /*17480*/  SYNCS.ARRIVE.TRANS64.RED.A1T0 RZ, [R4+URZ], RZ ;  /* 0x000000ff04ff79a7 */ /* 0x0001e2000810043f */
[----:B------:R-:W-:Y:S02]  /*17490*/  IMAD.IADD R11, R11, 0x1, R13 ;  /* 0x000000010b0b7824 */ /* 0x000fe400078e020d */
[C---:B------:R-:W-:Y:S02]  /*174a0*/  IMAD R3, R9.reuse, UR5, R0 ;  /* 0x0000000509037c24 */ /* 0x040fe4000f8e0200 */
[----:B------:R-:W-:Y:S01]  /*174b0*/  IMAD.WIDE.U32 R10, R9, UR4, R10 ;  /* 0x00000004090a7c25 */ /* 0x000fe2000f8e000a */
[----:B------:R-:W-:-:S03]  /*174c0*/  ULDC.64 UR4, c[0x0][0xb00] ;  /* 0x0002c00000047ab9 */ /* 0x000fc60000000a00 */
[----:B------:R-:W-:Y:S01]  /*174d0*/  IMAD.IADD R3, R11, 0x1, R3 ;  /* 0x000000010b037824 */ /* 0x000fe200078e0203 */
[C---:B------:R-:W-:Y:S01]  /*174e0*/  LEA R0, P0, R10.reuse, UR4, 0x2 ;  /* 0x000000040a007c11 */ /* 0x040fe2000f8010ff */
[C---:B------:R-:W-:Y:S01]  /*174f0*/  VIADD R35, R193.reuse, 0x18 ;  /* 0x00000018c1237836 */ /* 0x040fe20000000000 */
[----:B------:R-:W-:Y:S01]  /*17500*/  UMOV UR4, 0xffffffff ;  /* 0xffffffff00047882 */ /* 0x000fe20000000000 */
[C---:B------:R-:W-:Y:S01]  /*17510*/  VIADD R43, R193.reuse, 0x38 ;  /* 0x00000038c12b7836 */ /* 0x040fe20000000000 */
[----:B0-----:R-:W-:Y:S01]  /*17520*/  LEA.HI.X R4, R10, UR5, R3, 0x2, P0 ;  /* 0x000000050a047c11 */ /* 0x001fe200080f1403 */
[----:B------:R-:W-:Y:S01]  /*17530*/  VIADD R45, R193, 0x40 ;  /* 0x00000040c12d7836 */ /* 0x000fe20000000000 */
[----:B------:R-:W-:Y:S02]  /*17540*/  SHF.R.S32.HI R36, RZ, 0x1f, R35 ;  /* 0x0000001fff247819 */ /* 0x000fe40000011423 */
[----:B------:R-:W-:Y:S02]  /*17550*/  SHF.R.S32.HI R44, RZ, 0x1f, R43 ;  /* 0x0000001fff2c7819 */ /* 0x000fe4000001142b */
[----:B------:R-:W-:Y:S01]  /*17560*/  SHF.R.S32.HI R46, RZ, 0x1f, R45 ;  /* 0x0000001fff2e7819 */ /* 0x000fe2000001142d */
[----:B------:R-:W-:Y:S06]  /*17570*/  BRA.DIV UR4, `(.L_x_3119) ;  /* 0x000000b604e87947 */ /* 0x000fec000b800000 */
[----:B------:R0:W1:Y:S04]  /*17580*/  SHFL.IDX PT, R3, R4, RZ, 0x1c1f ;  /* 0x001c1fff04037589 */ /* 0x00006800000e0000 */
[----:B------:R0:W2:Y:S02]  /*17590*/  SHFL.IDX PT, R14, R0, RZ, 0x1c1f ;  /* 0x001c1fff000e7589 */ /* 0x0000a400000e0000 */
.L_x_3379:
        /* <DEDUP_REMOVED lines=8> */
[----:B-1----:R-:W-:Y:S02]  /*17620*/  @!P0 IMAD.MOV.U32 R15, RZ, RZ, R3 ;  /* 0x000000ffff0f8224 */ /* 0x002fe400078e0003 */
[----:B--2---:R-:W-:Y:S01]  /*17630*/  @!P2 LEA R12, P4, R24, R14, 0x2 ;  /* 0x0000000e180ca211 */ /* 0x004fe200078810ff */
[----:B------:R-:W-:-:S03]  /*17640*/  @!P0 IMAD.WIDE R10, R193, 0x4, R14 ;  /* 0x00000004c10a8825 */ /* 0x000fc600078e020e */
[-C--:B------:R-:W-:Y:S02]  /*17650*/  @!P2 LEA.HI.X R13, R24, R3.reuse, R32, 0x2, P4 ;  /* 0x00000003180da211 */ /* 0x080fe400020f1420 */
[-C--:B------:R-:W-:Y:S01]  /*17660*/  @!P3 LEA R26, P4, R33, R14.reuse, 0x2 ;  /* 0x0000000e211ab211 */ /* 0x080fe200078810ff */
        /* <DEDUP_REMOVED lines=19> */
[-C--:B------:R-:W-:Y:S02]  /*177a0*/  @!P1 LEA R20, P5, R43, R14.reuse, 0x2 ;  /* 0x0000000e2b149211 */ /* 0x080fe400078a10ff */
        /* <DEDUP_REMOVED lines=9> */
[CC--:B----4-:R-:W-:Y:S02]  /*17840*/  @!P2 LEA R28, P4, R47.reuse, R14.reuse, 0x2 ;  /* 0x0000000e2f1ca211 */ /* 0x0d0fe400078810ff */
        /* <DEDUP_REMOVED lines=25> */
.L_x_3121:
[----:B------:R-:W-:Y:S05]  /*179e0*/  BSYNC B1 ;  /* 0x0000000000017941 */ /* 0x000fea0003800000 */
.L_x_3120:
[----:B------:R-:W-:-:S03]  /*179f0*/  UMOV UR4, 0xffffffff ;  /* 0xffffffff00047882 */ /* 0x000fc60000000000 */
[----:B------:R-:W-:Y:S05]  /*17a00*/  BRA.DIV UR4, `(.L_x_3122) ;  /* 0x000000b204f87947 */ /* 0x000fea000b800000 */
[----:B-1----:R1:W3:Y:S04]  /*17a10*/  SHFL.IDX PT, R3, R4, 0x1, 0x1c1f ;  /* 0x003c1f0004037f89 */ /* 0x0022e800000e0000 */
[----:B--2---:R1:W2:Y:S02]  /*17a20*/  SHFL.IDX PT, R14, R0, 0x1, 0x1c1f ;  /* 0x003c1f00000e7f89 */ /* 0x0042a400000e0000 */
.L_x_3383:
        /* <DEDUP_REMOVED lines=8> */
[----:B---3--:R-:W-:Y:S02]  /*17ab0*/  @!P4 IMAD.MOV.U32 R15, RZ, RZ, R3 ;  /* 0x000000ffff0fc224 */ /* 0x008fe400078e0003 */
[----:B------:R-:W-:Y:S02]  /*17ac0*/  @!P2 LEA.HI.X R11, R24, R3, R32, 0x2, P3 ;  /* 0x00000003180ba211 */ /* 0x000fe400018f1420 */
[----:B------:R-:W-:Y:S01]  /*17ad0*/  ISETP.GE.AND P3, PT, R37, UR4, PT ;  /* 0x0000000425007c0c */ /* 0x000fe2000bf66270 */
[----:B------:R-:W-:Y:S01]  /*17ae0*/  @!P4 IMAD.WIDE R8, R193, 0x4, R14 ;  /* 0x00000004c108c825 */ /* 0x000fe200078e020e */
[----:B------:R-:W-:-:S04]  /*17af0*/  @!P1 LEA R12, P5, R33, R14, 0x2 ;  /* 0x0000000e210c9211 */ /* 0x000fc800078a10ff */
[----:B------:R2:W-:Y:S01]  /*17b00*/  @!P4 ST.E.64 desc[UR42][R8.64], R90 ;  /* 0x0000005a0800c985 */ /* 0x0005e2000c101b2a */
[-C--:B------:R-:W-:Y:S02]  /*17b10*/  @!P1 LEA.HI.X R13, R33, R3.reuse, R34, 0x2, P5 ;  /* 0x00000003210d9211 */ /* 0x080fe400028f1422 */
[----:B------:R-:W-:Y:S01]  /*17b20*/  ISETP.GE.AND P4, PT, R39, UR4, PT ;  /* 0x0000000427007c0c */ /* 0x000fe2000bf86270 */
[----:B------:R3:W-:Y:S01]  /*17b30*/  @!P2 ST.E.64 desc[UR42][R10.64], R94 ;  /* 0x0000005e0a00a985 */ /* 0x0007e2000c101b2a */
[----:B------:R-:W-:Y:S02]  /*17b40*/  ISETP.GE.AND P2, PT, R41, UR4, PT ;  /* 0x0000000429007c0c */ /* 0x000fe4000bf46270 */
[-C--:B------:R-:W-:Y:S01]  /*17b50*/  @!P0 LEA R20, P5, R35, R14.reuse, 0x2 ;  /* 0x0000000e23148211 */ /* 0x080fe200078a10ff */
[----:B------:R4:W-:Y:S01]  /*17b60*/  @!P1 ST.E.64 desc[UR42][R12.64], R98 ;  /* 0x000000620c009985 */ /* 0x0009e2000c101b2a */
[----:B------:R-:W-:Y:S02]  /*17b70*/  @!P3 LEA R24, P1, R37, R14, 0x2 ;  /* 0x0000000e2518b211 */ /* 0x000fe400078210ff */
[----:B------:R-:W-:-:S02]  /*17b80*/  @!P0 LEA.HI.X R21, R35, R3, R36, 0x2, P5 ;  /* 0x0000000323158211 */ /* 0x000fc400028f1424 */
[-C--:B------:R-:W-:Y:S02]  /*17b90*/  @!P3 LEA.HI.X R25, R37, R3.reuse, R38, 0x2, P1 ;  /* 0x000000032519b211 */ /* 0x080fe400008f1426 */
[----:B------:R-:W-:Y:S01]  /*17ba0*/  ISETP.GE.AND P1, PT, R43, UR4, PT ;  /* 0x000000042b007c0c */ /* 0x000fe2000bf26270 */
[----:B------:R5:W-:Y:S01]  /*17bb0*/  @!P0 ST.E.64 desc[UR42][R20.64], R102 ;  /* 0x0000006614008985 */ /* 0x000be2000c101b2a */
[-C--:B--2---:R-:W-:Y:S02]  /*17bc0*/  @!P4 LEA R8, P5, R39, R14.reuse, 0x2 ;  /* 0x0000000e2708c211 */ /* 0x084fe400078a10ff */
[----:B------:R-:W-:Y:S01]  /*17bd0*/  ISETP.GE.AND P0, PT, R45, UR4, PT ;  /* 0x000000042d007c0c */ /* 0x000fe2000bf06270 */
[----:B------:R2:W-:Y:S01]  /*17be0*/  @!P3 ST.E.64 desc[UR42][R24.64], R106 ;  /* 0x0000006a1800b985 */ /* 0x0005e2000c101b2a */
[----:B------:R-:W-:Y:S02]  /*17bf0*/  @!P4 LEA.HI.X R9, R39, R3, R40, 0x2, P5 ;  /* 0x000000032709c211 */ /* 0x000fe400028f1428 */
[----:B---3--:R-:W-:-:S02]  /*17c00*/  @!P2 LEA R10, P5, R41, R14, 0x2 ;  /* 0x0000000e290aa211 */ /* 0x008fc400078a10ff */
[----:B------:R-:W-:Y:S01]  /*17c10*/  ISETP.GE.AND P3, PT, R47, UR4, PT ;  /* 0x000000042f007c0c */ /* 0x000fe2000bf66270 */
[----:B------:R3:W-:Y:S01]  /*17c20*/  @!P4 ST.E.64 desc[UR42][R8.64], R110 ;  /* 0x0000006e0800c985 */ /* 0x0007e2000c101b2a */
[-C--:B------:R-:W-:Y:S02]  /*17c30*/  @!P2 LEA.HI.X R11, R41, R3.reuse, R42, 0x2, P5 ;  /* 0x00000003290ba211 */ /* 0x080fe400028f142a */
[CC--:B----4-:R-:W-:Y:S02]  /*17c40*/  @!P1 LEA R12, P5, R43.reuse, R14.reuse, 0x2 ;  /* 0x0000000e2b0c9211 */ /* 0x0d0fe400078a10ff */
[----:B------:R-:W-:Y:S01]  /*17c50*/  ISETP.GE.AND P4, PT, R218, UR4, PT ;  /* 0x00000004da007c0c */ /* 0x000fe2000bf86270 */
[----:B------:R4:W-:Y:S01]  /*17c60*/  @!P2 ST.E.64 desc[UR42][R10.64], R114 ;  /* 0x000000720a00a985 */ /* 0x0009e2000c101b2a */
[----:B------:R-:W-:Y:S02]  /*17c70*/  @!P1 LEA.HI.X R13, R43, R3, R44, 0x2, P5 ;  /* 0x000000032b0d9211 */ /* 0x000fe400028f142c */
[----:B------:R-:W-:-:S02]  /*17c80*/  @!P0 LEA R26, P5, R45, R14, 0x2 ;  /* 0x0000000e2d1a8211 */ /* 0x000fc400078a10ff */
[----:B------:R-:W-:Y:S01]  /*17c90*/  ISETP.GE.AND P2, PT, R216, UR4, PT ;  /* 0x00000004d8007c0c */ /* 0x000fe2000bf46270 */
[----:B------:R0:W-:Y:S01]  /*17ca0*/  @!P1 ST.E.64 desc[UR42][R12.64], R118 ;  /* 0x000000760c009985 */ /* 0x0001e2000c101b2a */
[-C--:B------:R-:W-:Y:S02]  /*17cb0*/  @!P0 LEA.HI.X R27, R45, R3.reuse, R46, 0x2, P5 ;  /* 0x000000032d1b8211 */ /* 0x080fe400028f142e */
[-C--:B-----5:R-:W-:Y:S02]  /*17cc0*/  @!P3 LEA R20, P5, R47, R14.reuse, 0x2 ;  /* 0x0000000e2f14b211 */ /* 0x0a0fe400078a10ff */
[----:B------:R-:W-:Y:S01]  /*17cd0*/  ISETP.GE.AND P1, PT, R217, UR4, PT ;  /* 0x00000004d9007c0c */ /* 0x000fe2000bf26270 */
[----:B------:R5:W-:Y:S01]  /*17ce0*/  @!P0 ST.E.64 desc[UR42][R26.64], R122 ;  /* 0x0000007a1a008985 */ /* 0x000be2000c101b2a */
[----:B------:R-:W-:Y:S02]  /*17cf0*/  @!P3 LEA.HI.X R21, R47, R3, R48, 0x2, P5 ;  /* 0x000000032f15b211 */ /* 0x000fe400028f1430 */
[----:B--2---:R-:W-:-:S02]  /*17d00*/  @!P4 LEA R24, P5, R218, R14, 0x2 ;  /* 0x0000000eda18c211 */ /* 0x004fc400078a10ff */
[----:B------:R-:W-:Y:S01]  /*17d10*/  ISETP.GE.AND P0, PT, R215, UR4, PT ;  /* 0x00000004d7007c0c */ /* 0x000fe2000bf06270 */
[----:B------:R2:W-:Y:S01]  /*17d20*/  @!P3 ST.E.64 desc[UR42][R20.64], R126 ;  /* 0x0000007e1400b985 */ /* 0x0005e2000c101b2a */
[----:B------:R-:W-:Y:S02]  /*17d30*/  ISETP.GE.AND P3, PT, R214, UR4, PT ;  /* 0x00000004d6007c0c */ /* 0x000fe4000bf66270 */
[----:B------:R-:W-:-:S03]  /*17d40*/  @!P4 LEA.HI.X R25, R218, R3, R226, 0x2, P5 ;  /* 0x00000003da19c211 */ /* 0x000fc600028f14e2 */
[CC--:B---3--:R-:W-:Y:S02]  /*17d50*/  @!P1 LEA R8, P5, R217.reuse, R14.reuse, 0x2 ;  /* 0x0000000ed9089211 */ /* 0x0c8fe400078a10ff */
[----:B------:R2:W-:Y:S01]  /*17d60*/  @!P4 ST.E.64 desc[UR42][R24.64], R130 ;  /* 0x000000821800c985 */ /* 0x0005e2000c101b2a */
[CC--:B----4-:R-:W-:Y:S02]  /*17d70*/  @!P2 LEA R10, P4, R216.reuse, R14.reuse, 0x2 ;  /* 0x0000000ed80aa211 */ /* 0x0d0fe400078810ff */
[-C--:B------:R-:W-:Y:S02]  /*17d80*/  @!P1 LEA.HI.X R9, R217, R3.reuse, R225, 0x2, P5 ;  /* 0x00000003d9099211 */ /* 0x080fe400028f14e1 */
[-C--:B0-----:R-:W-:Y:S02]  /*17d90*/  @!P0 LEA R12, P5, R215, R14.reuse, 0x2 ;  /* 0x0000000ed70c8211 */ /* 0x081fe400078a10ff */
[----:B------:R-:W-:Y:S01]  /*17da0*/  @!P2 LEA.HI.X R11, R216, R3, R224, 0x2, P4 ;  /* 0x00000003d80ba211 */ /* 0x000fe200020f14e0 */
[----:B------:R2:W-:Y:S01]  /*17db0*/  @!P1 ST.E.64 desc[UR42][R8.64], R134 ;  /* 0x0000008608009985 */ /* 0x0005e2000c101b2a */
[----:B-----5:R-:W-:-:S02]  /*17dc0*/  @!P3 LEA R26, P4, R214, R14, 0x2 ;  /* 0x0000000ed61ab211 */ /* 0x020fc400078810ff */
[-C--:B------:R-:W-:Y:S01]  /*17dd0*/  @!P0 LEA.HI.X R13, R215, R3.reuse, R223, 0x2, P5 ;  /* 0x00000003d70d8211 */ /* 0x080fe200028f14df */
[----:B------:R2:W-:Y:S01]  /*17de0*/  @!P2 ST.E.64 desc[UR42][R10.64], R138 ;  /* 0x0000008a0a00a985 */ /* 0x0005e2000c101b2a */
[----:B------:R-:W-:-:S03]  /*17df0*/  @!P3 LEA.HI.X R27, R214, R3, R222, 0x2, P4 ;  /* 0x00000003d61bb211 */ /* 0x000fc600020f14de */
[----:B------:R2:W-:Y:S01]  /*17e00*/  @!P0 ST.E.64 desc[UR42][R12.64], R142 ;  /* 0x0000008e0c008985 */ /* 0x0005e2000c101b2a */
[----:B------:R-:W-:-:S03]  /*17e10*/  ISETP.GE.AND P0, PT, R213, UR4, PT ;  /* 0x00000004d5007c0c */ /* 0x000fc6000bf06270 */
[----:B------:R2:W-:Y:S10]  /*17e20*/  @!P3 ST.E.64 desc[UR42][R26.64], R146 ;  /* 0x000000921a00b985 */ /* 0x0005f4000c101b2a */
[----:B------:R-:W-:Y:S05]  /*17e30*/  @P0 BRA `(.L_x_3118) ;  /* 0x0000000c00100947 */ /* 0x000fea0003800000 */
[----:B------:R-:W-:-:S04]  /*17e40*/  LEA R14, P0, R213, R14, 0x2 ;  /* 0x0000000ed50e7211 */ /* 0x000fc800078010ff */
[----:B------:R-:W-:-:S05]  /*17e50*/  LEA.HI.X R15, R213, R3, R221, 0x2, P0 ;  /* 0x00000003d50f7211 */ /* 0x000fca00000f14dd */
[----:B------:R0:W-:Y:S01]  /*17e60*/  ST.E.64 desc[UR42][R14.64], R150 ;  /* 0x000000960e007985 */ /* 0x0001e2000c101b2a */
[----:B------:R-:W-:Y:S05]  /*17e70*/  BRA `(.L_x_3118) ;  /* 0x0000000c00007947 */ /* 0x000fea0003800000 */
.L_x_3105:
        /* <DEDUP_REMOVED lines=10> */
[----:B-----5:R-:W-:-:S04]  /*17f20*/  IMAD.U32 R24, RZ, RZ, UR4 ;  /* 0x00000004ff187e24 */ /* 0x020fc8000f8e00ff */
[----:B------:R-:W-:-:S04]  /*17f30*/  @P1 IADD3 R210, P2, R210, UR6, RZ ;  /* 0x00000006d2d21c10 */ /* 0x000fc8000ff5e0ff */
[----:B------:R-:W-:Y:S01]  /*17f40*/  @P1 IADD3.X R211, R211, UR7, RZ, P2, !PT ;  /* 0x00000007d3d31c10 */ /* 0x000fe200097fe4ff */
[----:B------:R4:W5:Y:S04]  /*17f50*/  @P0 LDG.E R3, desc[UR42][R8.64] ;  /* 0x0000002a08030981 */ /* 0x000968000c1e1900 */
[----:B------:R4:W5:Y:S01]  /*17f60*/  @P1 LDG.E R24, desc[UR42][R210.64] ;  /* 0x0000002ad2181981 */ /* 0x000962000c1e1900 */
[----:B------:R-:W-:Y:S01]  /*17f70*/  ISETP.NE.AND P2, PT, R208, RZ, PT ;  /* 0x000000ffd000720c */ /* 0x000fe20003f45270 */
[----:B------:R-:W1:-:S12]  /*17f80*/  S2R R0, SR_TID.X ;  /* 0x0000000000007919 */ /* 0x000e580000002100 */
[----:B------:R-:W2:Y:S01]  /*17f90*/  @!P2 LDC R208, c[0x0][0xad4] ;  /* 0x0002b500ffd0ab82 */ /* 0x000ea20000000800 */
[----:B-1----:R-:W-:Y:S02]  /*17fa0*/  IADD3 R0, R0, -0x80, RZ ;  /* 0xffffff8000007810 */ /* 0x002fe40007ffe0ff */
[----:B--2---:R-:W-:Y:S02]  /*17fb0*/  ISETP.GT.AND P2, PT, R208, 0x1, PT ;  /* 0x00000001d000780c */ /* 0x004fe40003f44270 */
[----:B------:R-:W-:Y:S01]  /*17fc0*/  ISETP.GT.AND P3, PT, R0, 0x7f, PT ;  /* 0x0000007f0000780c */ /* 0x000fe20003f64270 */
[----:B----4-:R-:W-:-:S12]  /*17fd0*/  @P1 BRA `(.L_x_3123) ;  /* 0x0000000000101947 */ /* 0x010fd80003800000 */
[----:B------:R-:W-:Y:S05]  /*17fe0*/  @!P0 BRA `(.L_x_3123) ;  /* 0x00000000000c8947 */ /* 0x000fea0003800000 */
[----:B------:R-:W2:Y:S04]  /*17ff0*/  LDG.E R11, desc[UR42][R8.64] ;  /* 0x0000002a080b7981 */ /* 0x000ea8000c1e1900 */
[----:B-----5:R-:W2:Y:S02]  /*18000*/  LDG.E R24, desc[UR42][R8.64+0x4] ;  /* 0x0000042a08187981 */ /* 0x020ea4000c1e1900 */
[----:B--2---:R-:W-:-:S07]  /*18010*/  IMAD.IADD R24, R24, 0x1, -R11 ;  /* 0x0000000118187824 */ /* 0x004fce00078e0a0b */
.L_x_3123:
[----:B------:R-:W-:Y:S01]  /*18020*/  BSSY B1, `(.L_x_3124) ;  /* 0x0000036000017945 */ /* 0x000fe20003800000 */
[----:B------:R-:W-:Y:S02]  /*18030*/  SEL R209, R209, RZ, !P0 ;  /* 0x000000ffd1d17207 */ /* 0x000fe40004000000 */
[----:B------:R-:W-:Y:S02]  /*18040*/  SEL R219, R219, RZ, !P0 ;  /* 0x000000ffdbdb7207 */ /* 0x000fe40004000000 */
[----:B-----5:R-:W-:Y:S01]  /*18050*/  SHF.R.S32.HI R28, RZ, 0x1f, R3 ;  /* 0x0000001fff1c7819 */ /* 0x020fe20000011403 */
[----:B------:R-:W-:Y:S06]  /*18060*/  @P3 BRA `(.L_x_3125) ;  /* 0x0000000000c43947 */ /* 0x000fec0003800000 */
[----:B------:R-:W1:Y:S01]  /*18070*/  S2R R31, SR_TID.X ;  /* 0x00000000001f7919 */ /* 0x000e620000002100 */
[----:B------:R-:W2:Y:S02]  /*18080*/  LDC R35, c[0x0][0xbe8] ;  /* 0x0002fa00ff237b82 */ /* 0x000ea40000000800 */
[----:B--2---:R-:W-:Y:S01]  /*18090*/  IMAD R0, R24, R35, RZ ;  /* 0x0000002318007224 */ /* 0x004fe200078e02ff */
[----:B-1----:R-:W-:-:S04]  /*180a0*/  IADD3 R31, R192, -0x80, R31 ;  /* 0xffffff80c01f7810 */ /* 0x002fc80007ffe01f */
[----:B------:R-:W-:-:S13]  /*180b0*/  ISETP.GE.AND P0, PT, R31, R0, PT ;  /* 0x000000001f00720c */ /* 0x000fda0003f06270 */
[----:B------:R-:W-:Y:S05]  /*180c0*/  @P0 BRA `(.L_x_3125) ;  /* 0x0000000000ac0947 */ /* 0x000fea0003800000 */
[----:B------:R-:W-:Y:S01]  /*180d0*/  IMAD.MOV.U32 R26, RZ, RZ, 0x9b8 ;  /* 0x000009b8ff1a7424 */ /* 0x000fe200078e00ff */
[----:B------:R-:W-:Y:S01]  /*180e0*/  ISETP.GT.AND P0, PT, R208, 0x1, PT ;  /* 0x00000001d000780c */ /* 0x000fe20003f04270 */
[----:B------:R-:W1:Y:S01]  /*180f0*/  LDC.64 R32, c[0x0][0xba8] ;  /* 0x0002ea00ff207b82 */ /* 0x000e620000000a00 */
[----:B------:R-:W-:Y:S01]  /*18100*/  ISETP.NE.AND P1, PT, R35, 0x1, PT ;  /* 0x000000012300780c */ /* 0x000fe20003f25270 */
[----:B------:R-:W-:Y:S01]  /*18110*/  IMAD.MOV.U32 R25, RZ, RZ, R31 ;  /* 0x000000ffff197224 */ /* 0x000fe200078e001f */
[----:B------:R-:W-:-:S05]  /*18120*/  SEL R26, R26, 0x978, P0 ;  /* 0x000009781a1a7807 */ /* 0x000fca0000000000 */
[----:B------:R-:W2:Y:S08]  /*18130*/  LDC.64 R10, c[0x0][R26+0x220] ;  /* 0x000088001a0a7b82 */ /* 0x000eb00000000a00 */
[----:B------:R-:W4:Y:S08]  /*18140*/  LDC.64 R8, c[0x0][R26+0x218] ;  /* 0x000086001a087b82 */ /* 0x000f300000000a00 */
[----:B------:R-:W5:Y:S08]  /*18150*/  LDC.64 R12, c[0x0][R26+0x228] ;  /* 0x00008a001a0c7b82 */ /* 0x000f700000000a00 */
[----:B------:R-:W0:Y:S08]  /*18160*/  @P1 LDC R0, c[0x0][0xbec] ;  /* 0x0002fb00ff001b82 */ /* 0x000e300000000800 */
[----:B------:R-:W5:Y:S08]  /*18170*/  LDC.64 R14, c[0x0][R26+0x210] ;  /* 0x000084001a0e7b82 */ /* 0x000f700000000a00 */
[----:B------:R-:W3:Y:S01]  /*18180*/  @P1 LDC R29, c[0x0][0xbf0] ;  /* 0x0002fc00ff1d1b82 */ /* 0x000ee20000000800 */
[----:B0-----:R-:W-:-:S07]  /*18190*/  @P1 IMAD.HI.U32 R0, R31, R0, RZ ;  /* 0x000000001f001227 */ /* 0x001fce00078e00ff */
[----:B-1----:R-:W0:Y:S01]  /*181a0*/  @!P0 LDC R32, c[0x0][0xb50] ;  /* 0x0002d400ff208b82 */ /* 0x002e220000000800 */
[-C--:B--2---:R-:W-:Y:S02]  /*181b0*/  IMAD R11, R11, R209.reuse, RZ ;  /* 0x000000d10b0b7224 */ /* 0x084fe400078e02ff */
[----:B------:R-:W-:-:S05]  /*181c0*/  IMAD.WIDE.U32 R20, R10, R209, RZ ;  /* 0x000000d10a147225 */ /* 0x000fca00078e00ff */
[----:B------:R-:W1:Y:S01]  /*181d0*/  @!P0 LDC R33, c[0x0][0xb54] ;  /* 0x0002d500ff218b82 */ /* 0x000e620000000800 */
[-C--:B----4-:R-:W-:Y:S02]  /*181e0*/  IMAD R27, R9, R188.reuse, RZ ;  /* 0x000000bc091b7224 */ /* 0x090fe400078e02ff */
[----:B------:R-:W-:Y:S01]  /*181f0*/  IMAD.WIDE.U32 R8, R8, R188, RZ ;  /* 0x000000bc08087225 */ /* 0x000fe200078e00ff */
[----:B---3--:R-:W-:-:S03]  /*18200*/  @P1 SHF.R.U32.HI R25, RZ, R29, R0 ;  /* 0x0000001dff191219 */ /* 0x008fc60000011600 */
[----:B------:R-:W-:Y:S01]  /*18210*/  IMAD R29, R10, R219, R11 ;  /* 0x000000db0a1d7224 */ /* 0x000fe200078e020b */
[----:B------:R-:W-:Y:S01]  /*18220*/  SEL R11, R212, RZ, P0 ;  /* 0x000000ffd40b7207 */ /* 0x000fe20000000000 */
[----:B------:R-:W-:Y:S01]  /*18230*/  IMAD.IADD R27, R9, 0x1, R27 ;  /* 0x00000001091b7824 */ /* 0x000fe200078e021b */
[----:B------:R-:W-:Y:S01]  /*18240*/  IADD3 R4, -R25, RZ, RZ ;  /* 0x000000ff19047210 */ /* 0x000fe20007ffe1ff */
[----:B------:R-:W-:Y:S01]  /*18250*/  IMAD.IADD R29, R21, 0x1, R29 ;  /* 0x00000001151d7824 */ /* 0x000fe200078e021d */
[----:B------:R-:W-:Y:S01]  /*18260*/  IADD3 R0, P1, P3, R20, R8, R3 ;  /* 0x0000000814007210 */ /* 0x000fe20007b3e003 */
[----:B-----5:R-:W-:-:S04]  /*18270*/  IMAD.WIDE.U32 R8, R12, R11, RZ ;  /* 0x0000000b0c087225 */ /* 0x020fc800078e00ff */
[----:B------:R-:W-:Y:S02]  /*18280*/  IMAD R13, R13, R11, RZ ;  /* 0x0000000b0d0d7224 */ /* 0x000fe400078e02ff */
[----:B------:R-:W-:Y:S01]  /*18290*/  IMAD R11, R35, R4, R31 ;  /* 0x00000004230b7224 */ /* 0x000fe200078e021f */
[----:B------:R-:W-:Y:S01]  /*182a0*/  IADD3.X R4, R29, R27, R28, P1, P3 ;  /* 0x0000001b1d047210 */ /* 0x000fe20000fe641c */
[----:B------:R-:W-:Y:S01]  /*182b0*/  IMAD.IADD R13, R9, 0x1, R13 ;  /* 0x00000001090d7824 */ /* 0x000fe200078e020d */
[----:B------:R-:W-:Y:S01]  /*182c0*/  IADD3 R8, P0, P1, R25, R0, R8 ;  /* 0x0000000019087210 */ /* 0x000fe2000791e008 */
[----:B------:R-:W-:Y:S01]  /*182d0*/  IMAD R0, R15, R11, RZ ;  /* 0x0000000b0f007224 */ /* 0x000fe200078e02ff */
        /* <DEDUP_REMOVED lines=10> */
.L_x_3125:
[----:B------:R-:W-:Y:S05]  /*18380*/  BSYNC B1 ;  /* 0x0000000000017941 */ /* 0x000fea0003800000 */
.L_x_3124:
[----:B------:R-:W-:Y:S05]  /*18390*/  @P2 BRA `(.L_x_3118) ;  /* 0x0000000400b82947 */ /* 0x000fea0003800000 */
[----:B------:R-:W2:Y:S01]  /*183a0*/  LDC R21, c[0x0][0xbe8] ;  /* 0x0002fa00ff157b82 */ /* 0x000ea20000000800 */
[----:B------:R-:W-:Y:S01]  /*183b0*/  ULDC.64 UR4, c[0x0][0xaa0] ;  /* 0x0002a80000047ab9 */ /* 0x000fe20000000a00 */
[----:B------:R-:W-:Y:S01]  /*183c0*/  ULDC.64 UR6, c[0x0][0xaf0] ;  /* 0x0002bc0000067ab9 */ /* 0x000fe20000000a00 */
[----:B------:R-:W-:Y:S02]  /*183d0*/  IMAD R0, R28, UR4, RZ ;  /* 0x000000041c007c24 */ /* 0x000fe4000f8e02ff */
[----:B-1----:R-:W-:-:S04]  /*183e0*/  IMAD.WIDE.U32 R8, R3, UR4, RZ ;  /* 0x0000000403087c25 */ /* 0x002fc8000f8e00ff */
[----:B------:R-:W-:Y:S01]  /*183f0*/  IMAD R11, R3, UR5, R0 ;  /* 0x00000005030b7c24 */ /* 0x000fe2000f8e0200 */
[----:B------:R-:W-:Y:S01]  /*18400*/  LEA R3, R207, R187, 0x5 ;  /* 0x000000bbcf037211 */ /* 0x000fe200078e28ff */
[----:B------:R-:W-:Y:S02]  /*18410*/  ULDC.64 UR4, c[0x0][0xae8] ;  /* 0x0002ba0000047ab9 */ /* 0x000fe40000000a00 */
        /* <DEDUP_REMOVED lines=9> */
[----:B---3--:R-:W1:Y:S08]  /*184b0*/  @P0 LDC R4, c[0x0][0xbec] ;  /* 0x0002fb00ff040b82 */ /* 0x008e700000000800 */
[----:B------:R-:W2:Y:S01]  /*184c0*/  @P0 LDC R15, c[0x0][0xbf0] ;  /* 0x0002fc00ff0f0b82 */ /* 0x000ea20000000800 */
[----:B-1----:R-:W-:-:S04]  /*184d0*/  @P0 IMAD.HI.U32 R0, R13, R4, RZ ;  /* 0x000000040d000227 */ /* 0x002fc800078e00ff */
[----:B------:R-:W-:Y:S01]  /*184e0*/  IMAD R4, R219, UR6, RZ ;  /* 0x00000006db047c24 */ /* 0x000fe2000f8e02ff */
[----:B--2---:R-:W-:-:S03]  /*184f0*/  @P0 SHF.R.U32.HI R3, RZ, R15, R0 ;  /* 0x0000000fff030219 */ /* 0x004fc60000011600 */
[----:B------:R-:W-:Y:S01]  /*18500*/  IMAD R11, R209, UR7, R4 ;  /* 0x00000007d10b7c24 */ /* 0x000fe2000f8e0204 */
[--C-:B------:R-:W-:Y:S01]  /*18510*/  SHF.R.S32.HI R0, RZ, 0x1f, R3.reuse ;  /* 0x0000001fff007819 */ /* 0x100fe20000011403 */
[----:B------:R-:W-:-:S03]  /*18520*/  IMAD.MOV R4, RZ, RZ, -R3 ;  /* 0x000000ffff047224 */ /* 0x000fc600078e0a03 */
[----:B------:R-:W-:Y:S01]  /*18530*/  IADD3 R9, R9, R11, RZ ;  /* 0x0000000b09097210 */ /* 0x000fe20007ffe0ff */
[----:B------:R-:W-:Y:S02]  /*18540*/  IMAD R0, R0, UR4, RZ ;  /* 0x0000000400007c24 */ /* 0x000fe4000f8e02ff */
[----:B------:R-:W-:Y:S02]  /*18550*/  IMAD R11, R21, R4, R13 ;  /* 0x00000004150b7224 */ /* 0x000fe400078e020d */
[C---:B------:R-:W-:Y:S02]  /*18560*/  IMAD R13, R3.reuse, UR5, R0 ;  /* 0x00000005030d7c24 */ /* 0x040fe4000f8e0200 */
[----:B------:R-:W-:Y:S01]  /*18570*/  IMAD.WIDE.U32 R8, R3, UR4, R8 ;  /* 0x0000000403087c25 */ /* 0x000fe2000f8e0008 */
[----:B------:R-:W-:Y:S01]  /*18580*/  SHF.R.S32.HI R0, RZ, 0x1f, R11 ;  /* 0x0000001fff007819 */ /* 0x000fe2000001140b */
[----:B------:R-:W-:Y:S02]  /*18590*/  ULDC.64 UR4, c[0x0][0xad8] ;  /* 0x0002b60000047ab9 */ /* 0x000fe40000000a00 */
[----:B------:R-:W-:-:S02]  /*185a0*/  IMAD.IADD R9, R9, 0x1, R13 ;  /* 0x0000000109097824 */ /* 0x000fc400078e020d */
        /* <DEDUP_REMOVED lines=10> */
[----:B------:R1:W3:Y:S02]  /*18650*/  SHFL.IDX PT, R14, R0, RZ, 0x181f ;  /* 0x00181fff000e7589 */ /* 0x0002e400000e0000 */
.L_x_3386:
[----:B------:R-:W-:Y:S01]  /*18660*/  IMAD R21, R24, R21, RZ ;  /* 0x0000001518157224 */ /* 0x000fe200078e02ff */
[----:B------:R-:W-:Y:S04]  /*18670*/  BSSY B1, `(.L_x_3127) ;  /* 0x000000c000017945 */ /* 0x000fe80003800000 */
[----:B------:R-:W-:-:S13]  /*18680*/  ISETP.GE.AND P0, PT, R192, R21, PT ;  /* 0x00000015c000720c */ /* 0x000fda0003f06270 */
[----:B------:R-:W-:Y:S05]  /*18690*/  @P0 BRA `(.L_x_3128) ;  /* 0x0000000000240947 */ /* 0x000fea0003800000 */
[----:B------:R-:W-:Y:S02]  /*186a0*/  ULDC UR4, c[0x0][0xac8] ;  /* 0x0002b20000047ab9 */ /* 0x000fe40000000800 */
[----:B------:R-:W-:Y:S02]  /*186b0*/  ISETP.GE.AND P2, PT, R16, UR4, PT ;  /* 0x0000000410007c0c */ /* 0x000fe4000bf46270 */
[----:B------:R-:W-:-:S11]  /*186c0*/  ISETP.GE.AND P3, PT, R2, UR4, PT ;  /* 0x0000000402007c0c */ /* 0x000fd6000bf66270 */
[-C--:B---3--:R-:W-:Y:S02]  /*186d0*/  @!P2 LEA R8, P0, R16, R14.reuse, 0x1 ;  /* 0x0000000e1008a211 */ /* 0x088fe400078008ff */
[----:B------:R-:W-:Y:S02]  /*186e0*/  @!P3 LEA R14, P1, R2, R14, 0x1 ;  /* 0x0000000e020eb211 */ /* 0x000fe400078208ff */
[-C--:B--2---:R-:W-:Y:S02]  /*186f0*/  @!P2 LEA.HI.X R9, R16, R3.reuse, R17, 0x1, P0 ;  /* 0x000000031009a211 */ /* 0x084fe400000f0c11 */
[----:B------:R-:W-:-:S03]  /*18700*/  @!P3 LEA.HI.X R15, R2, R3, R184, 0x1, P1 ;  /* 0x00000003020fb211 */ /* 0x000fc600008f0cb8 */
[----:B------:R4:W-:Y:S04]  /*18710*/  @!P2 ST.E.128 desc[UR42][R8.64], RZ ;  /* 0x000000ff0800a985 */ /* 0x0009e8000c101d2a */
[----:B------:R4:W-:Y:S02]  /*18720*/  @!P3 ST.E.128 desc[UR42][R14.64], RZ ;  /* 0x000000ff0e00b985 */ /* 0x0009e4000c101d2a */
.L_x_3128:
[----:B------:R-:W-:Y:S05]  /*18730*/  BSYNC B1 ;  /* 0x0000000000017941 */ /* 0x000fea0003800000 */
.L_x_3127:
[----:B------:R-:W-:-:S03]  /*18740*/  UMOV UR4, 0xffffffff ;  /* 0xffffffff00047882 */ /* 0x000fc60000000000 */
[----:B------:R-:W-:Y:S05]  /*18750*/  BRA.DIV UR4, `(.L_x_3129) ;  /* 0x000000aa04207947 */ /* 0x000fea000b800000 */
[----:B--2---:R2:W0:Y:S04]  /*18760*/  SHFL.IDX PT, R3, R4, 0x1, 0x181f ;  /* 0x00381f0004037f89 */ /* 0x00442800000e0000 */
[----:B---34-:R2:W3:Y:S02]  /*18770*/  SHFL.IDX PT, R14, R0, 0x1, 0x181f ;  /* 0x00381f00000e7f89 */ /* 0x0184e400000e0000 */
.L_x_3390:
[----:B------:R-:W-:Y:S01]  /*18780*/  VIADD R8, R192, 0x20 ;  /* 0x00000020c0087836 */ /* 0x000fe20000000000 */
        /* <DEDUP_REMOVED lines=10> */
[----:B------:R4:W-:Y:S04]  /*18830*/  @!P2 ST.E.128 desc[UR42][R8.64], RZ ;  /* 0x000000ff0800a985 */ /* 0x0009e8000c101d2a */
[----:B------:R4:W-:Y:S02]  /*18840*/  @!P3 ST.E.128 desc[UR42][R14.64], RZ ;  /* 0x000000ff0e00b985 */ /* 0x0009e4000c101d2a */
.L_x_3131:
[----:B------:R-:W-:Y:S05]  /*18850*/  BSYNC B1 ;  /* 0x0000000000017941 */ /* 0x000fea0003800000 */
.L_x_3130:
[----:B------:R-:W-:-:S03]  /*18860*/  UMOV UR4, 0xffffffff ;  /* 0xffffffff00047882 */ /* 0x000fc60000000000 */
[----:B------:R-:W-:Y:S05]  /*18870*/  BRA.DIV UR4, `(.L_x_3132) ;  /* 0x000000aa04207947 */ /* 0x000fea000b800000 */
[----:B0-----:R0:W0:Y:S04]  /*18880*/  SHFL.IDX PT, R3, R4, 0x2, 0x181f ;  /* 0x00581f0004037f89 */ /* 0x00102800000e0000 */
[----:B---34-:R3:W4:Y:S02]  /*18890*/  SHFL.IDX PT, R14, R0, 0x2, 0x181f ;  /* 0x00581f00000e7f89 */ /* 0x01872400000e0000 */
.L_x_3394:
[----:B------:R-:W-:Y:S01]  /*188a0*/  IADD3 R8, R192, 0x40, RZ ;  /* 0x00000040c0087810 */ /* 0x000fe20007ffe0ff */
[----:B------:R-:W-:Y:S03]  /*188b0*/  BSSY B1, `(.L_x_3133) ;  /* 0x000000c000017945 */ /* 0x000fe60003800000 */
        /* <DEDUP_REMOVED lines=11> */
.L_x_3134:
[----:B------:R-:W-:Y:S05]  /*18970*/  BSYNC B1 ;  /* 0x0000000000017941 */ /* 0x000fea0003800000 */
.L_x_3133:
[----:B------:R-:W-:-:S03]  /*18980*/  UMOV UR4, 0xffffffff ;  /* 0xffffffff00047882 */ /* 0x000fc60000000000 */
[----:B------:R-:W-:Y:S05]  /*18990*/  BRA.DIV UR4, `(.L_x_3135) ;  /* 0x000000aa04207947 */ /* 0x000fea000b800000 */
[----:B0-----:R0:W0:Y:S04]  /*189a0*/  SHFL.IDX PT, R3, R4, 0x3, 0x181f ;  /* 0x00781f0004037f89 */ /* 0x00102800000e0000 */
[----:B----4-:R4:W0:Y:S02]  /*189b0*/  SHFL.IDX PT, R14, R0, 0x3, 0x181f ;  /* 0x00781f00000e7f89 */ /* 0x01082400000e0000 */
.L_x_3398:
[----:B-1234-:R-:W-:-:S05]  /*189c0*/  VIADD R0, R192, 0x60 ;  /* 0x00000060c0007836 */ /* 0x01efca0000000000 */
        /* <DEDUP_REMOVED lines=11> */
.L_x_3118:
[----:B------:R-:W-:Y:S05]  /*18a80*/  BSYNC B0 ;  /* 0x0000000000007941 */ /* 0x000fea0003800000 */
.L_x_3104:
[----:B------:R-:W-:Y:S02]  /*18a90*/  ULDC UR4, c[0x0][0xc3c] ;  /* 0x00030f0000047ab9 */ /* 0x000fe40000000800 */
[----:B---3--:R-:W-:-:S13]  /*18aa0*/  ISETP.GE.AND P0, PT, R7, UR4, PT ;  /* 0x0000000407007c0c */ /* 0x008fda000bf06270 */
[----:B------:R-:W-:Y:S05]  /*18ab0*/  @!P0 BRA `(.L_x_3136) ;  /* 0xfffffe8400d48947 */ /* 0x000fea000383ffff */
[----:B------:R-:W-:Y:S05]  /*18ac0*/  BRA `(.L_x_2902) ;  /* 0x0000007800487947 */ /* 0x000fea0003800000 */
.L_x_2900:
        /* <DEDUP_REMOVED lines=16> */
.L_x_3137:
        /* <DEDUP_REMOVED lines=43> */
.L_x_3141:
        /* <DEDUP_REMOVED lines=34> */
[----:B------:R-:W-:-:S04]  /*190a0*/  IADD3 R8, R3, R8, RZ ;  /* 0x0000000803087210 */ /* 0x000fc80007ffe0ff */
[----:B------:R-:W-:-:S13]  /*190b0*/  ISETP.GT.AND P6, PT, R8, UR6, PT ;  /* 0x0000000608007c0c */ /* 0x000fda000bfc4270 */
[----:B------:R-:W-:Y:S05]  /*190c0*/  @!P6 BRA `(.L_x_3141) ;  /* 0xfffffffc006ce947 */ /* 0x000fea000383ffff */
.L_x_3139:
        /* <DEDUP_REMOVED lines=13> */
.L_x_3142:
        /* <DEDUP_REMOVED lines=11> */
[----:B0-----:R-:W-:-:S02]  /*19250*/  IADD3 R2, R8, 0xffffffe, RZ ;  /* 0x0ffffffe08027810 */ /* 0x001fc40007ffe0ff */
[----:B------:R-:W-:-:S05]  /*19260*/  IABS R8, R5 ;  /* 0x0000000500087213 */ /* 0x000fca0000000000 */
        /* <DEDUP_REMOVED lines=8> */
[----:B------:R-:W-:Y:S02]  /*192f0*/  IADD3 R11, R10, 0xffffffe, RZ ;  /* 0x0ffffffe0a0b7810 */ /* 0x000fe40007ffe0ff */
[----:B------:R-:W-:Y:S02]  /*19300*/  LOP3.LUT R8, R5, R6, RZ, 0x3c, !PT ;  /* 0x0000000605087212 */ /* 0x000fe400078e3cff */
        /* <DEDUP_REMOVED lines=10> */
[----:B0-----:R-:W-:-:S03]  /*193b0*/  IMAD.MOV R13, RZ, RZ, -R3 ;  /* 0x000000ffff0d7224 */ /* 0x001fc600078e0a03 */
[----:B------:R-:W-:Y:S01]  /*193c0*/  @!P2 IADD3 R10, -R10, RZ, RZ ;  /* 0x000000ff0a0aa210 */ /* 0x000fe20007ffe1ff */
[----:B------:R-:W-:Y:S01]  /*193d0*/  IMAD.MOV R12, RZ, RZ, -R2 ;  /* 0x000000ffff0c7224 */ /* 0x000fe200078e0a02 */
[----:B------:R-:W-:Y:S01]  /*193e0*/  @!P1 LOP3.LUT R10, RZ, R6, RZ, 0x33, !PT ;  /* 0x00000006ff0a9212 */ /* 0x000fe200078e33ff */
[----:B------:R-:W-:Y:S02]  /*193f0*/  IMAD R11, R13, R4, RZ ;  /* 0x000000040d0b7224 */ /* 0x000fe400078e02ff */
        /* <DEDUP_REMOVED lines=8> */
[-C--:B------:R-:W-:Y:S01]  /*19480*/  @!P1 IADD3 R3, R3, -R4.reuse, RZ ;  /* 0x8000000403039210 */ /* 0x080fe20007ffe0ff */
[----:B------:R-:W-:Y:S01]  /*19490*/  @!P1 VIADD R2, R2, 0x1 ;  /* 0x0000000102029836 */ /* 0x000fe20000000000 */
[----:B------:R-:W-:Y:S02]  /*194a0*/  ISETP.NE.AND P1, PT, R9, RZ, PT ;  /* 0x000000ff0900720c */ /* 0x000fe40003f25270 */
[----:B------:R-:W-:Y:S02]  /*194b0*/  ISETP.GE.U32.AND P0, PT, R3, R4, PT ;  /* 0x000000040300720c */ /* 0x000fe40003f06070 */
[----:B------:R-:W-:-:S04]  /*194c0*/  LOP3.LUT R3, R10, R9, RZ, 0x3c, !PT ;  /* 0x000000090a037212 */ /* 0x000fc800078e3cff */
[----:B------:R-:W-:Y:S02]  /*194d0*/  ISETP.GE.AND P2, PT, R3, RZ, PT ;  /* 0x000000ff0300720c */ /* 0x000fe40003f46270 */
[----:B------:R-:W-:-:S05]  /*194e0*/  IADD3 R3, -R10, RZ, RZ ;  /* 0x000000ff0a037210 */ /* 0x000fca0007ffe1ff */
        /* <DEDUP_REMOVED lines=9> */
.L_x_3143:
        /* <DEDUP_REMOVED lines=41> */
[----:B0-----:R-:W-:-:S05]  /*19810*/  IMAD.MOV R9, RZ, RZ, -R3 ;  /* 0x000000ffff097224 */ /* 0x001fca00078e0a03 */
[----:B------:R-:W-:Y:S02]  /*19820*/  MOV R5, R9 ;  /* 0x0000000900057202 */ /* 0x000fe40000000f00 */
        /* <DEDUP_REMOVED lines=14> */
[----:B------:R-:W-:-:S06]  /*19910*/  @P0 IADD3 R2, R2, 0x1, RZ ;  /* 0x0000000102020810 */ /* 0x000fcc0007ffe0ff */
[----:B------:R-:W-:Y:S01]  /*19920*/  @!P2 IMAD.MOV R2, RZ, RZ, -R2 ;  /* 0x000000ffff02a224 */ /* 0x000fe200078e0a02 */
[----:B------:R-:W-:-:S05]  /*19930*/  @!P1 LOP3.LUT R2, RZ, R13, RZ, 0x33, !PT ;  /* 0x0000000dff029212 */ /* 0x000fca00078e33ff */
[----:B------:R-:W-:-:S07]  /*19940*/  IMAD R18, R2, R18, R3 ;  /* 0x0000001202127224 */ /* 0x000fce00078e0203 */
.L_x_3144:
[----:B------:R-:W-:-:S05]  /*19950*/  LOP3.LUT R17, RZ, R2, RZ, 0x33, !PT ;  /* 0x00000002ff117212 */ /* 0x000fca00078e33ff */
[----:B------:R-:W-:Y:S01]  /*19960*/  IMAD.IADD R17, R6, 0x1, R17 ;  /* 0x0000000106117824 */ /* 0x000fe200078e0211 */
[----:B------:R-:W-:Y:S06]  /*19970*/  BRA `(.L_x_3145) ;  /* 0x00000000000c7947 */ /* 0x000fec0003800000 */
.L_x_3140:
[----:B------:R-:W-:Y:S01]  /*19980*/  IMAD.MOV.U32 R17, RZ, RZ, RZ ;  /* 0x000000ffff117224 */ /* 0x000fe200078e00ff */
[----:B------:R-:W-:Y:S01]  /*19990*/  MOV R16, UR6 ;  /* 0x0000000600107c02 */ /* 0x000fe20008000f00 */
[----:B------:R-:W-:-:S07]  /*199a0*/  IMAD.MOV.U32 R18, RZ, RZ, RZ ;  /* 0x000000ffff127224 */ /* 0x000fce00078e00ff */
.L_x_3145:
[----:B------:R-:W-:-:S13]  /*199b0*/  ISETP.NE.AND P0, PT, R7, RZ, PT ;  /* 0x000000ff0700720c */ /* 0x000fda0003f05270 */
[----:B------:R-:W0:Y:S01]  /*199c0*/  @!P0 S2R R3, SR_CgaCtaId ;  /* 0x0000000000038919 */ /* 0x000e220000008800 */
[----:B------:R-:W-:-:S04]  /*199d0*/  @!P0 MOV R2, 0x400 ;  /* 0x0000040000028802 */ /* 0x000fc80000000f00 */
[----:B0-----:R-:W-:-:S05]  /*199e0*/  @!P0 LEA R2, R3, R2, 0x18 ;  /* 0x0000000203028211 */ /* 0x001fca00078ec0ff */
[----:B------:R1:W-:Y:S01]  /*199f0*/  @!P0 STS.128 [R2+0x288d0], R16 ;  /* 0x0288d01002008388 */ /* 0x0003e20000000c00 */
[----:B------:R-:W-:Y:S06]  /*19a00*/  BAR.ARV 0x5, 0x180 ;  /* 0x0146000000007b1d */ /* 0x000fec0000002000 */
.L_x_3138:
        /* <DEDUP_REMOVED lines=12> */
[----:B------:R-:W-:Y:S01]  /*19ad0*/  LOP3.LUT R3, R31, 0x1f8, RZ, 0xc0, !PT ;  /* 0x000001f81f037812 */ /* 0x000fe200078ec0ff */
[----:B------:R-:W-:Y:S01]  /*19ae0*/  IMAD.MOV.U32 R29, RZ, RZ, 0x1 ;  /* 0x00000001ff1d7424 */ /* 0x000fe200078e00ff */
[----:B------:R-:W-:Y:S01]  /*19af0*/  SHF.L.U32 R35, R4, 0x3, RZ ;  /* 0x0000000304237819 */ /* 0x000fe200000006ff */
[----:B------:R-:W-:Y:S01]  /*19b00*/  IMAD.MOV.U32 R27, RZ, RZ, RZ ;  /* 0x000000ffff1b7224 */ /* 0x000fe200078e00ff */
[----:B-1----:R-:W-:Y:S01]  /*19b10*/  LOP3.LUT R2, R3, 0x38, R0, 0x78, !PT ;  /* 0x0000003803027812 */ /* 0x002fe200078e7800 */
[----:B------:R-:W-:Y:S01]  /*19b20*/  IMAD.SHL.U32 R0, R0, 0x10, RZ ;  /* 0x0000001000007824 */ /* 0x000fe200078e00ff */
[----:B------:R-:W-:Y:S01]  /*19b30*/  LOP3.LUT R31, R31, 0x38, RZ, 0xc0, !PT ;  /* 0x000000381f1f7812 */ /* 0x000fe200078ec0ff */
        /* <DEDUP_REMOVED lines=11> */
[----:B------:R-:W-:-:S05]  /*19bf0*/  MOV R22, UR4 ;  /* 0x0000000400167c02 */ /* 0x000fca0008000f00 */
[----:B------:R-:W-:-:S05]  /*19c00*/  IMAD R0, R35, 0x2, R22 ;  /* 0x0000000223007824 */ /* 0x000fca00078e0216 */
[----:B------:R2:W-:Y:S02]  /*19c10*/  STL [R1+0x8], R0 ;  /* 0x0000080001007387 */ /* 0x0005e40000100800 */
.L_x_3249:
[----:B0-----:R-:W0:Y:S02]  /*19c20*/  LDC.64 R2, c[0x0][0xc88] ;  /* 0x00032200ff027b82 */ /* 0x001e240000000a00 */
[----:B0-----:R-:W-:-:S05]  /*19c30*/  IMAD.WIDE R2, R19, 0x4, R2 ;  /* 0x0000000413027825 */ /* 0x001fca00078e0202 */
[----:B--2---:R-:W2:Y:S01]  /*19c40*/  LDG.E R33, desc[UR42][R2.64] ;  /* 0x0000002a02217981 */ /* 0x004ea2000c1e1900 */
        /* <DEDUP_REMOVED lines=8> */
[----:B--2---:R-:W-:-:S11]  /*19cd0*/  SHF.R.S32.HI R0, RZ, 0x1f, R33 ;  /* 0x0000001fff007819 */ /* 0x004fd60000011421 */
[C---:B------:R-:W-:Y:S01]  /*19ce0*/  @P0 LEA R2, P1, R33.reuse, UR4, 0x2 ;  /* 0x0000000421020c11 */ /* 0x040fe2000f8210ff */
[C---:B------:R-:W-:Y:S01]  /*19cf0*/  IMAD.SHL.U32 R23, R33.reuse, 0x4, RZ ;  /* 0x0000000421177824 */ /* 0x040fe200078e00ff */
[C-C-:B------:R-:W-:Y:S01]  /*19d00*/  SHF.L.U64.HI R24, R33.reuse, 0x2, R0.reuse ;  /* 0x0000000221187819 */ /* 0x140fe20000010200 */
[----:B------:R0:W-:Y:S01]  /*19d10*/  STL [R1+0x14], R0 ;  /* 0x0000140001007387 */ /* 0x0001e20000100800 */
[----:B------:R-:W-:Y:S01]  /*19d20*/  @P0 LEA.HI.X R3, R33, UR5, R0, 0x2, P1 ;  /* 0x0000000521030c11 */ /* 0x000fe200088f1400 */
[----:B------:R-:W-:-:S04]  /*19d30*/  ULDC.64 UR4, c[0x0][0xa00] ;  /* 0x0002800000047ab9 */ /* 0x000fc80000000a00 */
[----:B-1----:R1:W2:Y:S01]  /*19d40*/  @P0 LDG.E R13, desc[UR42][R2.64] ;  /* 0x0000002a020d0981 */ /* 0x0022a2000c1e1900 */
        /* <DEDUP_REMOVED lines=25> */
[----:B------:R-:W-:-:S03]  /*19ee0*/  UIMAD UR4, UR4, UR5, URZ ;  /* 0x00000005040472a4 */ /* 0x000fc6000f8e023f */
[----:B------:R-:W-:Y:S02]  /*19ef0*/  ULDC UR5, c[0x0][0x348] ;  /* 0x0000d20000057ab9 */ /* 0x000fe40000000800 */
[----:B0-----:R-:W-:Y:S01]  /*19f00*/  IMAD.U32 R6, RZ, RZ, UR5 ;  /* 0x00000005ff067e24 */ /* 0x001fe2000f8e00ff */
[----:B------:R-:W-:Y:S01]  /*19f10*/  MOV R9, UR4 ;  /* 0x0000000400097c02 */ /* 0x000fe20008000f00 */
[----:B---3--:R0:W-:Y:S04]  /*19f20*/  STL [R1+0x10], R8 ;  /* 0x0000100801007387 */ /* 0x0081e80000100800 */
[----:B--2---:R0:W-:Y:S01]  /*19f30*/  STL [R1], R13 ;  /* 0x0000000d01007387 */ /* 0x0041e20000100800 */
[----:B------:R-:W-:Y:S01]  /*19f40*/  IMAD.MOV.U32 R12, RZ, RZ, R8 ;  /* 0x000000ffff0c7224 */ /* 0x000fe200078e0008 */
[----:B------:R-:W-:Y:S06]  /*19f50*/  @P2 BRA `(.L_x_3147) ;  /* 0x0000000000142947 */ /* 0x000fec0003800000 */
[----:B------:R-:W-:Y:S05]  /*19f60*/  @!P0 BRA `(.L_x_3147) ;  /* 0x0000000000108947 */ /* 0x000fea0003800000 */
[----:B0-----:R-:W2:Y:S04]  /*19f70*/  LDG.E R8, desc[UR42][R2.64] ;  /* 0x0000002a02087981 */ /* 0x001ea8000c1e1900 */
[----:B------:R-:W2:Y:S02]  /*19f80*/  LDG.E R7, desc[UR42][R2.64+0x4] ;  /* 0x0000042a02077981 */ /* 0x000ea4000c1e1900 */
[----:B--2---:R-:W-:-:S05]  /*19f90*/  IMAD.IADD R12, R7, 0x1, -R8 ;  /* 0x00000001070c7824 */ /* 0x004fca00078e0a08 */
[----:B------:R1:W-:Y:S02]  /*19fa0*/  STL [R1+0x10], R12 ;  /* 0x0000100c01007387 */ /* 0x0003e40000100800 */
.L_x_3147:
[----:B------:R-:W-:Y:S01]  /*19fb0*/  ULDC.64 UR4, c[0x0][0xa20] ;  /* 0x0002880000047ab9 */ /* 0x000fe20000000a00 */
[C---:B------:R-:W-:Y:S01]  /*19fc0*/  LOP3.LUT R2, R18.reuse, 0xff000000, RZ, 0xc0, !PT ;  /* 0xff00000012027812 */ /* 0x040fe200078ec0ff */
[----:B------:R-:W-:Y:S01]  /*19fd0*/  IMAD.MOV.U32 R34, RZ, RZ, R33 ;  /* 0x000000ffff227224 */ /* 0x000fe200078e0021 */
[----:B------:R-:W-:Y:S02]  /*19fe0*/  ISETP.NE.U32.AND P0, PT, RZ, UR4, PT ;  /* 0x00000004ff007c0c */ /* 0x000fe4000bf05070 */
[----:B------:R-:W-:Y:S02]  /*19ff0*/  SHF.R.U32.HI R3, RZ, 0x8, R2 ;  /* 0x00000008ff037819 */ /* 0x000fe40000011602 */
[----:B------:R-:W-:Y:S02]  /*1a000*/  ISETP.NE.AND.EX P0, PT, RZ, UR5, PT, P0 ;  /* 0x00000005ff007c0c */ /* 0x000fe4000bf05300 */
[C---:B0-----:R-:W-:Y:S02]  /*1a010*/  LOP3.LUT R8, R18.reuse, 0xff0000, RZ, 0xc0, !PT ;  /* 0x00ff000012087812 */ /* 0x041fe400078ec0ff */
[----:B------:R-:W-:-:S02]  /*1a020*/  LOP3.LUT R18, R18, 0xffff, RZ, 0xc0, !PT ;  /* 0x0000ffff12127812 */ /* 0x000fc400078ec0ff */
[----:B------:R-:W-:-:S07]  /*1a030*/  LEA.HI R8, R8, R3, RZ, 0x10 ;  /* 0x0000000308087211 */ /* 0x000fce00078f80ff */
[----:B------:R-:W-:Y:S05]  /*1a040*/  @!P0 BRA `(.L_x_3148) ;  /* 0x0000000000108947 */ /* 0x000fea0003800000 */
[----:B------:R-:W-:-:S04]  /*1a050*/  IADD3 R2, P0, R23, UR4, RZ ;  /* 0x0000000417027c10 */ /* 0x000fc8000ff1e0ff */
[----:B------:R-:W-:-:S05]  /*1a060*/  IADD3.X R3, R24, UR5, RZ, P0, !PT ;  /* 0x0000000518037c10 */ /* 0x000fca00087fe4ff */
[----:B------:R0:W5:Y:S01]  /*1a070*/  LDG.E R9, desc[UR42][R2.64] ;  /* 0x0000002a02097981 */ /* 0x000162000c1e1900 */
[----:B------:R-:W-:Y:S05]  /*1a080*/  BRA `(.L_x_3149) ;  /* 0x0000000000247947 */ /* 0x000fea0003800000 */
.L_x_3148:
        /* <DEDUP_REMOVED lines=9> */
.L_x_3149:
[----:B0-----:R-:W2:Y:S01]  /*1a120*/  @P1 LDG.E R2, desc[UR42][R4.64] ;  /* 0x0000002a04021981 */ /* 0x001ea2000c1e1900 */
[----:B------:R-:W0:Y:S03]  /*1a130*/  LDC R3, c[0x0][0x448] ;  /* 0x00011200ff037b82 */ /* 0x000e260000000800 */
[----:B------:R-:W2:Y:S01]  /*1a140*/  @P1 LDG.E R11, desc[UR42][R4.64+0x4] ;  /* 0x0000042a040b1981 */ /* 0x000ea2000c1e1900 */
[----:B-----5:R-:W-:Y:S01]  /*1a150*/  IMAD.IADD R9, R9, 0x1, -R13 ;  /* 0x0000000109097824 */ /* 0x020fe200078e0a0d */
[----:B------:R-:W-:Y:S01]  /*1a160*/  BSSY B0, `(.L_x_3150) ;  /* 0x0000035000007945 */ /* 0x000fe20003800000 */
[----:B------:R-:W-:Y:S01]  /*1a170*/  LOP3.LUT R37, R8, 0xff, RZ, 0xc0, !PT ;  /* 0x000000ff08257812 */ /* 0x000fe200078ec0ff */
[----:B------:R-:W-:Y:S01]  /*1a180*/  IMAD.MOV.U32 R13, RZ, RZ, RZ ;  /* 0x000000ffff0d7224 */ /* 0x000fe200078e00ff */
[----:B0-----:R-:W-:-:S13]  /*1a190*/  ISETP.NE.AND P0, PT, R3, 0x1, PT ;  /* 0x000000010300780c */ /* 0x001fda0003f05270 */
[----:B------:R-:W0:Y:S08]  /*1a1a0*/  @P0 LDC R7, c[0x0][0x44c] ;  /* 0x00011300ff070b82 */ /* 0x000e300000000800 */
[----:B------:R-:W3:Y:S01]  /*1a1b0*/  @P0 LDC R3, c[0x0][0x450] ;  /* 0x00011400ff030b82 */ /* 0x000ee20000000800 */
[----:B--2---:R-:W-:Y:S01]  /*1a1c0*/  @P1 IMAD.IADD R6, R11, 0x1, -R2 ;  /* 0x000000010b061824 */ /* 0x004fe200078e0a02 */
[----:B------:R-:W-:-:S03]  /*1a1d0*/  SHF.L.U32 R2, R17, 0x7, RZ ;  /* 0x0000000711027819 */ /* 0x000fc600000006ff */
[----:B------:R-:W-:Y:S02]  /*1a1e0*/  IMAD.IADD R36, R9, 0x1, R6 ;  /* 0x0000000109247824 */ /* 0x000fe400078e0206 */
[----:B------:R-:W-:-:S04]  /*1a1f0*/  VIADD R2, R2, 0x7f ;  /* 0x0000007f02027836 */ /* 0x000fc80000000000 */
[----:B0-----:R-:W-:Y:S01]  /*1a200*/  @P0 IMAD.HI.U32 R10, R2, R7, RZ ;  /* 0x00000007020a0227 */ /* 0x001fe200078e00ff */
[----:B------:R-:W-:-:S04]  /*1a210*/  IADD3 R7, R36, 0x80, -R12 ;  /* 0x0000008024077810 */ /* 0x000fc80007ffe80c */
[----:B---3--:R-:W-:Y:S01]  /*1a220*/  @P0 SHF.R.U32.HI R2, RZ, R3, R10 ;  /* 0x00000003ff020219 */ /* 0x008fe2000001160a */
[----:B------:R-:W-:-:S03]  /*1a230*/  VIADD R3, R36, 0x7f ;  /* 0x0000007f24037836 */ /* 0x000fc60000000000 */
[----:B------:R-:W-:Y:S02]  /*1a240*/  IADD3 R2, R7, R2, RZ ;  /* 0x0000000207027210 */ /* 0x000fe40007ffe0ff */
[----:B------:R-:W-:-:S04]  /*1a250*/  SHF.R.S32.HI R4, RZ, 0x1f, R3 ;  /* 0x0000001fff047819 */ /* 0x000fc80000011403 */
[----:B------:R-:W-:Y:S02]  /*1a260*/  LEA.HI R4, R4, R3, RZ, 0x7 ;  /* 0x0000000304047211 */ /* 0x000fe400078f38ff */
[----:B------:R-:W-:Y:S02]  /*1a270*/  SHF.R.S32.HI R3, RZ, 0x1f, R2 ;  /* 0x0000001fff037819 */ /* 0x000fe40000011402 */
[----:B------:R-:W-:Y:S02]  /*1a280*/  SHF.R.S32.HI R5, RZ, 0x7, R4 ;  /* 0x00000007ff057819 */ /* 0x000fe40000011404 */
[----:B------:R-:W-:Y:S02]  /*1a290*/  LEA.HI R3, R3, R2, RZ, 0x7 ;  /* 0x0000000203037211 */ /* 0x000fe400078f38ff */
[----:B------:R-:W-:Y:S02]  /*1a2a0*/  SHF.R.U32.HI R4, RZ, 0x10, R8 ;  /* 0x00000010ff047819 */ /* 0x000fe40000011608 */
[----:B------:R-:W-:-:S04]  /*1a2b0*/  SHF.R.S32.HI R10, RZ, 0x7, R3 ;  /* 0x00000007ff0a7819 */ /* 0x000fc80000011403 */
[----:B------:R-:W-:-:S04]  /*1a2c0*/  VIMNMX R10, R5, R10, PT ;  /* 0x0000000a050a7248 */ /* 0x000fc80003fe0100 */
[----:B------:R-:W-:-:S13]  /*1a2d0*/  ISETP.GE.AND P0, PT, R10, 0x1, PT ;  /* 0x000000010a00780c */ /* 0x000fda0003f06270 */
[----:B------:R-:W-:Y:S05]  /*1a2e0*/  @!P0 BRA `(.L_x_3151) ;  /* 0x0000000000708947 */ /* 0x000fea0003800000 */
[----:B------:R-:W-:Y:S01]  /*1a2f0*/  ISETP.NE.AND P0, PT, R4, RZ, PT ;  /* 0x000000ff0400720c */ /* 0x000fe20003f05270 */
[----:B------:R-:W-:-:S03]  /*1a300*/  ULDC UR4, c[0x0][0x9f0] ;  /* 0x00027c0000047ab9 */ /* 0x000fc60000000800 */
[----:B------:R-:W-:-:S04]  /*1a310*/  SEL R8, R4, UR4, P0 ;  /* 0x0000000404087c07 */ /* 0x000fc80008000000 */
[----:B-1----:R-:W-:Y:S02]  /*1a320*/  IABS R12, R8 ;  /* 0x00000008000c7213 */ /* 0x002fe40000000000 */
        /* <DEDUP_REMOVED lines=24> */
.L_x_3151:
[----:B------:R-:W-:Y:S05]  /*1a4b0*/  BSYNC B0 ;  /* 0x0000000000007941 */ /* 0x000fea0003800000 */
.L_x_3150:
[-C--:B------:R-:W-:Y:S01]  /*1a4c0*/  IMAD R2, R37, R13.reuse, RZ ;  /* 0x0000000d25027224 */ /* 0x080fe200078e02ff */
[----:B------:R-:W-:Y:S04]  /*1a4d0*/  BSSY B0, `(.L_x_3152) ;  /* 0x0000114000007945 */ /* 0x000fe80003800000 */
[C---:B------:R-:W-:Y:S01]  /*1a4e0*/  VIADDMNMX R10, R2.reuse, R13, R10, PT ;  /* 0x0000000d020a7246 */ /* 0x040fe2000380010a */
[----:B------:R-:W-:-:S03]  /*1a4f0*/  IMAD R2, R2, 0x80, -R9 ;  /* 0x0000008002027824 */ /* 0x000fc600078e0a09 */
[----:B------:R-:W-:-:S04]  /*1a500*/  LEA R10, R10, -R9, 0x7 ;  /* 0x800000090a0a7211 */ /* 0x000fc800078e38ff */
[----:B------:R-:W-:Y:S02]  /*1a510*/  VIMNMX R10, R10, R6, PT ;  /* 0x000000060a0a7248 */ /* 0x000fe40003fe0100 */
[----:B------:R-:W-:-:S04]  /*1a520*/  VIMNMX R6, RZ, R2, !PT ;  /* 0x00000002ff067248 */ /* 0x000fc80007fe0100 */
[----:B------:R-:W-:Y:S02]  /*1a530*/  ISETP.GT.AND P0, PT, R10, R6, PT ;  /* 0x000000060a00720c */ /* 0x000fe40003f04270 */
[----:B------:R-:W-:-:S11]  /*1a540*/  SHF.R.U32.HI R6, RZ, 0x7, R6 ;  /* 0x00000007ff067819 */ /* 0x000fd60000011606 */
        /* <DEDUP_REMOVED lines=14> */
[----:B------:R0:W2:Y:S02]  /*1a630*/  SHFL.IDX PT, R14, R8, RZ, 0x1f ;  /* 0x00001fff080e7589 */ /* 0x0000a400000e0000 */
.L_x_3401:
[----:B--2---:R-:W-:Y:S02]  /*1a640*/  ISETP.NE.AND P0, PT, R14, RZ, PT ;  /* 0x000000ff0e00720c */ /* 0x004fe40003f05270 */
[----:B------:R-:W-:-:S11]  /*1a650*/  PLOP3.LUT P6, PT, PT, PT, PT, 0x8, 0x0 ;  /* 0x000000000000781c */ /* 0x000fd60003fce170 */
[----:B------:R-:W-:Y:S05]  /*1a660*/  @P0 BRA `(.L_x_3155) ;  /* 0x00000000000c0947 */ /* 0x000fea0003800000 */
[----:B------:R-:W-:-:S03]  /*1a670*/  UMOV UR4, 0xffffffff ;  /* 0xffffffff00047882 */ /* 0x000fc60000000000 */
[----:B------:R-:W-:Y:S05]  /*1a680*/  BRA.DIV UR4, `(.L_x_3156) ;  /* 0x0000008e04607947 */ /* 0x000fea000b800000 */
[----:B------:R-:W-:-:S13]  /*1a690*/  ELECT P6, URZ, PT ;  /* 0x00000000003f782f */ /* 0x000fda00038c0000 */
.L_x_3155:
        /* <DEDUP_REMOVED lines=9> */
.L_x_3404:
[----:B------:R-:W-:Y:S05]  /*1a730*/  BSYNC B1 ;  /* 0x0000000000017941 */ /* 0x000fea0003800000 */
.L_x_3157:
[----:B------:R-:W-:Y:S04]  /*1a740*/  BSSY B1, `(.L_x_3159) ;  /* 0x000006e000017945 */ /* 0x000fe80003800000 */
[----:B------:R-:W-:Y:S05]  /*1a750*/  @!P6 BRA `(.L_x_3160) ;  /* 0x0000000400b0e947 */ /* 0x000fea0003800000 */
[----:B0-----:R-:W-:Y:S01]  /*1a760*/  IMAD R8, R27, 0x8, R22 ;  /* 0x000000081b087824 */ /* 0x001fe200078e0216 */
[----:B------:R-:W-:Y:S01]  /*1a770*/  SHF.L.U32 R9, R29, 0x1f, RZ ;  /* 0x0000001f1d097819 */ /* 0x000fe200000006ff */
[----:B------:R-:W0:Y:S01]  /*1a780*/  S2R R10, SR_TID.X ;  /* 0x00000000000a7919 */ /* 0x000e220000002100 */
[----:B------:R-:W-:Y:S02]  /*1a790*/  BSSY B2, `(.L_x_3161) ;  /* 0x0000005000027945 */ /* 0x000fe40003800000 */
[----:B------:R-:W2:Y:S01]  /*1a7a0*/  SYNCS.PHASECHK.TRANS64.TRYWAIT P0, [R8+URZ+0x288a0], R9 ;  /* 0x0288a009080075a7 */ /* 0x000ea2000800017f */
[----:B0-----:R-:W-:-:S04]  /*1a7b0*/  LOP3.LUT R10, R10, 0x7f, RZ, 0xc0, !PT ;  /* 0x0000007f0a0a7812 */ /* 0x001fc800078ec0ff */
[----:B------:R-:W-:Y:S01]  /*1a7c0*/  ISETP.NE.AND P1, PT, R10, RZ, PT ;  /* 0x000000ff0a00720c */ /* 0x000fe20003f25270 */
[----:B--2---:R-:W-:-:S12]  /*1a7d0*/  @!P0 BRA `(.L_x_3162) ;  /* 0x0000008c00408947 */ /* 0x004fd80003800000 */
.L_x_3405:
[----:B------:R-:W-:Y:S05]  /*1a7e0*/  BSYNC B2 ;  /* 0x0000000000027941 */ /* 0x000fea0003800000 */
.L_x_3161:
[----:B------:R-:W-:Y:S04]  /*1a7f0*/  BSSY B2, `(.L_x_3163) ;  /* 0x0000009000027945 */ /* 0x000fe80003800000 */
        /* <DEDUP_REMOVED lines=8> */
.L_x_3164:
[----:B------:R-:W-:Y:S05]  /*1a880*/  BSYNC B2 ;  /* 0x0000000000027941 */ /* 0x000fea0003800000 */
.L_x_3163:
[----:B------:R-:W-:Y:S01]  /*1a890*/  IMAD.MOV.U32 R15, RZ, RZ, RZ ;  /* 0x000000ffff0f7224 */ /* 0x000fe200078e00ff */
[----:B------:R-:W-:Y:S01]  /*1a8a0*/  UIADD3 UR4, UP0, UR40, 0x570, URZ ;  /* 0x0000057028047890 */ /* 0x000fe2000ff1e03f */
[----:B------:R-:W-:Y:S01]  /*1a8b0*/  IMAD R10, R3, 0x80, R0 ;  /* 0x00000080030a7824 */ /* 0x000fe200078e0200 */
[----:B------:R-:W-:Y:S01]  /*1a8c0*/  PLOP3.LUT P0, PT, PT, PT, PT, 0x80, 0x0 ;  /* 0x000000000000781c */ /* 0x000fe20003f0f070 */
[----:B------:R-:W-:Y:S01]  /*1a8d0*/  IMAD R11, R27, 0x8000, R22 ;  /* 0x000080001b0b7824 */ /* 0x000fe200078e0216 */
[----:B------:R-:W-:Y:S01]  /*1a8e0*/  R2UR UR10, R15 ;  /* 0x000000000f0a72ca */ /* 0x000fe200000e0000 */
[----:B------:R-:W-:Y:S01]  /*1a8f0*/  IMAD.SHL.U32 R14, R27, 0x4000, RZ ;  /* 0x000040001b0e7824 */ /* 0x000fe200078e00ff */
[----:B------:R-:W-:Y:S01]  /*1a900*/  IADD3 R10, R10, -0x80, RZ ;  /* 0xffffff800a0a7810 */ /* 0x000fe20007ffe0ff */
[----:B-1----:R-:W-:Y:S01]  /*1a910*/  VIADD R12, R8, 0x28890 ;  /* 0x00028890080c7836 */ /* 0x002fe20000000000 */
[----:B------:R-:W-:Y:S01]  /*1a920*/  UIADD3.X UR5, URZ, UR41, URZ, UP0, !UPT ;  /* 0x000000293f057290 */ /* 0x000fe200087fe43f */
[----:B------:R-:W-:Y:S01]  /*1a930*/  VIADD R13, R11, 0x18400 ;  /* 0x000184000b0d7836 */ /* 0x000fe20000000000 */
[----:B------:R-:W-:Y:S01]  /*1a940*/  UMOV UR6, 0x0 ;  /* 0x0000000000067882 */ /* 0x000fe20000000000 */
[----:B------:R-:W-:-:S09]  /*1a950*/  UMOV UR7, 0x12f00000 ;  /* 0x12f0000000077882 */ /* 0x000fd20000000000 */
.L_x_3165:
        /* <DEDUP_REMOVED lines=10> */
[----:B------:R-:W-:Y:S01]  /*1aa00*/  MOV R20, 0x40 ;  /* 0x0000004000147802 */ /* 0x000fe20000000f00 */
[----:B------:R-:W-:Y:S01]  /*1aa10*/  VIADD R11, R11, 0x1c400 ;  /* 0x0001c4000b0b7836 */ /* 0x000fe20000000000 */
[----:B------:R-:W-:Y:S01]  /*1aa20*/  PLOP3.LUT P0, PT, PT, PT, PT, 0x80, 0x0 ;  /* 0x000000000000781c */ /* 0x000fe20003f0f070 */
[----:B------:R-:W-:Y:S01]  /*1aa30*/  UMOV UR6, 0x0 ;  /* 0x0000000000067882 */ /* 0x000fe20000000000 */
[----:B------:R-:W-:Y:S01]  /*1aa40*/  R2UR UR10, R20 ;  /* 0x00000000140a72ca */ /* 0x000fe200000e0000 */
[----:B------:R-:W-:-:S14]  /*1aa50*/  UMOV UR7, 0x12f00000 ;  /* 0x12f0000000077882 */ /* 0x000fdc0000000000 */
.L_x_3166:
        /* <DEDUP_REMOVED lines=13> */
.L_x_3406:
[----:B------:R-:W-:Y:S05]  /*1ab30*/  BSYNC B2 ;  /* 0x0000000000027941 */ /* 0x000fea0003800000 */
.L_x_3167:
        /* <DEDUP_REMOVED lines=11> */
.L_x_3170:
[----:B------:R-:W-:Y:S05]  /*1abf0*/  BSYNC B2 ;  /* 0x0000000000027941 */ /* 0x000fea0003800000 */
.L_x_3169:
[----:B------:R-:W-:Y:S01]  /*1ac00*/  R2UR UR10, R15 ;  /* 0x000000000f0a72ca */ /* 0x000fe200000e0000 */
[----:B------:R-:W-:Y:S01]  /*1ac10*/  UIADD3 UR4, UP0, UR40, 0x670, URZ ;  /* 0x0000067028047890 */ /* 0x000fe2000ff1e03f */
[----:B------:R-:W-:Y:S01]  /*1ac20*/  R2UR UR6, R12 ;  /* 0x000000000c0672ca */ /* 0x000fe200000e0000 */
[----:B01----:R-:W-:Y:S01]  /*1ac30*/  VIADD R8, R8, 0x288b0 ;  /* 0x000288b008087836 */ /* 0x003fe20000000000 */
[----:B------:R-:W-:Y:S01]  /*1ac40*/  R2UR UR7, R13 ;  /* 0x000000000d0772ca */ /* 0x000fe200000e0000 */
[----:B------:R-:W-:Y:S01]  /*1ac50*/  UIADD3.X UR5, URZ, UR41, URZ, UP0, !UPT ;  /* 0x000000293f057290 */ /* 0x000fe200087fe43f */
[----:B------:R-:W-:Y:S02]  /*1ac60*/  LEA R14, R14, R22, 0x1 ;  /* 0x000000160e0e7211 */ /* 0x000fe400078e08ff */
[----:B------:R-:W-:-:S03]  /*1ac70*/  PLOP3.LUT P0, PT, PT, PT, PT, 0x80, 0x0 ;  /* 0x000000000000781c */ /* 0x000fc60003f0f070 */
[----:B------:R-:W-:-:S10]  /*1ac80*/  VIADD R9, R14, 0x400 ;  /* 0x000004000e097836 */ /* 0x000fd40000000000 */
.L_x_3171:
        /* <DEDUP_REMOVED lines=15> */
.L_x_3172:
        /* <DEDUP_REMOVED lines=9> */
[----:B--2---:R-:W-:Y:S05]  /*1ae10*/  @P0 BRA.U.ANY `(.L_x_3172) ;  /* 0xfffffffd00d80947 */ /* 0x004fea000393ffff */
.L_x_3160:
[----:B------:R-:W-:Y:S05]  /*1ae20*/  BSYNC B1 ;  /* 0x0000000000017941 */ /* 0x000fea0003800000 */
.L_x_3159:
[----:B-1----:R-:W-:Y:S01]  /*1ae30*/  IADD3 R12, R3, -0x2, RZ ;  /* 0xfffffffe030c7810 */ /* 0x002fe20007ffe0ff */
[----:B------:R-:W-:Y:S01]  /*1ae40*/  VIADD R27, R27, 0x1 ;  /* 0x000000011b1b7836 */ /* 0x000fe20000000000 */
[----:B------:R-:W-:Y:S02]  /*1ae50*/  PLOP3.LUT P0, PT, PT, PT, PT, 0x8, 0x0 ;  /* 0x000000000000781c */ /* 0x000fe40003f0e170 */
[----:B------:R-:W-:Y:S02]  /*1ae60*/  ISETP.GE.AND P2, PT, R12, R6, PT ;  /* 0x000000060c00720c */ /* 0x000fe40003f46270 */
[----:B------:R-:W-:-:S04]  /*1ae70*/  ISETP.NE.AND P1, PT, R27, 0x2, PT ;  /* 0x000000021b00780c */ /* 0x000fc80003f25270 */
[----:B------:R-:W-:Y:S02]  /*1ae80*/  SEL R3, RZ, 0x1, P1 ;  /* 0x00000001ff037807 */ /* 0x000fe40000800000 */
[----:B------:R-:W-:Y:S02]  /*1ae90*/  SEL R27, R27, RZ, P1 ;  /* 0x000000ff1b1b7207 */ /* 0x000fe40000800000 */
[----:B------:R-:W-:-:S03]  /*1aea0*/  LOP3.LUT R29, R29, R3, RZ, 0x3c, !PT ;  /* 0x000000031d1d7212 */ /* 0x000fc600078e3cff */
[----:B------:R-:W-:Y:S05]  /*1aeb0*/  @!P2 BRA `(.L_x_3153) ;  /* 0x0000000400d4a947 */ /* 0x000fea0003800000 */
.L_x_3187:
[----:B------:R-:W-:Y:S05]  /*1aec0*/  YIELD ;  /* 0x0000000000007946 */ /* 0x000fea0003800000 */
[----:B------:R-:W-:Y:S04]  /*1aed0*/  BSSY B1, `(.L_x_3173) ;  /* 0x000006b000017945 */ /* 0x000fe80003800000 */
[----:B------:R-:W-:Y:S05]  /*1aee0*/  @!P6 BRA `(.L_x_3174) ;  /* 0x0000000400a4e947 */ /* 0x000fea0003800000 */
[----:B------:R-:W-:Y:S01]  /*1aef0*/  IMAD R11, R27, 0x8, R22 ;  /* 0x000000081b0b7824 */ /* 0x000fe200078e0216 */
[----:B------:R-:W-:Y:S01]  /*1af00*/  SHF.L.U32 R10, R29, 0x1f, RZ ;  /* 0x0000001f1d0a7819 */ /* 0x000fe200000006ff */
[----:B------:R-:W1:Y:S01]  /*1af10*/  S2R R3, SR_TID.X ;  /* 0x0000000000037919 */ /* 0x000e620000002100 */
[----:B------:R-:W-:Y:S02]  /*1af20*/  BSSY B2, `(.L_x_3175) ;  /* 0x0000005000027945 */ /* 0x000fe40003800000 */
[----:B------:R-:W2:Y:S01]  /*1af30*/  SYNCS.PHASECHK.TRANS64.TRYWAIT P1, [R11+URZ+0x288a0], R10 ;  /* 0x0288a00a0b0075a7 */ /* 0x000ea2000802017f */
[----:B-1----:R-:W-:-:S04]  /*1af40*/  LOP3.LUT R3, R3, 0x7f, RZ, 0xc0, !PT ;  /* 0x0000007f03037812 */ /* 0x002fc800078ec0ff */
[----:B------:R-:W-:Y:S01]  /*1af50*/  ISETP.NE.AND P2, PT, R3, RZ, PT ;  /* 0x000000ff0300720c */ /* 0x000fe20003f45270 */
[----:B--2---:R-:W-:-:S12]  /*1af60*/  @!P1 BRA `(.L_x_3176) ;  /* 0x0000008400849947 */ /* 0x004fd80003800000 */
.L_x_3407:
[----:B------:R-:W-:Y:S05]  /*1af70*/  BSYNC B2 ;  /* 0x0000000000027941 */ /* 0x000fea0003800000 */
.L_x_3175:
        /* <DEDUP_REMOVED lines=9> */
.L_x_3178:
[----:B------:R-:W-:Y:S05]  /*1b010*/  BSYNC B2 ;  /* 0x0000000000027941 */ /* 0x000fea0003800000 */
.L_x_3177:
        /* <DEDUP_REMOVED lines=11> */
.L_x_3179:
        /* <DEDUP_REMOVED lines=16> */
.L_x_3180:
        /* <DEDUP_REMOVED lines=13> */
.L_x_3408:
[----:B------:R-:W-:Y:S05]  /*1b2a0*/  BSYNC B2 ;  /* 0x0000000000027941 */ /* 0x000fea0003800000 */
.L_x_3181:
[----:B------:R-:W-:Y:S01]  /*1b2b0*/  BSSY B2, `(.L_x_3183) ;  /* 0x000000b000027945 */ /* 0x000fe20003800000 */
[----:B------:R-:W-:Y:S01]  /*1b2c0*/  MOV R14, 0x0 ;  /* 0x00000000000e7802 */ /* 0x000fe20000000f00 */
[----:B------:R-:W-:Y:S02]  /*1b2d0*/  IMAD.MOV.U32 R15, RZ, RZ, 0x12f00000 ;  /* 0x12f00000ff0f7424 */ /* 0x000fe400078e00ff */
        /* <DEDUP_REMOVED lines=8> */
.L_x_3184:
[----:B------:R-:W-:Y:S05]  /*1b360*/  BSYNC B2 ;  /* 0x0000000000027941 */ /* 0x000fea0003800000 */
.L_x_3183:
[----:B------:R-:W-:Y:S01]  /*1b370*/  R2UR UR10, R20 ;  /* 0x00000000140a72ca */ /* 0x000fe200000e0000 */
[----:B------:R-:W-:Y:S01]  /*1b380*/  UIADD3 UR4, UP0, UR40, 0x670, URZ ;  /* 0x0000067028047890 */ /* 0x000fe2000ff1e03f */
[----:B------:R-:W-:Y:S01]  /*1b390*/  R2UR UR6, R14 ;  /* 0x000000000e0672ca */ /* 0x000fe200000e0000 */
[----:B01----:R-:W-:Y:S01]  /*1b3a0*/  VIADD R11, R11, 0x288b0 ;  /* 0x000288b00b0b7836 */ /* 0x003fe20000000000 */
[----:B------:R-:W-:Y:S01]  /*1b3b0*/  R2UR UR7, R15 ;  /* 0x000000000f0772ca */ /* 0x000fe200000e0000 */
[----:B------:R-:W-:Y:S01]  /*1b3c0*/  VIADD R3, R9, 0x400 ;  /* 0x0000040009037836 */ /* 0x000fe20000000000 */
[----:B------:R-:W-:Y:S01]  /*1b3d0*/  PLOP3.LUT P1, PT, PT, PT, PT, 0x80, 0x0 ;  /* 0x000000000000781c */ /* 0x000fe20003f2f070 */
[----:B------:R-:W-:-:S12]  /*1b3e0*/  UIADD3.X UR5, URZ, UR41, URZ, UP0, !UPT ;  /* 0x000000293f057290 */ /* 0x000fd800087fe43f */
.L_x_3185:
        /* <DEDUP_REMOVED lines=15> */
.L_x_3186:
        /* <DEDUP_REMOVED lines=10> */
.L_x_3174:
[----:B------:R-:W-:Y:S05]  /*1b580*/  BSYNC B1 ;  /* 0x0000000000017941 */ /* 0x000fea0003800000 */
.L_x_3173:
[C---:B------:R-:W-:Y:S01]  /*1b590*/  ISETP.GT.AND P2, PT, R12.reuse, R6, PT ;  /* 0x000000060c00720c */ /* 0x040fe20003f44270 */
[----:B------:R-:W-:Y:S02]  /*1b5a0*/  VIADD R27, R27, 0x1 ;  /* 0x000000011b1b7836 */ /* 0x000fe40000000000 */
[----:B------:R-:W-:-:S03]  /*1b5b0*/  VIADD R12, R12, 0xffffffff ;  /* 0xffffffff0c0c7836 */ /* 0x000fc60000000000 */
[----:B------:R-:W-:-:S04]  /*1b5c0*/  ISETP.NE.AND P1, PT, R27, 0x2, PT ;  /* 0x000000021b00780c */ /* 0x000fc80003f25270 */
[----:B------:R-:W-:Y:S02]  /*1b5d0*/  SEL R3, RZ, 0x1, P1 ;  /* 0x00000001ff037807 */ /* 0x000fe40000800000 */
[----:B------:R-:W-:Y:S02]  /*1b5e0*/  SEL R27, R27, RZ, P1 ;  /* 0x000000ff1b1b7207 */ /* 0x000fe40000800000 */
[----:B------:R-:W-:Y:S01]  /*1b5f0*/  LOP3.LUT R29, R29, R3, RZ, 0x3c, !PT ;  /* 0x000000031d1d7212 */ /* 0x000fe200078e3cff */
[----:B------:R-:W-:Y:S06]  /*1b600*/  @P2 BRA `(.L_x_3187) ;  /* 0xfffffff8002c2947 */ /* 0x000fec000383ffff */
.L_x_3153:
[----:B------:R-:W-:Y:S05]  /*1b610*/  BSYNC B0 ;  /* 0x0000000000007941 */ /* 0x000fea0003800000 */
.L_x_3152:
[----:B------:R-:W2:Y:S01]  /*1b620*/  LDC R0, c[0x0][0x448] ;  /* 0x00011200ff007b82 */ /* 0x000ea20000000800 */
[----:B------:R-:W-:Y:S01]  /*1b630*/  LEA R2, R17, 0x7f, 0x7 ;  /* 0x0000007f11027811 */ /* 0x000fe200078e38ff */
[----:B------:R-:W-:Y:S06]  /*1b640*/  @!P0 WARPSYNC.ALL ;  /* 0x0000000000008948 */ /* 0x000fec0003800000 */
[----:B------:R-:W-:Y:S01]  /*1b650*/  @!P0 BAR.SYNC.DEFER_BLOCKING 0xc, 0x180 ;  /* 0x0306000000008b1d */ /* 0x000fe20000010000 */
[----:B------:R-:W-:-:S05]  /*1b660*/  ISETP.NE.AND P2, PT, R4, RZ, PT ;  /* 0x000000ff0400720c */ /* 0x000fca0003f45270 */
[----:B------:R-:W-:Y:S08]  /*1b670*/  BSSY B0, `(.L_x_3188) ;  /* 0x0000029000007945 */ /* 0x000ff00003800000 */
[----:B------:R-:W3:Y:S01]  /*1b680*/  @!P2 LDC R4, c[0x0][0x9f0] ;  /* 0x00027c00ff04ab82 */ /* 0x000ee20000000800 */
[----:B--2---:R-:W-:-:S13]  /*1b690*/  ISETP.NE.AND P1, PT, R0, 0x1, PT ;  /* 0x000000010000780c */ /* 0x004fda0003f25270 */
[----:B------:R-:W2:Y:S08]  /*1b6a0*/  @P1 LDC R9, c[0x0][0x44c] ;  /* 0x00011300ff091b82 */ /* 0x000eb00000000800 */
[----:B------:R-:W4:Y:S01]  /*1b6b0*/  @P1 LDC R3, c[0x0][0x450] ;  /* 0x00011400ff031b82 */ /* 0x000f220000000800 */
[----:B--2---:R-:W-:-:S05]  /*1b6c0*/  @P1 IMAD.HI.U32 R0, R2, R9, RZ ;  /* 0x0000000902001227 */ /* 0x004fca00078e00ff */
[----:B----4-:R-:W-:-:S05]  /*1b6d0*/  @P1 SHF.R.U32.HI R2, RZ, R3, R0 ;  /* 0x00000003ff021219 */ /* 0x010fca0000011600 */
[----:B------:R-:W-:-:S05]  /*1b6e0*/  IMAD.IADD R2, R7, 0x1, R2 ;  /* 0x0000000107027824 */ /* 0x000fca00078e0202 */
[----:B------:R-:W-:-:S04]  /*1b6f0*/  SHF.R.S32.HI R3, RZ, 0x1f, R2 ;  /* 0x0000001fff037819 */ /* 0x000fc80000011402 */
[----:B------:R-:W-:-:S04]  /*1b700*/  LEA.HI R3, R3, R2, RZ, 0x7 ;  /* 0x0000000203037211 */ /* 0x000fc800078f38ff */
[----:B------:R-:W-:-:S04]  /*1b710*/  SHF.R.S32.HI R0, RZ, 0x7, R3 ;  /* 0x00000007ff007819 */ /* 0x000fc80000011403 */
[----:B------:R-:W-:Y:S01]  /*1b720*/  VIMNMX R5, R5, R0, PT ;  /* 0x0000000005057248 */ /* 0x000fe20003fe0100 */
[----:B------:R-:W-:-:S03]  /*1b730*/  IMAD.MOV.U32 R0, RZ, RZ, RZ ;  /* 0x000000ffff007224 */ /* 0x000fc600078e00ff */
[----:B------:R-:W-:-:S13]  /*1b740*/  ISETP.GE.AND P1, PT, R5, 0x1, PT ;  /* 0x000000010500780c */ /* 0x000fda0003f26270 */
[----:B---3--:R-:W-:Y:S05]  /*1b750*/  @!P1 BRA `(.L_x_3189) ;  /* 0x0000000000689947 */ /* 0x008fea0003800000 */
[----:B------:R-:W-:Y:S01]  /*1b760*/  IABS R0, R4 ;  /* 0x0000000400007213 */ /* 0x000fe20000000000 */
[----:B------:R-:W-:-:S03]  /*1b770*/  IMAD.MOV.U32 R2, RZ, RZ, RZ ;  /* 0x000000ffff027224 */ /* 0x000fc600078e00ff */
[----:B0-----:R-:W0:Y:S08]  /*1b780*/  I2F.RP R8, R0 ;  /* 0x0000000000087306 */ /* 0x001e300000209400 */
[----:B0-----:R-:W0:Y:S02]  /*1b790*/  MUFU.RCP R8, R8 ;  /* 0x0000000800087308 */ /* 0x001e240000001000 */
[----:B0-----:R-:W-:-:S06]  /*1b7a0*/  IADD3 R9, R8, 0xffffffe, RZ ;  /* 0x0ffffffe08097810 */ /* 0x001fcc0007ffe0ff */
        /* <DEDUP_REMOVED lines=21> */
.L_x_3189:
[----:B------:R-:W-:Y:S05]  /*1b900*/  BSYNC B0 ;  /* 0x0000000000007941 */ /* 0x000fea0003800000 */
.L_x_3188:
[-C--:B------:R-:W-:Y:S01]  /*1b910*/  IMAD R37, R37, R0.reuse, RZ ;  /* 0x0000000025257224 */ /* 0x080fe200078e02ff */
[----:B------:R-:W-:Y:S04]  /*1b920*/  BSSY B7, `(.L_x_3190) ;  /* 0x0000371000077945 */ /* 0x000fe80003800000 */
[----:B------:R-:W-:-:S04]  /*1b930*/  VIADDMNMX R2, R37, R0, R5, PT ;  /* 0x0000000025027246 */ /* 0x000fc80003800105 */
[----:B------:R-:W-:Y:S01]  /*1b940*/  ISETP.GT.AND P0, PT, R2, R37, PT ;  /* 0x000000250200720c */ /* 0x000fe20003f04270 */
[----:B------:R2:W-:-:S12]  /*1b950*/  STL [R1+0x20], R2 ;  /* 0x0000200201007387 */ /* 0x0005d80000100800 */
[----:B--2---:R-:W-:Y:S05]  /*1b960*/  @P0 BRA `(.L_x_3191) ;  /* 0x0000000000440947 */ /* 0x004fea0003800000 */
[----:B------:R-:W2:Y:S02]  /*1b970*/  S2R R2, SR_TID.X ;  /* 0x0000000000027919 */ /* 0x000ea40000002100 */
[----:B--2---:R-:W-:-:S04]  /*1b980*/  LOP3.LUT R2, R2, 0x7f, RZ, 0xc0, !PT ;  /* 0x0000007f02027812 */ /* 0x004fc800078ec0ff */
[----:B------:R-:W-:-:S13]  /*1b990*/  ISETP.NE.AND P0, PT, R2, RZ, PT ;  /* 0x000000ff0200720c */ /* 0x000fda0003f05270 */
[----:B------:R-:W-:Y:S05]  /*1b9a0*/  @P0 BRA `(.L_x_3192) ;  /* 0x0000003400a00947 */ /* 0x000fea0003800000 */
[----:B------:R-:W2:Y:S01]  /*1b9b0*/  S2R R5, SR_LANEID ;  /* 0x0000000000057919 */ /* 0x000ea20000000000 */
[----:B------:R-:W-:Y:S01]  /*1b9c0*/  VOTEU.ANY UR4, UPT, PT ;  /* 0x0000000000047886 */ /* 0x000fe200038e0100 */
[----:B------:R-:W3:Y:S01]  /*1b9d0*/  LDC.64 R2, c[0x0][0xc60] ;  /* 0x00031800ff027b82 */ /* 0x000ee20000000a00 */
[----:B------:R-:W2:Y:S02]  /*1b9e0*/  FLO.U32 R0, UR4 ;  /* 0x0000000400007d00 */ /* 0x000ea400080e0000 */
[----:B--2---:R-:W-:-:S06]  /*1b9f0*/  ISETP.EQ.U32.AND P0, PT, R0, R5, PT ;  /* 0x000000050000720c */ /* 0x004fcc0003f02070 */
[----:B------:R-:W3:Y:S07]  /*1ba00*/  POPC R5, UR4 ;  /* 0x0000000400057d09 */ /* 0x000eee0008000000 */
[----:B---3--:R-:W2:Y:S01]  /*1ba10*/  @P0 ATOMG.E.ADD.STRONG.GPU PT, R3, desc[UR42][R2.64], R5 ;  /* 0x00000005020309a8 */ /* 0x008ea200081ee1ea */
[----:B------:R-:W3:Y:S02]  /*1ba20*/  S2R R4, SR_LTMASK ;  /* 0x0000000000047919 */ /* 0x000ee40000003900 */
[----:B---3--:R-:W-:-:S04]  /*1ba30*/  LOP3.LUT R4, R4, UR4, RZ, 0xc0, !PT ;  /* 0x0000000404047c12 */ /* 0x008fc8000f8ec0ff */
[----:B------:R-:W3:Y:S01]  /*1ba40*/  POPC R7, R4 ;  /* 0x0000000400077309 */ /* 0x000ee20000000000 */
[----:B--2---:R-:W3:Y:S02]  /*1ba50*/  SHFL.IDX PT, R0, R3, R0, 0x1f ;  /* 0x00001f0003007589 */ /* 0x004ee400000e0000 */
[----:B---3--:R-:W-:Y:S01]  /*1ba60*/  IADD3 R16, R0, UR37, R7 ;  /* 0x0000002500107c10 */ /* 0x008fe2000fffe007 */
[----:B------:R-:W-:Y:S06]  /*1ba70*/  BRA `(.L_x_3192) ;  /* 0x00000034006c7947 */ /* 0x000fec0003800000 */
.L_x_3191:
        /* <DEDUP_REMOVED lines=10> */
[----:B------:R-:W2:Y:S01]  /*1bb20*/  LDC.64 R2, c[0x4][R2] ;  /* 0x0100000002027b82 */ /* 0x000ea20000000a00 */
[----:B------:R-:W-:Y:S01]  /*1bb30*/  IMAD.U32 R6, RZ, RZ, UR8 ;  /* 0x00000008ff067e24 */ /* 0x000fe2000f8e00ff */
[----:B------:R-:W-:Y:S01]  /*1bb40*/  MOV R11, UR5 ;  /* 0x00000005000b7c02 */ /* 0x000fe20008000f00 */
[----:B------:R-:W-:Y:S02]  /*1bb50*/  IMAD.U32 R7, RZ, RZ, UR9 ;  /* 0x00000009ff077e24 */ /* 0x000fe4000f8e00ff */
[----:B------:R-:W-:-:S02]  /*1bb60*/  IMAD.U32 R10, RZ, RZ, UR4 ;  /* 0x00000004ff0a7e24 */ /* 0x000fc4000f8e00ff */
[----:B0-----:R-:W-:Y:S02]  /*1bb70*/  IMAD.MOV.U32 R8, RZ, RZ, 0x70 ;  /* 0x00000070ff087424 */ /* 0x001fe400078e00ff */
[----:B-1----:R-:W-:Y:S02]  /*1bb80*/  IMAD.MOV.U32 R12, RZ, RZ, 0x1 ;  /* 0x00000001ff0c7424 */ /* 0x002fe400078e00ff */
[----:B------:R-:W-:-:S07]  /*1bb90*/  IMAD.MOV.U32 R13, RZ, RZ, RZ ;  /* 0x000000ffff0d7224 */ /* 0x000fce00078e00ff */
[----:B------:R-:W-:-:S07]  /*1bba0*/  LEPC R20, `(.L_x_3194) ;  /* 0x000000001014794e */ /* 0x000fce0000000000 */
[----:B--2---:R-:W-:Y:S05]  /*1bbb0*/  CALL.ABS.NOINC R2 ;  /* 0x0000000002007343 */ /* 0x004fea0003c00000 */
.L_x_3194:
[----:B------:R-:W-:Y:S05]  /*1bbc0*/  BSYNC B6 ;  /* 0x0000000000067941 */ /* 0x000fea0003800000 */
.L_x_3193:
        /* <DEDUP_REMOVED lines=8> */
[----:B------:R2:W3:Y:S01]  /*1bc50*/  LDC.64 R2, c[0x4][R26] ;  /* 0x010000001a027b82 */ /* 0x0004e20000000a00 */
[----:B------:R-:W-:Y:S01]  /*1bc60*/  MOV R4, UR6 ;  /* 0x0000000600047c02 */ /* 0x000fe20008000f00 */
[----:B------:R-:W-:Y:S01]  /*1bc70*/  IMAD.U32 R5, RZ, RZ, UR7 ;  /* 0x00000007ff057e24 */ /* 0x000fe2000f8e00ff */
[----:B------:R-:W-:Y:S01]  /*1bc80*/  MOV R11, UR5 ;  /* 0x00000005000b7c02 */ /* 0x000fe20008000f00 */
[----:B------:R-:W-:Y:S02]  /*1bc90*/  IMAD.U32 R6, RZ, RZ, UR8 ;  /* 0x00000008ff067e24 */ /* 0x000fe4000f8e00ff */
[----:B------:R-:W-:-:S02]  /*1bca0*/  IMAD.U32 R7, RZ, RZ, UR9 ;  /* 0x00000009ff077e24 */ /* 0x000fc4000f8e00ff */
[----:B------:R-:W-:Y:S02]  /*1bcb0*/  IMAD.U32 R10, RZ, RZ, UR4 ;  /* 0x00000004ff0a7e24 */ /* 0x000fe4000f8e00ff */
[----:B0-----:R-:W-:Y:S02]  /*1bcc0*/  IMAD.MOV.U32 R8, RZ, RZ, 0x70 ;  /* 0x00000070ff087424 */ /* 0x001fe400078e00ff */
[----:B-1----:R-:W-:Y:S02]  /*1bcd0*/  IMAD.MOV.U32 R12, RZ, RZ, 0x1 ;  /* 0x00000001ff0c7424 */ /* 0x002fe400078e00ff */
[----:B--2---:R-:W-:-:S07]  /*1bce0*/  IMAD.MOV.U32 R13, RZ, RZ, RZ ;  /* 0x000000ffff0d7224 */ /* 0x004fce00078e00ff */
[----:B------:R-:W-:-:S07]  /*1bcf0*/  LEPC R20, `(.L_x_3197) ;  /* 0x000000001014794e */ /* 0x000fce0000000000 */
[----:B---3--:R-:W-:Y:S05]  /*1bd00*/  CALL.ABS.NOINC R2 ;  /* 0x0000000002007343 */ /* 0x008fea0003c00000 */
.L_x_3197:
[----:B------:R0:W1:Y:S01]  /*1bd10*/  LDC.64 R2, c[0x4][R26] ;  /* 0x010000001a027b82 */ /* 0x0000620000000a00 */
[----:B------:R-:W-:Y:S01]  /*1bd20*/  ULDC.64 UR4, c[0x4][0x80] ;  /* 0x0100200000047ab9 */ /* 0x000fe20000000a00 */
[----:B------:R-:W-:Y:S01]  /*1bd30*/  ULDC.64 UR6, c[0x4][0x88] ;  /* 0x0100220000067ab9 */ /* 0x000fe20000000a00 */
[----:B------:R-:W-:Y:S01]  /*1bd40*/  ULDC.64 UR8, c[0x4][0x18] ;  /* 0x0100060000087ab9 */ /* 0x000fe20000000a00 */
[----:B------:R-:W-:Y:S01]  /*1bd50*/  IMAD.U32 R4, RZ, RZ, UR4 ;  /* 0x00000004ff047e24 */ /* 0x000fe2000f8e00ff */
[----:B------:R-:W-:Y:S01]  /*1bd60*/  MOV R5, UR5 ;  /* 0x0000000500057c02 */ /* 0x000fe20008000f00 */
        /* <DEDUP_REMOVED lines=9> */
.L_x_3196:
[----:B------:R-:W-:Y:S05]  /*1be00*/  BSYNC B6 ;  /* 0x0000000000067941 */ /* 0x000fea0003800000 */
.L_x_3195:
[----:B------:R-:W2:Y:S01]  /*1be10*/  LDL R26, [R1+0x20] ;  /* 0x00002000011a7983 */ /* 0x000ea20000100800 */
[----:B------:R-:W-:Y:S01]  /*1be20*/  ULDC.64 UR4, c[0x0][0x9f8] ;  /* 0x00027e0000047ab9 */ /* 0x000fe20000000a00 */
[----:B------:R-:W3:Y:S01]  /*1be30*/  LDC R0, c[0x0][0x430] ;  /* 0x00010c00ff007b82 */ /* 0x000ee20000000800 */
[----:B------:R-:W-:Y:S01]  /*1be40*/  ISETP.NE.U32.AND P0, PT, RZ, UR4, PT ;  /* 0x00000004ff007c0c */ /* 0x000fe2000bf05070 */
[----:B------:R-:W4:Y:S03]  /*1be50*/  LDL R20, [R1] ;  /* 0x0000000001147983 */ /* 0x000f260000100800 */
[----:B------:R-:W-:-:S13]  /*1be60*/  ISETP.NE.AND.EX P0, PT, RZ, UR5, PT, P0 ;  /* 0x00000005ff007c0c */ /* 0x000fda000bf05300 */
[----:B------:R-:W-:Y:S01]  /*1be70*/  @P0 IADD3 R2, P1, R23, UR4, RZ ;  /* 0x0000000417020c10 */ /* 0x000fe2000ff3e0ff */
[----:B------:R-:W0:Y:S01]  /*1be80*/  S2R R5, SR_TID.X ;  /* 0x0000000000057919 */ /* 0x000e220000002100 */
[----:B------:R-:W-:Y:S02]  /*1be90*/  ULDC UR4, c[0x0][0x2f4] ;  /* 0x0000bd0000047ab9 */ /* 0x000fe40000000800 */
[----:B------:R-:W-:-:S05]  /*1bea0*/  @P0 IADD3.X R3, R24, UR5, RZ, P1, !PT ;  /* 0x0000000518030c10 */ /* 0x000fca0008ffe4ff */
[----:B------:R1:W4:Y:S01]  /*1beb0*/  @P0 LDG.E R34, desc[UR42][R2.64] ;  /* 0x0000002a02220981 */ /* 0x000322000c1e1900 */
[----:B---3--:R-:W-:Y:S01]  /*1bec0*/  ISETP.NE.AND P1, PT, R0, 0x1, PT ;  /* 0x000000010000780c */ /* 0x008fe20003f25270 */
[----:B------:R-:W3:-:S12]  /*1bed0*/  S2R R21, SR_TID.X ;  /* 0x0000000000157919 */ /* 0x000ed80000002100 */
[----:B------:R-:W1:Y:S08]  /*1bee0*/  @P1 LDC R4, c[0x0][0x434] ;  /* 0x00010d00ff041b82 */ /* 0x000e700000000800 */
[----:B------:R-:W1:Y:S01]  /*1bef0*/  @P1 LDC R6, c[0x0][0x438] ;  /* 0x00010e00ff061b82 */ /* 0x000e620000000800 */
[----:B0-----:R-:W-:-:S05]  /*1bf00*/  IMAD.SHL.U32 R5, R5, 0x10, RZ ;  /* 0x0000001005057824 */ /* 0x001fca00078e00ff */
[----:B------:R-:W-:Y:S02]  /*1bf10*/  LOP3.LUT R5, R5, 0x70, RZ, 0xc0, !PT ;  /* 0x0000007005057812 */ /* 0x000fe400078ec0ff */
[----:B---3--:R-:W-:-:S04]  /*1bf20*/  LOP3.LUT R21, R21, 0x7f, RZ, 0xc0, !PT ;  /* 0x0000007f15157812 */ /* 0x008fc800078ec0ff */
[----:B------:R-:W-:Y:S02]  /*1bf30*/  SHF.R.U32.HI R21, RZ, 0x3, R21 ;  /* 0x00000003ff157819 */ /* 0x000fe40000011615 */
[----:B------:R-:W-:Y:S01]  /*1bf40*/  LOP3.LUT R32, R32, 0xfffffffb, RZ, 0xc0, !PT ;  /* 0xfffffffb20207812 */ /* 0x000fe200078ec0ff */
[----:B------:R-:W-:Y:S01]  /*1bf50*/  UMOV UR5, 0xffffffff ;  /* 0xffffffff00057882 */ /* 0x000fe20000000000 */
[----:B--2---:R-:W-:-:S05]  /*1bf60*/  VIADD R26, R26, 0xffffffff ;  /* 0xffffffff1a1a7836 */ /* 0x004fca0000000000 */
[----:B------:R-:W-:-:S04]  /*1bf70*/  SHF.L.U32 R8, R26, 0x7, RZ ;  /* 0x000000071a087819 */ /* 0x000fc800000006ff */
[----:B------:R-:W-:-:S04]  /*1bf80*/  LOP3.LUT R5, R8, R21, R5, 0xfe, !PT ;  /* 0x0000001508057212 */ /* 0x000fc800078efe05 */
[C---:B------:R-:W-:Y:S01]  /*1bf90*/  ISETP.GE.AND P0, PT, R5.reuse, R36, PT ;  /* 0x000000240500720c */ /* 0x040fe20003f06270 */
[----:B----4-:R-:W-:-:S04]  /*1bfa0*/  IMAD.IADD R5, R5, 0x1, R20 ;  /* 0x0000000105057824 */ /* 0x010fc800078e0214 */
[----:B-1----:R-:W-:-:S04]  /*1bfb0*/  @P1 IMAD.HI.U32 R7, R5, R4, RZ ;  /* 0x0000000405071227 */ /* 0x002fc800078e00ff */
[----:B------:R-:W-:Y:S01]  /*1bfc0*/  IMAD.MOV.U32 R4, RZ, RZ, R5 ;  /* 0x000000ffff047224 */ /* 0x000fe200078e0005 */
[----:B------:R-:W-:-:S03]  /*1bfd0*/  @P1 SHF.R.U32.HI R4, RZ, R6, R7 ;  /* 0x00000006ff041219 */ /* 0x000fc60000011607 */
[----:B------:R-:W0:Y:S02]  /*1bfe0*/  @!P0 LDC.64 R2, c[0x0][0x428] ;  /* 0x00010a00ff028b82 */ /* 0x000e240000000a00 */
[----:B------:R-:W-:Y:S01]  /*1bff0*/  IMAD.MOV R6, RZ, RZ, -R4 ;  /* 0x000000ffff067224 */ /* 0x000fe200078e0a04 */
[----:B------:R-:W-:-:S03]  /*1c000*/  SHF.R.S32.HI R9, RZ, 0x1f, R34 ;  /* 0x0000001fff097819 */ /* 0x000fc60000011422 */
[----:B------:R-:W-:Y:S01]  /*1c010*/  IMAD R0, R0, R6, R5 ;  /* 0x0000000600007224 */ /* 0x000fe200078e0205 */
[--C-:B------:R-:W-:Y:S01]  /*1c020*/  @!P0 SHF.R.S32.HI R5, RZ, 0x1f, R4.reuse ;  /* 0x0000001fff058819 */ /* 0x100fe20000011404 */
[----:B------:R-:W-:Y:S01]  /*1c030*/  IMAD.U32 R7, RZ, RZ, UR38 ;  /* 0x00000026ff077e24 */ /* 0x000fe2000f8e00ff */
[----:B------:R1:W-:Y:S01]  /*1c040*/  STL [R1+0x4], R9 ;  /* 0x0000040901007387 */ /* 0x0003e20000100800 */
[-C--:B0-----:R-:W-:Y:S02]  /*1c050*/  @!P0 IMAD R6, R9, R2.reuse, RZ ;  /* 0x0000000209068224 */ /* 0x081fe400078e02ff */
[----:B------:R-:W-:-:S04]  /*1c060*/  @!P0 IMAD.WIDE.U32 R4, R34, R2, R4 ;  /* 0x0000000222048225 */ /* 0x000fc800078e0004 */
[----:B------:R-:W-:Y:S02]  /*1c070*/  @!P0 IMAD R6, R34, R3, R6 ;  /* 0x0000000322068224 */ /* 0x000fe400078e0206 */
[----:B------:R-:W0:Y:S02]  /*1c080*/  @!P0 LDC.64 R2, c[0x0][0x418] ;  /* 0x00010600ff028b82 */ /* 0x000e240000000a00 */
[----:B------:R-:W-:Y:S01]  /*1c090*/  @!P0 IMAD.IADD R6, R5, 0x1, R6 ;  /* 0x0000000105068824 */ /* 0x000fe200078e0206 */
[----:B------:R-:W-:Y:S02]  /*1c0a0*/  ISETP.NE.AND P2, PT, R7, 0x3, PT ;  /* 0x000000030700780c */ /* 0x000fe40003f45270 */
[----:B0-----:R-:W-:-:S04]  /*1c0b0*/  @!P0 LEA R2, P1, R4, R2, 0x2 ;  /* 0x0000000204028211 */ /* 0x001fc800078210ff */
[----:B------:R-:W-:Y:S02]  /*1c0c0*/  @!P0 LEA.HI.X R3, R4, R3, R6, 0x2, P1 ;  /* 0x0000000304038211 */ /* 0x000fe400008f1406 */
[----:B------:R-:W-:-:S06]  /*1c0d0*/  MOV R4, RZ ;  /* 0x000000ff00047202 */ /* 0x000fcc0000000f00 */
        /* <DEDUP_REMOVED lines=9> */
.L_x_3411:
[----:B------:R-:W-:Y:S05]  /*1c170*/  @!P2 BRA `(.L_x_3199) ;  /* 0x000000000004a947 */ /* 0x000fea0003800000 */
[----:B------:R-:W-:Y:S01]  /*1c180*/  BPT.TRAP 0x1 ;  /* 0x000000040000795c */ /* 0x000fe20000300000 */
.L_x_3199:
        /* <DEDUP_REMOVED lines=23> */
.L_x_3412:
[----:B------:R-:W-:Y:S05]  /*1c300*/  BSYNC B0 ;  /* 0x0000000000007941 */ /* 0x000fea0003800000 */
.L_x_3200:
        /* <DEDUP_REMOVED lines=97> */
[----:B0-----:R-:W-:-:S04]  /*1c920*/  @P0 LEA R3, P1, R31, R3, 0x1 ;  /* 0x000000031f030211 */ /* 0x001fc800078208ff */
[----:B-1----:R-:W-:-:S04]  /*1c930*/  @P0 IADD3.X R2, RZ, R2, RZ, P1, !PT ;  /* 0x00000002ff020210 */ /* 0x002fc80000ffe4ff */
[----:B------:R-:W-:-:S04]  /*1c940*/  @P0 LOP3.LUT R3, R3, R2, RZ, 0x3c, !PT ;  /* 0x0000000203030212 */ /* 0x000fc800078e3cff */
[----:B------:R-:W-:-:S04]  /*1c950*/  @P0 LOP3.LUT R2, R3, R2, RZ, 0x3c, !PT ;  /* 0x0000000203020212 */ /* 0x000fc800078e3cff */
[----:B------:R-:W-:-:S05]  /*1c960*/  @P0 LOP3.LUT R3, R3, R2, RZ, 0x3c, !PT ;  /* 0x0000000203030212 */ /* 0x000fca00078e3cff */
[----:B------:R-:W-:Y:S04]  /*1c970*/  @P0 LDGSTS.E.BYPASS.LTC128B.128 [R8+0x1b400], desc[UR42][R2.64], !P3 ;  /* 0x1b40000002080fae */ /* 0x000fe8000d901d6a */
[----:B------:R0:W-:Y:S04]  /*1c980*/  @P0 LDGSTS.E.BYPASS.LTC128B.128 [R8+0x1f400], desc[UR42][R2.64+0x80], !P2 ;  /* 0x1f40008002080fae */ /* 0x0001e8000d101d6a */
[----:B0-2---:R0:W1:Y:S02]  /*1c990*/  SHFL.IDX PT, R2, R4, 0x7, 0x181f ;  /* 0x00f81f0004027f89 */ /* 0x00506400000e0000 */
.L_x_3430:
        /* <DEDUP_REMOVED lines=11> */
.L_x_3203:
        /* <DEDUP_REMOVED lines=11> */
.L_x_3204:
        /* <DEDUP_REMOVED lines=28> */
[----:B-1----:R-:W-:Y:S01]  /*1ccc0*/  MOV R7, UR7 ;  /* 0x0000000700077c02 */ /* 0x002fe20008000f00 */
[----:B------:R-:W0:Y:S01]  /*1ccd0*/  LDC.64 R2, c[0x4][R2] ;  /* 0x0100000002027b82 */ /* 0x000e220000000a00 */
[----:B------:R-:W-:Y:S01]  /*1cce0*/  IMAD.U32 R5, RZ, RZ, UR5 ;  /* 0x00000005ff057e24 */ /* 0x000fe2000f8e00ff */
[----:B------:R-:W-:Y:S01]  /*1ccf0*/  MOV R13, RZ ;  /* 0x000000ff000d7202 */ /* 0x000fe20000000f00 */
[----:B------:R-:W-:Y:S02]  /*1cd00*/  IMAD.U32 R6, RZ, RZ, UR6 ;  /* 0x00000006ff067e24 */ /* 0x000fe4000f8e00ff */
[----:B------:R-:W-:-:S02]  /*1cd10*/  IMAD.U32 R10, RZ, RZ, UR8 ;  /* 0x00000008ff0a7e24 */ /* 0x000fc4000f8e00ff */
[----:B------:R-:W-:Y:S02]  /*1cd20*/  IMAD.U32 R11, RZ, RZ, UR9 ;  /* 0x00000009ff0b7e24 */ /* 0x000fe4000f8e00ff */
[----:B------:R-:W-:Y:S02]  /*1cd30*/  IMAD.MOV.U32 R8, RZ, RZ, 0x70 ;  /* 0x00000070ff087424 */ /* 0x000fe400078e00ff */
[----:B------:R-:W-:-:S07]  /*1cd40*/  IMAD.MOV.U32 R12, RZ, RZ, 0x1 ;  /* 0x00000001ff0c7424 */ /* 0x000fce00078e00ff */
[----:B------:R-:W-:-:S07]  /*1cd50*/  LEPC R20, `(.L_x_3206) ;  /* 0x000000001014794e */ /* 0x000fce0000000000 */
[----:B0-----:R-:W-:Y:S05]  /*1cd60*/  CALL.ABS.NOINC R2 ;  /* 0x0000000002007343 */ /* 0x001fea0003c00000 */
.L_x_3206:
[----:B------:R-:W-:Y:S05]  /*1cd70*/  BSYNC B6 ;  /* 0x0000000000067941 */ /* 0x000fea0003800000 */
.L_x_3205:
[----:B------:R-:W2:Y:S01]  /*1cd80*/  LDL.LU R20, [R1+0x14] ;  /* 0x0000140001147983 */ /* 0x000ea20000300800 */
[----:B------:R-:W3:Y:S01]  /*1cd90*/  LDC R6, c[0x0][0x448] ;  /* 0x00011200ff067b82 */ /* 0x000ee20000000800 */
[----:B------:R-:W-:Y:S01]  /*1cda0*/  ULDC.64 UR4, c[0x0][0x2d8] ;  /* 0x0000b60000047ab9 */ /* 0x000fe20000000a00 */
[----:B------:R-:W-:Y:S01]  /*1cdb0*/  ULDC.64 UR6, c[0x0][0x280] ;  /* 0x0000a00000067ab9 */ /* 0x000fe20000000a00 */
[----:B------:R-:W4:Y:S04]  /*1cdc0*/  LDL.LU R21, [R1+0xc] ;  /* 0x00000c0001157983 */ /* 0x000f280000300800 */
[----:B0-----:R-:W4:Y:S04]  /*1cdd0*/  LDL.LU.64 R2, [R1+0x18] ;  /* 0x0000180001027983 */ /* 0x001f280000300a00 */
[----:B------:R0:W5:Y:S04]  /*1cde0*/  LDL R10, [R1+0x10] ;  /* 0x00001000010a7983 */ /* 0x0001680000100800 */
[----:B------:R0:W5:Y:S01]  /*1cdf0*/  LDL R8, [R1+0x8] ;  /* 0x0000080001087983 */ /* 0x0001620000100800 */
[----:B---3--:R-:W-:-:S13]  /*1ce00*/  ISETP.NE.AND P0, PT, R6, 0x1, PT ;  /* 0x000000010600780c */ /* 0x008fda0003f05270 */
[----:B-1----:R-:W1:Y:S01]  /*1ce10*/  @P0 LDC R7, c[0x0][0x44c] ;  /* 0x00011300ff070b82 */ /* 0x002e620000000800 */
[----:B----4-:R-:W-:Y:S02]  /*1ce20*/  IMAD.MOV.U32 R3, RZ, RZ, R21 ;  /* 0x000000ffff037224 */ /* 0x010fe400078e0015 */
[C---:B------:R-:W-:Y:S01]  /*1ce30*/  IMAD.WIDE.U32 R2, R18.reuse, UR4, R2 ;  /* 0x0000000412027c25 */ /* 0x040fe2000f8e0002 */
[----:B------:R-:W3:Y:S03]  /*1ce40*/  S2R R21, SR_TID.X ;  /* 0x0000000000157919 */ /* 0x000ee60000002100 */
[----:B------:R-:W-:Y:S01]  /*1ce50*/  IMAD R3, R18, UR5, R3 ;  /* 0x0000000512037c24 */ /* 0x000fe2000f8e0203 */
[----:B------:R-:W-:Y:S02]  /*1ce60*/  ULDC.64 UR4, c[0x0][0x2e0] ;  /* 0x0000b80000047ab9 */ /* 0x000fe40000000a00 */
[----:B--2---:R-:W-:-:S02]  /*1ce70*/  IMAD R0, R20, UR4, RZ ;  /* 0x0000000414007c24 */ /* 0x004fc4000f8e02ff */
[----:B------:R-:W2:Y:S01]  /*1ce80*/  S2R R20, SR_TID.X ;  /* 0x0000000000147919 */ /* 0x000ea20000002100 */
[----:B------:R-:W-:-:S04]  /*1ce90*/  IMAD.WIDE.U32 R2, R33, UR4, R2 ;  /* 0x0000000421027c25 */ /* 0x000fc8000f8e0002 */
[----:B------:R-:W-:Y:S01]  /*1cea0*/  IMAD R0, R33, UR5, R0 ;  /* 0x0000000521007c24 */ /* 0x000fe2000f8e0200 */
[----:B------:R-:W-:-:S03]  /*1ceb0*/  ULDC.64 UR4, c[0x0][0x2d0] ;  /* 0x0000b40000047ab9 */ /* 0x000fc60000000a00 */
[----:B------:R-:W-:Y:S02]  /*1cec0*/  IMAD.IADD R3, R3, 0x1, R0 ;  /* 0x0000000103037824 */ /* 0x000fe400078e0200 */
[----:B------:R-:W4:Y:S01]  /*1ced0*/  @P0 LDC R0, c[0x0][0x450] ;  /* 0x00011400ff000b82 */ /* 0x000f220000000800 */
[----:B---3--:R-:W-:Y:S01]  /*1cee0*/  IMAD.SHL.U32 R21, R21, 0x10, RZ ;  /* 0x0000001015157824 */ /* 0x008fe200078e00ff */
[----:B--2---:R-:W-:-:S04]  /*1cef0*/  LOP3.LUT R20, R20, 0x7f, RZ, 0xc0, !PT ;  /* 0x0000007f14147812 */ /* 0x004fc800078ec0ff */
[----:B------:R-:W-:Y:S02]  /*1cf00*/  LOP3.LUT R21, R21, 0x70, RZ, 0xc0, !PT ;  /* 0x0000007015157812 */ /* 0x000fe400078ec0ff */
[----:B------:R-:W-:-:S04]  /*1cf10*/  SHF.R.U32.HI R20, RZ, 0x3, R20 ;  /* 0x00000003ff147819 */ /* 0x000fc80000011614 */
[----:B------:R-:W-:-:S05]  /*1cf20*/  LOP3.LUT R20, R20, R21, RZ, 0xfc, !PT ;  /* 0x0000001514147212 */ /* 0x000fca00078efcff */
[----:B------:R-:W-:-:S04]  /*1cf30*/  IMAD R5, R17, 0x80, R20 ;  /* 0x0000008011057824 */ /* 0x000fc800078e0214 */
[----:B-1----:R-:W-:Y:S01]  /*1cf40*/  @P0 IMAD.HI.U32 R7, R5, R7, RZ ;  /* 0x0000000705070227 */ /* 0x002fe200078e00ff */
[----:B------:R-:W-:-:S04]  /*1cf50*/  MOV R4, R5 ;  /* 0x0000000500047202 */ /* 0x000fc80000000f00 */
[----:B----4-:R-:W-:Y:S01]  /*1cf60*/  @P0 SHF.R.U32.HI R4, RZ, R0, R7 ;  /* 0x00000000ff040219 */ /* 0x010fe20000011607 */
[----:B------:R-:W1:Y:S04]  /*1cf70*/  S2R R20, SR_TID.X ;  /* 0x0000000000147919 */ /* 0x000e680000002100 */
        /* <DEDUP_REMOVED lines=23> */
[----:B-----5:R-:W-:Y:S02]  /*1d0f0*/  IMAD R5, R10, R6, RZ ;  /* 0x000000060a057224 */ /* 0x020fe400078e02ff */
[----:B------:R-:W-:Y:S01]  /*1d100*/  IMAD R17, R17, 0x80, R9 ;  /* 0x0000008011117824 */ /* 0x000fe200078e0209 */
        /* <DEDUP_REMOVED lines=19> */
[----:B------:R-:W-:Y:S02]  /*1d240*/  ISETP.GE.AND P3, PT, R6, R5, PT ;  /* 0x000000050600720c */ /* 0x000fe40003f66270 */
        /* <DEDUP_REMOVED lines=22> */
[----:B0-----:R-:W-:-:S04]  /*1d3b0*/  @!P3 LEA R14, P2, R31, R14, 0x1 ;  /* 0x0000000e1f0eb211 */ /* 0x001fc800078408ff */
[----:B-1----:R-:W-:Y:S01]  /*1d3c0*/  @!P3 IADD3.X R7, RZ, R2, RZ, P2, !PT ;  /* 0x00000002ff07b210 */ /* 0x002fe200017fe4ff */
[----:B------:R-:W-:Y:S02]  /*1d3d0*/  @!P3 IMAD.MOV.U32 R2, RZ, RZ, R14 ;  /* 0x000000ffff02b224 */ /* 0x000fe400078e000e */
[----:B------:R-:W0:Y:S02]  /*1d3e0*/  SHFL.IDX PT, R14, R0, 0x5, 0x181f ;  /* 0x00b81f00000e7f89 */ /* 0x000e2400000e0000 */
[----:B------:R-:W-:-:S05]  /*1d3f0*/  @!P3 IMAD.MOV.U32 R3, RZ, RZ, R7 ;  /* 0x000000ffff03b224 */ /* 0x000fca00078e0007 */
[----:B------:R-:W-:Y:S04]  /*1d400*/  @!P3 LDGSTS.E.BYPASS.LTC128B.128 [R8+0x12400], desc[UR42][R2.64], !P0 ;  /* 0x124000000208bfae */ /* 0x000fe8000c101d6a */
[----:B------:R1:W-:Y:S01]  /*1d410*/  @!P3 LDGSTS.E.BYPASS.LTC128B.128 [R8+0x16400], desc[UR42][R2.64+0x80], !P1 ;  /* 0x164000800208bfae */ /* 0x0003e2000c901d6a */
[----:B------:R-:W-:Y:S01]  /*1d420*/  ISETP.GE.AND P3, PT, R6, R5, PT ;  /* 0x000000050600720c */ /* 0x000fe20003f66270 */
[----:B------:R-:W-:Y:S02]  /*1d430*/  VIADD R6, R17, 0x60 ;  /* 0x0000006011067836 */ /* 0x000fe40000000000 */
[----:B-1----:R-:W1:Y:S10]  /*1d440*/  SHFL.IDX PT, R2, R4, 0x5, 0x181f ;  /* 0x00b81f0004027f89 */ /* 0x002e7400000e0000 */
[----:B0-----:R-:W-:-:S05]  /*1d450*/  @!P3 LEA R14, P2, R31, R14, 0x1 ;  /* 0x0000000e1f0eb211 */ /* 0x001fca00078408ff */
[----:B-1----:R-:W-:Y:S01]  /*1d460*/  @!P3 IMAD.X R7, RZ, RZ, R2, P2 ;  /* 0x000000ffff07b224 */ /* 0x002fe200010e0602 */
[----:B------:R-:W-:Y:S02]  /*1d470*/  @!P3 MOV R2, R14 ;  /* 0x0000000e0002b202 */ /* 0x000fe40000000f00 */
[----:B------:R-:W0:Y:S01]  /*1d480*/  SHFL.IDX PT, R14, R0, 0x6, 0x181f ;  /* 0x00d81f00000e7f89 */ /* 0x000e2200000e0000 */
[----:B------:R-:W-:-:S05]  /*1d490*/  @!P3 IMAD.MOV.U32 R3, RZ, RZ, R7 ;  /* 0x000000ffff03b224 */ /* 0x000fca00078e0007 */
        /* <DEDUP_REMOVED lines=8> */
[----:B------:R1:W2:Y:S01]  /*1d520*/  SHFL.IDX PT, R14, R0, 0x7, 0x181f ;  /* 0x00f81f00000e7f89 */ /* 0x0002a200000e0000 */
[----:B------:R-:W-:-:S05]  /*1d530*/  @!P3 MOV R3, R7 ;  /* 0x000000070003b202 */ /* 0x000fca0000000f00 */
[----:B------:R1:W-:Y:S04]  /*1d540*/  @!P3 LDGSTS.E.BYPASS.LTC128B.128 [R8+0x13400], desc[UR42][R2.64], !P0 ;  /* 0x134000000208bfae */ /* 0x0003e8000c101d6a */
[----:B0-----:R1:W-:Y:S02]  /*1d550*/  @!P3 LDGSTS.E.BYPASS.LTC128B.128 [R8+0x17400], desc[UR42][R2.64+0x80], !P1 ;  /* 0x174000800208bfae */ /* 0x0013e4000c901d6a */
.L_x_3447:
        /* <DEDUP_REMOVED lines=11> */
.L_x_3209:
[----:B------:R-:W-:Y:S05]  /*1d610*/  BSYNC B0 ;  /* 0x0000000000007941 */ /* 0x000fea0003800000 */
.L_x_3208:
[----:B------:R-:W-:Y:S01]  /*1d620*/  NOP ;  /* 0x0000000000007918 */ /* 0x000fe20000000000 */
[----:B------:R-:W-:-:S13]  /*1d630*/  PLOP3.LUT P0, PT, PT, PT, PT, 0x80, 0x0 ;  /* 0x000000000000781c */ /* 0x000fda0003f0f070 */
.L_x_3210:
        /* <DEDUP_REMOVED lines=18> */
[----:B---3--:R-:W-:-:S04]  /*1d760*/  IADD3 R6, R2, -0x2, RZ ;  /* 0xfffffffe02067810 */ /* 0x008fc80007ffe0ff */
[----:B------:R-:W-:Y:S01]  /*1d770*/  ISETP.GE.AND P1, PT, R6, R37, PT ;  /* 0x000000250600720c */ /* 0x000fe20003f26270 */
[----:B01----:R-:W-:-:S12]  /*1d780*/  @!P0 BRA `(.L_x_3212) ;  /* 0x0000007400448947 */ /* 0x003fd80003800000 */
.L_x_3448:
[----:B------:R-:W-:Y:S05]  /*1d790*/  BSYNC B0 ;  /* 0x0000000000007941 */ /* 0x000fea0003800000 */
.L_x_3211:
        /* <DEDUP_REMOVED lines=8> */
.L_x_3227:
        /* <DEDUP_REMOVED lines=11> */
[----:B--2---:R-:W-:Y:S01]  /*1d8d0*/  IMAD.SHL.U32 R4, R4, 0x10, RZ ;  /* 0x0000001004047824 */ /* 0x004fe200078e00ff */
[----:B------:R-:W-:-:S04]  /*1d8e0*/  SHF.R.U32.HI R2, RZ, 0x3, R2 ;  /* 0x00000003ff027819 */ /* 0x000fc80000011602 */
[----:B------:R-:W-:Y:S02]  /*1d8f0*/  LOP3.LUT R4, R4, 0x70, RZ, 0xc0, !PT ;  /* 0x0000007004047812 */ /* 0x000fe400078ec0ff */
[----:B------:R-:W-:-:S04]  /*1d900*/  LEA R2, R6, R2, 0x7 ;  /* 0x0000000206027211 */ /* 0x000fc800078e38ff */
        /* <DEDUP_REMOVED lines=15> */
[----:B------:R-:W-:Y:S01]  /*1da00*/  MOV R7, UR38 ;  /* 0x0000002600077c02 */ /* 0x000fe20008000f00 */
[----:B------:R-:W-:Y:S02]  /*1da10*/  VIADD R25, R10, 0x1 ;  /* 0x000000010a197836 */ /* 0x000fe40000000000 */
[----:B------:R-:W-:Y:S01]  /*1da20*/  IMAD.MOV.U32 R26, RZ, RZ, R6 ;  /* 0x000000ffff1a7224 */ /* 0x000fe200078e0006 */
        /* <DEDUP_REMOVED lines=8> */
.L_x_3215:
[----:B------:R-:W-:Y:S01]  /*1dab0*/  IMAD R6, R25, 0x8, R22 ;  /* 0x0000000819067824 */ /* 0x000fe200078e0216 */
[----:B------:R-:W-:Y:S01]  /*1dac0*/  SHF.L.U32 R3, R28, 0x1f, RZ ;  /* 0x0000001f1c037819 */ /* 0x000fe200000006ff */
[----:B------:R-:W-:Y:S03]  /*1dad0*/  BSSY B1, `(.L_x_3216) ;  /* 0x0000003000017945 */ /* 0x000fe60003800000 */
[----:B------:R-:W0:Y:S02]  /*1dae0*/  SYNCS.PHASECHK.TRANS64.TRYWAIT P0, [R6+URZ+0x28840], R3 ;  /* 0x02884003060075a7 */ /* 0x000e24000800017f */
[----:B0-----:R-:W-:Y:S05]  /*1daf0*/  @!P0 BRA `(.L_x_3217) ;  /* 0x00000070007c8947 */ /* 0x001fea0003800000 */
.L_x_3449:
[----:B------:R-:W-:Y:S05]  /*1db00*/  BSYNC B1 ;  /* 0x0000000000017941 */ /* 0x000fea0003800000 */
.L_x_3216:
[----:B------:R-:W-:Y:S01]  /*1db10*/  SHF.R.S32.HI R20, RZ, 0x1f, R0 ;  /* 0x0000001fff147819 */ /* 0x000fe20000011400 */
[----:B------:R-:W-:Y:S01]  /*1db20*/  ULDC.64 UR4, c[0x0][0x300] ;  /* 0x0000c00000047ab9 */ /* 0x000fe20000000a00 */
[----:B------:R-:W-:Y:S01]  /*1db30*/  ULDC.64 UR6, c[0x0][0x2e8] ;  /* 0x0000ba0000067ab9 */ /* 0x000fe20000000a00 */
[----:B0-----:R-:W-:Y:S01]  /*1db40*/  IMAD.WIDE.U32 R2, R0, UR4, RZ ;  /* 0x0000000400027c25 */ /* 0x001fe2000f8e00ff */
[C---:B------:R-:W-:Y:S02]  /*1db50*/  LOP3.LUT P4, RZ, R32.reuse, 0x2, RZ, 0xc0, !PT ;  /* 0x0000000220ff7812 */ /* 0x040fe4000788c0ff */
[----:B------:R-:W-:Y:S01]  /*1db60*/  LOP3.LUT P3, RZ, R32, 0x1, RZ, 0xc0, !PT ;  /* 0x0000000120ff7812 */ /* 0x000fe2000786c0ff */
[----:B------:R-:W-:Y:S01]  /*1db70*/  IMAD R5, R20, UR4, RZ ;  /* 0x0000000414057c24 */ /* 0x000fe2000f8e02ff */
[----:B------:R-:W-:-:S03]  /*1db80*/  LEA R8, R25, R35, 0xe ;  /* 0x0000002319087211 */ /* 0x000fc600078e70ff */
        /* <DEDUP_REMOVED lines=61> */
.L_x_3467:
        /* <DEDUP_REMOVED lines=9> */
.L_x_3219:
        /* <DEDUP_REMOVED lines=11> */
.L_x_3220:
[----:B------:R1:W-:Y:S01]  /*1e0a0*/  SYNCS.ARRIVE.TRANS64.A1T0 RZ, [R6+URZ+0x28830], RZ ;  /* 0x028830ff06ff79a7 */ /* 0x0003e2000810003f */
[----:B------:R-:W-:Y:S05]  /*1e0b0*/  @!P4 BRA `(.L_x_3221) ;  /* 0x000000000004c947 */ /* 0x000fea0003800000 */
[----:B------:R-:W-:Y:S01]  /*1e0c0*/  BPT.TRAP 0x1 ;  /* 0x000000040000795c */ /* 0x000fe20000300000 */
.L_x_3221:
[----:B------:R-:W-:Y:S01]  /*1e0d0*/  SHF.L.U32 R2, R17, 0x1f, RZ ;  /* 0x0000001f11027819 */ /* 0x000fe200000006ff */
[----:B-1----:R-:W-:Y:S01]  /*1e0e0*/  IMAD R6, R10, 0x8, R22 ;  /* 0x000000080a067824 */ /* 0x002fe200078e0216 */
[----:B------:R-:W-:Y:S03]  /*1e0f0*/  BSSY B1, `(.L_x_3222) ;  /* 0x0000003000017945 */ /* 0x000fe60003800000 */
[----:B------:R-:W1:Y:S02]  /*1e100*/  SYNCS.PHASECHK.TRANS64.TRYWAIT P0, [R6+URZ+0x28860], R2 ;  /* 0x02886002060075a7 */ /* 0x000e64000800017f */
[----:B-1----:R-:W-:Y:S05]  /*1e110*/  @!P0 BRA `(.L_x_3223) ;  /* 0x0000007400548947 */ /* 0x002fea0003800000 */
.L_x_3468:
[----:B------:R-:W-:Y:S05]  /*1e120*/  BSYNC B1 ;  /* 0x0000000000017941 */ /* 0x000fea0003800000 */
.L_x_3222:
[----:B------:R-:W2:Y:S01]  /*1e130*/  S2R R3, SR_TID.X ;  /* 0x0000000000037919 */ /* 0x000ea20000002100 */
[----:B------:R-:W-:Y:S01]  /*1e140*/  UMOV UR4, 0xffffffff ;  /* 0xffffffff00047882 */ /* 0x000fe20000000000 */
[----:B------:R-:W-:Y:S02]  /*1e150*/  IMAD R8, R33, -0x80, R36 ;  /* 0xffffff8021087824 */ /* 0x000fe400078e0224 */
[----:B0-----:R-:W-:Y:S01]  /*1e160*/  IMAD R7, R10, 0x4000, R35 ;  /* 0x000040000a077824 */ /* 0x001fe200078e0223 */
[----:B--2---:R-:W-:-:S04]  /*1e170*/  LOP3.LUT R3, R3, 0x7f, RZ, 0xc0, !PT ;  /* 0x0000007f03037812 */ /* 0x004fc800078ec0ff */
[----:B------:R-:W-:-:S05]  /*1e180*/  SHF.R.U32.HI R3, RZ, 0x3, R3 ;  /* 0x00000003ff037819 */ /* 0x000fca0000011603 */
[----:B------:R-:W-:Y:S01]  /*1e190*/  IMAD.IADD R8, R8, 0x1, -R3 ;  /* 0x0000000108087824 */ /* 0x000fe200078e0a03 */
[----:B------:R-:W-:Y:S06]  /*1e1a0*/  BRA.DIV UR4, `(.L_x_3224) ;  /* 0x0000007604447947 */ /* 0x000fec000b800000 */
[----:B-1----:R-:W0:Y:S01]  /*1e1b0*/  SHFL.IDX PT, R2, R23, RZ, 0x181f ;  /* 0x00181fff17027589 */ /* 0x002e2200000e0000 */
[----:B------:R-:W-:-:S03]  /*1e1c0*/  IMAD R7, R7, 0x2, R22 ;  /* 0x0000000207077824 */ /* 0x000fc600078e0216 */
[----:B------:R-:W1:Y:S04]  /*1e1d0*/  SHFL.IDX PT, R3, R24, RZ, 0x181f ;  /* 0x00181fff18037589 */ /* 0x000e6800000e0000 */
[----:B------:R-:W-:Y:S01]  /*1e1e0*/  SHFL.IDX PT, R14, R23, 0x7, 0x181f ;  /* 0x00f81f00170e7f89 */ /* 0x000fe200000e0000 */
        /* <DEDUP_REMOVED lines=55> */
.L_x_3486:
        /* <DEDUP_REMOVED lines=20> */
[----:B------:R-:W-:-:S04]  /*1e6a0*/  ULDC.64 UR4, c[0x0][0x330] ;  /* 0x0000cc0000047ab9 */ /* 0x000fc80000000a00 */
[----:B------:R-:W-:-:S03]  /*1e6b0*/  IADD3 R3, R3, R21, RZ ;  /* 0x0000001503037210 */ /* 0x000fc60007ffe0ff */
[----:B------:R-:W-:-:S04]  /*1e6c0*/  IMAD.WIDE.U32 R2, R18, UR4, R2 ;  /* 0x0000000412027c25 */ /* 0x000fc8000f8e0002 */
[----:B------:R-:W-:Y:S01]  /*1e6d0*/  IMAD R3, R18, UR5, R3 ;  /* 0x0000000512037c24 */ /* 0x000fe2000f8e0203 */
[----:B------:R-:W-:-:S04]  /*1e6e0*/  LEA R23, P0, R2, UR6, 0x1 ;  /* 0x0000000602177c11 */ /* 0x000fc8000f8008ff */
[----:B------:R-:W-:Y:S02]  /*1e6f0*/  LEA.HI.X R24, R2, UR7, R3, 0x1, P0 ;  /* 0x0000000702187c11 */ /* 0x000fe400080f0c03 */
[----:B------:R-:W-:-:S13]  /*1e700*/  PLOP3.LUT P0, PT, PT, PT, PT, 0x80, 0x0 ;  /* 0x000000000000781c */ /* 0x000fda0003f0f070 */
.L_x_3225:
        /* <DEDUP_REMOVED lines=11> */
.L_x_3226:
[C---:B------:R-:W-:Y:S01]  /*1e7c0*/  ISETP.GT.AND P0, PT, R26.reuse, R37, PT ;  /* 0x000000251a00720c */ /* 0x040fe20003f04270 */
[----:B------:R0:W-:Y:S01]  /*1e7d0*/  SYNCS.ARRIVE.TRANS64.A1T0 RZ, [R6+URZ+0x28850], RZ ;  /* 0x028850ff06ff79a7 */ /* 0x0001e2000810003f */
[----:B------:R-:W-:Y:S01]  /*1e7e0*/  IMAD.MOV.U32 R10, RZ, RZ, R25 ;  /* 0x000000ffff0a7224 */ /* 0x000fe200078e0019 */
[----:B------:R-:W-:Y:S01]  /*1e7f0*/  MOV R33, R26 ;  /* 0x0000001a00217202 */ /* 0x000fe20000000f00 */
[----:B------:R-:W-:Y:S02]  /*1e800*/  IMAD.MOV.U32 R17, RZ, RZ, R28 ;  /* 0x000000ffff117224 */ /* 0x000fe400078e001c */
[----:B0-----:R-:W-:-:S07]  /*1e810*/  VIADD R6, R26, 0xffffffff ;  /* 0xffffffff1a067836 */ /* 0x001fce0000000000 */
[----:B------:R-:W-:Y:S05]  /*1e820*/  @P0 BRA `(.L_x_3227) ;  /* 0xffffffec00fc0947 */ /* 0x000fea000383ffff */
.L_x_3214:
[----:B------:R-:W-:Y:S05]  /*1e830*/  BSYNC B0 ;  /* 0x0000000000007941 */ /* 0x000fea0003800000 */
.L_x_3213:
        /* <DEDUP_REMOVED lines=17> */
.L_x_3229:
[----:B------:R-:W-:Y:S05]  /*1e950*/  BSYNC B0 ;  /* 0x0000000000007941 */ /* 0x000fea0003800000 */
.L_x_3228:
[----:B------:R-:W-:-:S05]  /*1e960*/  IMAD.U32 R0, RZ, RZ, UR38 ;  /* 0x00000026ff007e24 */ /* 0x000fca000f8e00ff */
[----:B------:R-:W-:-:S13]  /*1e970*/  ISETP.NE.AND P0, PT, R0, 0x3, PT ;  /* 0x000000030000780c */ /* 0x000fda0003f05270 */
[----:B------:R-:W-:Y:S05]  /*1e980*/  @!P0 BRA `(.L_x_3230) ;  /* 0x0000000000048947 */ /* 0x000fea0003800000 */
[----:B------:R-:W-:Y:S01]  /*1e990*/  BPT.TRAP 0x1 ;  /* 0x000000040000795c */ /* 0x000fe20000300000 */
.L_x_3230:
[----:B------:R-:W-:Y:S01]  /*1e9a0*/  IMAD R0, R25, 0x8, R22 ;  /* 0x0000000819007824 */ /* 0x000fe200078e0216 */
[----:B0-----:R-:W-:Y:S01]  /*1e9b0*/  SHF.L.U32 R3, R28, 0x1f, RZ ;  /* 0x0000001f1c037819 */ /* 0x001fe200000006ff */
[----:B------:R-:W-:Y:S01]  /*1e9c0*/  BSSY B0, `(.L_x_3231) ;  /* 0x0000004000007945 */ /* 0x000fe20003800000 */
[----:B------:R-:W-:Y:S02]  /*1e9d0*/  IMAD R6, R26, -0x80, R36 ;  /* 0xffffff801a067824 */ /* 0x000fe400078e0224 */
[----:B------:R-:W0:Y:S02]  /*1e9e0*/  SYNCS.PHASECHK.TRANS64.TRYWAIT P0, [R0+URZ+0x28860], R3 ;  /* 0x02886003000075a7 */ /* 0x000e24000800017f */
[----:B0-----:R-:W-:Y:S05]  /*1e9f0*/  @!P0 BRA `(.L_x_3232) ;  /* 0x0000007400b88947 */ /* 0x001fea0003800000 */
.L_x_3487:
[----:B------:R-:W-:Y:S05]  /*1ea00*/  BSYNC B0 ;  /* 0x0000000000007941 */ /* 0x000fea0003800000 */
.L_x_3231:
        /* <DEDUP_REMOVED lines=9> */
[----:B------:R-:W-:Y:S01]  /*1eaa0*/  SHF.L.U32 R5, R31, 0x1, RZ ;  /* 0x000000011f057819 */ /* 0x000fe200000006ff */
[----:B------:R-:W-:Y:S01]  /*1eab0*/  IMAD R4, R9, 0x2, R22 ;  /* 0x0000000209047824 */ /* 0x000fe200078e0216 */
[----:B0-----:R-:W0:Y:S01]  /*1eac0*/  SHFL.IDX PT, R3, R24, RZ, 0x181f ;  /* 0x00181fff18037589 */ /* 0x001e2200000e0000 */
[----:B------:R-:W-:Y:S02]  /*1ead0*/  ISETP.GE.AND P1, PT, R31, UR4, PT ;  /* 0x000000041f007c0c */ /* 0x000fe4000bf26270 */
[----:B------:R-:W-:Y:S01]  /*1eae0*/  ISETP.GE.AND P0, PT, R30, UR4, PT ;  /* 0x000000041e007c0c */ /* 0x000fe2000bf06270 */
[----:B------:R-:W2:Y:S01]  /*1eaf0*/  SHFL.IDX PT, R10, R23, 0x1, 0x181f ;  /* 0x00381f00170a7f89 */ /* 0x000ea200000e0000 */
[C---:B------:R-:W-:Y:S02]  /*1eb00*/  ISETP.LT.OR P2, PT, R6.reuse, 0x1, P1 ;  /* 0x000000010600780c */ /* 0x040fe40000f41670 */
[----:B------:R-:W-:Y:S01]  /*1eb10*/  ISETP.LT.OR P3, PT, R6, 0x1, P0 ;  /* 0x000000010600780c */ /* 0x000fe20000761670 */
        /* <DEDUP_REMOVED lines=26> */
[----:B------:R-:W0:Y:S02]  /*1ecc0*/  SHFL.IDX PT, R14, R23, 0x5, 0x181f ;  /* 0x00b81f00170e7f89 */ /* 0x000e2400000e0000 */
[----:B------:R-:W-:Y:S02]  /*1ecd0*/  IADD3.X R3, RZ, R7, RZ, P4, !PT ;  /* 0x00000007ff037210 */ /* 0x000fe400027fe4ff */
        /* <DEDUP_REMOVED lines=25> */
.L_x_3505:
        /* <DEDUP_REMOVED lines=11> */
.L_x_3234:
[----:B------:R-:W-:Y:S02]  /*1ef20*/  PLOP3.LUT P1, PT, P1, P0, PT, 0xa2, 0x0 ;  /* 0x000000000000781c */ /* 0x000fe40000f21472 */
[----:B------:R-:W-:-:S08]  /*1ef30*/  @P0 R2UR P1, UR4, R0 ;  /* 0x00000000000402ca */ /* 0x000fd00000020000 */
[----:B------:R-:W-:-:S05]  /*1ef40*/  @P0 PLOP3.LUT P0, PT, P1, PT, PT, 0x80, 0x0 ;  /* 0x000000000000081c */ /* 0x000fca0000f0f070 */
[----:B------:R-:W-:Y:S01]  /*1ef50*/  @!P1 SYNCS.ARRIVE.TRANS64.RED.A0T1 RZ, [UR4+0x28850], RZ ;  /* 0x028850ffffff99a7 */ /* 0x000fe20008200404 */
[----:B------:R-:W-:Y:S07]  /*1ef60*/  @!P1 ARRIVES.LDGSTSBAR.64.TRANSCNT [UR4+0x28850] ;  /* 0x02885000ff0099b0 */ /* 0x000fee0008000a84 */
[----:B------:R-:W-:Y:S05]  /*1ef70*/  @P0 BRA.U.ANY `(.L_x_3234) ;  /* 0xfffffffd00e80947 */ /* 0x000fea000393ffff */
[----:B------:R-:W-:Y:S01]  /*1ef80*/  NOP ;  /* 0x0000000000007918 */ /* 0x000fe20000000000 */
[----:B0-----:R-:W-:-:S04]  /*1ef90*/  MOV R2, UR38 ;  /* 0x0000002600027c02 */ /* 0x001fc80008000f00 */
[----:B------:R-:W-:-:S13]  /*1efa0*/  ISETP.NE.AND P2, PT, R2, 0x3, PT ;  /* 0x000000030200780c */ /* 0x000fda0003f45270 */
[----:B------:R-:W-:Y:S05]  /*1efb0*/  @!P2 BRA `(.L_x_3235) ;  /* 0x000000000004a947 */ /* 0x000fea0003800000 */
[----:B------:R-:W-:Y:S01]  /*1efc0*/  BPT.TRAP 0x1 ;  /* 0x000000040000795c */ /* 0x000fe20000300000 */
.L_x_3235:
[----:B------:R0:W-:Y:S01]  /*1efd0*/  SYNCS.ARRIVE.TRANS64.A1T0 RZ, [R0+URZ+0x28850], RZ ;  /* 0x028850ff00ff79a7 */ /* 0x0001e2000810003f */
[----:B------:R-:W-:-:S05]  /*1efe0*/  VIADD R25, R25, 0x1 ;  /* 0x0000000119197836 */ /* 0x000fca0000000000 */
[----:B------:R-:W-:-:S04]  /*1eff0*/  ISETP.NE.AND P0, PT, R25, 0x2, PT ;  /* 0x000000021900780c */ /* 0x000fc80003f05270 */
[----:B------:R-:W-:Y:S02]  /*1f000*/  SEL R3, RZ, 0x1, P0 ;  /* 0x00000001ff037807 */ /* 0x000fe40000000000 */
[----:B------:R-:W-:Y:S02]  /*1f010*/  SEL R25, R25, RZ, P0 ;  /* 0x000000ff19197207 */ /* 0x000fe40000000000 */
[----:B0-----:R-:W-:-:S07]  /*1f020*/  LOP3.LUT R28, R28, R3, RZ, 0x3c, !PT ;  /* 0x000000031c1c7212 */ /* 0x001fce00078e3cff */
.L_x_3192:
[----:B------:R-:W-:Y:S05]  /*1f030*/  BSYNC B7 ;  /* 0x0000000000077941 */ /* 0x000fea0003800000 */
.L_x_3190:
[----:B------:R-:W-:-:S13]  /*1f040*/  LOP3.LUT P0, RZ, R32, 0x8, RZ, 0xc0, !PT ;  /* 0x0000000820ff7812 */ /* 0x000fda000780c0ff */
[----:B------:R-:W-:Y:S05]  /*1f050*/  @!P0 BRA `(.L_x_3236) ;  /* 0x0000000000248947 */ /* 0x000fea0003800000 */
[----:B------:R-:W-:Y:S05]  /*1f060*/  WARPSYNC.ALL ;  /* 0x0000000000007948 */ /* 0x000fea0003800000 */
[----:B------:R-:W2:Y:S08]  /*1f070*/  S2UR UR5, SR_CgaCtaId ;  /* 0x00000000000579c3 */ /* 0x000eb00000008800 */
[----:B------:R-:W-:Y:S06]  /*1f080*/  BAR.SYNC.DEFER_BLOCKING 0x5, 0x180 ;  /* 0x0146000000007b1d */ /* 0x000fec0000010000 */
[----:B------:R-:W-:-:S02]  /*1f090*/  UMOV UR4, 0x400 ;  /* 0x0000040000047882 */ /* 0x000fc40000000000 */
[----:B--2---:R-:W-:-:S06]  /*1f0a0*/  ULEA UR4, UR5, UR4, 0x18 ;  /* 0x0000000405047291 */ /* 0x004fcc000f8ec03f */
[----:B0-----:R-:W-:-:S05]  /*1f0b0*/  IMAD.U32 R22, RZ, RZ, UR4 ;  /* 0x00000004ff167e24 */ /* 0x001fca000f8e00ff */
[----:B------:R2:W3:Y:S01]  /*1f0c0*/  LDS.128 R16, [R22+0x288d0] ;  /* 0x0288d00016107984 */ /* 0x0004e20000000c00 */
[----:B------:R-:W-:Y:S06]  /*1f0d0*/  BAR.ARV 0x4, 0x180 ;  /* 0x0106000000007b1d */ /* 0x000fec0000002000 */
[----:B------:R-:W-:Y:S05]  /*1f0e0*/  BRA `(.L_x_3237) ;  /* 0x0000000c00d47947 */ /* 0x000fea0003800000 */
.L_x_3236:
[----:B0-----:R-:W0:Y:S01]  /*1f0f0*/  S2R R8, SR_TID.X ;  /* 0x0000000000087919 */ /* 0x001e220000002100 */
        /* <DEDUP_REMOVED lines=8> */
[----:B------:R-:W2:Y:S01]  /*1f180*/  @!P1 LDC.64 R4, c[0x0][0xc78] ;  /* 0x00031e00ff049b82 */ /* 0x000ea20000000a00 */
[----:B0-----:R-:W-:-:S05]  /*1f190*/  @!P1 IMAD.WIDE R2, R7, 0x4, R2 ;  /* 0x0000000407029825 */ /* 0x001fca00078e0202 */
[----:B------:R2:W3:Y:S02]  /*1f1a0*/  @!P1 LDG.E R6, desc[UR42][R2.64] ;  /* 0x0000002a02069981 */ /* 0x0004e4000c1e1900 */
        /* <DEDUP_REMOVED lines=30> */
[----:B------:R0:W2:Y:S02]  /*1f390*/  SHFL.IDX PT, R14, R2, 0x1f, 0x1f ;  /* 0x03e01f00020e7f89 */ /* 0x0000a400000e0000 */
.L_x_3515:
[----:B------:R-:W-:Y:S02]  /*1f3a0*/  ULDC UR4, c[0x0][0xc38] ;  /* 0x00030e0000047ab9 */ /* 0x000fe40000000800 */
[----:B------:R-:W-:-:S04]  /*1f3b0*/  IMAD.U32 R5, RZ, RZ, UR4 ;  /* 0x00000004ff057e24 */ /* 0x000fc8000f8e00ff */
[----:B--2---:R-:W-:-:S05]  /*1f3c0*/  IMAD R14, R14, R5, RZ ;  /* 0x000000050e0e7224 */ /* 0x004fca00078e02ff */
[----:B------:R-:W-:-:S04]  /*1f3d0*/  IADD3 R7, R7, R14, RZ ;  /* 0x0000000e07077210 */ /* 0x000fc80007ffe0ff */
[----:B------:R-:W-:-:S13]  /*1f3e0*/  ISETP.GT.AND P6, PT, R7, R0, PT ;  /* 0x000000000700720c */ /* 0x000fda0003fc4270 */
[----:B------:R-:W-:Y:S05]  /*1f3f0*/  @P6 BRA `(.L_x_3239) ;  /* 0x0000000000a46947 */ /* 0x000fea0003800000 */
.L_x_3242:
        /* <DEDUP_REMOVED lines=10> */
[----:B------:R-:W2:Y:S01]  /*1f4a0*/  @!P6 LDC.64 R4, c[0x0][0xc78] ;  /* 0x00031e00ff04eb82 */ /* 0x000ea20000000a00 */
[----:B0-----:R-:W-:-:S05]  /*1f4b0*/  @!P6 IMAD.WIDE R2, R9, 0x4, R2 ;  /* 0x000000040902e825 */ /* 0x001fca00078e0202 */
[----:B------:R2:W3:Y:S02]  /*1f4c0*/  @!P6 LDG.E R17, desc[UR42][R2.64] ;  /* 0x0000002a0211e981 */ /* 0x0004e4000c1e1900 */
[----:B--2---:R-:W-:-:S04]  /*1f4d0*/  @!P6 IMAD.WIDE R2, R9, 0x4, R4 ;  /* 0x000000040902e825 */ /* 0x004fc800078e0204 */
[----:B------:R-:W-:-:S06]  /*1f4e0*/  IMAD.MOV.U32 R4, RZ, RZ, RZ ;  /* 0x000000ffff047224 */ /* 0x000fcc00078e00ff */
[----:B------:R-:W3:Y:S01]  /*1f4f0*/  @!P6 LDG.E R4, desc[UR42][R2.64] ;  /* 0x0000002a0204e981 */ /* 0x000ee2000c1e1900 */
[----:B------:R-:W-:Y:S01]  /*1f500*/  UMOV UR4, 0xffffffff ;  /* 0xffffffff00047882 */ /* 0x000fe20000000000 */
[----:B---3--:R-:W-:Y:S02]  /*1f510*/  IMAD R13, R4, R17, RZ ;  /* 0x00000011040d7224 */ /* 0x008fe400078e02ff */
[----:B------:R-:W-:Y:S05]  /*1f520*/  BRA.DIV UR4, `(.L_x_3241) ;  /* 0x0000007a04b87947 */ /* 0x000fea000b800000 */
        /* <DEDUP_REMOVED lines=15> */
[----:B------:R0:W2:Y:S02]  /*1f620*/  SHFL.IDX PT, R14, R2, 0x1f, 0x1f ;  /* 0x03e01f00020e7f89 */ /* 0x0000a400000e0000 */
.L_x_3523:
[----:B------:R-:W-:Y:S02]  /*1f630*/  ULDC UR4, c[0x0][0xc38] ;  /* 0x00030e0000047ab9 */ /* 0x000fe40000000800 */
[----:B------:R-:W-:-:S05]  /*1f640*/  MOV R5, UR4 ;  /* 0x0000000400057c02 */ /* 0x000fca0008000f00 */
[----:B--2---:R-:W-:-:S04]  /*1f650*/  IMAD R14, R14, R5, RZ ;  /* 0x000000050e0e7224 */ /* 0x004fc800078e02ff */
[----:B------:R-:W-:-:S05]  /*1f660*/  IMAD.IADD R7, R14, 0x1, R7 ;  /* 0x000000010e077824 */ /* 0x000fca00078e0207 */
[----:B------:R-:W-:-:S13]  /*1f670*/  ISETP.GT.AND P6, PT, R7, R0, PT ;  /* 0x000000000700720c */ /* 0x000fda0003fc4270 */
[----:B------:R-:W-:Y:S05]  /*1f680*/  @!P6 BRA `(.L_x_3242) ;  /* 0xfffffffc005ce947 */ /* 0x000fea000383ffff */
.L_x_3239:
[----:B------:R-:W-:Y:S01]  /*1f690*/  IMAD.IADD R7, R7, 0x1, -R14 ;  /* 0x0000000107077824 */ /* 0x000fe200078e0a0e */
[----:B------:R-:W-:-:S03]  /*1f6a0*/  UMOV UR4, 0xffffffff ;  /* 0xffffffff00047882 */ /* 0x000fc60000000000 */
[----:B------:R-:W-:-:S05]  /*1f6b0*/  IMAD R3, R2, R5, R7 ;  /* 0x0000000502037224 */ /* 0x000fca00078e0207 */
[----:B------:R-:W-:Y:S01]  /*1f6c0*/  ISETP.GT.AND P6, PT, R3, R0, PT ;  /* 0x000000000300720c */ /* 0x000fe20003fc4270 */
[----:B------:R-:W-:-:S12]  /*1f6d0*/  BRA.DIV UR4, `(.L_x_3243) ;  /* 0x0000007e04047947 */ /* 0x000fd8000b800000 */
[----:B------:R-:W-:-:S04]  /*1f6e0*/  VOTE.ANY R3, PT, !P6 ;  /* 0x0000000000037806 */ /* 0x000fc800070e0100 */
[----:B-1----:R-:W1:Y:S02]  /*1f6f0*/  POPC R12, R3 ;  /* 0x00000003000c7309 */ /* 0x002e640000000000 */
[----:B-1----:R1:W2:Y:S01]  /*1f700*/  SHFL.IDX PT, R17, R17, R12, 0x1f ;  /* 0x00001f0c11117589 */ /* 0x0022a200000e0000 */
[----:B------:R-:W-:-:S03]  /*1f710*/  IMAD.IADD R19, R12, 0x1, R19 ;  /* 0x000000010c137824 */ /* 0x000fc600078e0213 */
[----:B------:R1:W3:Y:S04]  /*1f720*/  SHFL.IDX PT, R4, R4, R12, 0x1f ;  /* 0x00001f0c04047589 */ /* 0x0002e800000e0000 */
.L_x_3528:
[----:B------:R-:W-:-:S13]  /*1f730*/  ISETP.NE.AND P0, PT, R3, RZ, PT ;  /* 0x000000ff0300720c */ /* 0x000fda0003f05270 */
[----:B------:R-:W-:Y:S05]  /*1f740*/  @!P0 BRA `(.L_x_3244) ;  /* 0x0000000000108947 */ /* 0x000fea0003800000 */
[----:B------:R-:W-:Y:S01]  /*1f750*/  UMOV UR4, 0xffffffff ;  /* 0xffffffff00047882 */ /* 0x000fe20000000000 */
[----:B-1----:R-:W-:Y:S02]  /*1f760*/  VIADD R12, R12, 0xffffffff ;  /* 0xffffffff0c0c7836 */ /* 0x002fe40000000000 */
[----:B------:R-:W-:Y:S05]  /*1f770*/  BRA.DIV UR4, `(.L_x_3245) ;  /* 0x0000007e04387947 */ /* 0x000fea000b800000 */
[----:B------:R4:W1:Y:S02]  /*1f780*/  SHFL.IDX PT, R6, R2, R12, 0x1f ;  /* 0x00001f0c02067589 */ /* 0x00086400000e0000 */
.L_x_3244:
[----:B---3--:R-:W-:Y:S01]  /*1f790*/  ISETP.NE.AND P0, PT, R4, 0x1, PT ;  /* 0x000000010400780c */ /* 0x008fe20003f05270 */
[----:B-1----:R-:W-:-:S05]  /*1f7a0*/  IMAD R16, R6, R5, R7 ;  /* 0x0000000506107224 */ /* 0x002fca00078e0207 */
[----:B------:R-:W-:-:S07]  /*1f7b0*/  IADD3 R0, R0, -R16, RZ ;  /* 0x8000001000007210 */ /* 0x000fce0007ffe0ff */
        /* <DEDUP_REMOVED lines=16> */
[----:B------:R-:W-:Y:S01]  /*1f8c0*/  IMAD.HI.U32 R7, R3, R2, RZ ;  /* 0x0000000203077227 */ /* 0x000fe200078e00ff */
[----:B------:R-:W-:-:S03]  /*1f8d0*/  IADD3 R3, R8, 0xffffffe, RZ ;  /* 0x0ffffffe08037810 */ /* 0x000fc60007ffe0ff */
[----:B------:R-:W-:-:S03]  /*1f8e0*/  IMAD R9, R7, R9, R2 ;  /* 0x0000000907097224 */ /* 0x000fc600078e0202 */
[----:B------:R-:W0:Y:S02]  /*1f8f0*/  F2I.FTZ.U32.TRUNC.NTZ R3, R3 ;  /* 0x0000000300037305 */ /* 0x000e24000021f000 */
        /* <DEDUP_REMOVED lines=10> */
[----:B------:R-:W-:Y:S02]  /*1f9a0*/  ISETP.GE.AND P2, PT, R2, RZ, PT ;  /* 0x000000ff0200720c */ /* 0x000fe40003f46270 */
[----:B------:R-:W-:Y:S02]  /*1f9b0*/  @P0 IADD3 R7, R7, 0x1, RZ ;  /* 0x0000000107070810 */ /* 0x000fe40007ffe0ff */
[----:B------:R-:W-:-:S05]  /*1f9c0*/  IABS R2, R4 ;  /* 0x0000000400027213 */ /* 0x000fca0000000000 */
[----:B------:R-:W-:-:S04]  /*1f9d0*/  IMAD.MOV R2, RZ, RZ, -R2 ;  /* 0x000000ffff027224 */ /* 0x000fc800078e0a02 */
[----:B------:R-:W-:Y:S01]  /*1f9e0*/  @!P2 IMAD.MOV R7, RZ, RZ, -R7 ;  /* 0x000000ffff07a224 */ /* 0x000fe200078e0a07 */
        /* <DEDUP_REMOVED lines=13> */
[----:B------:R-:W-:-:S06]  /*1fac0*/  @P0 IADD3 R6, R6, 0x1, RZ ;  /* 0x0000000106060810 */ /* 0x000fcc0007ffe0ff */
[----:B------:R-:W-:Y:S01]  /*1fad0*/  @!P2 IMAD.MOV R6, RZ, RZ, -R6 ;  /* 0x000000ffff06a224 */ /* 0x000fe200078e0a06 */
[----:B------:R-:W-:-:S05]  /*1fae0*/  @!P1 LOP3.LUT R6, RZ, R4, RZ, 0x33, !PT ;  /* 0x00000004ff069212 */ /* 0x000fca00078e33ff */
[--C-:B------:R-:W-:Y:S02]  /*1faf0*/  IMAD.MOV R5, RZ, RZ, -R6.reuse ;  /* 0x000000ffff057224 */ /* 0x100fe400078e0a06 */
[C---:B------:R-:W-:Y:S02]  /*1fb00*/  IMAD R3, R4.reuse, 0x1000000, R6 ;  /* 0x0100000004037824 */ /* 0x040fe400078e0206 */
[----:B------:R-:W-:-:S05]  /*1fb10*/  IMAD R4, R4, R5, R7 ;  /* 0x0000000504047224 */ /* 0x000fca00078e0207 */
[----:B------:R-:W-:Y:S01]  /*1fb20*/  LEA R18, R4, R3, 0x10 ;  /* 0x0000000304127211 */ /* 0x000fe200078e80ff */
[----:B------:R-:W-:Y:S06]  /*1fb30*/  BRA `(.L_x_3247) ;  /* 0x0000000000f07947 */ /* 0x000fec0003800000 */
.L_x_3246:
        /* <DEDUP_REMOVED lines=19> */
[-C--:B------:R-:W-:Y:S01]  /*1fc70*/  @!P1 IADD3 R3, R3, -R4.reuse, RZ ;  /* 0x8000000403039210 */ /* 0x080fe20007ffe0ff */
        /* <DEDUP_REMOVED lines=17> */
[----:B0-----:R-:W-:-:S02]  /*1fd90*/  IADD3 R3, R8, 0xffffffe, RZ ;  /* 0x0ffffffe08037810 */ /* 0x001fc40007ffe0ff */
[----:B------:R-:W-:-:S04]  /*1fda0*/  IABS R8, R5 ;  /* 0x0000000500087213 */ /* 0x000fc80000000000 */
        /* <DEDUP_REMOVED lines=18> */
[----:B------:R-:W-:Y:S02]  /*1fed0*/  @!P1 LOP3.LUT R2, RZ, R5, RZ, 0x33, !PT ;  /* 0x00000005ff029212 */ /* 0x000fe400078e33ff */
[----:B------:R-:W-:-:S05]  /*1fee0*/  IADD3 R5, -R5, RZ, RZ ;  /* 0x000000ff05057210 */ /* 0x000fca0007ffe1ff */
[----:B------:R-:W-:-:S07]  /*1fef0*/  IMAD R18, R2, R5, R3 ;  /* 0x0000000502127224 */ /* 0x000fce00078e0203 */
.L_x_3247:
[----:B------:R-:W-:-:S05]  /*1ff00*/  LOP3.LUT R2, RZ, R2, RZ, 0x33, !PT ;  /* 0x00000002ff027212 */ /* 0x000fca00078e33ff */
[----:B------:R-:W-:Y:S01]  /*1ff10*/  IMAD.IADD R17, R17, 0x1, R2 ;  /* 0x0000000111117824 */ /* 0x000fe200078e0202 */
[----:B------:R-:W-:Y:S06]  /*1ff20*/  BRA `(.L_x_3248) ;  /* 0x00000000001c7947 */ /* 0x000fec0003800000 */
.L_x_3240:
[----:B------:R-:W-:Y:S01]  /*1ff30*/  UMOV UR4, URZ ;  /* 0x0000003f00047c82 */ /* 0x000fe20008000000 */
[----:B------:R-:W-:Y:S01]  /*1ff40*/  UMOV UR5, URZ ;  /* 0x0000003f00057c82 */ /* 0x000fe20008000000 */
[----:B------:R-:W-:Y:S01]  /*1ff50*/  ULDC UR6, c[0x0][0xc3c] ;  /* 0x00030f0000067ab9 */ /* 0x000fe20000000800 */
[----:B------:R-:W-:Y:S01]  /*1ff60*/  IMAD.MOV.U32 R16, RZ, RZ, R0 ;  /* 0x000000ffff107224 */ /* 0x000fe200078e0000 */
[----:B------:R-:W-:Y:S01]  /*1ff70*/  MOV R18, UR5 ;  /* 0x0000000500127c02 */ /* 0x000fe20008000f00 */
[----:B------:R-:W-:Y:S02]  /*1ff80*/  IMAD.U32 R17, RZ, RZ, UR4 ;  /* 0x00000004ff117e24 */ /* 0x000fe4000f8e00ff */
[----:B------:R-:W-:-:S07]  /*1ff90*/  IMAD.U32 R19, RZ, RZ, UR6 ;  /* 0x00000006ff137e24 */ /* 0x000fce000f8e00ff */
.L_x_3248:
        /* <DEDUP_REMOVED lines=10> */
.L_x_3237:
[----:B------:R-:W-:Y:S02]  /*20040*/  ULDC UR4, c[0x0][0xc3c] ;  /* 0x00030f0000047ab9 */ /* 0x000fe40000000800 */
[----:B---3--:R-:W-:-:S13]  /*20050*/  ISETP.GE.AND P0, PT, R19, UR4, PT ;  /* 0x0000000413007c0c */ /* 0x008fda000bf06270 */
[----:B------:R-:W-:Y:S05]  /*20060*/  @!P0 BRA `(.L_x_3249) ;  /* 0xffffff9800ec8947 */ /* 0x000fea000383ffff */
[----:B------:R-:W-:Y:S05]  /*20070*/  BSYNC B8 ;  /* 0x0000000000087941 */ /* 0x000fea0003800000 */
.L_x_3146:
        /* <DEDUP_REMOVED lines=12> */
.L_x_3531:
[----:B------:R-:W-:Y:S05]  /*20140*/  BSYNC B0 ;  /* 0x0000000000007941 */ /* 0x000fea0003800000 */
.L_x_3250:
[----:B------:R-:W-:-:S03]  /*20150*/  UMOV UR4, 0xffffffff ;  /* 0xffffffff00047882 */ /* 0x000fc60000000000 */
[----:B------:R-:W-:Y:S05]  /*20160*/  BRA.DIV UR4, `(.L_x_3252) ;  /* 0x0000007204f87947 */ /* 0x000fea000b800000 */
[----:B-1----:R-:W1:Y:S02]  /*20170*/  S2R R0, SR_TID.X ;  /* 0x0000000000007919 */ /* 0x002e640000002100 */
[----:B-1----:R-:W-:-:S04]  /*20180*/  SHF.R.U32.HI R0, RZ, 0x5, R0 ;  /* 0x00000005ff007819 */ /* 0x002fc80000011600 */
[----:B------:R-:W-:-:S05]  /*20190*/  LOP3.LUT R0, R0, 0x3, RZ, 0xc0, !PT ;  /* 0x0000000300007812 */ /* 0x000fca00078ec0ff */
[----:B------:R1:W3:Y:S02]  /*201a0*/  SHFL.IDX PT, R14, R0, RZ, 0x1f ;  /* 0x00001fff000e7589 */ /* 0x0002e400000e0000 */
.L_x_3534:
[----:B---3--:R-:W-:-:S13]  /*201b0*/  ISETP.NE.AND P0, PT, R14, RZ, PT ;  /* 0x000000ff0e00720c */ /* 0x008fda0003f05270 */
[----:B------:R-:W-:Y:S05]  /*201c0*/  @P0 BRA `(.L_x_2902) ;  /* 0x0000000000880947 */ /* 0x000fea0003800000 */
[----:B------:R-:W-:-:S03]  /*201d0*/  UMOV UR4, 0xffffffff ;  /* 0xffffffff00047882 */ /* 0x000fc60000000000 */
[----:B------:R-:W-:Y:S05]  /*201e0*/  BRA.DIV UR4, `(.L_x_3253) ;  /* 0x00000076040c7947 */ /* 0x000fea000b800000 */
[----:B------:R-:W-:-:S13]  /*201f0*/  ELECT P6, URZ, PT ;  /* 0x00000000003f782f */ /* 0x000fda00038c0000 */
.L_x_3537:
[----:B------:R-:W-:Y:S05]  /*20200*/  @!P6 BRA `(.L_x_2902) ;  /* 0x000000000078e947 */ /* 0x000fea0003800000 */
[----:B------:R-:W-:-:S06]  /*20210*/  ULOP3.LUT UR4, UR36, 0x2, URZ, 0xfc, !UPT ;  /* 0x0000000224047892 */ /* 0x000fcc000f8efc3f */
[----:B-1----:R-:W-:-:S04]  /*20220*/  MOV R0, UR4 ;  /* 0x0000000400007c02 */ /* 0x002fc80008000f00 */
[----:B------:R-:W-:-:S13]  /*20230*/  ISETP.NE.AND P0, PT, R0, 0x3, PT ;  /* 0x000000030000780c */ /* 0x000fda0003f05270 */
[----:B------:R-:W-:Y:S05]  /*20240*/  @!P0 BRA `(.L_x_3254) ;  /* 0x0000000000048947 */ /* 0x000fea0003800000 */
[----:B------:R-:W-:Y:S01]  /*20250*/  BPT.TRAP 0x1 ;  /* 0x000000040000795c */ /* 0x000fe20000300000 */
.L_x_3254:
[C---:B------:R-:W-:Y:S01]  /*20260*/  IMAD R5, R25.reuse, 0x8, R4 ;  /* 0x0000000819057824 */ /* 0x040fe200078e0204 */
[----:B------:R-:W-:Y:S01]  /*20270*/  SHF.L.U32 R0, R28, 0x1f, RZ ;  /* 0x0000001f1c007819 */ /* 0x000fe200000006ff */
[----:B------:R-:W-:-:S03]  /*20280*/  VIADD R25, R25, 0x1 ;  /* 0x0000000119197836 */ /* 0x000fc60000000000 */
[----:B------:R-:W1:Y:S02]  /*20290*/  SYNCS.PHASECHK.TRANS64.TRYWAIT P1, [R5+URZ+0x28840], R0 ;  /* 0x02884000050075a7 */ /* 0x000e64000802017f */
[----:B------:R-:W-:-:S04]  /*202a0*/  ISETP.NE.AND P2, PT, R25, 0x2, PT ;  /* 0x000000021900780c */ /* 0x000fc80003f45270 */
[----:B------:R-:W-:Y:S01]  /*202b0*/  SEL R3, RZ, 0x1, P2 ;  /* 0x00000001ff037807 */ /* 0x000fe20001000000 */
[----:B-1----:R-:W-:Y:S08]  /*202c0*/  @!P1 BRA `(.L_x_3255) ;  /* 0x0000007000f49947 */ /* 0x002ff00003800000 */
.L_x_3538:
[----:B------:R-:W-:Y:S02]  /*202d0*/  SEL R25, R25, RZ, P2 ;  /* 0x000000ff19197207 */ /* 0x000fe40001000000 */
[----:B------:R-:W-:Y:S01]  /*202e0*/  LOP3.LUT R2, R28, R3, RZ, 0x3c, !PT ;  /* 0x000000031c027212 */ /* 0x000fe200078e3cff */
[----:B------:R-:W-:Y:S06]  /*202f0*/  @!P0 BRA `(.L_x_3256) ;  /* 0x0000000000048947 */ /* 0x000fec0003800000 */
[----:B------:R-:W-:Y:S01]  /*20300*/  BPT.TRAP 0x1 ;  /* 0x000000040000795c */ /* 0x000fe20000300000 */
.L_x_3256:
[----:B------:R-:W-:Y:S01]  /*20310*/  IMAD R25, R25, 0x8, R4 ;  /* 0x0000000819197824 */ /* 0x000fe200078e0204 */
[----:B------:R-:W-:-:S04]  /*20320*/  SHF.L.U32 R2, R2, 0x1f, RZ ;  /* 0x0000001f02027819 */ /* 0x000fc800000006ff */
[----:B------:R-:W3:Y:S02]  /*20330*/  SYNCS.PHASECHK.TRANS64.TRYWAIT P1, [R25+URZ+0x28840], R2 ;  /* 0x02884002190075a7 */ /* 0x000ee4000802017f */
[----:B---3--:R-:W-:Y:S05]  /*20340*/  @!P1 BRA `(.L_x_3257) ;  /* 0x0000007000e89947 */ /* 0x008fea0003800000 */
.L_x_3539:
[----:B------:R-:W-:Y:S05]  /*20350*/  @!P0 BRA `(.L_x_3258) ;  /* 0x0000000000048947 */ /* 0x000fea0003800000 */
[----:B------:R-:W-:Y:S01]  /*20360*/  BPT.TRAP 0x1 ;  /* 0x000000040000795c */ /* 0x000fe20000300000 */
.L_x_3258:
[----:B------:R-:W4:Y:S02]  /*20370*/  SYNCS.PHASECHK.TRANS64.TRYWAIT P1, [R5+URZ+0x28860], R0 ;  /* 0x02886000050075a7 */ /* 0x000f24000802017f */
[----:B----4-:R-:W-:Y:S05]  /*20380*/  @!P1 BRA `(.L_x_3259) ;  /* 0x0000007000ec9947 */ /* 0x010fea0003800000 */
.L_x_3540:
[----:B------:R-:W-:Y:S05]  /*20390*/  @!P0 BRA `(.L_x_3260) ;  /* 0x0000000000048947 */ /* 0x000fea0003800000 */
[----:B------:R-:W-:Y:S01]  /*203a0*/  BPT.TRAP 0x1 ;  /* 0x000000040000795c */ /* 0x000fe20000300000 */
.L_x_3260:
[----:B------:R0:W0:Y:S02]  /*203b0*/  SYNCS.PHASECHK.TRANS64.TRYWAIT P0, [R25+URZ+0x28860], R2 ;  /* 0x02886002190075a7 */ /* 0x000024000800017f */
[----:B0-----:R-:W-:Y:S05]  /*203c0*/  @!P0 NANOSLEEP.SYNCS 0x989680 ;  /* 0x009896800000895d */ /* 0x001fea0003900000 */
[----:B------:R-:W0:Y:S02]  /*203d0*/  @!P0 SYNCS.PHASECHK.TRANS64 P0, [R25+URZ+0x28860], R2 ;  /* 0x02886002190085a7 */ /* 0x000e24000800007f */
[----:B0-----:R-:W-:Y:S05]  /*203e0*/  @!P0 BRA `(.L_x_3260) ;  /* 0xfffffffc00f08947 */ /* 0x001fea000383ffff */
.L_x_2902:
[----:B------:R-:W-:Y:S05]  /*203f0*/  BSYNC B9 ;  /* 0x0000000000097941 */ /* 0x000fea0003800000 */
.L_x_2899:
[----:B------:R-:W-:Y:S05]  /*20400*/  EXIT ;  /* 0x000000000000794d */ /* 0x000fea0003800000 */
.L_x_2926:
[----:B0-----:R0:W1:Y:S02]  /*20410*/  SYNCS.PHASECHK.TRANS64.TRYWAIT P6, [R89+URZ+0x28890], R100 ;  /* 0x02889064590075a7 */ /* 0x00106400080c017f */
[----:B-1----:R-:W-:Y:S05]  /*20420*/  @!P6 NANOSLEEP.SYNCS 0x989680 ;  /* 0x009896800000e95d */ /* 0x002fea0003900000 */
[----:B------:R-:W1:Y:S02]  /*20430*/  @!P6 SYNCS.PHASECHK.TRANS64 P6, [R89+URZ+0x28890], R100 ;  /* 0x028890645900e5a7 */ /* 0x000e6400080c007f */
[----:B-1----:R-:W-:Y:S05]  /*20440*/  @!P6 BRA `(.L_x_2926) ;  /* 0xfffffffc00f0e947 */ /* 0x002fea000383ffff */
[----:B------:R-:W-:Y:S05]  /*20450*/  BRA `(.L_x_3261) ;  /* 0xfffffe2c00dc7947 */ /* 0x000fea000383ffff */
.L_x_2927:
        /* <DEDUP_REMOVED lines=8> */
.L_x_3263:
[----:B------:R-:W-:Y:S05]  /*204e0*/  BSYNC B1 ;  /* 0x0000000000017941 */ /* 0x000fea0003800000 */
.L_x_3262:
        /* <DEDUP_REMOVED lines=8> */
.L_x_3264:
[----:B------:R-:W-:Y:S01]  /*20570*/  IMAD.MOV.U32 R103, RZ, RZ, R14 ;  /* 0x000000ffff677224 */ /* 0x000fe200078e000e */
[----:B------:R-:W-:Y:S06]  /*20580*/  BRA `(.L_x_3265) ;  /* 0xfffffe2c00a47947 */ /* 0x000fec000383ffff */
.L_x_2936:
        /* <DEDUP_REMOVED lines=8> */
.L_x_3267:
[----:B------:R-:W-:Y:S05]  /*20610*/  BSYNC B1 ;  /* 0x0000000000017941 */ /* 0x000fea0003800000 */
.L_x_3266:
        /* <DEDUP_REMOVED lines=8> */
.L_x_3268:
[----:B------:R-:W-:Y:S01]  /*206a0*/  IMAD.MOV.U32 R69, RZ, RZ, R14 ;  /* 0x000000ffff457224 */ /* 0x000fe200078e000e */
[----:B------:R-:W-:Y:S06]  /*206b0*/  BRA `(.L_x_3269) ;  /* 0xfffffe3400087947 */ /* 0x000fec000383ffff */
.L_x_2945:
        /* <DEDUP_REMOVED lines=8> */
.L_x_3271:
[----:B------:R-:W-:Y:S05]  /*20740*/  BSYNC B1 ;  /* 0x0000000000017941 */ /* 0x000fea0003800000 */
.L_x_3270:
        /* <DEDUP_REMOVED lines=8> */
.L_x_3272:
[----:B------:R-:W-:Y:S01]  /*207d0*/  IMAD.MOV.U32 R61, RZ, RZ, R14 ;  /* 0x000000ffff3d7224 */ /* 0x000fe200078e000e */
[----:B------:R-:W-:Y:S06]  /*207e0*/  BRA `(.L_x_3273) ;  /* 0xfffffe38006c7947 */ /* 0x000fec000383ffff */
.L_x_2954:
        /* <DEDUP_REMOVED lines=8> */
.L_x_3275:
[----:B------:R-:W-:Y:S05]  /*20870*/  BSYNC B1 ;  /* 0x0000000000017941 */ /* 0x000fea0003800000 */
.L_x_3274:
        /* <DEDUP_REMOVED lines=8> */
.L_x_3276:
[----:B------:R-:W-:Y:S01]  /*20900*/  IMAD.MOV.U32 R51, RZ, RZ, R14 ;  /* 0x000000ffff337224 */ /* 0x000fe200078e000e */
[----:B------:R-:W-:Y:S06]  /*20910*/  BRA `(.L_x_3277) ;  /* 0xfffffe3c00d07947 */ /* 0x000fec000383ffff */
.L_x_2966:
[----:B-1----:R1:W2:Y:S02]  /*20920*/  SYNCS.PHASECHK.TRANS64.TRYWAIT P4, [R89+URZ+0x28890], R100 ;  /* 0x02889064590075a7 */ /* 0x0022a4000808017f */
[----:B--2---:R-:W-:Y:S05]  /*20930*/  @!P4 NANOSLEEP.SYNCS 0x989680 ;  /* 0x009896800000c95d */ /* 0x004fea0003900000 */
[----:B------:R-:W2:Y:S02]  /*20940*/  @!P4 SYNCS.PHASECHK.TRANS64 P4, [R89+URZ+0x28890], R100 ;  /* 0x028890645900c5a7 */ /* 0x000ea4000808007f */
[----:B--2---:R-:W-:Y:S05]  /*20950*/  @!P4 BRA `(.L_x_2966) ;  /* 0xfffffffc00f0c947 */ /* 0x004fea000383ffff */
[----:B------:R-:W-:Y:S05]  /*20960*/  BRA `(.L_x_3278) ;  /* 0xfffffe4c00b07947 */ /* 0x000fea000383ffff */
.L_x_2967:
        /* <DEDUP_REMOVED lines=8> */
.L_x_3280:
[----:B------:R-:W-:Y:S05]  /*209f0*/  BSYNC B1 ;  /* 0x0000000000017941 */ /* 0x000fea0003800000 */
.L_x_3279:
        /* <DEDUP_REMOVED lines=8> */
.L_x_3281:
[----:B------:R-:W-:Y:S01]  /*20a80*/  IMAD.MOV.U32 R104, RZ, RZ, R14 ;  /* 0x000000ffff687224 */ /* 0x000fe200078e000e */
[----:B------:R-:W-:Y:S06]  /*20a90*/  BRA `(.L_x_3282) ;  /* 0xfffffe4c007c7947 */ /* 0x000fec000383ffff */
.L_x_2972:
        /* <DEDUP_REMOVED lines=8> */
.L_x_3284:
[----:B------:R-:W-:Y:S05]  /*20b20*/  BSYNC B1 ;  /* 0x0000000000017941 */ /* 0x000fea0003800000 */
.L_x_3283:
        /* <DEDUP_REMOVED lines=8> */
.L_x_3285:
[----:B------:R-:W-:Y:S01]  /*20bb0*/  IMAD.MOV.U32 R46, RZ, RZ, R14 ;  /* 0x000000ffff2e7224 */ /* 0x000fe200078e000e */
[----:B------:R-:W-:Y:S06]  /*20bc0*/  BRA `(.L_x_3286) ;  /* 0xfffffe5400187947 */ /* 0x000fec000383ffff */
.L_x_2977:
        /* <DEDUP_REMOVED lines=8> */
.L_x_3288:
[----:B------:R-:W-:Y:S05]  /*20c50*/  BSYNC B1 ;  /* 0x0000000000017941 */ /* 0x000fea0003800000 */
.L_x_3287:
        /* <DEDUP_REMOVED lines=8> */
.L_x_3289:
[----:B------:R-:W-:Y:S01]  /*20ce0*/  IMAD.MOV.U32 R46, RZ, RZ, R14 ;  /* 0x000000ffff2e7224 */ /* 0x000fe200078e000e */
[----:B------:R-:W-:Y:S06]  /*20cf0*/  BRA `(.L_x_3290) ;  /* 0xfffffe5800b87947 */ /* 0x000fec000383ffff */
.L_x_2982:
        /* <DEDUP_REMOVED lines=8> */
.L_x_3292:
[----:B------:R-:W-:Y:S05]  /*20d80*/  BSYNC B1 ;  /* 0x0000000000017941 */ /* 0x000fea0003800000 */
.L_x_3291:
        /* <DEDUP_REMOVED lines=8> */
.L_x_3293:
[----:B------:R-:W-:Y:S01]  /*20e10*/  IMAD.MOV.U32 R106, RZ, RZ, R14 ;  /* 0x000000ffff6a7224 */ /* 0x000fe200078e000e */
[----:B------:R-:W-:Y:S06]  /*20e20*/  BRA `(.L_x_3294) ;  /* 0xfffffe6000607947 */ /* 0x000fec000383ffff */
.L_x_2987:
[----:B0-----:R0:W1:Y:S02]  /*20e30*/  SYNCS.PHASECHK.TRANS64.TRYWAIT P3, [R89+URZ+0x28890], R100 ;  /* 0x02889064590075a7 */ /* 0x001064000806017f */
[----:B-1----:R-:W-:Y:S05]  /*20e40*/  @!P3 NANOSLEEP.SYNCS 0x989680 ;  /* 0x009896800000b95d */ /* 0x002fea0003900000 */
[----:B------:R-:W1:Y:S02]  /*20e50*/  @!P3 SYNCS.PHASECHK.TRANS64 P3, [R89+URZ+0x28890], R100 ;  /* 0x028890645900b5a7 */ /* 0x000e64000806007f */
[----:B-1----:R-:W-:Y:S05]  /*20e60*/  @!P3 BRA `(.L_x_2987) ;  /* 0xfffffffc00f0b947 */ /* 0x002fea000383ffff */
[----:B------:R-:W-:Y:S05]  /*20e70*/  BRA `(.L_x_3295) ;  /* 0xfffffe6800547947 */ /* 0x000fea000383ffff */
.L_x_2988:
        /* <DEDUP_REMOVED lines=8> */
.L_x_3297:
[----:B------:R-:W-:Y:S05]  /*20f00*/  BSYNC B1 ;  /* 0x0000000000017941 */ /* 0x000fea0003800000 */
.L_x_3296:
        /* <DEDUP_REMOVED lines=8> */
.L_x_3298:
[----:B------:R-:W-:Y:S05]  /*20f90*/  BRA `(.L_x_3299) ;  /* 0xfffffe6800747947 */ /* 0x000fea000383ffff */
.L_x_2991:
[----:B------:R-:W-:Y:S01]  /*20fa0*/  BSSY B1, `(.L_x_3300) ;  /* 0x0000008000017945 */ /* 0x000fe20003800000 */
[----:B----4-:R-:W-:Y:S01]  /*20fb0*/  IMAD.MOV.U32 R13, RZ, RZ, R45 ;  /* 0x000000ffff0d7224 */ /* 0x010fe200078e002d */
[----:B------:R-:W-:Y:S01]  /*20fc0*/  MOV R15, 0xffffffff ;  /* 0xffffffff000f7802 */ /* 0x000fe20000000f00 */
[----:B------:R-:W-:Y:S02]  /*20fd0*/  IMAD.MOV.U32 R12, RZ, RZ, 0x1 ;  /* 0x00000001ff0c7424 */ /* 0x000fe400078e00ff */
[----:B------:R-:W-:-:S07]  /*20fe0*/  IMAD.MOV.U32 R11, RZ, RZ, 0x181f ;  /* 0x0000181fff0b7424 */ /* 0x000fce00078e00ff */
[----:B0123--:R-:W-:Y:S05]  /*20ff0*/  WARPSYNC.COLLECTIVE R15, `(.L_x_3301) ;  /* 0x000000000f087348 */ /* 0x00ffea0003c00000 */
[----:B---3--:R3:W4:Y:S02]  /*21000*/  SHFL.IDX P6, R14, R13, R12, R11 ;  /* 0x0000000c0d0e7389 */ /* 0x00872400000c000b */
[----:B01234-:R-:W-:Y:S01]  /*21010*/  ENDCOLLECTIVE ;  /* 0x000000000000791b */ /* 0x01ffe20003800000 */
.L_x_3301:
[----:B------:R-:W-:Y:S05]  /*21020*/  BSYNC B1 ;  /* 0x0000000000017941 */ /* 0x000fea0003800000 */
.L_x_3300:
        /* <DEDUP_REMOVED lines=8> */
.L_x_3302:
[----:B------:R-:W-:Y:S05]  /*210b0*/  BRA `(.L_x_3303) ;  /* 0xfffffe6800747947 */ /* 0x000fea000383ffff */
.L_x_2994:
        /* <DEDUP_REMOVED lines=8> */
.L_x_3305:
[----:B------:R-:W-:Y:S05]  /*21140*/  BSYNC B1 ;  /* 0x0000000000017941 */ /* 0x000fea0003800000 */
.L_x_3304:
        /* <DEDUP_REMOVED lines=8> */
.L_x_3306:
[----:B------:R-:W-:Y:S05]  /*211d0*/  BRA `(.L_x_3307) ;  /* 0xfffffe6800787947 */ /* 0x000fea000383ffff */
.L_x_2997:
        /* <DEDUP_REMOVED lines=8> */
.L_x_3309:
[----:B------:R-:W-:Y:S05]  /*21260*/  BSYNC B1 ;  /* 0x0000000000017941 */ /* 0x000fea0003800000 */
.L_x_3308:
        /* <DEDUP_REMOVED lines=8> */
.L_x_3310:
[----:B------:R-:W-:Y:S05]  /*212f0*/  BRA `(.L_x_3311) ;  /* 0xfffffe68007c7947 */ /* 0x000fea000383ffff */
.L_x_3001:
[----:B------:R0:W0:Y:S02]  /*21300*/  SYNCS.PHASECHK.TRANS64.TRYWAIT P4, [R89+URZ+0x288b0], R100 ;  /* 0x0288b064590075a7 */ /* 0x000024000808017f */
[----:B0-----:R-:W-:Y:S05]  /*21310*/  @!P4 NANOSLEEP.SYNCS 0x989680 ;  /* 0x009896800000c95d */ /* 0x001fea0003900000 */
[----:B------:R-:W0:Y:S02]  /*21320*/  @!P4 SYNCS.PHASECHK.TRANS64 P4, [R89+URZ+0x288b0], R100 ;  /* 0x0288b0645900c5a7 */ /* 0x000e24000808007f */
[----:B0-----:R-:W-:Y:S05]  /*21330*/  @!P4 BRA `(.L_x_3001) ;  /* 0xfffffffc00f0c947 */ /* 0x001fea000383ffff */
[----:B------:R-:W-:Y:S05]  /*21340*/  BRA `(.L_x_3312) ;  /* 0xfffffe6800f87947 */ /* 0x000fea000383ffff */
.L_x_3015:
[----:B------:R-:W0:Y:S01]  /*21350*/  S2R R5, SR_TID.X ;  /* 0x0000000000057919 */ /* 0x000e220000002100 */
[----:B------:R-:W-:Y:S01]  /*21360*/  BSSY B0, `(.L_x_3313) ;  /* 0x000000c000007945 */ /* 0x000fe20003800000 */
[----:B------:R-:W-:Y:S01]  /*21370*/  IMAD.MOV.U32 R12, RZ, RZ, RZ ;  /* 0x000000ffff0c7224 */ /* 0x000fe200078e00ff */
[----:B------:R-:W-:Y:S01]  /*21380*/  MOV R15, 0xffffffff ;  /* 0xffffffff000f7802 */ /* 0x000fe20000000f00 */
[----:B------:R-:W-:Y:S01]  /*21390*/  IMAD.MOV.U32 R11, RZ, RZ, 0x1f ;  /* 0x0000001fff0b7424 */ /* 0x000fe200078e00ff */
[----:B0-----:R-:W-:-:S04]  /*213a0*/  IADD3 R5, R5, -0x80, RZ ;  /* 0xffffff8005057810 */ /* 0x001fc80007ffe0ff */
[----:B------:R-:W-:-:S04]  /*213b0*/  SHF.R.S32.HI R4, RZ, 0x1f, R5 ;  /* 0x0000001fff047819 */ /* 0x000fc80000011405 */
[----:B------:R-:W-:-:S04]  /*213c0*/  LEA.HI R4, R4, R5, RZ, 0x7 ;  /* 0x0000000504047211 */ /* 0x000fc800078f38ff */
[----:B------:R-:W-:-:S05]  /*213d0*/  SHF.R.S32.HI R4, RZ, 0x7, R4 ;  /* 0x00000007ff047819 */ /* 0x000fca0000011404 */
[----:B--2---:R-:W-:-:S07]  /*213e0*/  IMAD.MOV.U32 R13, RZ, RZ, R4 ;  /* 0x000000ffff0d7224 */ /* 0x004fce00078e0004 */
[----:B-1---5:R-:W-:Y:S05]  /*213f0*/  WARPSYNC.COLLECTIVE R15, `(.L_x_3314) ;  /* 0x000000000f087348 */ /* 0x022fea0003c00000 */
[----:B------:R0:W2:Y:S02]  /*21400*/  SHFL.IDX P6, R14, R13, R12, R11 ;  /* 0x0000000c0d0e7389 */ /* 0x0000a400000c000b */
[----:B012--5:R-:W-:Y:S01]  /*21410*/  ENDCOLLECTIVE ;  /* 0x000000000000791b */ /* 0x027fe20003800000 */
.L_x_3314:
[----:B------:R-:W-:Y:S05]  /*21420*/  BSYNC B0 ;  /* 0x0000000000007941 */ /* 0x000fea0003800000 */
.L_x_3313:
[----:B------:R-:W-:Y:S01]  /*21430*/  IMAD.MOV.U32 R191, RZ, RZ, R14 ;  /* 0x000000ffffbf7224 */ /* 0x000fe200078e000e */
[----:B------:R-:W-:Y:S06]  /*21440*/  BRA `(.L_x_3315) ;  /* 0xfffffe7400dc7947 */ /* 0x000fec000383ffff */
.L_x_3025:
        /* <DEDUP_REMOVED lines=8> */
.L_x_3317:
[----:B------:R-:W-:Y:S05]  /*214d0*/  BSYNC B1 ;  /* 0x0000000000017941 */ /* 0x000fea0003800000 */
.L_x_3316:
        /* <DEDUP_REMOVED lines=8> */
.L_x_3318:
[----:B------:R-:W-:Y:S01]  /*21560*/  MOV R13, R8 ;  /* 0x00000008000d7202 */ /* 0x000fe20000000f00 */
[----:B------:R-:W-:-:S07]  /*21570*/  IMAD.MOV.U32 R3, RZ, RZ, R14 ;  /* 0x000000ffff037224 */ /* 0x000fce00078e000e */
[----:B------:R-:W-:Y:S05]  /*21580*/  WARPSYNC.COLLECTIVE R15, `(.L_x_3319) ;  /* 0x000000000f087348 */ /* 0x000fea0003c00000 */
[----:B------:R0:W1:Y:S02]  /*21590*/  SHFL.IDX P6, R14, R13, R12, R11 ;  /* 0x0000000c0d0e7389 */ /* 0x00006400000c000b */
[----:B01----:R-:W-:Y:S01]  /*215a0*/  ENDCOLLECTIVE ;  /* 0x000000000000791b */ /* 0x003fe20003800000 */
.L_x_3319:
[----:B------:R-:W-:Y:S02]  /*215b0*/  IMAD.MOV.U32 R13, RZ, RZ, R7 ;  /* 0x000000ffff0d7224 */ /* 0x000fe400078e0007 */
[----:B------:R-:W-:-:S07]  /*215c0*/  IMAD.MOV.U32 R4, RZ, RZ, R14 ;  /* 0x000000ffff047224 */ /* 0x000fce00078e000e */
[----:B------:R-:W-:Y:S05]  /*215d0*/  WARPSYNC.COLLECTIVE R15, `(.L_x_3320) ;  /* 0x000000000f087348 */ /* 0x000fea0003c00000 */
[----:B------:R0:W1:Y:S02]  /*215e0*/  SHFL.IDX P6, R14, R13, R12, R11 ;  /* 0x0000000c0d0e7389 */ /* 0x00006400000c000b */
[----:B01----:R-:W-:Y:S01]  /*215f0*/  ENDCOLLECTIVE ;  /* 0x000000000000791b */ /* 0x003fe20003800000 */
.L_x_3320:
[----:B------:R-:W-:Y:S05]  /*21600*/  BRA `(.L_x_3321) ;  /* 0xfffffe7c00387947 */ /* 0x000fea000383ffff */
.L_x_3028:
[----:B------:R-:W-:Y:S01]  /*21610*/  BSSY B1, `(.L_x_3322) ;  /* 0x0000008000017945 */ /* 0x000fe20003800000 */
[----:B0-----:R-:W-:Y:S01]  /*21620*/  IMAD.MOV.U32 R13, RZ, RZ, R6 ;  /* 0x000000ffff0d7224 */ /* 0x001fe200078e0006 */
[----:B------:R-:W-:Y:S01]  /*21630*/  MOV R12, 0x1 ;  /* 0x00000001000c7802 */ /* 0x000fe20000000f00 */
[----:B------:R-:W-:Y:S02]  /*21640*/  IMAD.MOV.U32 R11, RZ, RZ, 0x181f ;  /* 0x0000181fff0b7424 */ /* 0x000fe400078e00ff */
[----:B------:R-:W-:-:S07]  /*21650*/  IMAD.MOV.U32 R15, RZ, RZ, -0x1 ;  /* 0xffffffffff0f7424 */ /* 0x000fce00078e00ff */
[----:B------:R-:W-:Y:S05]  /*21660*/  WARPSYNC.COLLECTIVE R15, `(.L_x_3323) ;  /* 0x000000000f087348 */ /* 0x000fea0003c00000 */
[----:B------:R0:W1:Y:S02]  /*21670*/  SHFL.IDX P6, R14, R13, R12, R11 ;  /* 0x0000000c0d0e7389 */ /* 0x00006400000c000b */
[----:B01----:R-:W-:Y:S01]  /*21680*/  ENDCOLLECTIVE ;  /* 0x000000000000791b */ /* 0x003fe20003800000 */
.L_x_3323:
[----:B------:R-:W-:Y:S05]  /*21690*/  BSYNC B1 ;  /* 0x0000000000017941 */ /* 0x000fea0003800000 */
.L_x_3322:
        /* <DEDUP_REMOVED lines=8> */
.L_x_3324:
[----:B------:R-:W-:Y:S01]  /*21720*/  IMAD.MOV.U32 R13, RZ, RZ, R8 ;  /* 0x000000ffff0d7224 */ /* 0x000fe200078e0008 */
[----:B------:R-:W-:-:S07]  /*21730*/  MOV R3, R14 ;  /* 0x0000000e00037202 */ /* 0x000fce0000000f00 */
[----:B------:R-:W-:Y:S05]  /*21740*/  WARPSYNC.COLLECTIVE R15, `(.L_x_3325) ;  /* 0x000000000f087348 */ /* 0x000fea0003c00000 */
[----:B------:R0:W1:Y:S02]  /*21750*/  SHFL.IDX P6, R14, R13, R12, R11 ;  /* 0x0000000c0d0e7389 */ /* 0x00006400000c000b */
[----:B01----:R-:W-:Y:S01]  /*21760*/  ENDCOLLECTIVE ;  /* 0x000000000000791b */ /* 0x003fe20003800000 */
.L_x_3325:
[----:B------:R-:W-:Y:S02]  /*21770*/  IMAD.MOV.U32 R13, RZ, RZ, R7 ;  /* 0x000000ffff0d7224 */ /* 0x000fe400078e0007 */
[----:B------:R-:W-:-:S07]  /*21780*/  IMAD.MOV.U32 R4, RZ, RZ, R14 ;  /* 0x000000ffff047224 */ /* 0x000fce00078e000e */
[----:B------:R-:W-:Y:S05]  /*21790*/  WARPSYNC.COLLECTIVE R15, `(.L_x_3326) ;  /* 0x000000000f087348 */ /* 0x000fea0003c00000 */
[----:B------:R0:W1:Y:S02]  /*217a0*/  SHFL.IDX P6, R14, R13, R12, R11 ;  /* 0x0000000c0d0e7389 */ /* 0x00006400000c000b */
[----:B01----:R-:W-:Y:S01]  /*217b0*/  ENDCOLLECTIVE ;  /* 0x000000000000791b */ /* 0x003fe20003800000 */
.L_x_3326:
[----:B------:R-:W-:Y:S05]  /*217c0*/  BRA `(.L_x_3327) ;  /* 0xfffffe7c00a47947 */ /* 0x000fea000383ffff */
.L_x_3031:
[----:B------:R-:W-:Y:S01]  /*217d0*/  BSSY B1, `(.L_x_3328) ;  /* 0x0000008000017945 */ /* 0x000fe20003800000 */
[----:B0-----:R-:W-:Y:S01]  /*217e0*/  MOV R13, R6 ;  /* 0x00000006000d7202 */ /* 0x001fe20000000f00 */
[----:B------:R-:W-:Y:S02]  /*217f0*/  IMAD.MOV.U32 R12, RZ, RZ, 0x2 ;  /* 0x00000002ff0c7424 */ /* 0x000fe400078e00ff */
[----:B------:R-:W-:Y:S02]  /*21800*/  IMAD.MOV.U32 R11, RZ, RZ, 0x181f ;  /* 0x0000181fff0b7424 */ /* 0x000fe400078e00ff */
[----:B------:R-:W-:-:S07]  /*21810*/  IMAD.MOV.U32 R15, RZ, RZ, -0x1 ;  /* 0xffffffffff0f7424 */ /* 0x000fce00078e00ff */
[----:B-1----:R-:W-:Y:S05]  /*21820*/  WARPSYNC.COLLECTIVE R15, `(.L_x_3329) ;  /* 0x000000000f087348 */ /* 0x002fea0003c00000 */
[----:B------:R0:W2:Y:S02]  /*21830*/  SHFL.IDX P6, R14, R13, R12, R11 ;  /* 0x0000000c0d0e7389 */ /* 0x0000a400000c000b */
[----:B012---:R-:W-:Y:S01]  /*21840*/  ENDCOLLECTIVE ;  /* 0x000000000000791b */ /* 0x007fe20003800000 */
.L_x_3329:
[----:B------:R-:W-:Y:S05]  /*21850*/  BSYNC B1 ;  /* 0x0000000000017941 */ /* 0x000fea0003800000 */
.L_x_3328:
        /* <DEDUP_REMOVED lines=8> */
.L_x_3330:
[----:B------:R-:W-:Y:S02]  /*218e0*/  IMAD.MOV.U32 R13, RZ, RZ, R8 ;  /* 0x000000ffff0d7224 */ /* 0x000fe400078e0008 */
[----:B------:R-:W-:-:S07]  /*218f0*/  IMAD.MOV.U32 R3, RZ, RZ, R14 ;  /* 0x000000ffff037224 */ /* 0x000fce00078e000e */
[----:B------:R-:W-:Y:S05]  /*21900*/  WARPSYNC.COLLECTIVE R15, `(.L_x_3331) ;  /* 0x000000000f087348 */ /* 0x000fea0003c00000 */
[----:B------:R0:W1:Y:S02]  /*21910*/  SHFL.IDX P6, R14, R13, R12, R11 ;  /* 0x0000000c0d0e7389 */ /* 0x00006400000c000b */
[----:B01----:R-:W-:Y:S01]  /*21920*/  ENDCOLLECTIVE ;  /* 0x000000000000791b */ /* 0x003fe20003800000 */
.L_x_3331:
[----:B------:R-:W-:Y:S01]  /*21930*/  MOV R13, R7 ;  /* 0x00000007000d7202 */ /* 0x000fe20000000f00 */
[----:B------:R-:W-:-:S07]  /*21940*/  IMAD.MOV.U32 R4, RZ, RZ, R14 ;  /* 0x000000ffff047224 */ /* 0x000fce00078e000e */
[----:B------:R-:W-:Y:S05]  /*21950*/  WARPSYNC.COLLECTIVE R15, `(.L_x_3332) ;  /* 0x000000000f087348 */ /* 0x000fea0003c00000 */
[----:B------:R0:W1:Y:S02]  /*21960*/  SHFL.IDX P6, R14, R13, R12, R11 ;  /* 0x0000000c0d0e7389 */ /* 0x00006400000c000b */
[----:B01----:R-:W-:Y:S01]  /*21970*/  ENDCOLLECTIVE ;  /* 0x000000000000791b */ /* 0x003fe20003800000 */
.L_x_3332:
[----:B------:R-:W-:Y:S05]  /*21980*/  BRA `(.L_x_3333) ;  /* 0xfffffe7c00f87947 */ /* 0x000fea000383ffff */
.L_x_3034:
[----:B------:R-:W-:Y:S01]  /*21990*/  BSSY B1, `(.L_x_3334) ;  /* 0x0000008000017945 */ /* 0x000fe20003800000 */
[----:B------:R-:W-:Y:S01]  /*219a0*/  IMAD.MOV.U32 R13, RZ, RZ, R6 ;  /* 0x000000ffff0d7224 */ /* 0x000fe200078e0006 */
[----:B------:R-:W-:Y:S01]  /*219b0*/  MOV R15, 0xffffffff ;  /* 0xffffffff000f7802 */ /* 0x000fe20000000f00 */
[----:B------:R-:W-:Y:S02]  /*219c0*/  IMAD.MOV.U32 R12, RZ, RZ, 0x3 ;  /* 0x00000003ff0c7424 */ /* 0x000fe400078e00ff */
[----:B------:R-:W-:-:S07]  /*219d0*/  IMAD.MOV.U32 R11, RZ, RZ, 0x181f ;  /* 0x0000181fff0b7424 */ /* 0x000fce00078e00ff */
[----:B--2---:R-:W-:Y:S05]  /*219e0*/  WARPSYNC.COLLECTIVE R15, `(.L_x_3335) ;  /* 0x000000000f087348 */ /* 0x004fea0003c00000 */
[----:B------:R0:W1:Y:S02]  /*219f0*/  SHFL.IDX P6, R14, R13, R12, R11 ;  /* 0x0000000c0d0e7389 */ /* 0x00006400000c000b */
[----:B012---:R-:W-:Y:S01]  /*21a00*/  ENDCOLLECTIVE ;  /* 0x000000000000791b */ /* 0x007fe20003800000 */
.L_x_3335:
[----:B------:R-:W-:Y:S05]  /*21a10*/  BSYNC B1 ;  /* 0x0000000000017941 */ /* 0x000fea0003800000 */
.L_x_3334:
        /* <DEDUP_REMOVED lines=8> */
.L_x_3336:
[----:B------:R-:W-:Y:S02]  /*21aa0*/  IMAD.MOV.U32 R13, RZ, RZ, R8 ;  /* 0x000000ffff0d7224 */ /* 0x000fe400078e0008 */
[----:B------:R-:W-:-:S07]  /*21ab0*/  IMAD.MOV.U32 R3, RZ, RZ, R14 ;  /* 0x000000ffff037224 */ /* 0x000fce00078e000e */
[----:B------:R-:W-:Y:S05]  /*21ac0*/  WARPSYNC.COLLECTIVE R15, `(.L_x_3337) ;  /* 0x000000000f087348 */ /* 0x000fea0003c00000 */
[----:B------:R0:W1:Y:S02]  /*21ad0*/  SHFL.IDX P6, R14, R13, R12, R11 ;  /* 0x0000000c0d0e7389 */ /* 0x00006400000c000b */
[----:B01----:R-:W-:Y:S01]  /*21ae0*/  ENDCOLLECTIVE ;  /* 0x000000000000791b */ /* 0x003fe20003800000 */
.L_x_3337:
[----:B------:R-:W-:Y:S01]  /*21af0*/  IMAD.MOV.U32 R13, RZ, RZ, R7 ;  /* 0x000000ffff0d7224 */ /* 0x000fe200078e0007 */
[----:B------:R-:W-:-:S07]  /*21b00*/  MOV R4, R14 ;  /* 0x0000000e00047202 */ /* 0x000fce0000000f00 */
[----:B------:R-:W-:Y:S05]  /*21b10*/  WARPSYNC.COLLECTIVE R15, `(.L_x_3338) ;  /* 0x000000000f087348 */ /* 0x000fea0003c00000 */
[----:B------:R0:W1:Y:S02]  /*21b20*/  SHFL.IDX P6, R14, R13, R12, R11 ;  /* 0x0000000c0d0e7389 */ /* 0x00006400000c000b */
[----:B01----:R-:W-:Y:S01]  /*21b30*/  ENDCOLLECTIVE ;  /* 0x000000000000791b */ /* 0x003fe20003800000 */
.L_x_3338:
[----:B------:R-:W-:Y:S05]  /*21b40*/  BRA `(.L_x_3339) ;  /* 0xfffffe8000547947 */ /* 0x000fea000383ffff */
.L_x_3038:
[----:B0-----:R0:W1:Y:S02]  /*21b50*/  SYNCS.PHASECHK.TRANS64.TRYWAIT P0, [R18+URZ+0x28800], R5 ;  /* 0x02880005120075a7 */ /* 0x001064000800017f */
[----:B-1----:R-:W-:Y:S05]  /*21b60*/  @!P0 NANOSLEEP.SYNCS 0x989680 ;  /* 0x009896800000895d */ /* 0x002fea0003900000 */
[----:B------:R-:W1:Y:S02]  /*21b70*/  @!P0 SYNCS.PHASECHK.TRANS64 P0, [R18+URZ+0x28800], R5 ;  /* 0x02880005120085a7 */ /* 0x000e64000800007f */
[----:B-1----:R-:W-:Y:S05]  /*21b80*/  @!P0 BRA `(.L_x_3038) ;  /* 0xfffffffc00f08947 */ /* 0x002fea000383ffff */
[----:B------:R-:W-:Y:S05]  /*21b90*/  BRA `(.L_x_3340) ;  /* 0xfffffe8400107947 */ /* 0x000fea000383ffff */
.L_x_3054:
[----:B------:R-:W0:Y:S01]  /*21ba0*/  LDC R56, c[0x0][0x3f4] ;  /* 0x0000fd00ff387b82 */ /* 0x000e220000000800 */
[----:B------:R-:W-:Y:S01]  /*21bb0*/  BSSY B1, `(.L_x_3341) ;  /* 0x0000008000017945 */ /* 0x000fe20003800000 */
[----:B--2---:R-:W-:Y:S01]  /*21bc0*/  IMAD.MOV.U32 R13, RZ, RZ, R35 ;  /* 0x000000ffff0d7224 */ /* 0x004fe200078e0023 */
[----:B------:R-:W-:Y:S01]  /*21bd0*/  MOV R11, 0x181f ;  /* 0x0000181f000b7802 */ /* 0x000fe20000000f00 */
[----:B------:R-:W-:Y:S02]  /*21be0*/  IMAD.MOV.U32 R12, RZ, RZ, RZ ;  /* 0x000000ffff0c7224 */ /* 0x000fe400078e00ff */
[----:B------:R-:W-:-:S07]  /*21bf0*/  IMAD.MOV.U32 R15, RZ, RZ, -0x1 ;  /* 0xffffffffff0f7424 */ /* 0x000fce00078e00ff */
[----:B01----:R-:W-:Y:S05]  /*21c00*/  WARPSYNC.COLLECTIVE R15, `(.L_x_3342) ;  /* 0x000000000f087348 */ /* 0x003fea0003c00000 */
[----:B------:R2:W3:Y:S02]  /*21c10*/  SHFL.IDX P6, R14, R13, R12, R11 ;  /* 0x0000000c0d0e7389 */ /* 0x0004e400000c000b */
[----:B0123--:R-:W-:Y:S01]  /*21c20*/  ENDCOLLECTIVE ;  /* 0x000000000000791b */ /* 0x00ffe20003800000 */
.L_x_3342:
[----:B------:R-:W-:Y:S05]  /*21c30*/  BSYNC B1 ;  /* 0x0000000000017941 */ /* 0x000fea0003800000 */
.L_x_3341:
[----:B------:R-:W-:Y:S01]  /*21c40*/  IMAD.MOV.U32 R13, RZ, RZ, R32 ;  /* 0x000000ffff0d7224 */ /* 0x000fe200078e0020 */
[----:B------:R-:W-:Y:S01]  /*21c50*/  MOV R12, RZ ;  /* 0x000000ff000c7202 */ /* 0x000fe20000000f00 */
[----:B------:R-:W-:Y:S01]  /*21c60*/  IMAD.MOV.U32 R11, RZ, RZ, 0x181f ;  /* 0x0000181fff0b7424 */ /* 0x000fe200078e00ff */
[----:B------:R-:W-:Y:S01]  /*21c70*/  ISETP.GE.AND P0, PT, R16, R56, PT ;  /* 0x000000381000720c */ /* 0x000fe20003f06270 */
[----:B------:R-:W-:Y:S02]  /*21c80*/  IMAD.MOV.U32 R15, RZ, RZ, -0x1 ;  /* 0xffffffffff0f7424 */ /* 0x000fe400078e00ff */
[----:B------:R-:W-:Y:S02]  /*21c90*/  IMAD.MOV.U32 R0, RZ, RZ, R14 ;  /* 0x000000ffff007224 */ /* 0x000fe400078e000e */
[----:B------:R-:W-:-:S08]  /*21ca0*/  IMAD R3, R194, R5, RZ ;  /* 0x00000005c2037224 */ /* 0x000fd000078e02ff */
[----:B------:R-:W-:Y:S05]  /*21cb0*/  WARPSYNC.COLLECTIVE R15, `(.L_x_3343) ;  /* 0x000000000f087348 */ /* 0x000fea0003c00000 */
[----:B------:R0:W1:Y:S02]  /*21cc0*/  SHFL.IDX P6, R14, R13, R12, R11 ;  /* 0x0000000c0d0e7389 */ /* 0x00006400000c000b */
[----:B01----:R-:W-:Y:S01]  /*21cd0*/  ENDCOLLECTIVE ;  /* 0x000000000000791b */ /* 0x003fe20003800000 */
.L_x_3343:
[----:B------:R-:W-:Y:S02]  /*21ce0*/  ISETP.GE.OR P1, PT, R54, R3, P0 ;  /* 0x000000033600720c */ /* 0x000fe40000726670 */
[----:B------:R-:W-:-:S11]  /*21cf0*/  MOV R13, R33 ;  /* 0x00000021000d7202 */ /* 0x000fd60000000f00 */
[C---:B------:R-:W-:Y:S01]  /*21d00*/  @!P1 IMAD.SHL.U32 R21, R16.reuse, 0x2, RZ ;  /* 0x0000000210159824 */ /* 0x040fe200078e00ff */
[----:B------:R-:W-:Y:S01]  /*21d10*/  @!P1 SHF.L.U64.HI R6, R16, 0x1, R17 ;  /* 0x0000000110069819 */ /* 0x000fe20000010211 */
[----:B------:R-:W-:-:S07]  /*21d20*/  IMAD.MOV.U32 R4, RZ, RZ, R14 ;  /* 0x000000ffff047224 */ /* 0x000fce00078e000e */
[----:B------:R-:W-:Y:S05]  /*21d30*/  WARPSYNC.COLLECTIVE R15, `(.L_x_3344) ;  /* 0x000000000f087348 */ /* 0x000fea0003c00000 */
[----:B------:R0:W1:Y:S02]  /*21d40*/  SHFL.IDX P6, R14, R13, R12, R11 ;  /* 0x0000000c0d0e7389 */ /* 0x00006400000c000b */
[----:B01----:R-:W-:Y:S01]  /*21d50*/  ENDCOLLECTIVE ;  /* 0x000000000000791b */ /* 0x003fe20003800000 */
.L_x_3344:
[----:B------:R-:W-:-:S04]  /*21d60*/  @!P1 IADD3 R4, P2, R4, R21, RZ ;  /* 0x0000001504049210 */ /* 0x000fc80007f5e0ff */
[----:B------:R-:W-:Y:S01]  /*21d70*/  @!P1 IADD3.X R7, R0, R6, RZ, P2, !PT ;  /* 0x0000000600079210 */ /* 0x000fe200017fe4ff */
[----:B------:R-:W-:-:S04]  /*21d80*/  @!P1 IMAD.MOV.U32 R8, RZ, RZ, R4 ;  /* 0x000000ffff089224 */ /* 0x000fc800078e0004 */
[----:B------:R-:W-:Y:S02]  /*21d90*/  @!P1 IMAD.MOV.U32 R9, RZ, RZ, R7 ;  /* 0x000000ffff099224 */ /* 0x000fe400078e0007 */
[----:B------:R-:W-:Y:S02]  /*21da0*/  IMAD.MOV.U32 R13, RZ, RZ, R34 ;  /* 0x000000ffff0d7224 */ /* 0x000fe400078e0022 */
[----:B------:R-:W-:-:S07]  /*21db0*/  IMAD.MOV.U32 R5, RZ, RZ, R14 ;  /* 0x000000ffff057224 */ /* 0x000fce00078e000e */
[----:B------:R-:W-:Y:S05]  /*21dc0*/  WARPSYNC.COLLECTIVE R15, `(.L_x_3345) ;  /* 0x000000000f087348 */ /* 0x000fea0003c00000 */
[----:B------:R0:W1:Y:S02]  /*21dd0*/  SHFL.IDX P6, R14, R13, R12, R11 ;  /* 0x0000000c0d0e7389 */ /* 0x00006400000c000b */
[----:B01----:R-:W-:Y:S01]  /*21de0*/  ENDCOLLECTIVE ;  /* 0x000000000000791b */ /* 0x003fe20003800000 */
.L_x_3345:
[----:B------:R-:W2:Y:S01]  /*21df0*/  @!P1 LD.E.128 R8, desc[UR42][R8.64] ;  /* 0x0000002a08089980 */ /* 0x000ea2000c101d00 */
[----:B------:R-:W-:-:S04]  /*21e00*/  @!P1 IADD3 R14, P2, R14, R21, RZ ;  /* 0x000000150e0e9210 */ /* 0x000fc80007f5e0ff */
[----:B------:R-:W-:Y:S01]  /*21e10*/  @!P1 MOV R4, R14 ;  /* 0x0000000e00049202 */ /* 0x000fe20000000f00 */
[----:B------:R-:W-:-:S06]  /*21e20*/  @!P1 IMAD.X R5, R5, 0x1, R6, P2 ;  /* 0x0000000105059824 */ /* 0x000fcc00010e0606 */
        /* <DEDUP_REMOVED lines=13> */
[----:B------:R-:W-:Y:S01]  /*21f00*/  IMAD.MOV.U32 R0, RZ, RZ, R48 ;  /* 0x000000ffff007224 */ /* 0x000fe200078e0030 */
[----:B------:R-:W-:Y:S01]  /*21f10*/  MOV R12, 0x1 ;  /* 0x00000001000c7802 */ /* 0x000fe20000000f00 */
[----:B------:R-:W-:Y:S01]  /*21f20*/  IMAD.MOV.U32 R24, RZ, RZ, R51 ;  /* 0x000000ffff187224 */ /* 0x000fe200078e0033 */
[----:B------:R-:W-:Y:S02]  /*21f30*/  MOV R10, R50 ;  /* 0x00000032000a7202 */ /* 0x000fe40000000f00 */
[----:B------:R-:W-:-:S07]  /*21f40*/  PRMT R65, R65, 0x5410, R0 ;  /* 0x0000541041417816 */ /* 0x000fce0000000000 */
[----:B-----5:R-:W-:Y:S05]  /*21f50*/  WARPSYNC.COLLECTIVE R15, `(.L_x_3346) ;  /* 0x000000000f087348 */ /* 0x020fea0003c00000 */
[----:B------:R0:W1:Y:S02]  /*21f60*/  SHFL.IDX P6, R14, R13, R12, R11 ;  /* 0x0000000c0d0e7389 */ /* 0x00006400000c000b */
[----:B01---5:R-:W-:Y:S01]  /*21f70*/  ENDCOLLECTIVE ;  /* 0x000000000000791b */ /* 0x023fe20003800000 */
.L_x_3346:
[----:B------:R-:W-:Y:S02]  /*21f80*/  PRMT R52, R10, 0x5410, R24 ;  /* 0x000054100a347816 */ /* 0x000fe40000000018 */
[----:B------:R-:W-:Y:S01]  /*21f90*/  CS2R R24, SRZ ;  /* 0x0000000000187805 */ /* 0x000fe2000001ff00 */
[----:B------:R-:W-:Y:S01]  /*21fa0*/  @!P1 IMAD.MOV.U32 R38, RZ, RZ, R4 ;  /* 0x000000ffff269224 */ /* 0x000fe200078e0004 */
[----:B------:R-:W-:Y:S01]  /*21fb0*/  @!P1 MOV R20, R6 ;  /* 0x0000000600149202 */ /* 0x000fe20000000f00 */
[----:B------:R-:W-:Y:S02]  /*21fc0*/  @!P1 IMAD.MOV.U32 R39, RZ, RZ, R5 ;  /* 0x000000ffff279224 */ /* 0x000fe400078e0005 */
[----:B------:R-:W-:Y:S01]  /*21fd0*/  @!P1 IMAD.MOV.U32 R21, RZ, RZ, R7 ;  /* 0x000000ffff159224 */ /* 0x000fe200078e0007 */
[----:B------:R-:W-:Y:S01]  /*21fe0*/  MOV R6, R20 ;  /* 0x0000001400067202 */ /* 0x000fe20000000f00 */
[----:B------:R-:W-:Y:S02]  /*21ff0*/  IMAD.MOV.U32 R4, RZ, RZ, R38 ;  /* 0x000000ffff047224 */ /* 0x000fe400078e0026 */
[----:B------:R-:W-:-:S02]  /*22000*/  IMAD.MOV.U32 R5, RZ, RZ, R39 ;  /* 0x000000ffff057224 */ /* 0x000fc400078e0027 */
[----:B------:R-:W-:Y:S01]  /*22010*/  IMAD.MOV.U32 R13, RZ, RZ, R32 ;  /* 0x000000ffff0d7224 */ /* 0x000fe200078e0020 */
[----:B------:R-:W-:Y:S01]  /*22020*/  PRMT R66, R6, 0x5410, R4 ;  /* 0x0000541006427816 */ /* 0x000fe20000000004 */
[----:B------:R-:W-:Y:S01]  /*22030*/  IMAD.MOV.U32 R7, RZ, RZ, R21 ;  /* 0x000000ffff077224 */ /* 0x000fe200078e0015 */
[----:B------:R-:W-:-:S04]  /*22040*/  PRMT R67, R67, 0x5410, R5 ;  /* 0x0000541043437816 */ /* 0x000fc80000000005 */
[----:B------:R-:W-:Y:S01]  /*22050*/  PRMT R65, R7, 0x7610, R65 ;  /* 0x0000761007417816 */ /* 0x000fe20000000041 */
[----:B------:R-:W-:-:S07]  /*22060*/  IMAD.MOV.U32 R0, RZ, RZ, R14 ;  /* 0x000000ffff007224 */ /* 0x000fce00078e000e */
[----:B------:R-:W-:Y:S05]  /*22070*/  WARPSYNC.COLLECTIVE R15, `(.L_x_3347) ;  /* 0x000000000f087348 */ /* 0x000fea0003c00000 */
[----:B------:R0:W1:Y:S02]  /*22080*/  SHFL.IDX P6, R14, R13, R12, R11 ;  /* 0x0000000c0d0e7389 */ /* 0x00006400000c000b */
[----:B01----:R-:W-:Y:S01]  /*22090*/  ENDCOLLECTIVE ;  /* 0x000000000000791b */ /* 0x003fe20003800000 */
.L_x_3347:
[----:B------:R-:W-:Y:S01]  /*220a0*/  IMAD.MOV.U32 R13, RZ, RZ, R33 ;  /* 0x000000ffff0d7224 */ /* 0x000fe200078e0021 */
[----:B------:R-:W-:-:S07]  /*220b0*/  MOV R8, R14 ;  /* 0x0000000e00087202 */ /* 0x000fce0000000f00 */
[----:B------:R-:W-:Y:S05]  /*220c0*/  WARPSYNC.COLLECTIVE R15, `(.L_x_3348) ;  /* 0x000000000f087348 */ /* 0x000fea0003c00000 */
[----:B------:R0:W1:Y:S02]  /*220d0*/  SHFL.IDX P6, R14, R13, R12, R11 ;  /* 0x0000000c0d0e7389 */ /* 0x00006400000c000b */
[----:B01----:R-:W-:Y:S01]  /*220e0*/  ENDCOLLECTIVE ;  /* 0x000000000000791b */ /* 0x003fe20003800000 */
.L_x_3348:
[----:B------:R-:W-:Y:S02]  /*220f0*/  IMAD.MOV.U32 R13, RZ, RZ, R34 ;  /* 0x000000ffff0d7224 */ /* 0x000fe400078e0022 */
[----:B------:R-:W-:-:S07]  /*22100*/  IMAD.MOV.U32 R9, RZ, RZ, R14 ;  /* 0x000000ffff097224 */ /* 0x000fce00078e000e */
[----:B------:R-:W-:Y:S05]  /*22110*/  WARPSYNC.COLLECTIVE R15, `(.L_x_3349) ;  /* 0x000000000f087348 */ /* 0x000fea0003c00000 */
[----:B------:R0:W1:Y:S02]  /*22120*/  SHFL.IDX P6, R14, R13, R12, R11 ;  /* 0x0000000c0d0e7389 */ /* 0x00006400000c000b */
[----:B01----:R-:W-:Y:S01]  /*22130*/  ENDCOLLECTIVE ;  /* 0x000000000000791b */ /* 0x003fe20003800000 */
.L_x_3349:
[----:B------:R-:W-:Y:S05]  /*22140*/  BRA `(.L_x_3350) ;  /* 0xfffffe9800d47947 */ /* 0x000fea000383ffff */
.L_x_3057:
[----:B------:R-:W-:Y:S01]  /*22150*/  BSSY B1, `(.L_x_3351) ;  /* 0x0000008000017945 */ /* 0x000fe20003800000 */
[----:B--2---:R-:W-:Y:S01]  /*22160*/  IMAD.MOV.U32 R13, RZ, RZ, R35 ;  /* 0x000000ffff0d7224 */ /* 0x004fe200078e0023 */
[----:B------:R-:W-:Y:S01]  /*22170*/  MOV R11, 0x181f ;  /* 0x0000181f000b7802 */ /* 0x000fe20000000f00 */
[----:B------:R-:W-:Y:S02]  /*22180*/  IMAD.MOV.U32 R12, RZ, RZ, 0x2 ;  /* 0x00000002ff0c7424 */ /* 0x000fe400078e00ff */
[----:B-1----:R-:W-:-:S07]  /*22190*/  IMAD.MOV.U32 R15, RZ, RZ, -0x1 ;  /* 0xffffffffff0f7424 */ /* 0x002fce00078e00ff */
[----:B------:R-:W-:Y:S05]  /*221a0*/  WARPSYNC.COLLECTIVE R15, `(.L_x_3352) ;  /* 0x000000000f087348 */ /* 0x000fea0003c00000 */
[----:B------:R0:W1:Y:S02]  /*221b0*/  SHFL.IDX P6, R14, R13, R12, R11 ;  /* 0x0000000c0d0e7389 */ /* 0x00006400000c000b */
[----:B01----:R-:W-:Y:S01]  /*221c0*/  ENDCOLLECTIVE ;  /* 0x000000000000791b */ /* 0x003fe20003800000 */
.L_x_3352:
[----:B------:R-:W-:Y:S05]  /*221d0*/  BSYNC B1 ;  /* 0x0000000000017941 */ /* 0x000fea0003800000 */
.L_x_3351:
[----:B------:R-:W-:Y:S01]  /*221e0*/  IMAD.MOV.U32 R13, RZ, RZ, R32 ;  /* 0x000000ffff0d7224 */ /* 0x000fe200078e0020 */
[----:B------:R-:W-:Y:S01]  /*221f0*/  MOV R12, 0x2 ;  /* 0x00000002000c7802 */ /* 0x000fe20000000f00 */
[----:B------:R-:W-:Y:S01]  /*22200*/  IMAD.MOV.U32 R11, RZ, RZ, 0x181f ;  /* 0x0000181fff0b7424 */ /* 0x000fe200078e00ff */
[----:B------:R-:W-:Y:S01]  /*22210*/  IADD3 R10, R54, 0x40, RZ ;  /* 0x00000040360a7810 */ /* 0x000fe20007ffe0ff */
[----:B------:R-:W-:Y:S02]  /*22220*/  IMAD.MOV.U32 R15, RZ, RZ, -0x1 ;  /* 0xffffffffff0f7424 */ /* 0x000fe400078e00ff */
[----:B------:R-:W-:Y:S01]  /*22230*/  IMAD.MOV.U32 R0, RZ, RZ, R14 ;  /* 0x000000ffff007224 */ /* 0x000fe200078e000e */
[----:B------:R-:W-:-:S13]  /*22240*/  ISETP.GE.OR P1, PT, R10, R3, P0 ;  /* 0x000000030a00720c */ /* 0x000fda0000726670 */
[----:B------:R-:W-:Y:S05]  /*22250*/  WARPSYNC.COLLECTIVE R15, `(.L_x_3353) ;  /* 0x000000000f087348 */ /* 0x000fea0003c00000 */
[----:B------:R0:W1:Y:S02]  /*22260*/  SHFL.IDX P6, R14, R13, R12, R11 ;  /* 0x0000000c0d0e7389 */ /* 0x00006400000c000b */
[----:B01----:R-:W-:Y:S01]  /*22270*/  ENDCOLLECTIVE ;  /* 0x000000000000791b */ /* 0x003fe20003800000 */
.L_x_3353:
[C---:B------:R-:W-:Y:S02]  /*22280*/  @!P1 SHF.L.U32 R31, R16.reuse, 0x1, RZ ;  /* 0x00000001101f9819 */ /* 0x040fe400000006ff */
[----:B------:R-:W-:Y:S01]  /*22290*/  @!P1 SHF.L.U64.HI R29, R16, 0x1, R17 ;  /* 0x00000001101d9819 */ /* 0x000fe20000010211 */
[----:B------:R-:W-:Y:S02]  /*222a0*/  IMAD.MOV.U32 R13, RZ, RZ, R33 ;  /* 0x000000ffff0d7224 */ /* 0x000fe400078e0021 */
[----:B------:R-:W-:-:S07]  /*222b0*/  IMAD.MOV.U32 R8, RZ, RZ, R14 ;  /* 0x000000ffff087224 */ /* 0x000fce00078e000e */
[----:B------:R-:W-:Y:S05]  /*222c0*/  WARPSYNC.COLLECTIVE R15, `(.L_x_3354) ;  /* 0x000000000f087348 */ /* 0x000fea0003c00000 */
[----:B------:R0:W1:Y:S02]  /*222d0*/  SHFL.IDX P6, R14, R13, R12, R11 ;  /* 0x0000000c0d0e7389 */ /* 0x00006400000c000b */
[----:B01----:R-:W-:Y:S01]  /*222e0*/  ENDCOLLECTIVE ;  /* 0x000000000000791b */ /* 0x003fe20003800000 */
.L_x_3354:
[----:B------:R-:W-:-:S05]  /*222f0*/  @!P1 IADD3 R8, P2, R8, R31, RZ ;  /* 0x0000001f08089210 */ /* 0x000fca0007f5e0ff */
[----:B------:R-:W-:Y:S02]  /*22300*/  @!P1 IMAD.X R9, R0, 0x1, R29, P2 ;  /* 0x0000000100099824 */ /* 0x000fe400010e061d */
[----:B------:R-:W-:Y:S02]  /*22310*/  IMAD.MOV.U32 R13, RZ, RZ, R34 ;  /* 0x000000ffff0d7224 */ /* 0x000fe400078e0022 */
[----:B------:R-:W-:-:S07]  /*22320*/  IMAD.MOV.U32 R28, RZ, RZ, R14 ;  /* 0x000000ffff1c7224 */ /* 0x000fce00078e000e */
[----:B------:R-:W-:Y:S05]  /*22330*/  WARPSYNC.COLLECTIVE R15, `(.L_x_3355) ;  /* 0x000000000f087348 */ /* 0x000fea0003c00000 */
[----:B------:R0:W1:Y:S02]  /*22340*/  SHFL.IDX P6, R14, R13, R12, R11 ;  /* 0x0000000c0d0e7389 */ /* 0x00006400000c000b */
[----:B01----:R-:W-:Y:S01]  /*22350*/  ENDCOLLECTIVE ;  /* 0x000000000000791b */ /* 0x003fe20003800000 */
.L_x_3355:
        /* <DEDUP_REMOVED lines=10> */
[----:B0-----:R-:W-:Y:S01]  /*22400*/  IMAD.MOV.U32 R15, RZ, RZ, -0x1 ;  /* 0xffffffffff0f7424 */ /* 0x001fe200078e00ff */
[----:B--2---:R-:W-:Y:S01]  /*22410*/  @!P1 MOV R44, R8 ;  /* 0x00000008002c9202 */ /* 0x004fe20000000f00 */
[----:B------:R-:W-:Y:S01]  /*22420*/  @!P1 IMAD.MOV.U32 R45, RZ, RZ, R9 ;  /* 0x000000ffff2d9224 */ /* 0x000fe200078e0009 */
[----:B------:R-:W-:Y:S01]  /*22430*/  @!P1 MOV R46, R10 ;  /* 0x0000000a002e9202 */ /* 0x000fe20000000f00 */
[----:B------:R-:W-:Y:S01]  /*22440*/  @!P1 IMAD.MOV.U32 R47, RZ, RZ, R11 ;  /* 0x000000ffff2f9224 */ /* 0x000fe200078e000b */
[----:B------:R-:W-:Y:S01]  /*22450*/  MOV R11, 0x181f ;  /* 0x0000181f000b7802 */ /* 0x000fe20000000f00 */
[----:B------:R-:W-:-:S02]  /*22460*/  IMAD.MOV.U32 R0, RZ, RZ, R44 ;  /* 0x000000ffff007224 */ /* 0x000fc400078e002c */
[----:B------:R-:W-:Y:S02]  /*22470*/  IMAD.MOV.U32 R12, RZ, RZ, R45 ;  /* 0x000000ffff0c7224 */ /* 0x000fe400078e002d */
[----:B------:R-:W-:Y:S02]  /*22480*/  IMAD.MOV.U32 R8, RZ, RZ, R46 ;  /* 0x000000ffff087224 */ /* 0x000fe400078e002e */
[----:B------:R-:W-:Y:S01]  /*22490*/  IMAD.MOV.U32 R9, RZ, RZ, R47 ;  /* 0x000000ffff097224 */ /* 0x000fe200078e002f */
[----:B------:R-:W-:Y:S01]  /*224a0*/  PRMT R60, R0, 0x5410, R12 ;  /* 0x00005410003c7816 */ /* 0x000fe2000000000c */
[----:B------:R-:W-:-:S03]  /*224b0*/  IMAD.MOV.U32 R12, RZ, RZ, 0x3 ;  /* 0x00000003ff0c7424 */ /* 0x000fc600078e00ff */
[----:B------:R-:W-:-:S07]  /*224c0*/  PRMT R53, R8, 0x5410, R9 ;  /* 0x0000541008357816 */ /* 0x000fce0000000009 */
[----:B-----5:R-:W-:Y:S05]  /*224d0*/  WARPSYNC.COLLECTIVE R15, `(.L_x_3356) ;  /* 0x000000000f087348 */ /* 0x020fea0003c00000 */
[----:B------:R0:W1:Y:S02]  /*224e0*/  SHFL.IDX P6, R14, R13, R12, R11 ;  /* 0x0000000c0d0e7389 */ /* 0x00006400000c000b */
[----:B01---5:R-:W-:Y:S01]  /*224f0*/  ENDCOLLECTIVE ;  /* 0x000000000000791b */ /* 0x023fe20003800000 */
.L_x_3356:
[----:B------:R-:W-:Y:S01]  /*22500*/  @!P1 IMAD.MOV.U32 R40, RZ, RZ, R28 ;  /* 0x000000ffff289224 */ /* 0x000fe200078e001c */
[----:B------:R-:W-:Y:S01]  /*22510*/  @!P1 MOV R41, R29 ;  /* 0x0000001d00299202 */ /* 0x000fe20000000f00 */
[----:B------:R-:W-:Y:S02]  /*22520*/  @!P1 IMAD.MOV.U32 R42, RZ, RZ, R30 ;  /* 0x000000ffff2a9224 */ /* 0x000fe400078e001e */
[----:B------:R-:W-:Y:S01]  /*22530*/  @!P1 IMAD.MOV.U32 R43, RZ, RZ, R31 ;  /* 0x000000ffff2b9224 */ /* 0x000fe200078e001f */
[----:B------:R-:W-:Y:S01]  /*22540*/  MOV R9, R41 ;  /* 0x0000002900097202 */ /* 0x000fe20000000f00 */
[----:B------:R-:W-:Y:S02]  /*22550*/  IMAD.MOV.U32 R8, RZ, RZ, R40 ;  /* 0x000000ffff087224 */ /* 0x000fe400078e0028 */
[----:B------:R-:W-:Y:S02]  /*22560*/  IMAD.MOV.U32 R13, RZ, RZ, R32 ;  /* 0x000000ffff0d7224 */ /* 0x000fe400078e0020 */
[----:B------:R-:W-:Y:S01]  /*22570*/  IMAD.MOV.U32 R10, RZ, RZ, R42 ;  /* 0x000000ffff0a7224 */ /* 0x000fe200078e002a */
[----:B------:R-:W-:-:S02]  /*22580*/  PRMT R63, R8, 0x5410, R9 ;  /* 0x00005410083f7816 */ /* 0x000fc40000000009 */
[----:B------:R-:W-:Y:S01]  /*22590*/  CS2R R8, SRZ ;  /* 0x0000000000087805 */ /* 0x000fe2000001ff00 */
[----:B------:R-:W-:-:S07]  /*225a0*/  IMAD.MOV.U32 R0, RZ, RZ, R14 ;  /* 0x000000ffff007224 */ /* 0x000fce00078e000e */
[----:B------:R-:W-:Y:S05]  /*225b0*/  WARPSYNC.COLLECTIVE R15, `(.L_x_3357) ;  /* 0x000000000f087348 */ /* 0x000fea0003c00000 */
[----:B------:R0:W1:Y:S02]  /*225c0*/  SHFL.IDX P6, R14, R13, R12, R11 ;  /* 0x0000000c0d0e7389 */ /* 0x00006400000c000b */
[----:B01----:R-:W-:Y:S01]  /*225d0*/  ENDCOLLECTIVE ;  /* 0x000000000000791b */ /* 0x003fe20003800000 */
.L_x_3357:
[----:B------:R-:W-:Y:S01]  /*225e0*/  IMAD.MOV.U32 R13, RZ, RZ, R33 ;  /* 0x000000ffff0d7224 */ /* 0x000fe200078e0021 */
[----:B------:R-:W-:-:S07]  /*225f0*/  MOV R32, R14 ;  /* 0x0000000e00207202 */ /* 0x000fce0000000f00 */
[----:B------:R-:W-:Y:S05]  /*22600*/  WARPSYNC.COLLECTIVE R15, `(.L_x_3358) ;  /* 0x000000000f087348 */ /* 0x000fea0003c00000 */
[----:B------:R0:W1:Y:S02]  /*22610*/  SHFL.IDX P6, R14, R13, R12, R11 ;  /* 0x0000000c0d0e7389 */ /* 0x00006400000c000b */
[----:B01----:R-:W-:Y:S01]  /*22620*/  ENDCOLLECTIVE ;  /* 0x000000000000791b */ /* 0x003fe20003800000 */
.L_x_3358:
[----:B------:R-:W-:Y:S02]  /*22630*/  IMAD.MOV.U32 R13, RZ, RZ, R34 ;  /* 0x000000ffff0d7224 */ /* 0x000fe400078e0022 */
[----:B------:R-:W-:-:S07]  /*22640*/  IMAD.MOV.U32 R33, RZ, RZ, R14 ;  /* 0x000000ffff217224 */ /* 0x000fce00078e000e */
[----:B------:R-:W-:Y:S05]  /*22650*/  WARPSYNC.COLLECTIVE R15, `(.L_x_3359) ;  /* 0x000000000f087348 */ /* 0x000fea0003c00000 */
[----:B------:R0:W1:Y:S02]  /*22660*/  SHFL.IDX P6, R14, R13, R12, R11 ;  /* 0x0000000c0d0e7389 */ /* 0x00006400000c000b */
[----:B01----:R-:W-:Y:S01]  /*22670*/  ENDCOLLECTIVE ;  /* 0x000000000000791b */ /* 0x003fe20003800000 */
.L_x_3359:
[----:B------:R-:W-:-:S05]  /*22680*/  IMAD.MOV.U32 R11, RZ, RZ, R43 ;  /* 0x000000ffff0b7224 */ /* 0x000fca00078e002b */
[----:B------:R-:W-:Y:S02]  /*22690*/  PRMT R64, R10, 0x5410, R11 ;  /* 0x000054100a407816 */ /* 0x000fe4000000000b */
[----:B------:R-:W-:Y:S01]  /*226a0*/  MOV R34, R14 ;  /* 0x0000000e00227202 */ /* 0x000fe20000000f00 */
[----:B------:R-:W-:Y:S06]  /*226b0*/  BRA `(.L_x_3360) ;  /* 0xfffffe9800b07947 */ /* 0x000fec000383ffff */
.L_x_3061:
[----:B0-----:R0:W1:Y:S02]  /*226c0*/  SYNCS.PHASECHK.TRANS64.TRYWAIT P4, [R18+URZ+0x28800], R29 ;  /* 0x0288001d120075a7 */ /* 0x001064000808017f */
[----:B-1----:R-:W-:Y:S05]  /*226d0*/  @!P4 NANOSLEEP.SYNCS 0x989680 ;  /* 0x009896800000c95d */ /* 0x002fea0003900000 */
[----:B------:R-:W1:Y:S02]  /*226e0*/  @!P4 SYNCS.PHASECHK.TRANS64 P4, [R18+URZ+0x28800], R29 ;  /* 0x0288001d1200c5a7 */ /* 0x000e64000808007f */
[----:B-1----:R-:W-:Y:S05]  /*226f0*/  @!P4 BRA `(.L_x_3061) ;  /* 0xfffffffc00f0c947 */ /* 0x002fea000383ffff */
[----:B------:R-:W-:Y:S05]  /*22700*/  BRA `(.L_x_3361) ;  /* 0xfffffe9c00587947 */ /* 0x000fea000383ffff */
.L_x_3071:
[----:B-1----:R1:W3:Y:S02]  /*22710*/  SYNCS.PHASECHK.TRANS64.TRYWAIT P1, [R0+URZ+0x28830], R3 ;  /* 0x02883003000075a7 */ /* 0x0022e4000802017f */
[----:B---3--:R-:W-:Y:S05]  /*22720*/  @!P1 NANOSLEEP.SYNCS 0x989680 ;  /* 0x009896800000995d */ /* 0x008fea0003900000 */
[----:B------:R-:W3:Y:S02]  /*22730*/  @!P1 SYNCS.PHASECHK.TRANS64 P1, [R0+URZ+0x28830], R3 ;  /* 0x02883003000095a7 */ /* 0x000ee4000802007f */
[----:B---3--:R-:W-:Y:S05]  /*22740*/  @!P1 BRA `(.L_x_3071) ;  /* 0xfffffffc00f09947 */ /* 0x008fea000383ffff */
[----:B------:R-:W-:Y:S05]  /*22750*/  BRA `(.L_x_3070) ;  /* 0xfffffeb400bc7947 */ /* 0x000fea000383ffff */
.L_x_3078:
[----:B-1----:R1:W2:Y:S02]  /*22760*/  SYNCS.PHASECHK.TRANS64.TRYWAIT P3, [R5+URZ+0x28830], R6 ;  /* 0x02883006050075a7 */ /* 0x0022a4000806017f */
[----:B--2---:R-:W-:Y:S05]  /*22770*/  @!P3 NANOSLEEP.SYNCS 0x989680 ;  /* 0x009896800000b95d */ /* 0x004fea0003900000 */
[----:B------:R-:W2:Y:S02]  /*22780*/  @!P3 SYNCS.PHASECHK.TRANS64 P3, [R5+URZ+0x28830], R6 ;  /* 0x028830060500b5a7 */ /* 0x000ea4000806007f */
[----:B--2---:R-:W-:Y:S05]  /*22790*/  @!P3 BRA `(.L_x_3078) ;  /* 0xfffffffc00f0b947 */ /* 0x004fea000383ffff */
[----:B------:R-:W-:Y:S05]  /*227a0*/  BRA `(.L_x_3077) ;  /* 0xfffffedc00087947 */ /* 0x000fea000383ffff */
.L_x_3082:
[----:B-1----:R1:W2:Y:S02]  /*227b0*/  SYNCS.PHASECHK.TRANS64.TRYWAIT P2, [R6+URZ+0x28850], R5 ;  /* 0x02885005060075a7 */ /* 0x0022a4000804017f */
[----:B--2---:R-:W-:Y:S05]  /*227c0*/  @!P2 NANOSLEEP.SYNCS 0x989680 ;  /* 0x009896800000a95d */ /* 0x004fea0003900000 */
[----:B------:R-:W2:Y:S02]  /*227d0*/  @!P2 SYNCS.PHASECHK.TRANS64 P2, [R6+URZ+0x28850], R5 ;  /* 0x028850050600a5a7 */ /* 0x000ea4000804007f */
[----:B--2---:R-:W-:Y:S05]  /*227e0*/  @!P2 BRA `(.L_x_3082) ;  /* 0xfffffffc00f0a947 */ /* 0x004fea000383ffff */
[----:B------:R-:W-:Y:S05]  /*227f0*/  BRA `(.L_x_3079) ;  /* 0xfffffee000147947 */ /* 0x000fea000383ffff */
.L_x_3091:
[----:B-1----:R1:W2:Y:S02]  /*22800*/  SYNCS.PHASECHK.TRANS64.TRYWAIT P1, [R5+URZ+0x28830], R6 ;  /* 0x02883006050075a7 */ /* 0x0022a4000802017f */
[----:B--2---:R-:W-:Y:S05]  /*22810*/  @!P1 NANOSLEEP.SYNCS 0x989680 ;  /* 0x009896800000995d */ /* 0x004fea0003900000 */
[----:B------:R-:W2:Y:S02]  /*22820*/  @!P1 SYNCS.PHASECHK.TRANS64 P1, [R5+URZ+0x28830], R6 ;  /* 0x02883006050095a7 */ /* 0x000ea4000802007f */
[----:B--2---:R-:W-:Y:S05]  /*22830*/  @!P1 BRA `(.L_x_3091) ;  /* 0xfffffffc00f09947 */ /* 0x004fea000383ffff */
[----:B------:R-:W-:Y:S05]  /*22840*/  BRA `(.L_x_3090) ;  /* 0xffffff0400cc7947 */ /* 0x000fea000383ffff */
.L_x_3095:
[----:B-1----:R1:W2:Y:S02]  /*22850*/  SYNCS.PHASECHK.TRANS64.TRYWAIT P1, [R6+URZ+0x28850], R5 ;  /* 0x02885005060075a7 */ /* 0x0022a4000802017f */
[----:B--2---:R-:W-:Y:S05]  /*22860*/  @!P1 NANOSLEEP.SYNCS 0x989680 ;  /* 0x009896800000995d */ /* 0x004fea0003900000 */
[----:B------:R-:W2:Y:S02]  /*22870*/  @!P1 SYNCS.PHASECHK.TRANS64 P1, [R6+URZ+0x28850], R5 ;  /* 0x02885005060095a7 */ /* 0x000ea4000802007f */
[----:B--2---:R-:W-:Y:S05]  /*22880*/  @!P1 BRA `(.L_x_3095) ;  /* 0xfffffffc00f09947 */ /* 0x004fea000383ffff */
[----:B------:R-:W-:Y:S05]  /*22890*/  BRA `(.L_x_3092) ;  /* 0xffffff0800cc7947 */ /* 0x000fea000383ffff */
.L_x_3102:
[----:B-1----:R1:W2:Y:S02]  /*228a0*/  SYNCS.PHASECHK.TRANS64.TRYWAIT P1, [R13+URZ+0x28850], R4 ;  /* 0x028850040d0075a7 */ /* 0x0022a4000802017f */
[----:B--2---:R-:W-:Y:S05]  /*228b0*/  @!P1 NANOSLEEP.SYNCS 0x989680 ;  /* 0x009896800000995d */ /* 0x004fea0003900000 */
[----:B------:R-:W2:Y:S02]  /*228c0*/  @!P1 SYNCS.PHASECHK.TRANS64 P1, [R13+URZ+0x28850], R4 ;  /* 0x028850040d0095a7 */ /* 0x000ea4000802007f */
[----:B--2---:R-:W-:Y:S05]  /*228d0*/  @!P1 BRA `(.L_x_3102) ;  /* 0xfffffffc00f09947 */ /* 0x004fea000383ffff */
[----:B------:R-:W-:Y:S05]  /*228e0*/  BRA `(.L_x_3101) ;  /* 0xffffff2800147947 */ /* 0x000fea000383ffff */
.L_x_3108:
[----:B------:R-:W-:Y:S01]  /*228f0*/  IMAD.MOV.U32 R13, RZ, RZ, R4 ;  /* 0x000000ffff0d7224 */ /* 0x000fe200078e0004 */
[----:B------:R-:W-:Y:S01]  /*22900*/  MOV R12, RZ ;  /* 0x000000ff000c7202 */ /* 0x000fe20000000f00 */
[----:B------:R-:W-:Y:S02]  /*22910*/  IMAD.MOV.U32 R11, RZ, RZ, 0x181f ;  /* 0x0000181fff0b7424 */ /* 0x000fe400078e00ff */
[----:B------:R-:W-:-:S07]  /*22920*/  IMAD.MOV.U32 R15, RZ, RZ, -0x1 ;  /* 0xffffffffff0f7424 */ /* 0x000fce00078e00ff */
[----:B-----5:R-:W-:Y:S05]  /*22930*/  WARPSYNC.COLLECTIVE R15, `(.L_x_3362) ;  /* 0x000000000f087348 */ /* 0x020fea0003c00000 */
[----:B------:R0:W1:Y:S02]  /*22940*/  SHFL.IDX P6, R14, R13, R12, R11 ;  /* 0x0000000c0d0e7389 */ /* 0x00006400000c000b */
[----:B01---5:R-:W-:Y:S01]  /*22950*/  ENDCOLLECTIVE ;  /* 0x000000000000791b */ /* 0x023fe20003800000 */
.L_x_3362:
[----:B------:R-:W-:Y:S01]  /*22960*/  MOV R13, R0 ;  /* 0x00000000000d7202 */ /* 0x000fe20000000f00 */
[----:B------:R-:W-:-:S07]  /*22970*/  IMAD.MOV.U32 R3, RZ, RZ, R14 ;  /* 0x000000ffff037224 */ /* 0x000fce00078e000e */
[----:B------:R-:W-:Y:S05]  /*22980*/  WARPSYNC.COLLECTIVE R15, `(.L_x_3363) ;  /* 0x000000000f087348 */ /* 0x000fea0003c00000 */
[----:B------:R0:W1:Y:S02]  /*22990*/  SHFL.IDX P6, R14, R13, R12, R11 ;  /* 0x0000000c0d0e7389 */ /* 0x00006400000c000b */
[----:B01----:R-:W-:Y:S01]  /*229a0*/  ENDCOLLECTIVE ;  /* 0x000000000000791b */ /* 0x003fe20003800000 */
.L_x_3363:
[----:B------:R-:W-:Y:S05]  /*229b0*/  BRA `(.L_x_3364) ;  /* 0xffffff4000ec7947 */ /* 0x000fea000383ffff */
.L_x_3111:
[----:B------:R-:W-:Y:S01]  /*229c0*/  BSSY B1, `(.L_x_3365) ;  /* 0x0000008000017945 */ /* 0x000fe20003800000 */
[----:B------:R-:W-:Y:S01]  /*229d0*/  IMAD.MOV.U32 R13, RZ, RZ, R4 ;  /* 0x000000ffff0d7224 */ /* 0x000fe200078e0004 */
[----:B---3--:R-:W-:Y:S01]  /*229e0*/  MOV R15, 0xffffffff ;  /* 0xffffffff000f7802 */ /* 0x008fe20000000f00 */
[----:B------:R-:W-:Y:S02]  /*229f0*/  IMAD.MOV.U32 R12, RZ, RZ, 0x1 ;  /* 0x00000001ff0c7424 */ /* 0x000fe400078e00ff */
[----:B------:R-:W-:-:S07]  /*22a00*/  IMAD.MOV.U32 R11, RZ, RZ, 0x181f ;  /* 0x0000181fff0b7424 */ /* 0x000fce00078e00ff */
[----:B012--5:R-:W-:Y:S05]  /*22a10*/  WARPSYNC.COLLECTIVE R15, `(.L_x_3366) ;  /* 0x000000000f087348 */ /* 0x027fea0003c00000 */
[----:B--2---:R2:W3:Y:S02]  /*22a20*/  SHFL.IDX P6, R14, R13, R12, R11 ;  /* 0x0000000c0d0e7389 */ /* 0x0044e400000c000b */
[----:B0123-5:R-:W-:Y:S01]  /*22a30*/  ENDCOLLECTIVE ;  /* 0x000000000000791b */ /* 0x02ffe20003800000 */
.L_x_3366:
[----:B------:R-:W-:Y:S05]  /*22a40*/  BSYNC B1 ;  /* 0x0000000000017941 */ /* 0x000fea0003800000 */
.L_x_3365:
        /* <DEDUP_REMOVED lines=8> */
.L_x_3367:
[----:B------:R-:W-:Y:S05]  /*22ad0*/  BRA `(.L_x_3368) ;  /* 0xffffff4000e87947 */ /* 0x000fea000383ffff */
.L_x_3114:
[----:B------:R-:W-:Y:S01]  /*22ae0*/  BSSY B1, `(.L_x_3369) ;  /* 0x0000008000017945 */ /* 0x000fe20003800000 */
[----:B------:R-:W-:Y:S01]  /*22af0*/  IMAD.MOV.U32 R13, RZ, RZ, R4 ;  /* 0x000000ffff0d7224 */ /* 0x000fe200078e0004 */
[----:B---3--:R-:W-:Y:S01]  /*22b00*/  MOV R11, 0x181f ;  /* 0x0000181f000b7802 */ /* 0x008fe20000000f00 */
[----:B------:R-:W-:Y:S02]  /*22b10*/  IMAD.MOV.U32 R12, RZ, RZ, 0x2 ;  /* 0x00000002ff0c7424 */ /* 0x000fe400078e00ff */
[----:B------:R-:W-:-:S07]  /*22b20*/  IMAD.MOV.U32 R15, RZ, RZ, -0x1 ;  /* 0xffffffffff0f7424 */ /* 0x000fce00078e00ff */
[----:B012-45:R-:W-:Y:S05]  /*22b30*/  WARPSYNC.COLLECTIVE R15, `(.L_x_3370) ;  /* 0x000000000f087348 */ /* 0x037fea0003c00000 */
[----:B--2---:R2:W3:Y:S02]  /*22b40*/  SHFL.IDX P6, R14, R13, R12, R11 ;  /* 0x0000000c0d0e7389 */ /* 0x0044e400000c000b */
[----:B012345:R-:W-:Y:S01]  /*22b50*/  ENDCOLLECTIVE ;  /* 0x000000000000791b */ /* 0x03ffe20003800000 */
.L_x_3370:
[----:B------:R-:W-:Y:S05]  /*22b60*/  BSYNC B1 ;  /* 0x0000000000017941 */ /* 0x000fea0003800000 */
.L_x_3369:
        /* <DEDUP_REMOVED lines=8> */
.L_x_3371:
[----:B------:R-:W-:Y:S05]  /*22bf0*/  BRA `(.L_x_3372) ;  /* 0xffffff4000e87947 */ /* 0x000fea000383ffff */
.L_x_3117:
[----:B------:R-:W-:Y:S01]  /*22c00*/  BSSY B1, `(.L_x_3373) ;  /* 0x0000008000017945 */ /* 0x000fe20003800000 */
[----:B------:R-:W-:Y:S01]  /*22c10*/  IMAD.MOV.U32 R13, RZ, RZ, R4 ;  /* 0x000000ffff0d7224 */ /* 0x000fe200078e0004 */
[----:B------:R-:W-:Y:S01]  /*22c20*/  MOV R12, 0x3 ;  /* 0x00000003000c7802 */ /* 0x000fe20000000f00 */
[----:B---3--:R-:W-:Y:S02]  /*22c30*/  IMAD.MOV.U32 R11, RZ, RZ, 0x181f ;  /* 0x0000181fff0b7424 */ /* 0x008fe400078e00ff */
[----:B------:R-:W-:-:S07]  /*22c40*/  IMAD.MOV.U32 R15, RZ, RZ, -0x1 ;  /* 0xffffffffff0f7424 */ /* 0x000fce00078e00ff */
[----:B012-45:R-:W-:Y:S05]  /*22c50*/  WARPSYNC.COLLECTIVE R15, `(.L_x_3374) ;  /* 0x000000000f087348 */ /* 0x037fea0003c00000 */
[----:B--2---:R2:W3:Y:S02]  /*22c60*/  SHFL.IDX P6, R14, R13, R12, R11 ;  /* 0x0000000c0d0e7389 */ /* 0x0044e400000c000b */
[----:B012345:R-:W-:Y:S01]  /*22c70*/  ENDCOLLECTIVE ;  /* 0x000000000000791b */ /* 0x03ffe20003800000 */
.L_x_3374:
[----:B------:R-:W-:Y:S05]  /*22c80*/  BSYNC B1 ;  /* 0x0000000000017941 */ /* 0x000fea0003800000 */
.L_x_3373:
        /* <DEDUP_REMOVED lines=8> */
.L_x_3375:
[----:B------:R-:W-:Y:S05]  /*22d10*/  BRA `(.L_x_3376) ;  /* 0xffffff4000e87947 */ /* 0x000fea000383ffff */
.L_x_3119:
[----:B------:R-:W-:Y:S01]  /*22d20*/  MOV R13, R4 ;  /* 0x00000004000d7202 */ /* 0x000fe20000000f00 */
[----:B------:R-:W-:Y:S02]  /*22d30*/  IMAD.MOV.U32 R12, RZ, RZ, RZ ;  /* 0x000000ffff0c7224 */ /* 0x000fe400078e00ff */
[----:B------:R-:W-:Y:S02]  /*22d40*/  IMAD.MOV.U32 R11, RZ, RZ, 0x1c1f ;  /* 0x00001c1fff0b7424 */ /* 0x000fe400078e00ff */
[----:B------:R-:W-:-:S07]  /*22d50*/  IMAD.MOV.U32 R15, RZ, RZ, -0x1 ;  /* 0xffffffffff0f7424 */ /* 0x000fce00078e00ff */
[----:B------:R-:W-:Y:S05]  /*22d60*/  WARPSYNC.COLLECTIVE R15, `(.L_x_3377) ;  /* 0x000000000f087348 */ /* 0x000fea0003c00000 */
[----:B------:R0:W1:Y:S02]  /*22d70*/  SHFL.IDX P6, R14, R13, R12, R11 ;  /* 0x0000000c0d0e7389 */ /* 0x00006400000c000b */
[----:B01----:R-:W-:Y:S01]  /*22d80*/  ENDCOLLECTIVE ;  /* 0x000000000000791b */ /* 0x003fe20003800000 */
.L_x_3377:
[----:B------:R-:W-:Y:S01]  /*22d90*/  IMAD.MOV.U32 R13, RZ, RZ, R0 ;  /* 0x000000ffff0d7224 */ /* 0x000fe200078e0000 */
[----:B------:R-:W-:-:S07]  /*22da0*/  MOV R3, R14 ;  /* 0x0000000e00037202 */ /* 0x000fce0000000f00 */
[----:B------:R-:W-:Y:S05]  /*22db0*/  WARPSYNC.COLLECTIVE R15, `(.L_x_3378) ;  /* 0x000000000f087348 */ /* 0x000fea0003c00000 */
[----:B------:R0:W1:Y:S02]  /*22dc0*/  SHFL.IDX P6, R14, R13, R12, R11 ;  /* 0x0000000c0d0e7389 */ /* 0x00006400000c000b */
[----:B01----:R-:W-:Y:S01]  /*22dd0*/  ENDCOLLECTIVE ;  /* 0x000000000000791b */ /* 0x003fe20003800000 */
.L_x_3378:
[----:B------:R-:W-:Y:S05]  /*22de0*/  BRA `(.L_x_3379) ;  /* 0xffffff4400ec7947 */ /* 0x000fea000383ffff */
.L_x_3122:
        /* <DEDUP_REMOVED lines=8> */
.L_x_3381:
[----:B------:R-:W-:Y:S05]  /*22e70*/  BSYNC B1 ;  /* 0x0000000000017941 */ /* 0x000fea0003800000 */
.L_x_3380:
        /* <DEDUP_REMOVED lines=8> */
.L_x_3382:
[----:B------:R-:W-:Y:S05]  /*22f00*/  BRA `(.L_x_3383) ;  /* 0xffffff4800c87947 */ /* 0x000fea000383ffff */
.L_x_3126:
[----:B------:R-:W-:Y:S01]  /*22f10*/  IMAD.MOV.U32 R13, RZ, RZ, R4 ;  /* 0x000000ffff0d7224 */ /* 0x000fe200078e0004 */
[----:B------:R-:W-:Y:S01]  /*22f20*/  MOV R12, RZ ;  /* 0x000000ff000c7202 */ /* 0x000fe20000000f00 */
[----:B------:R-:W-:Y:S02]  /*22f30*/  IMAD.MOV.U32 R11, RZ, RZ, 0x181f ;  /* 0x0000181fff0b7424 */ /* 0x000fe400078e00ff */
[----:B------:R-:W-:-:S07]  /*22f40*/  IMAD.MOV.U32 R15, RZ, RZ, -0x1 ;  /* 0xffffffffff0f7424 */ /* 0x000fce00078e00ff */
[----:B0-----:R-:W-:Y:S05]  /*22f50*/  WARPSYNC.COLLECTIVE R15, `(.L_x_3384) ;  /* 0x000000000f087348 */ /* 0x001fea0003c00000 */
[----:B------:R1:W2:Y:S02]  /*22f60*/  SHFL.IDX P6, R14, R13, R12, R11 ;  /* 0x0000000c0d0e7389 */ /* 0x0002a400000c000b */
[----:B012---:R-:W-:Y:S01]  /*22f70*/  ENDCOLLECTIVE ;  /* 0x000000000000791b */ /* 0x007fe20003800000 */
.L_x_3384:
[----:B------:R-:W-:Y:S01]  /*22f80*/  MOV R13, R0 ;  /* 0x00000000000d7202 */ /* 0x000fe20000000f00 */
[----:B------:R-:W-:-:S07]  /*22f90*/  IMAD.MOV.U32 R3, RZ, RZ, R14 ;  /* 0x000000ffff037224 */ /* 0x000fce00078e000e */
[----:B------:R-:W-:Y:S05]  /*22fa0*/  WARPSYNC.COLLECTIVE R15, `(.L_x_3385) ;  /* 0x000000000f087348 */ /* 0x000fea0003c00000 */
[----:B------:R0:W1:Y:S02]  /*22fb0*/  SHFL.IDX P6, R14, R13, R12, R11 ;  /* 0x0000000c0d0e7389 */ /* 0x00006400000c000b */
[----:B01----:R-:W-:Y:S01]  /*22fc0*/  ENDCOLLECTIVE ;  /* 0x000000000000791b */ /* 0x003fe20003800000 */
.L_x_3385:
[----:B------:R-:W-:Y:S05]  /*22fd0*/  BRA `(.L_x_3386) ;  /* 0xffffff5400a07947 */ /* 0x000fea000383ffff */
.L_x_3129:
[----:B------:R-:W-:Y:S01]  /*22fe0*/  BSSY B1, `(.L_x_3387) ;  /* 0x0000008000017945 */ /* 0x000fe20003800000 */
[----:B------:R-:W-:Y:S01]  /*22ff0*/  IMAD.MOV.U32 R13, RZ, RZ, R4 ;  /* 0x000000ffff0d7224 */ /* 0x000fe200078e0004 */
[----:B----4-:R-:W-:Y:S01]  /*23000*/  MOV R15, 0xffffffff ;  /* 0xffffffff000f7802 */ /* 0x010fe20000000f00 */
[----:B------:R-:W-:Y:S02]  /*23010*/  IMAD.MOV.U32 R12, RZ, RZ, 0x1 ;  /* 0x00000001ff0c7424 */ /* 0x000fe400078e00ff */
[----:B------:R-:W-:-:S07]  /*23020*/  IMAD.MOV.U32 R11, RZ, RZ, 0x181f ;  /* 0x0000181fff0b7424 */ /* 0x000fce00078e00ff */
[----:B0123--:R-:W-:Y:S05]  /*23030*/  WARPSYNC.COLLECTIVE R15, `(.L_x_3388) ;  /* 0x000000000f087348 */ /* 0x00ffea0003c00000 */
[----:B---3--:R3:W4:Y:S02]  /*23040*/  SHFL.IDX P6, R14, R13, R12, R11 ;  /* 0x0000000c0d0e7389 */ /* 0x00872400000c000b */
[----:B01234-:R-:W-:Y:S01]  /*23050*/  ENDCOLLECTIVE ;  /* 0x000000000000791b */ /* 0x01ffe20003800000 */
.L_x_3388:
[----:B------:R-:W-:Y:S05]  /*23060*/  BSYNC B1 ;  /* 0x0000000000017941 */ /* 0x000fea0003800000 */
.L_x_3387:
        /* <DEDUP_REMOVED lines=8> */
.L_x_3389:
[----:B------:R-:W-:Y:S05]  /*230f0*/  BRA `(.L_x_3390) ;  /* 0xffffff5400a07947 */ /* 0x000fea000383ffff */
.L_x_3132:
[----:B------:R-:W-:Y:S01]  /*23100*/  BSSY B1, `(.L_x_3391) ;  /* 0x0000008000017945 */ /* 0x000fe20003800000 */
[----:B------:R-:W-:Y:S01]  /*23110*/  IMAD.MOV.U32 R13, RZ, RZ, R4 ;  /* 0x000000ffff0d7224 */ /* 0x000fe200078e0004 */
[----:B------:R-:W-:Y:S01]  /*23120*/  MOV R11, 0x181f ;  /* 0x0000181f000b7802 */ /* 0x000fe20000000f00 */
[----:B------:R-:W-:Y:S02]  /*23130*/  IMAD.MOV.U32 R12, RZ, RZ, 0x2 ;  /* 0x00000002ff0c7424 */ /* 0x000fe400078e00ff */
[----:B----4-:R-:W-:-:S07]  /*23140*/  IMAD.MOV.U32 R15, RZ, RZ, -0x1 ;  /* 0xffffffffff0f7424 */ /* 0x010fce00078e00ff */
[----:B0123--:R-:W-:Y:S05]  /*23150*/  WARPSYNC.COLLECTIVE R15, `(.L_x_3392) ;  /* 0x000000000f087348 */ /* 0x00ffea0003c00000 */
[----:B---3--:R3:W4:Y:S02]  /*23160*/  SHFL.IDX P6, R14, R13, R12, R11 ;  /* 0x0000000c0d0e7389 */ /* 0x00872400000c000b */
[----:B01234-:R-:W-:Y:S01]  /*23170*/  ENDCOLLECTIVE ;  /* 0x000000000000791b */ /* 0x01ffe20003800000 */
.L_x_3392:
[----:B------:R-:W-:Y:S05]  /*23180*/  BSYNC B1 ;  /* 0x0000000000017941 */ /* 0x000fea0003800000 */
.L_x_3391:
        /* <DEDUP_REMOVED lines=8> */
.L_x_3393:
[----:B------:R-:W-:Y:S05]  /*23210*/  BRA `(.L_x_3394) ;  /* 0xffffff5400a07947 */ /* 0x000fea000383ffff */
.L_x_3135:
        /* <DEDUP_REMOVED lines=8> */
.L_x_3396:
[----:B------:R-:W-:Y:S05]  /*232a0*/  BSYNC B1 ;  /* 0x0000000000017941 */ /* 0x000fea0003800000 */
.L_x_3395:
        /* <DEDUP_REMOVED lines=8> */
.L_x_3397:
[----:B------:R-:W-:Y:S05]  /*23330*/  BRA `(.L_x_3398) ;  /* 0xffffff5400a07947 */ /* 0x000fea000383ffff */
.L_x_3154:
[----:B------:R-:W0:Y:S01]  /*23340*/  S2R R8, SR_TID.X ;  /* 0x0000000000087919 */ /* 0x000e220000002100 */
[----:B------:R-:W-:Y:S01]  /*23350*/  BSSY B1, `(.L_x_3399) ;  /* 0x000000a000017945 */ /* 0x000fe20003800000 */
[----:B-1----:R-:W-:Y:S02]  /*23360*/  IMAD.MOV.U32 R12, RZ, RZ, RZ ;  /* 0x000000ffff0c7224 */ /* 0x002fe400078e00ff */
[----:B------:R-:W-:Y:S02]  /*23370*/  IMAD.MOV.U32 R11, RZ, RZ, 0x1f ;  /* 0x0000001fff0b7424 */ /* 0x000fe400078e00ff */
[----:B------:R-:W-:Y:S01]  /*23380*/  IMAD.MOV.U32 R15, RZ, RZ, -0x1 ;  /* 0xffffffffff0f7424 */ /* 0x000fe200078e00ff */
[----:B0-----:R-:W-:-:S04]  /*23390*/  SHF.R.U32.HI R8, RZ, 0x5, R8 ;  /* 0x00000005ff087819 */ /* 0x001fc80000011608 */
[----:B------:R-:W-:-:S04]  /*233a0*/  LOP3.LUT R8, R8, 0x3, RZ, 0xc0, !PT ;  /* 0x0000000308087812 */ /* 0x000fc800078ec0ff */
[----:B------:R-:W-:-:S07]  /*233b0*/  MOV R13, R8 ;  /* 0x00000008000d7202 */ /* 0x000fce0000000f00 */
[----:B------:R-:W-:Y:S05]  /*233c0*/  WARPSYNC.COLLECTIVE R15, `(.L_x_3400) ;  /* 0x000000000f087348 */ /* 0x000fea0003c00000 */
[----:B------:R0:W1:Y:S02]  /*233d0*/  SHFL.IDX P6, R14, R13, R12, R11 ;  /* 0x0000000c0d0e7389 */ /* 0x00006400000c000b */
[----:B01----:R-:W-:Y:S01]  /*233e0*/  ENDCOLLECTIVE ;  /* 0x000000000000791b */ /* 0x003fe20003800000 */
.L_x_3400:
[----:B------:R-:W-:Y:S05]  /*233f0*/  BSYNC B1 ;  /* 0x0000000000017941 */ /* 0x000fea0003800000 */
.L_x_3399:
[----:B------:R-:W-:Y:S05]  /*23400*/  BRA `(.L_x_3401) ;  /* 0xffffff70008c7947 */ /* 0x000fea000383ffff */
.L_x_3156:
[----:B------:R-:W-:Y:S01]  /*23410*/  BSSY B1, `(.L_x_3402) ;  /* 0x0000006000017945 */ /* 0x000fe20003800000 */
[----:B------:R-:W-:-:S07]  /*23420*/  MOV R15, 0xffffffff ;  /* 0xffffffff000f7802 */ /* 0x000fce0000000f00 */
[----:B01----:R-:W-:Y:S05]  /*23430*/  WARPSYNC.COLLECTIVE R15, `(.L_x_3403) ;  /* 0x000000000f0c7348 */ /* 0x003fea0003c00000 */
[----:B------:R-:W-:Y:S02]  /*23440*/  ELECT P6, UR62, PT ;  /* 0x00000000003e782f */ /* 0x000fe400038c0000 */
[----:B------:R-:W-:Y:S01]  /*23450*/  MOV R14, UR62 ;  /* 0x0000003e000e7c02 */ /* 0x000fe20008000f00 */
[----:B01----:R-:W-:Y:S10]  /*23460*/  ENDCOLLECTIVE ;  /* 0x000000000000791b */ /* 0x003ff40003800000 */
.L_x_3403:
[----:B------:R-:W-:Y:S05]  /*23470*/  BSYNC B1 ;  /* 0x0000000000017941 */ /* 0x000fea0003800000 */
.L_x_3402:
[----:B------:R-:W-:Y:S05]  /*23480*/  BRA `(.L_x_3155) ;  /* 0xffffff7000847947 */ /* 0x000fea000383ffff */
.L_x_3158:
[----:B0-----:R0:W2:Y:S02]  /*23490*/  SYNCS.PHASECHK.TRANS64.TRYWAIT P0, [R22+URZ+0x28820], R8 ;  /* 0x02882008160075a7 */ /* 0x0010a4000800017f */
[----:B--2---:R-:W-:Y:S05]  /*234a0*/  @!P0 NANOSLEEP.SYNCS 0x989680 ;  /* 0x009896800000895d */ /* 0x004fea0003900000 */
[----:B------:R-:W2:Y:S02]  /*234b0*/  @!P0 SYNCS.PHASECHK.TRANS64 P0, [R22+URZ+0x28820], R8 ;  /* 0x02882008160085a7 */ /* 0x000ea4000800007f */
[----:B--2---:R-:W-:Y:S05]  /*234c0*/  @!P0 BRA `(.L_x_3158) ;  /* 0xfffffffc00f08947 */ /* 0x004fea000383ffff */
[----:B------:R-:W-:Y:S05]  /*234d0*/  BRA `(.L_x_3404) ;  /* 0xffffff7000947947 */ /* 0x000fea000383ffff */
.L_x_3162:
[----:B0-----:R0:W2:Y:S02]  /*234e0*/  SYNCS.PHASECHK.TRANS64.TRYWAIT P0, [R8+URZ+0x288a0], R9 ;  /* 0x0288a009080075a7 */ /* 0x0010a4000800017f */
[----:B--2---:R-:W-:Y:S05]  /*234f0*/  @!P0 NANOSLEEP.SYNCS 0x989680 ;  /* 0x009896800000895d */ /* 0x004fea0003900000 */
[----:B------:R-:W2:Y:S02]  /*23500*/  @!P0 SYNCS.PHASECHK.TRANS64 P0, [R8+URZ+0x288a0], R9 ;  /* 0x0288a009080085a7 */ /* 0x000ea4000800007f */
[----:B--2---:R-:W-:Y:S05]  /*23510*/  @!P0 BRA `(.L_x_3162) ;  /* 0xfffffffc00f08947 */ /* 0x004fea000383ffff */
[----:B------:R-:W-:Y:S05]  /*23520*/  BRA `(.L_x_3405) ;  /* 0xffffff7000ac7947 */ /* 0x000fea000383ffff */
.L_x_3168:
[----:B-1----:R1:W2:Y:S02]  /*23530*/  SYNCS.PHASECHK.TRANS64.TRYWAIT P0, [R8+URZ+0x288c0], R9 ;  /* 0x0288c009080075a7 */ /* 0x0022a4000800017f */
[----:B--2---:R-:W-:Y:S05]  /*23540*/  @!P0 NANOSLEEP.SYNCS 0x989680 ;  /* 0x009896800000895d */ /* 0x004fea0003900000 */
[----:B------:R-:W2:Y:S02]  /*23550*/  @!P0 SYNCS.PHASECHK.TRANS64 P0, [R8+URZ+0x288c0], R9 ;  /* 0x0288c009080085a7 */ /* 0x000ea4000800007f */
[----:B--2---:R-:W-:Y:S05]  /*23560*/  @!P0 BRA `(.L_x_3168) ;  /* 0xfffffffc00f08947 */ /* 0x004fea000383ffff */
[----:B------:R-:W-:Y:S05]  /*23570*/  BRA `(.L_x_3406) ;  /* 0xffffff74006c7947 */ /* 0x000fea000383ffff */
.L_x_3176:
[----:B-1----:R1:W2:Y:S02]  /*23580*/  SYNCS.PHASECHK.TRANS64.TRYWAIT P1, [R11+URZ+0x288a0], R10 ;  /* 0x0288a00a0b0075a7 */ /* 0x0022a4000802017f */
[----:B--2---:R-:W-:Y:S05]  /*23590*/  @!P1 NANOSLEEP.SYNCS 0x989680 ;  /* 0x009896800000995d */ /* 0x004fea0003900000 */
[----:B------:R-:W2:Y:S02]  /*235a0*/  @!P1 SYNCS.PHASECHK.TRANS64 P1, [R11+URZ+0x288a0], R10 ;  /* 0x0288a00a0b0095a7 */ /* 0x000ea4000802007f */
[----:B--2---:R-:W-:Y:S05]  /*235b0*/  @!P1 BRA `(.L_x_3176) ;  /* 0xfffffffc00f09947 */ /* 0x004fea000383ffff */
[----:B------:R-:W-:Y:S05]  /*235c0*/  BRA `(.L_x_3407) ;  /* 0xffffff7800687947 */ /* 0x000fea000383ffff */
.L_x_3182:
[----:B0-----:R0:W2:Y:S02]  /*235d0*/  SYNCS.PHASECHK.TRANS64.TRYWAIT P1, [R11+URZ+0x288c0], R10 ;  /* 0x0288c00a0b0075a7 */ /* 0x0010a4000802017f */
[----:B--2---:R-:W-:Y:S05]  /*235e0*/  @!P1 NANOSLEEP.SYNCS 0x989680 ;  /* 0x009896800000995d */ /* 0x004fea0003900000 */
[----:B------:R-:W2:Y:S02]  /*235f0*/  @!P1 SYNCS.PHASECHK.TRANS64 P1, [R11+URZ+0x288c0], R10 ;  /* 0x0288c00a0b0095a7 */ /* 0x000ea4000802007f */
[----:B--2---:R-:W-:Y:S05]  /*23600*/  @!P1 BRA `(.L_x_3182) ;  /* 0xfffffffc00f09947 */ /* 0x004fea000383ffff */
[----:B------:R-:W-:Y:S05]  /*23610*/  BRA `(.L_x_3408) ;  /* 0xffffff7c00207947 */ /* 0x000fea000383ffff */
.L_x_3198:
[----:B------:R-:W0:Y:S01]  /*23620*/  S2R R9, SR_TID.X ;  /* 0x0000000000097919 */ /* 0x000e220000002100 */
[----:B------:R-:W-:Y:S01]  /*23630*/  BSSY B0, `(.L_x_3409) ;  /* 0x000000a000007945 */ /* 0x000fe20003800000 */
[----:B------:R-:W-:Y:S01]  /*23640*/  IMAD.MOV.U32 R12, RZ, RZ, RZ ;  /* 0x000000ffff0c7224 */ /* 0x000fe200078e00ff */
[----:B------:R-:W-:Y:S01]  /*23650*/  MOV R15, 0xffffffff ;  /* 0xffffffff000f7802 */ /* 0x000fe20000000f00 */
[----:B------:R-:W-:Y:S01]  /*23660*/  IMAD.MOV.U32 R11, RZ, RZ, 0x1f ;  /* 0x0000001fff0b7424 */ /* 0x000fe200078e00ff */
[----:B0-----:R-:W-:-:S04]  /*23670*/  SHF.R.U32.HI R9, RZ, 0x5, R9 ;  /* 0x00000005ff097819 */ /* 0x001fc80000011609 */
[----:B------:R-:W-:-:S05]  /*23680*/  LOP3.LUT R9, R9, 0x3, RZ, 0xc0, !PT ;  /* 0x0000000309097812 */ /* 0x000fca00078ec0ff */
[----:B------:R-:W-:-:S07]  /*23690*/  IMAD.MOV.U32 R13, RZ, RZ, R9 ;  /* 0x000000ffff0d7224 */ /* 0x000fce00078e0009 */
[----:B-----5:R-:W-:Y:S05]  /*236a0*/  WARPSYNC.COLLECTIVE R15, `(.L_x_3410) ;  /* 0x000000000f087348 */ /* 0x020fea0003c00000 */
[----:B------:R0:W1:Y:S02]  /*236b0*/  SHFL.IDX P6, R14, R13, R12, R11 ;  /* 0x0000000c0d0e7389 */ /* 0x00006400000c000b */
[----:B01---5:R-:W-:Y:S01]  /*236c0*/  ENDCOLLECTIVE ;  /* 0x000000000000791b */ /* 0x023fe20003800000 */
.L_x_3410:
[----:B------:R-:W-:Y:S05]  /*236d0*/  BSYNC B0 ;  /* 0x0000000000007941 */ /* 0x000fea0003800000 */
.L_x_3409:
[----:B------:R-:W-:Y:S05]  /*236e0*/  BRA `(.L_x_3411) ;  /* 0xffffff8800a07947 */ /* 0x000fea000383ffff */
.L_x_3201:
[----:B0-----:R0:W1:Y:S02]  /*236f0*/  SYNCS.PHASECHK.TRANS64.TRYWAIT P0, [R7+URZ+0x28840], R2 ;  /* 0x02884002070075a7 */ /* 0x001064000800017f */
[----:B-1----:R-:W-:Y:S05]  /*23700*/  @!P0 NANOSLEEP.SYNCS 0x989680 ;  /* 0x009896800000895d */ /* 0x002fea0003900000 */
[----:B------:R-:W1:Y:S02]  /*23710*/  @!P0 SYNCS.PHASECHK.TRANS64 P0, [R7+URZ+0x28840], R2 ;  /* 0x02884002070085a7 */ /* 0x000e64000800007f */
[----:B-1----:R-:W-:Y:S05]  /*23720*/  @!P0 BRA `(.L_x_3201) ;  /* 0xfffffffc00f08947 */ /* 0x002fea000383ffff */
[----:B------:R-:W-:Y:S05]  /*23730*/  BRA `(.L_x_3412) ;  /* 0xffffff8800f07947 */ /* 0x000fea000383ffff */
.L_x_3202:
[----:B------:R-:W-:Y:S01]  /*23740*/  BSSY B0, `(.L_x_3413) ;  /* 0x0000008000007945 */ /* 0x000fe20003800000 */
[----:B------:R-:W-:Y:S01]  /*23750*/  IMAD.MOV.U32 R13, RZ, RZ, R0 ;  /* 0x000000ffff0d7224 */ /* 0x000fe200078e0000 */
[----:B------:R-:W-:Y:S01]  /*23760*/  MOV R15, 0xffffffff ;  /* 0xffffffff000f7802 */ /* 0x000fe20000000f00 */
[----:B------:R-:W-:Y:S02]  /*23770*/  IMAD.MOV.U32 R12, RZ, RZ, RZ ;  /* 0x000000ffff0c7224 */ /* 0x000fe400078e00ff */
[----:B------:R-:W-:-:S07]  /*23780*/  IMAD.MOV.U32 R11, RZ, RZ, 0x181f ;  /* 0x0000181fff0b7424 */ /* 0x000fce00078e00ff */
[----:B------:R-:W-:Y:S05]  /*23790*/  WARPSYNC.COLLECTIVE R15, `(.L_x_3414) ;  /* 0x000000000f087348 */ /* 0x000fea0003c00000 */
[----:B------:R0:W1:Y:S02]  /*237a0*/  SHFL.IDX P6, R14, R13, R12, R11 ;  /* 0x0000000c0d0e7389 */ /* 0x00006400000c000b */
[----:B01----:R-:W-:Y:S01]  /*237b0*/  ENDCOLLECTIVE ;  /* 0x000000000000791b */ /* 0x003fe20003800000 */
.L_x_3414:
[----:B------:R-:W-:Y:S05]  /*237c0*/  BSYNC B0 ;  /* 0x0000000000007941 */ /* 0x000fea0003800000 */
.L_x_3413:
[----:B------:R-:W-:Y:S01]  /*237d0*/  IMAD.MOV.U32 R13, RZ, RZ, R4 ;  /* 0x000000ffff0d7224 */ /* 0x000fe200078e0004 */
[----:B------:R-:W-:Y:S01]  /*237e0*/  MOV R11, 0x181f ;  /* 0x0000181f000b7802 */ /* 0x000fe20000000f00 */
[----:B------:R-:W-:Y:S01]  /*237f0*/  IMAD.MOV.U32 R12, RZ, RZ, RZ ;  /* 0x000000ffff0c7224 */ /* 0x000fe200078e00ff */
[----:B------:R-:W-:Y:S01]  /*23800*/  @P0 LEA R8, R5, R22, 0x1 ;  /* 0x0000001605080211 */ /* 0x000fe200078e08ff */
[----:B------:R-:W-:Y:S02]  /*23810*/  IMAD.MOV.U32 R15, RZ, RZ, -0x1 ;  /* 0xffffffffff0f7424 */ /* 0x000fe400078e00ff */
[----:B------:R-:W-:-:S07]  /*23820*/  IMAD.MOV.U32 R2, RZ, RZ, R14 ;  /* 0x000000ffff027224 */ /* 0x000fce00078e000e */
[----:B------:R-:W-:Y:S05]  /*23830*/  WARPSYNC.COLLECTIVE R15, `(.L_x_3415) ;  /* 0x000000000f087348 */ /* 0x000fea0003c00000 */
[----:B------:R0:W1:Y:S02]  /*23840*/  SHFL.IDX P6, R14, R13, R12, R11 ;  /* 0x0000000c0d0e7389 */ /* 0x00006400000c000b */
[----:B01----:R-:W-:Y:S01]  /*23850*/  ENDCOLLECTIVE ;  /* 0x000000000000791b */ /* 0x003fe20003800000 */
.L_x_3415:
[----:B------:R-:W-:Y:S02]  /*23860*/  IMAD.MOV.U32 R13, RZ, RZ, R0 ;  /* 0x000000ffff0d7224 */ /* 0x000fe400078e0000 */
[----:B------:R-:W-:Y:S02]  /*23870*/  IMAD.MOV.U32 R12, RZ, RZ, 0x1 ;  /* 0x00000001ff0c7424 */ /* 0x000fe400078e00ff */
[----:B------:R-:W-:-:S07]  /*23880*/  IMAD.MOV.U32 R3, RZ, RZ, R14 ;  /* 0x000000ffff037224 */ /* 0x000fce00078e000e */
[----:B------:R-:W-:Y:S05]  /*23890*/  WARPSYNC.COLLECTIVE R15, `(.L_x_3416) ;  /* 0x000000000f087348 */ /* 0x000fea0003c00000 */
[----:B------:R0:W1:Y:S02]  /*238a0*/  SHFL.IDX P6, R14, R13, R12, R11 ;  /* 0x0000000c0d0e7389 */ /* 0x00006400000c000b */
[----:B01----:R-:W-:Y:S01]  /*238b0*/  ENDCOLLECTIVE ;  /* 0x000000000000791b */ /* 0x003fe20003800000 */
.L_x_3416:
        /* <DEDUP_REMOVED lines=16> */
.L_x_3417:
[----:B------:R-:W-:Y:S01]  /*239c0*/  @P0 IMAD R8, R5, 0x2, R22 ;  /* 0x0000000205080824 */ /* 0x000fe200078e0216 */
[----:B------:R-:W-:Y:S01]  /*239d0*/  MOV R13, R0 ;  /* 0x00000000000d7202 */ /* 0x000fe20000000f00 */
[----:B------:R-:W-:Y:S02]  /*239e0*/  IMAD.MOV.U32 R12, RZ, RZ, 0x2 ;  /* 0x00000002ff0c7424 */ /* 0x000fe400078e00ff */
[----:B------:R-:W-:-:S07]  /*239f0*/  IMAD.MOV.U32 R3, RZ, RZ, R14 ;  /* 0x000000ffff037224 */ /* 0x000fce00078e000e */
[----:B------:R-:W-:Y:S05]  /*23a00*/  WARPSYNC.COLLECTIVE R15, `(.L_x_3418) ;  /* 0x000000000f087348 */ /* 0x000fea0003c00000 */
[----:B------:R0:W1:Y:S02]  /*23a10*/  SHFL.IDX P6, R14, R13, R12, R11 ;  /* 0x0000000c0d0e7389 */ /* 0x00006400000c000b */
[----:B01----:R-:W-:Y:S01]  /*23a20*/  ENDCOLLECTIVE ;  /* 0x000000000000791b */ /* 0x003fe20003800000 */
.L_x_3418:
        /* <DEDUP_REMOVED lines=16> */
.L_x_3419:
[----:B------:R-:W-:Y:S02]  /*23b30*/  @P0 IMAD R8, R5, 0x2, R22 ;  /* 0x0000000205080824 */ /* 0x000fe400078e0216 */
[----:B------:R-:W-:Y:S01]  /*23b40*/  IMAD.MOV.U32 R13, RZ, RZ, R0 ;  /* 0x000000ffff0d7224 */ /* 0x000fe200078e0000 */
[----:B------:R-:W-:Y:S02]  /*23b50*/  MOV R12, 0x3 ;  /* 0x00000003000c7802 */ /* 0x000fe40000000f00 */
[----:B------:R-:W-:-:S07]  /*23b60*/  MOV R3, R14 ;  /* 0x0000000e00037202 */ /* 0x000fce0000000f00 */
[----:B------:R-:W-:Y:S05]  /*23b70*/  WARPSYNC.COLLECTIVE R15, `(.L_x_3420) ;  /* 0x000000000f087348 */ /* 0x000fea0003c00000 */
[----:B------:R0:W1:Y:S02]  /*23b80*/  SHFL.IDX P6, R14, R13, R12, R11 ;  /* 0x0000000c0d0e7389 */ /* 0x00006400000c000b */
[----:B01----:R-:W-:Y:S01]  /*23b90*/  ENDCOLLECTIVE ;  /* 0x000000000000791b */ /* 0x003fe20003800000 */
.L_x_3420:
        /* <DEDUP_REMOVED lines=16> */
.L_x_3421:
[----:B------:R-:W-:Y:S02]  /*23ca0*/  @P0 IMAD R8, R5, 0x2, R22 ;  /* 0x0000000205080824 */ /* 0x000fe400078e0216 */
[----:B------:R-:W-:Y:S02]  /*23cb0*/  IMAD.MOV.U32 R13, RZ, RZ, R0 ;  /* 0x000000ffff0d7224 */ /* 0x000fe400078e0000 */
[----:B------:R-:W-:Y:S02]  /*23cc0*/  IMAD.MOV.U32 R12, RZ, RZ, 0x4 ;  /* 0x00000004ff0c7424 */ /* 0x000fe400078e00ff */
[----:B------:R-:W-:-:S07]  /*23cd0*/  IMAD.MOV.U32 R3, RZ, RZ, R14 ;  /* 0x000000ffff037224 */ /* 0x000fce00078e000e */
[----:B------:R-:W-:Y:S05]  /*23ce0*/  WARPSYNC.COLLECTIVE R15, `(.L_x_3422) ;  /* 0x000000000f087348 */ /* 0x000fea0003c00000 */
[----:B------:R0:W1:Y:S02]  /*23cf0*/  SHFL.IDX P6, R14, R13, R12, R11 ;  /* 0x0000000c0d0e7389 */ /* 0x00006400000c000b */
[----:B01----:R-:W-:Y:S01]  /*23d00*/  ENDCOLLECTIVE ;  /* 0x000000000000791b */ /* 0x003fe20003800000 */
.L_x_3422:
        /* <DEDUP_REMOVED lines=16> */
.L_x_3423:
[----:B------:R-:W-:Y:S01]  /*23e10*/  @P0 LEA R8, R5, R22, 0x1 ;  /* 0x0000001605080211 */ /* 0x000fe200078e08ff */
[----:B------:R-:W-:Y:S02]  /*23e20*/  IMAD.MOV.U32 R13, RZ, RZ, R0 ;  /* 0x000000ffff0d7224 */ /* 0x000fe400078e0000 */
[----:B------:R-:W-:Y:S02]  /*23e30*/  IMAD.MOV.U32 R12, RZ, RZ, 0x5 ;  /* 0x00000005ff0c7424 */ /* 0x000fe400078e00ff */
[----:B------:R-:W-:-:S07]  /*23e40*/  IMAD.MOV.U32 R3, RZ, RZ, R14 ;  /* 0x000000ffff037224 */ /* 0x000fce00078e000e */
[----:B------:R-:W-:Y:S05]  /*23e50*/  WARPSYNC.COLLECTIVE R15, `(.L_x_3424) ;  /* 0x000000000f087348 */ /* 0x000fea0003c00000 */
[----:B------:R0:W1:Y:S02]  /*23e60*/  SHFL.IDX P6, R14, R13, R12, R11 ;  /* 0x0000000c0d0e7389 */ /* 0x00006400000c000b */
[----:B01----:R-:W-:Y:S01]  /*23e70*/  ENDCOLLECTIVE ;  /* 0x000000000000791b */ /* 0x003fe20003800000 */
.L_x_3424:
        /* <DEDUP_REMOVED lines=16> */
.L_x_3425:
[----:B------:R-:W-:Y:S01]  /*23f80*/  @P0 IMAD R8, R5, 0x2, R22 ;  /* 0x0000000205080824 */ /* 0x000fe200078e0216 */
[----:B------:R-:W-:Y:S01]  /*23f90*/  MOV R13, R0 ;  /* 0x00000000000d7202 */ /* 0x000fe20000000f00 */
[----:B------:R-:W-:Y:S02]  /*23fa0*/  IMAD.MOV.U32 R12, RZ, RZ, 0x6 ;  /* 0x00000006ff0c7424 */ /* 0x000fe400078e00ff */
[----:B------:R-:W-:-:S07]  /*23fb0*/  IMAD.MOV.U32 R3, RZ, RZ, R14 ;  /* 0x000000ffff037224 */ /* 0x000fce00078e000e */
[----:B------:R-:W-:Y:S05]  /*23fc0*/  WARPSYNC.COLLECTIVE R15, `(.L_x_3426) ;  /* 0x000000000f087348 */ /* 0x000fea0003c00000 */
[----:B------:R0:W1:Y:S02]  /*23fd0*/  SHFL.IDX P6, R14, R13, R12, R11 ;  /* 0x0000000c0d0e7389 */ /* 0x00006400000c000b */
[----:B01----:R-:W-:Y:S01]  /*23fe0*/  ENDCOLLECTIVE ;  /* 0x000000000000791b */ /* 0x003fe20003800000 */
.L_x_3426:
        /* <DEDUP_REMOVED lines=16> */
.L_x_3427:
[----:B------:R-:W-:Y:S02]  /*240f0*/  @P0 IMAD R8, R5, 0x2, R22 ;  /* 0x0000000205080824 */ /* 0x000fe400078e0216 */
[----:B------:R-:W-:Y:S01]  /*24100*/  IMAD.MOV.U32 R13, RZ, RZ, R0 ;  /* 0x000000ffff0d7224 */ /* 0x000fe200078e0000 */
[----:B------:R-:W-:Y:S02]  /*24110*/  MOV R12, 0x7 ;  /* 0x00000007000c7802 */ /* 0x000fe40000000f00 */
[----:B------:R-:W-:-:S07]  /*24120*/  MOV R3, R14 ;  /* 0x0000000e00037202 */ /* 0x000fce0000000f00 */
[----:B------:R-:W-:Y:S05]  /*24130*/  WARPSYNC.COLLECTIVE R15, `(.L_x_3428) ;  /* 0x000000000f087348 */ /* 0x000fea0003c00000 */
[----:B------:R0:W1:Y:S02]  /*24140*/  SHFL.IDX P6, R14, R13, R12, R11 ;  /* 0x0000000c0d0e7389 */ /* 0x00006400000c000b */
[----:B01----:R-:W-:Y:S01]  /*24150*/  ENDCOLLECTIVE ;  /* 0x000000000000791b */ /* 0x003fe20003800000 */
.L_x_3428:
[----:B------:R-:W-:-:S05]  /*24160*/  @P0 LEA R3, P1, R31, R3, 0x1 ;  /* 0x000000031f030211 */ /* 0x000fca00078208ff */
[----:B------:R-:W-:-:S05]  /*24170*/  @P0 IMAD.X R2, RZ, RZ, R2, P1 ;  /* 0x000000ffff020224 */ /* 0x000fca00008e0602 */
[----:B------:R-:W-:Y:S01]  /*24180*/  @P0 LOP3.LUT R3, R3, R2, RZ, 0x3c, !PT ;  /* 0x0000000203030212 */ /* 0x000fe200078e3cff */
[----:B------:R-:W-:-:S03]  /*24190*/  IMAD.MOV.U32 R13, RZ, RZ, R4 ;  /* 0x000000ffff0d7224 */ /* 0x000fc600078e0004 */
[----:B------:R-:W-:-:S04]  /*241a0*/  @P0 LOP3.LUT R2, R3, R2, RZ, 0x3c, !PT ;  /* 0x0000000203020212 */ /* 0x000fc800078e3cff */
[----:B------:R-:W-:Y:S01]  /*241b0*/  @P0 LOP3.LUT R3, R3, R2, RZ, 0x3c, !PT ;  /* 0x0000000203030212 */ /* 0x000fe200078e3cff */
[----:B------:R-:W-:-:S04]  /*241c0*/  IMAD.MOV.U32 R0, RZ, RZ, R14 ;  /* 0x000000ffff007224 */ /* 0x000fc800078e000e */
[----:B------:R-:W-:Y:S01]  /*241d0*/  @!PT LDS RZ, [RZ] ;  /* 0x00000000fffff984 */ /* 0x000fe20000000800 */
[----:B------:R-:W-:Y:S01]  /*241e0*/  @!PT LDS RZ, [RZ] ;  /* 0x00000000fffff984 */ /* 0x000fe20000000800 */
[----:B------:R-:W-:Y:S01]  /*241f0*/  @!PT LDS RZ, [RZ] ;  /* 0x00000000fffff984 */ /* 0x000fe20000000800 */
[----:B------:R0:W-:Y:S03]  /*24200*/  @P0 LDGSTS.E.BYPASS.LTC128B.128 [R8+0x1b400], desc[UR42][R2.64], !P3 ;  /* 0x1b40000002080fae */ /* 0x0001e6000d901d6a */
[----:B0-----:R-:W-:Y:S05]  /*24210*/  WARPSYNC.COLLECTIVE R15, `(.L_x_3429) ;  /* 0x000000000f087348 */ /* 0x001fea0003c00000 */
[----:B------:R1:W2:Y:S02]  /*24220*/  SHFL.IDX P6, R14, R13, R12, R11 ;  /* 0x0000000c0d0e7389 */ /* 0x0002a400000c000b */
[----:B012---:R-:W-:Y:S01]  /*24230*/  ENDCOLLECTIVE ;  /* 0x000000000000791b */ /* 0x007fe20003800000 */
.L_x_3429:
[----:B------:R-:W-:Y:S01]  /*24240*/  @!PT LDS RZ, [RZ] ;  /* 0x00000000fffff984 */ /* 0x000fe20000000800 */
[----:B------:R-:W-:Y:S01]  /*24250*/  @!PT LDS RZ, [RZ] ;  /* 0x00000000fffff984 */ /* 0x000fe20000000800 */
[----:B------:R-:W-:Y:S01]  /*24260*/  @!PT LDS RZ, [RZ] ;  /* 0x00000000fffff984 */ /* 0x000fe20000000800 */
[----:B------:R0:W-:Y:S02]  /*24270*/  @P0 LDGSTS.E.BYPASS.LTC128B.128 [R8+0x1f400], desc[UR42][R2.64+0x80], !P2 ;  /* 0x1f40008002080fae */ /* 0x0001e4000d101d6a */
[----:B0-----:R-:W-:Y:S01]  /*24280*/  IMAD.MOV.U32 R2, RZ, RZ, R14 ;  /* 0x000000ffff027224 */ /* 0x001fe200078e000e */
[----:B------:R-:W-:Y:S06]  /*24290*/  BRA `(.L_x_3430) ;  /* 0xffffff8400c07947 */ /* 0x000fec000383ffff */
.L_x_3207:
[----:B------:R-:W-:Y:S01]  /*242a0*/  MOV R13, R4 ;  /* 0x00000004000d7202 */ /* 0x000fe20000000f00 */
        /* <DEDUP_REMOVED lines=8> */
.L_x_3431:
[C---:B------:R-:W-:Y:S01]  /*24330*/  VIADD R6, R17.reuse, 0x10 ;  /* 0x0000001011067836 */ /* 0x040fe20000000000 */
[----:B------:R-:W-:Y:S01]  /*24340*/  ISETP.GE.AND P3, PT, R17, R5, PT ;  /* 0x000000051100720c */ /* 0x000fe20003f66270 */
[----:B------:R-:W-:Y:S01]  /*24350*/  IMAD.MOV.U32 R13, RZ, RZ, R0 ;  /* 0x000000ffff0d7224 */ /* 0x000fe200078e0000 */
[----:B------:R-:W-:-:S11]  /*24360*/  MOV R2, R14 ;  /* 0x0000000e00027202 */ /* 0x000fd60000000f00 */
[----:B------:R-:W-:Y:S05]  /*24370*/  WARPSYNC.COLLECTIVE R15, `(.L_x_3432) ;  /* 0x000000000f087348 */ /* 0x000fea0003c00000 */
[----:B------:R0:W1:Y:S02]  /*24380*/  SHFL.IDX P6, R14, R13, R12, R11 ;  /* 0x0000000c0d0e7389 */ /* 0x00006400000c000b */
[----:B01----:R-:W-:Y:S01]  /*24390*/  ENDCOLLECTIVE ;  /* 0x000000000000791b */ /* 0x003fe20003800000 */
.L_x_3432:
        /* <DEDUP_REMOVED lines=8> */
.L_x_3433:
        /* <DEDUP_REMOVED lines=12> */
.L_x_3434:
        /* <DEDUP_REMOVED lines=8> */
.L_x_3435:
[----:B------:R-:W-:-:S05]  /*24560*/  @!P3 MOV R3, R7 ;  /* 0x000000070003b202 */ /* 0x000fca0000000f00 */
        /* <DEDUP_REMOVED lines=12> */
.L_x_3436:
        /* <DEDUP_REMOVED lines=8> */
.L_x_3437:
        /* <DEDUP_REMOVED lines=13> */
.L_x_3438:
        /* <DEDUP_REMOVED lines=8> */
.L_x_3439:
        /* <DEDUP_REMOVED lines=13> */
.L_x_3440:
        /* <DEDUP_REMOVED lines=8> */
.L_x_3441:
        /* <DEDUP_REMOVED lines=13> */
.L_x_3442:
        /* <DEDUP_REMOVED lines=8> */
.L_x_3443:
[----:B------:R-:W-:-:S05]  /*24aa0*/  @!P3 MOV R3, R7 ;  /* 0x000000070003b202 */ /* 0x000fca0000000f00 */
        /* <DEDUP_REMOVED lines=11> */
.L_x_3444:
        /* <DEDUP_REMOVED lines=8> */
.L_x_3445:
[----:B------:R-:W-:-:S05]  /*24be0*/  @!P3 MOV R3, R7 ;  /* 0x000000070003b202 */ /* 0x000fca0000000f00 */
        /* <DEDUP_REMOVED lines=10> */
.L_x_3446:
[----:B------:R-:W-:Y:S05]  /*24c90*/  BRA `(.L_x_3447) ;  /* 0xffffff8800307947 */ /* 0x000fea000383ffff */
.L_x_3212:
[----:B0-----:R0:W1:Y:S02]  /*24ca0*/  SYNCS.PHASECHK.TRANS64.TRYWAIT P0, [R22+URZ+0x28820], R3 ;  /* 0x02882003160075a7 */ /* 0x001064000800017f */
[----:B-1----:R-:W-:Y:S05]  /*24cb0*/  @!P0 NANOSLEEP.SYNCS 0x989680 ;  /* 0x009896800000895d */ /* 0x002fea0003900000 */
[----:B------:R-:W1:Y:S02]  /*24cc0*/  @!P0 SYNCS.PHASECHK.TRANS64 P0, [R22+URZ+0x28820], R3 ;  /* 0x02882003160085a7 */ /* 0x000e64000800007f */
[----:B-1----:R-:W-:Y:S05]  /*24cd0*/  @!P0 BRA `(.L_x_3212) ;  /* 0xfffffffc00f08947 */ /* 0x002fea000383ffff */
[----:B------:R-:W-:Y:S05]  /*24ce0*/  BRA `(.L_x_3448) ;  /* 0xffffff8800a87947 */ /* 0x000fea000383ffff */
.L_x_3217:
[----:B0-----:R0:W1:Y:S02]  /*24cf0*/  SYNCS.PHASECHK.TRANS64.TRYWAIT P0, [R6+URZ+0x28840], R3 ;  /* 0x02884003060075a7 */ /* 0x001064000800017f */
[----:B-1----:R-:W-:Y:S05]  /*24d00*/  @!P0 NANOSLEEP.SYNCS 0x989680 ;  /* 0x009896800000895d */ /* 0x002fea0003900000 */
[----:B------:R-:W1:Y:S02]  /*24d10*/  @!P0 SYNCS.PHASECHK.TRANS64 P0, [R6+URZ+0x28840], R3 ;  /* 0x02884003060085a7 */ /* 0x000e64000800007f */
[----:B-1----:R-:W-:Y:S05]  /*24d20*/  @!P0 BRA `(.L_x_3217) ;  /* 0xfffffffc00f08947 */ /* 0x002fea000383ffff */
[----:B------:R-:W-:Y:S05]  /*24d30*/  BRA `(.L_x_3449) ;  /* 0xffffff8c00707947 */ /* 0x000fea000383ffff */
.L_x_3218:
        /* <DEDUP_REMOVED lines=8> */
.L_x_3451:
[----:B------:R-:W-:Y:S05]  /*24dc0*/  BSYNC B1 ;  /* 0x0000000000017941 */ /* 0x000fea0003800000 */
.L_x_3450:
[----:B------:R-:W-:Y:S01]  /*24dd0*/  IMAD.MOV.U32 R13, RZ, RZ, R7 ;  /* 0x000000ffff0d7224 */ /* 0x000fe200078e0007 */
[----:B------:R-:W-:Y:S01]  /*24de0*/  MOV R11, 0x181f ;  /* 0x0000181f000b7802 */ /* 0x000fe20000000f00 */
[----:B------:R-:W-:Y:S02]  /*24df0*/  IMAD.MOV.U32 R12, RZ, RZ, RZ ;  /* 0x000000ffff0c7224 */ /* 0x000fe400078e00ff */
[----:B------:R-:W-:Y:S02]  /*24e00*/  IMAD.MOV.U32 R15, RZ, RZ, -0x1 ;  /* 0xffffffffff0f7424 */ /* 0x000fe400078e00ff */
[----:B------:R-:W-:Y:S02]  /*24e10*/  IMAD.MOV.U32 R3, RZ, RZ, R14 ;  /* 0x000000ffff037224 */ /* 0x000fe400078e000e */
[----:B------:R-:W-:-:S07]  /*24e20*/  IMAD.SHL.U32 R5, R31, 0x2, RZ ;  /* 0x000000021f057824 */ /* 0x000fce00078e00ff */
[----:B------:R-:W-:Y:S05]  /*24e30*/  WARPSYNC.COLLECTIVE R15, `(.L_x_3452) ;  /* 0x000000000f087348 */ /* 0x000fea0003c00000 */
[----:B------:R0:W1:Y:S02]  /*24e40*/  SHFL.IDX P6, R14, R13, R12, R11 ;  /* 0x0000000c0d0e7389 */ /* 0x00006400000c000b */
[----:B01----:R-:W-:Y:S01]  /*24e50*/  ENDCOLLECTIVE ;  /* 0x000000000000791b */ /* 0x003fe20003800000 */
.L_x_3452:
[----:B------:R-:W-:Y:S02]  /*24e60*/  IMAD R8, R8, 0x2, R22 ;  /* 0x0000000208087824 */ /* 0x000fe400078e0216 */
[----:B------:R-:W-:Y:S02]  /*24e70*/  IMAD.MOV.U32 R13, RZ, RZ, R9 ;  /* 0x000000ffff0d7224 */ /* 0x000fe400078e0009 */
[----:B------:R-:W-:Y:S02]  /*24e80*/  IMAD.MOV.U32 R12, RZ, RZ, 0x1 ;  /* 0x00000001ff0c7424 */ /* 0x000fe400078e00ff */
[----:B------:R-:W-:-:S07]  /*24e90*/  IMAD.MOV.U32 R2, RZ, RZ, R14 ;  /* 0x000000ffff027224 */ /* 0x000fce00078e000e */
[----:B------:R-:W-:Y:S05]  /*24ea0*/  WARPSYNC.COLLECTIVE R15, `(.L_x_3453) ;  /* 0x000000000f087348 */ /* 0x000fea0003c00000 */
[----:B------:R0:W1:Y:S02]  /*24eb0*/  SHFL.IDX P6, R14, R13, R12, R11 ;  /* 0x0000000c0d0e7389 */ /* 0x00006400000c000b */
[----:B01----:R-:W-:Y:S01]  /*24ec0*/  ENDCOLLECTIVE ;  /* 0x000000000000791b */ /* 0x003fe20003800000 */
.L_x_3453:
        /* <DEDUP_REMOVED lines=8> */
[----:B0-----:R-:W-:-:S07]  /*24f50*/  MOV R3, R14 ;  /* 0x0000000e00037202 */ /* 0x001fce0000000f00 */
[----:B------:R-:W-:Y:S05]  /*24f60*/  WARPSYNC.COLLECTIVE R15, `(.L_x_3454) ;  /* 0x000000000f087348 */ /* 0x000fea0003c00000 */
[----:B------:R0:W1:Y:S02]  /*24f70*/  SHFL.IDX P6, R14, R13, R12, R11 ;  /* 0x0000000c0d0e7389 */ /* 0x00006400000c000b */
[----:B01----:R-:W-:Y:S01]  /*24f80*/  ENDCOLLECTIVE ;  /* 0x000000000000791b */ /* 0x003fe20003800000 */
.L_x_3454:
[----:B------:R-:W-:Y:S01]  /*24f90*/  MOV R13, R9 ;  /* 0x00000009000d7202 */ /* 0x000fe20000000f00 */
[----:B------:R-:W-:Y:S02]  /*24fa0*/  IMAD.MOV.U32 R12, RZ, RZ, 0x2 ;  /* 0x00000002ff0c7424 */ /* 0x000fe400078e00ff */
[----:B------:R-:W-:-:S07]  /*24fb0*/  IMAD.MOV.U32 R2, RZ, RZ, R14 ;  /* 0x000000ffff027224 */ /* 0x000fce00078e000e */
[----:B------:R-:W-:Y:S05]  /*24fc0*/  WARPSYNC.COLLECTIVE R15, `(.L_x_3455) ;  /* 0x000000000f087348 */ /* 0x000fea0003c00000 */
[----:B------:R0:W1:Y:S02]  /*24fd0*/  SHFL.IDX P6, R14, R13, R12, R11 ;  /* 0x0000000c0d0e7389 */ /* 0x00006400000c000b */
[----:B01----:R-:W-:Y:S01]  /*24fe0*/  ENDCOLLECTIVE ;  /* 0x000000000000791b */ /* 0x003fe20003800000 */
.L_x_3455:
        /* <DEDUP_REMOVED lines=12> */
.L_x_3456:
[----:B------:R-:W-:Y:S02]  /*250b0*/  IMAD.MOV.U32 R13, RZ, RZ, R9 ;  /* 0x000000ffff0d7224 */ /* 0x000fe400078e0009 */
[----:B------:R-:W-:Y:S01]  /*250c0*/  IMAD.MOV.U32 R12, RZ, RZ, 0x3 ;  /* 0x00000003ff0c7424 */ /* 0x000fe200078e00ff */
[----:B------:R-:W-:-:S07]  /*250d0*/  MOV R2, R14 ;  /* 0x0000000e00027202 */ /* 0x000fce0000000f00 */
[----:B------:R-:W-:Y:S05]  /*250e0*/  WARPSYNC.COLLECTIVE R15, `(.L_x_3457) ;  /* 0x000000000f087348 */ /* 0x000fea0003c00000 */
[----:B------:R0:W1:Y:S02]  /*250f0*/  SHFL.IDX P6, R14, R13, R12, R11 ;  /* 0x0000000c0d0e7389 */ /* 0x00006400000c000b */
[----:B01----:R-:W-:Y:S01]  /*25100*/  ENDCOLLECTIVE ;  /* 0x000000000000791b */ /* 0x003fe20003800000 */
.L_x_3457:
        /* <DEDUP_REMOVED lines=12> */
.L_x_3458:
[----:B------:R-:W-:Y:S01]  /*251d0*/  MOV R13, R9 ;  /* 0x00000009000d7202 */ /* 0x000fe20000000f00 */
[----:B------:R-:W-:Y:S02]  /*251e0*/  IMAD.MOV.U32 R12, RZ, RZ, 0x4 ;  /* 0x00000004ff0c7424 */ /* 0x000fe400078e00ff */
[----:B------:R-:W-:-:S07]  /*251f0*/  IMAD.MOV.U32 R2, RZ, RZ, R14 ;  /* 0x000000ffff027224 */ /* 0x000fce00078e000e */
[----:B------:R-:W-:Y:S05]  /*25200*/  WARPSYNC.COLLECTIVE R15, `(.L_x_3459) ;  /* 0x000000000f087348 */ /* 0x000fea0003c00000 */
[----:B------:R0:W1:Y:S02]  /*25210*/  SHFL.IDX P6, R14, R13, R12, R11 ;  /* 0x0000000c0d0e7389 */ /* 0x00006400000c000b */
[----:B01----:R-:W-:Y:S01]  /*25220*/  ENDCOLLECTIVE ;  /* 0x000000000000791b */ /* 0x003fe20003800000 */
.L_x_3459:
        /* <DEDUP_REMOVED lines=12> */
.L_x_3460:
[----:B------:R-:W-:Y:S02]  /*252f0*/  IMAD.MOV.U32 R13, RZ, RZ, R9 ;  /* 0x000000ffff0d7224 */ /* 0x000fe400078e0009 */
[----:B------:R-:W-:Y:S01]  /*25300*/  IMAD.MOV.U32 R12, RZ, RZ, 0x5 ;  /* 0x00000005ff0c7424 */ /* 0x000fe200078e00ff */
[----:B------:R-:W-:-:S07]  /*25310*/  MOV R2, R14 ;  /* 0x0000000e00027202 */ /* 0x000fce0000000f00 */
[----:B------:R-:W-:Y:S05]  /*25320*/  WARPSYNC.COLLECTIVE R15, `(.L_x_3461) ;  /* 0x000000000f087348 */ /* 0x000fea0003c00000 */
[----:B------:R0:W1:Y:S02]  /*25330*/  SHFL.IDX P6, R14, R13, R12, R11 ;  /* 0x0000000c0d0e7389 */ /* 0x00006400000c000b */
[----:B01----:R-:W-:Y:S01]  /*25340*/  ENDCOLLECTIVE ;  /* 0x000000000000791b */ /* 0x003fe20003800000 */
.L_x_3461:
        /* <DEDUP_REMOVED lines=12> */
.L_x_3462:
[----:B------:R-:W-:Y:S01]  /*25410*/  MOV R13, R9 ;  /* 0x00000009000d7202 */ /* 0x000fe20000000f00 */
[----:B------:R-:W-:Y:S02]  /*25420*/  IMAD.MOV.U32 R12, RZ, RZ, 0x6 ;  /* 0x00000006ff0c7424 */ /* 0x000fe400078e00ff */
[----:B------:R-:W-:-:S07]  /*25430*/  IMAD.MOV.U32 R2, RZ, RZ, R14 ;  /* 0x000000ffff027224 */ /* 0x000fce00078e000e */
[----:B------:R-:W-:Y:S05]  /*25440*/  WARPSYNC.COLLECTIVE R15, `(.L_x_3463) ;  /* 0x000000000f087348 */ /* 0x000fea0003c00000 */
[----:B------:R0:W1:Y:S02]  /*25450*/  SHFL.IDX P6, R14, R13, R12, R11 ;  /* 0x0000000c0d0e7389 */ /* 0x00006400000c000b */
[----:B01----:R-:W-:Y:S01]  /*25460*/  ENDCOLLECTIVE ;  /* 0x000000000000791b */ /* 0x003fe20003800000 */
.L_x_3463:
        /* <DEDUP_REMOVED lines=12> */
.L_x_3464:
[----:B------:R-:W-:Y:S02]  /*25530*/  IMAD.MOV.U32 R13, RZ, RZ, R9 ;  /* 0x000000ffff0d7224 */ /* 0x000fe400078e0009 */
[----:B------:R-:W-:Y:S01]  /*25540*/  IMAD.MOV.U32 R12, RZ, RZ, 0x7 ;  /* 0x00000007ff0c7424 */ /* 0x000fe200078e00ff */
[----:B------:R-:W-:-:S07]  /*25550*/  MOV R2, R14 ;  /* 0x0000000e00027202 */ /* 0x000fce0000000f00 */
[----:B------:R-:W-:Y:S05]  /*25560*/  WARPSYNC.COLLECTIVE R15, `(.L_x_3465) ;  /* 0x000000000f087348 */ /* 0x000fea0003c00000 */
[----:B------:R0:W1:Y:S02]  /*25570*/  SHFL.IDX P6, R14, R13, R12, R11 ;  /* 0x0000000c0d0e7389 */ /* 0x00006400000c000b */
[----:B01----:R-:W-:Y:S01]  /*25580*/  ENDCOLLECTIVE ;  /* 0x000000000000791b */ /* 0x003fe20003800000 */
.L_x_3465:
        /* <DEDUP_REMOVED lines=12> */
.L_x_3466:
[----:B------:R-:W-:Y:S01]  /*25650*/  IMAD.MOV.U32 R2, RZ, RZ, R14 ;  /* 0x000000ffff027224 */ /* 0x000fe200078e000e */
[----:B------:R-:W-:Y:S06]  /*25660*/  BRA `(.L_x_3467) ;  /* 0xffffff88003c7947 */ /* 0x000fec000383ffff */
.L_x_3223:
[----:B-1----:R1:W2:Y:S02]  /*25670*/  SYNCS.PHASECHK.TRANS64.TRYWAIT P0, [R6+URZ+0x28860], R2 ;  /* 0x02886002060075a7 */ /* 0x0022a4000800017f */
[----:B--2---:R-:W-:Y:S05]  /*25680*/  @!P0 NANOSLEEP.SYNCS 0x989680 ;  /* 0x009896800000895d */ /* 0x004fea0003900000 */
[----:B------:R-:W2:Y:S02]  /*25690*/  @!P0 SYNCS.PHASECHK.TRANS64 P0, [R6+URZ+0x28860], R2 ;  /* 0x02886002060085a7 */ /* 0x000ea4000800007f */
[----:B--2---:R-:W-:Y:S05]  /*256a0*/  @!P0 BRA `(.L_x_3223) ;  /* 0xfffffffc00f08947 */ /* 0x004fea000383ffff */
[----:B------:R-:W-:Y:S05]  /*256b0*/  BRA `(.L_x_3468) ;  /* 0xffffff8800987947 */ /* 0x000fea000383ffff */
.L_x_3224:
        /* <DEDUP_REMOVED lines=8> */
.L_x_3470:
[----:B------:R-:W-:Y:S05]  /*25740*/  BSYNC B1 ;  /* 0x0000000000017941 */ /* 0x000fea0003800000 */
.L_x_3469:
[----:B------:R-:W-:Y:S01]  /*25750*/  MOV R13, R23 ;  /* 0x00000017000d7202 */ /* 0x000fe20000000f00 */
        /* <DEDUP_REMOVED lines=8> */
.L_x_3471:
[----:B------:R-:W-:Y:S01]  /*257e0*/  IMAD.MOV.U32 R13, RZ, RZ, R24 ;  /* 0x000000ffff0d7224 */ /* 0x000fe200078e0018 */
[----:B------:R-:W-:Y:S02]  /*257f0*/  MOV R12, 0x1 ;  /* 0x00000001000c7802 */ /* 0x000fe40000000f00 */
[----:B------:R-:W-:-:S07]  /*25800*/  MOV R2, R14 ;  /* 0x0000000e00027202 */ /* 0x000fce0000000f00 */
[----:B------:R-:W-:Y:S05]  /*25810*/  WARPSYNC.COLLECTIVE R15, `(.L_x_3472) ;  /* 0x000000000f087348 */ /* 0x000fea0003c00000 */
[----:B------:R0:W1:Y:S02]  /*25820*/  SHFL.IDX P6, R14, R13, R12, R11 ;  /* 0x0000000c0d0e7389 */ /* 0x00006400000c000b */
[----:B01----:R-:W-:Y:S01]  /*25830*/  ENDCOLLECTIVE ;  /* 0x000000000000791b */ /* 0x003fe20003800000 */
.L_x_3472:
        /* <DEDUP_REMOVED lines=14> */
.L_x_3473:
[----:B------:R-:W-:Y:S02]  /*25920*/  IMAD.MOV.U32 R13, RZ, RZ, R24 ;  /* 0x000000ffff0d7224 */ /* 0x000fe400078e0018 */
[----:B------:R-:W-:Y:S02]  /*25930*/  IMAD.MOV.U32 R12, RZ, RZ, 0x2 ;  /* 0x00000002ff0c7424 */ /* 0x000fe400078e00ff */
[----:B------:R-:W-:-:S07]  /*25940*/  IMAD.MOV.U32 R2, RZ, RZ, R14 ;  /* 0x000000ffff027224 */ /* 0x000fce00078e000e */
[----:B------:R-:W-:Y:S05]  /*25950*/  WARPSYNC.COLLECTIVE R15, `(.L_x_3474) ;  /* 0x000000000f087348 */ /* 0x000fea0003c00000 */
[----:B------:R0:W1:Y:S02]  /*25960*/  SHFL.IDX P6, R14, R13, R12, R11 ;  /* 0x0000000c0d0e7389 */ /* 0x00006400000c000b */
[----:B01----:R-:W-:Y:S01]  /*25970*/  ENDCOLLECTIVE ;  /* 0x000000000000791b */ /* 0x003fe20003800000 */
.L_x_3474:
[----:B------:R-:W-:-:S04]  /*25980*/  IADD3 R2, P0, R2, R5, RZ ;  /* 0x0000000502027210 */ /* 0x000fc80007f1e0ff */
[----:B------:R-:W-:Y:S02]  /*25990*/  IADD3.X R3, RZ, R3, RZ, P0, !PT ;  /* 0x00000003ff037210 */ /* 0x000fe400007fe4ff */
[----:B------:R-:W-:Y:S02]  /*259a0*/  ISETP.LT.OR P0, PT, R8, 0x11, P2 ;  /* 0x000000110800780c */ /* 0x000fe40001701670 */
[----:B------:R-:W-:-:S11]  /*259b0*/  MOV R13, R23 ;  /* 0x00000017000d7202 */ /* 0x000fd60000000f00 */
        /* <DEDUP_REMOVED lines=10> */
.L_x_3475:
[----:B------:R-:W-:Y:S01]  /*25a60*/  IMAD.MOV.U32 R13, RZ, RZ, R24 ;  /* 0x000000ffff0d7224 */ /* 0x000fe200078e0018 */
[----:B------:R-:W-:Y:S01]  /*25a70*/  MOV R12, 0x3 ;  /* 0x00000003000c7802 */ /* 0x000fe20000000f00 */
[----:B------:R-:W-:-:S07]  /*25a80*/  IMAD.MOV.U32 R2, RZ, RZ, R14 ;  /* 0x000000ffff027224 */ /* 0x000fce00078e000e */
[----:B------:R-:W-:Y:S05]  /*25a90*/  WARPSYNC.COLLECTIVE R15, `(.L_x_3476) ;  /* 0x000000000f087348 */ /* 0x000fea0003c00000 */
[----:B------:R0:W1:Y:S02]  /*25aa0*/  SHFL.IDX P6, R14, R13, R12, R11 ;  /* 0x0000000c0d0e7389 */ /* 0x00006400000c000b */
[----:B01----:R-:W-:Y:S01]  /*25ab0*/  ENDCOLLECTIVE ;  /* 0x000000000000791b */ /* 0x003fe20003800000 */
.L_x_3476:
        /* <DEDUP_REMOVED lines=14> */
.L_x_3477:
[----:B------:R-:W-:Y:S02]  /*25ba0*/  IMAD.MOV.U32 R13, RZ, RZ, R24 ;  /* 0x000000ffff0d7224 */ /* 0x000fe400078e0018 */
[----:B------:R-:W-:Y:S02]  /*25bb0*/  IMAD.MOV.U32 R12, RZ, RZ, 0x4 ;  /* 0x00000004ff0c7424 */ /* 0x000fe400078e00ff */
[----:B------:R-:W-:-:S07]  /*25bc0*/  IMAD.MOV.U32 R2, RZ, RZ, R14 ;  /* 0x000000ffff027224 */ /* 0x000fce00078e000e */
[----:B------:R-:W-:Y:S05]  /*25bd0*/  WARPSYNC.COLLECTIVE R15, `(.L_x_3478) ;  /* 0x000000000f087348 */ /* 0x000fea0003c00000 */
[----:B------:R0:W1:Y:S02]  /*25be0*/  SHFL.IDX P6, R14, R13, R12, R11 ;  /* 0x0000000c0d0e7389 */ /* 0x00006400000c000b */
[----:B01----:R-:W-:Y:S01]  /*25bf0*/  ENDCOLLECTIVE ;  /* 0x000000000000791b */ /* 0x003fe20003800000 */
.L_x_3478:
        /* <DEDUP_REMOVED lines=14> */
.L_x_3479:
[----:B------:R-:W-:Y:S01]  /*25ce0*/  IMAD.MOV.U32 R13, RZ, RZ, R24 ;  /* 0x000000ffff0d7224 */ /* 0x000fe200078e0018 */
[----:B------:R-:W-:Y:S01]  /*25cf0*/  MOV R12, 0x5 ;  /* 0x00000005000c7802 */ /* 0x000fe20000000f00 */
[----:B------:R-:W-:-:S07]  /*25d00*/  IMAD.MOV.U32 R2, RZ, RZ, R14 ;  /* 0x000000ffff027224 */ /* 0x000fce00078e000e */
[----:B------:R-:W-:Y:S05]  /*25d10*/  WARPSYNC.COLLECTIVE R15, `(.L_x_3480) ;  /* 0x000000000f087348 */ /* 0x000fea0003c00000 */
[----:B------:R0:W1:Y:S02]  /*25d20*/  SHFL.IDX P6, R14, R13, R12, R11 ;  /* 0x0000000c0d0e7389 */ /* 0x00006400000c000b */
[----:B01----:R-:W-:Y:S01]  /*25d30*/  ENDCOLLECTIVE ;  /* 0x000000000000791b */ /* 0x003fe20003800000 */
.L_x_3480:
        /* <DEDUP_REMOVED lines=14> */
.L_x_3481:
[----:B------:R-:W-:Y:S02]  /*25e20*/  IMAD.MOV.U32 R13, RZ, RZ, R24 ;  /* 0x000000ffff0d7224 */ /* 0x000fe400078e0018 */
[----:B------:R-:W-:Y:S02]  /*25e30*/  IMAD.MOV.U32 R12, RZ, RZ, 0x6 ;  /* 0x00000006ff0c7424 */ /* 0x000fe400078e00ff */
[----:B------:R-:W-:-:S07]  /*25e40*/  IMAD.MOV.U32 R2, RZ, RZ, R14 ;  /* 0x000000ffff027224 */ /* 0x000fce00078e000e */
[----:B------:R-:W-:Y:S05]  /*25e50*/  WARPSYNC.COLLECTIVE R15, `(.L_x_3482) ;  /* 0x000000000f087348 */ /* 0x000fea0003c00000 */
[----:B------:R0:W1:Y:S02]  /*25e60*/  SHFL.IDX P6, R14, R13, R12, R11 ;  /* 0x0000000c0d0e7389 */ /* 0x00006400000c000b */
[----:B01----:R-:W-:Y:S01]  /*25e70*/  ENDCOLLECTIVE ;  /* 0x000000000000791b */ /* 0x003fe20003800000 */
.L_x_3482:
        /* <DEDUP_REMOVED lines=14> */
.L_x_3483:
[----:B------:R-:W-:Y:S01]  /*25f60*/  IMAD.MOV.U32 R13, RZ, RZ, R24 ;  /* 0x000000ffff0d7224 */ /* 0x000fe200078e0018 */
[----:B------:R-:W-:Y:S01]  /*25f70*/  MOV R12, 0x7 ;  /* 0x00000007000c7802 */ /* 0x000fe20000000f00 */
[----:B------:R-:W-:-:S07]  /*25f80*/  IMAD.MOV.U32 R2, RZ, RZ, R14 ;  /* 0x000000ffff027224 */ /* 0x000fce00078e000e */
[----:B------:R-:W-:Y:S05]  /*25f90*/  WARPSYNC.COLLECTIVE R15, `(.L_x_3484) ;  /* 0x000000000f087348 */ /* 0x000fea0003c00000 */
[----:B------:R0:W1:Y:S02]  /*25fa0*/  SHFL.IDX P6, R14, R13, R12, R11 ;  /* 0x0000000c0d0e7389 */ /* 0x00006400000c000b */
[----:B01----:R-:W-:Y:S01]  /*25fb0*/  ENDCOLLECTIVE ;  /* 0x000000000000791b */ /* 0x003fe20003800000 */
.L_x_3484:
        /* <DEDUP_REMOVED lines=13> */
.L_x_3485:
[----:B------:R-:W-:Y:S01]  /*26090*/  @!PT LDS RZ, [RZ] ;  /* 0x00000000fffff984 */ /* 0x000fe20000000800 */
[----:B------:R-:W-:Y:S01]  /*260a0*/  @!PT LDS RZ, [RZ] ;  /* 0x00000000fffff984 */ /* 0x000fe20000000800 */
[----:B------:R-:W-:Y:S01]  /*260b0*/  @!PT LDS RZ, [RZ] ;  /* 0x00000000fffff984 */ /* 0x000fe20000000800 */
[----:B------:R1:W-:Y:S01]  /*260c0*/  LDGSTS.E.BYPASS.LTC128B.128 [R7+0x7400], desc[UR42][R2.64+0x80], !P0 ;  /* 0x0740008002077fae */ /* 0x0003e2000c101d6a */
[----:B------:R-:W-:Y:S05]  /*260d0*/  BRA `(.L_x_3486) ;  /* 0xffffff8400207947 */ /* 0x000fea000383ffff */
.L_x_3232:
[----:B0-----:R0:W1:Y:S02]  /*260e0*/  SYNCS.PHASECHK.TRANS64.TRYWAIT P0, [R0+URZ+0x28860], R3 ;  /* 0x02886003000075a7 */ /* 0x001064000800017f */
[----:B-1----:R-:W-:Y:S05]  /*260f0*/  @!P0 NANOSLEEP.SYNCS 0x989680 ;  /* 0x009896800000895d */ /* 0x002fea0003900000 */
[----:B------:R-:W1:Y:S02]  /*26100*/  @!P0 SYNCS.PHASECHK.TRANS64 P0, [R0+URZ+0x28860], R3 ;  /* 0x02886003000085a7 */ /* 0x000e64000800007f */
[----:B-1----:R-:W-:Y:S05]  /*26110*/  @!P0 BRA `(.L_x_3232) ;  /* 0xfffffffc00f08947 */ /* 0x002fea000383ffff */
[----:B------:R-:W-:Y:S05]  /*26120*/  BRA `(.L_x_3487) ;  /* 0xffffff8800347947 */ /* 0x000fea000383ffff */
.L_x_3233:
        /* <DEDUP_REMOVED lines=8> */
.L_x_3489:
[----:B------:R-:W-:Y:S05]  /*261b0*/  BSYNC B0 ;  /* 0x0000000000007941 */ /* 0x000fea0003800000 */
.L_x_3488:
[----:B------:R-:W-:Y:S01]  /*261c0*/  MOV R13, R23 ;  /* 0x00000017000d7202 */ /* 0x000fe20000000f00 */
[----:B------:R-:W-:Y:S01]  /*261d0*/  IMAD.MOV.U32 R12, RZ, RZ, RZ ;  /* 0x000000ffff0c7224 */ /* 0x000fe200078e00ff */
[----:B------:R-:W-:Y:S01]  /*261e0*/  SHF.L.U32 R5, R31, 0x1, RZ ;  /* 0x000000011f057819 */ /* 0x000fe200000006ff */
[----:B------:R-:W-:Y:S02]  /*261f0*/  IMAD.MOV.U32 R11, RZ, RZ, 0x181f ;  /* 0x0000181fff0b7424 */ /* 0x000fe400078e00ff */
[----:B------:R-:W-:Y:S02]  /*26200*/  IMAD.MOV.U32 R15, RZ, RZ, -0x1 ;  /* 0xffffffffff0f7424 */ /* 0x000fe400078e00ff */
[----:B------:R-:W-:Y:S02]  /*26210*/  IMAD.MOV.U32 R3, RZ, RZ, R14 ;  /* 0x000000ffff037224 */ /* 0x000fe400078e000e */
[----:B------:R-:W-:-:S07]  /*26220*/  IMAD R4, R9, 0x2, R22 ;  /* 0x0000000209047824 */ /* 0x000fce00078e0216 */
[----:B------:R-:W-:Y:S05]  /*26230*/  WARPSYNC.COLLECTIVE R15, `(.L_x_3490) ;  /* 0x000000000f087348 */ /* 0x000fea0003c00000 */
[----:B------:R0:W1:Y:S02]  /*26240*/  SHFL.IDX P6, R14, R13, R12, R11 ;  /* 0x0000000c0d0e7389 */ /* 0x00006400000c000b */
[----:B01----:R-:W-:Y:S01]  /*26250*/  ENDCOLLECTIVE ;  /* 0x000000000000791b */ /* 0x003fe20003800000 */
.L_x_3490:
        /* <DEDUP_REMOVED lines=11> */
.L_x_3491:
        /* <DEDUP_REMOVED lines=13> */
.L_x_3492:
[----:B------:R-:W-:Y:S02]  /*263e0*/  IMAD.MOV.U32 R13, RZ, RZ, R24 ;  /* 0x000000ffff0d7224 */ /* 0x000fe400078e0018 */
[----:B------:R-:W-:Y:S02]  /*263f0*/  IMAD.MOV.U32 R12, RZ, RZ, 0x2 ;  /* 0x00000002ff0c7424 */ /* 0x000fe400078e00ff */
[----:B------:R-:W-:-:S07]  /*26400*/  IMAD.MOV.U32 R10, RZ, RZ, R14 ;  /* 0x000000ffff0a7224 */ /* 0x000fce00078e000e */
[----:B------:R-:W-:Y:S05]  /*26410*/  WARPSYNC.COLLECTIVE R15, `(.L_x_3493) ;  /* 0x000000000f087348 */ /* 0x000fea0003c00000 */
[----:B------:R0:W1:Y:S02]  /*26420*/  SHFL.IDX P6, R14, R13, R12, R11 ;  /* 0x0000000c0d0e7389 */ /* 0x00006400000c000b */
[----:B01----:R-:W-:Y:S01]  /*26430*/  ENDCOLLECTIVE ;  /* 0x000000000000791b */ /* 0x003fe20003800000 */
.L_x_3493:
[----:B------:R-:W-:-:S04]  /*26440*/  IADD3 R2, P2, R10, R5, RZ ;  /* 0x000000050a027210 */ /* 0x000fc80007f5e0ff */
[----:B------:R-:W-:-:S05]  /*26450*/  IADD3.X R3, RZ, R7, RZ, P2, !PT ;  /* 0x00000007ff037210 */ /* 0x000fca00017fe4ff */
        /* <DEDUP_REMOVED lines=12> */
.L_x_3494:
[----:B------:R-:W-:Y:S02]  /*26520*/  IMAD.MOV.U32 R13, RZ, RZ, R24 ;  /* 0x000000ffff0d7224 */ /* 0x000fe400078e0018 */
[----:B------:R-:W-:Y:S01]  /*26530*/  IMAD.MOV.U32 R12, RZ, RZ, 0x3 ;  /* 0x00000003ff0c7424 */ /* 0x000fe200078e00ff */
[----:B------:R-:W-:-:S13]  /*26540*/  IADD3 R2, P2, R14, R5, RZ ;  /* 0x000000050e027210 */ /* 0x000fda0007f5e0ff */
[----:B------:R-:W-:Y:S05]  /*26550*/  WARPSYNC.COLLECTIVE R15, `(.L_x_3495) ;  /* 0x000000000f087348 */ /* 0x000fea0003c00000 */
[----:B------:R0:W1:Y:S02]  /*26560*/  SHFL.IDX P6, R14, R13, R12, R11 ;  /* 0x0000000c0d0e7389 */ /* 0x00006400000c000b */
[----:B01----:R-:W-:Y:S01]  /*26570*/  ENDCOLLECTIVE ;  /* 0x000000000000791b */ /* 0x003fe20003800000 */
.L_x_3495:
        /* <DEDUP_REMOVED lines=13> */
.L_x_3496:
[----:B------:R-:W-:Y:S01]  /*26650*/  IMAD.MOV.U32 R13, RZ, RZ, R24 ;  /* 0x000000ffff0d7224 */ /* 0x000fe200078e0018 */
[----:B------:R-:W-:Y:S02]  /*26660*/  MOV R12, 0x4 ;  /* 0x00000004000c7802 */ /* 0x000fe40000000f00 */
[----:B------:R-:W-:-:S13]  /*26670*/  IADD3 R2, P2, R14, R5, RZ ;  /* 0x000000050e027210 */ /* 0x000fda0007f5e0ff */
[----:B------:R-:W-:Y:S05]  /*26680*/  WARPSYNC.COLLECTIVE R15, `(.L_x_3497) ;  /* 0x000000000f087348 */ /* 0x000fea0003c00000 */
[----:B------:R0:W1:Y:S02]  /*26690*/  SHFL.IDX P6, R14, R13, R12, R11 ;  /* 0x0000000c0d0e7389 */ /* 0x00006400000c000b */
[----:B01----:R-:W-:Y:S01]  /*266a0*/  ENDCOLLECTIVE ;  /* 0x000000000000791b */ /* 0x003fe20003800000 */
.L_x_3497:
        /* <DEDUP_REMOVED lines=13> */
.L_x_3498:
[----:B------:R-:W-:Y:S02]  /*26780*/  IMAD.MOV.U32 R13, RZ, RZ, R24 ;  /* 0x000000ffff0d7224 */ /* 0x000fe400078e0018 */
[----:B------:R-:W-:Y:S02]  /*26790*/  IMAD.MOV.U32 R12, RZ, RZ, 0x5 ;  /* 0x00000005ff0c7424 */ /* 0x000fe400078e00ff */
[----:B------:R-:W-:-:S07]  /*267a0*/  IMAD.MOV.U32 R10, RZ, RZ, R14 ;  /* 0x000000ffff0a7224 */ /* 0x000fce00078e000e */
[----:B------:R-:W-:Y:S05]  /*267b0*/  WARPSYNC.COLLECTIVE R15, `(.L_x_3499) ;  /* 0x000000000f087348 */ /* 0x000fea0003c00000 */
[----:B------:R0:W1:Y:S02]  /*267c0*/  SHFL.IDX P6, R14, R13, R12, R11 ;  /* 0x0000000c0d0e7389 */ /* 0x00006400000c000b */
[----:B01----:R-:W-:Y:S01]  /*267d0*/  ENDCOLLECTIVE ;  /* 0x000000000000791b */ /* 0x003fe20003800000 */
.L_x_3499:
        /* <DEDUP_REMOVED lines=14> */
.L_x_3500:
[----:B------:R-:W-:Y:S02]  /*268c0*/  IMAD.MOV.U32 R13, RZ, RZ, R24 ;  /* 0x000000ffff0d7224 */ /* 0x000fe400078e0018 */
[----:B------:R-:W-:Y:S01]  /*268d0*/  IMAD.MOV.U32 R12, RZ, RZ, 0x6 ;  /* 0x00000006ff0c7424 */ /* 0x000fe200078e00ff */
[----:B------:R-:W-:-:S13]  /*268e0*/  IADD3 R2, P2, R14, R5, RZ ;  /* 0x000000050e027210 */ /* 0x000fda0007f5e0ff */
[----:B------:R-:W-:Y:S05]  /*268f0*/  WARPSYNC.COLLECTIVE R15, `(.L_x_3501) ;  /* 0x000000000f087348 */ /* 0x000fea0003c00000 */
[----:B------:R0:W1:Y:S02]  /*26900*/  SHFL.IDX P6, R14, R13, R12, R11 ;  /* 0x0000000c0d0e7389 */ /* 0x00006400000c000b */
[----:B01----:R-:W-:Y:S01]  /*26910*/  ENDCOLLECTIVE ;  /* 0x000000000000791b */ /* 0x003fe20003800000 */
.L_x_3501:
        /* <DEDUP_REMOVED lines=13> */
.L_x_3502:
[----:B------:R-:W-:Y:S01]  /*269f0*/  MOV R13, R24 ;  /* 0x00000018000d7202 */ /* 0x000fe20000000f00 */
[----:B------:R-:W-:Y:S02]  /*26a00*/  IMAD.MOV.U32 R12, RZ, RZ, 0x7 ;  /* 0x00000007ff0c7424 */ /* 0x000fe400078e00ff */
[----:B------:R-:W-:-:S07]  /*26a10*/  IMAD.MOV.U32 R10, RZ, RZ, R14 ;  /* 0x000000ffff0a7224 */ /* 0x000fce00078e000e */
[----:B------:R-:W-:Y:S05]  /*26a20*/  WARPSYNC.COLLECTIVE R15, `(.L_x_3503) ;  /* 0x000000000f087348 */ /* 0x000fea0003c00000 */
[----:B------:R0:W1:Y:S02]  /*26a30*/  SHFL.IDX P6, R14, R13, R12, R11 ;  /* 0x0000000c0d0e7389 */ /* 0x00006400000c000b */
[----:B01----:R-:W-:Y:S01]  /*26a40*/  ENDCOLLECTIVE ;  /* 0x000000000000791b */ /* 0x003fe20003800000 */
.L_x_3503:
        /* <DEDUP_REMOVED lines=12> */
.L_x_3504:
[----:B------:R-:W-:Y:S05]  /*26b10*/  BRA `(.L_x_3505) ;  /* 0xffffff8000d47947 */ /* 0x000fea000383ffff */
.L_x_3238:
[----:B------:R-:W-:Y:S01]  /*26b20*/  BSSY B0, `(.L_x_3506) ;  /* 0x0000008000007945 */ /* 0x000fe20003800000 */
[----:B------:R-:W-:Y:S01]  /*26b30*/  MOV R13, R16 ;  /* 0x00000010000d7202 */ /* 0x000fe20000000f00 */
[----:B-1----:R-:W-:Y:S02]  /*26b40*/  IMAD.MOV.U32 R12, RZ, RZ, RZ ;  /* 0x000000ffff0c7224 */ /* 0x002fe400078e00ff */
[----:B------:R-:W-:Y:S02]  /*26b50*/  IMAD.MOV.U32 R11, RZ, RZ, 0x1f ;  /* 0x0000001fff0b7424 */ /* 0x000fe400078e00ff */
[----:B------:R-:W-:-:S07]  /*26b60*/  IMAD.MOV.U32 R15, RZ, RZ, -0x1 ;  /* 0xffffffffff0f7424 */ /* 0x000fce00078e00ff */
[----:B------:R-:W-:Y:S05]  /*26b70*/  WARPSYNC.COLLECTIVE R15, `(.L_x_3507) ;  /* 0x000000000f087348 */ /* 0x000fea0003c00000 */
[----:B------:R0:W1:Y:S02]  /*26b80*/  SHFL.IDX P6, R14, R13, R12, R11 ;  /* 0x0000000c0d0e7389 */ /* 0x00006400000c000b */
[----:B01----:R-:W-:Y:S01]  /*26b90*/  ENDCOLLECTIVE ;  /* 0x000000000000791b */ /* 0x003fe20003800000 */
.L_x_3507:
[----:B------:R-:W-:Y:S05]  /*26ba0*/  BSYNC B0 ;  /* 0x0000000000007941 */ /* 0x000fea0003800000 */
.L_x_3506:
[----:B------:R-:W-:Y:S01]  /*26bb0*/  IMAD.MOV.U32 R13, RZ, RZ, R16 ;  /* 0x000000ffff0d7224 */ /* 0x000fe200078e0010 */
[----:B------:R-:W-:Y:S01]  /*26bc0*/  MOV R15, 0xffffffff ;  /* 0xffffffff000f7802 */ /* 0x000fe20000000f00 */
[----:B------:R-:W-:Y:S01]  /*26bd0*/  IMAD.MOV.U32 R12, RZ, RZ, 0x1 ;  /* 0x00000001ff0c7424 */ /* 0x000fe200078e00ff */
[----:B------:R-:W-:Y:S01]  /*26be0*/  MOV R0, R14 ;  /* 0x0000000e00007202 */ /* 0x000fe20000000f00 */
[----:B------:R-:W-:Y:S02]  /*26bf0*/  IMAD.MOV.U32 R11, RZ, RZ, 0x1f ;  /* 0x0000001fff0b7424 */ /* 0x000fe400078e00ff */
[----:B------:R-:W-:-:S07]  /*26c00*/  IMAD.IADD R9, R19, 0x1, R8 ;  /* 0x0000000113097824 */ /* 0x000fce00078e0208 */
[----:B------:R-:W-:Y:S05]  /*26c10*/  WARPSYNC.COLLECTIVE R15, `(.L_x_3508) ;  /* 0x000000000f087348 */ /* 0x000fea0003c00000 */
[----:B------:R0:W1:Y:S02]  /*26c20*/  SHFL.IDX P6, R14, R13, R12, R11 ;  /* 0x0000000c0d0e7389 */ /* 0x00006400000c000b */
[----:B01----:R-:W-:Y:S01]  /*26c30*/  ENDCOLLECTIVE ;  /* 0x000000000000791b */ /* 0x003fe20003800000 */
.L_x_3508:
[----:B------:R-:W-:Y:S02]  /*26c40*/  ULDC UR4, c[0x0][0xc3c] ;  /* 0x00030f0000047ab9 */ /* 0x000fe40000000800 */
[----:B------:R-:W-:-:S13]  /*26c50*/  ISETP.GE.OR P1, PT, R9, UR4, !P0 ;  /* 0x0000000409007c0c */ /* 0x000fda000c726670 */
[----:B------:R-:W0:Y:S08]  /*26c60*/  @!P1 LDC.64 R2, c[0x0][0xc80] ;  /* 0x00032000ff029b82 */ /* 0x000e300000000a00 */
[----:B------:R-:W1:Y:S01]  /*26c70*/  @!P1 LDC.64 R4, c[0x0][0xc78] ;  /* 0x00031e00ff049b82 */ /* 0x000e620000000a00 */
[----:B------:R-:W-:Y:S02]  /*26c80*/  IMAD.MOV.U32 R17, RZ, RZ, RZ ;  /* 0x000000ffff117224 */ /* 0x000fe400078e00ff */
[----:B------:R-:W-:-:S02]  /*26c90*/  IMAD.MOV.U32 R11, RZ, RZ, RZ ;  /* 0x000000ffff0b7224 */ /* 0x000fc400078e00ff */
[----:B------:R-:W-:Y:S02]  /*26ca0*/  IMAD.MOV.U32 R7, RZ, RZ, R14 ;  /* 0x000000ffff077224 */ /* 0x000fe400078e000e */
[----:B0-----:R-:W-:-:S05]  /*26cb0*/  @!P1 IMAD.WIDE R2, R9, 0x4, R2 ;  /* 0x0000000409029825 */ /* 0x001fca00078e0202 */
[----:B------:R1:W2:Y:S02]  /*26cc0*/  @!P1 LDG.E R6, desc[UR42][R2.64] ;  /* 0x0000002a02069981 */ /* 0x0002a4000c1e1900 */
[----:B-1----:R-:W-:-:S05]  /*26cd0*/  @!P1 IMAD.WIDE R2, R9, 0x4, R4 ;  /* 0x0000000409029825 */ /* 0x002fca00078e0204 */
[----:B------:R-:W3:Y:S01]  /*26ce0*/  @!P1 LDG.E R5, desc[UR42][R2.64] ;  /* 0x0000002a02059981 */ /* 0x000ee2000c1e1900 */
[----:B------:R-:W-:Y:S01]  /*26cf0*/  IMAD.MOV.U32 R4, RZ, RZ, RZ ;  /* 0x000000ffff047224 */ /* 0x000fe200078e00ff */
[C---:B------:R-:W-:Y:S02]  /*26d00*/  ISETP.GE.U32.AND P2, PT, R8.reuse, 0x2, PT ;  /* 0x000000020800780c */ /* 0x040fe40003f46070 */
[C---:B------:R-:W-:Y:S02]  /*26d10*/  ISETP.GE.U32.AND P3, PT, R8.reuse, 0x4, PT ;  /* 0x000000040800780c */ /* 0x040fe40003f66070 */
[C---:B------:R-:W-:Y:S02]  /*26d20*/  ISETP.GE.U32.AND P4, PT, R8.reuse, 0x8, PT ;  /* 0x000000080800780c */ /* 0x040fe40003f86070 */
[----:B------:R-:W-:Y:S02]  /*26d30*/  ISETP.GE.U32.AND P5, PT, R8, 0x10, PT ;  /* 0x000000100800780c */ /* 0x000fe40003fa6070 */
[----:B--2---:R-:W-:-:S02]  /*26d40*/  @!P1 MOV R17, R6 ;  /* 0x0000000600119202 */ /* 0x004fc40000000f00 */
[----:B------:R-:W-:Y:S01]  /*26d50*/  MOV R6, RZ ;  /* 0x000000ff00067202 */ /* 0x000fe20000000f00 */
[----:B---3--:R-:W-:Y:S01]  /*26d60*/  @!P1 IMAD.MOV.U32 R4, RZ, RZ, R5 ;  /* 0x000000ffff049224 */ /* 0x008fe200078e0005 */
[----:B------:R-:W-:-:S03]  /*26d70*/  ISETP.NE.AND P1, PT, R8, RZ, PT ;  /* 0x000000ff0800720c */ /* 0x000fc60003f25270 */
[----:B------:R-:W-:-:S10]  /*26d80*/  IMAD R13, R4, R17, RZ ;  /* 0x00000011040d7224 */ /* 0x000fd400078e02ff */
[----:B------:R-:W-:Y:S05]  /*26d90*/  WARPSYNC.COLLECTIVE R15, `(.L_x_3509) ;  /* 0x000000000f087348 */ /* 0x000fea0003c00000 */
[----:B------:R0:W1:Y:S02]  /*26da0*/  SHFL.UP P6, R14, R13, R12, R11 ;  /* 0x0400000c0d0e7389 */ /* 0x00006400000c000b */
[----:B01----:R-:W-:Y:S01]  /*26db0*/  ENDCOLLECTIVE ;  /* 0x000000000000791b */ /* 0x003fe20003800000 */
.L_x_3509:
[----:B------:R-:W-:Y:S01]  /*26dc0*/  IMAD.MOV.U32 R12, RZ, RZ, 0x2 ;  /* 0x00000002ff0c7424 */ /* 0x000fe200078e00ff */
[----:B------:R-:W-:-:S04]  /*26dd0*/  SEL R14, R14, RZ, P1 ;  /* 0x000000ff0e0e7207 */ /* 0x000fc80000800000 */
[----:B------:R-:W-:-:S05]  /*26de0*/  IADD3 R5, R13, R14, RZ ;  /* 0x0000000e0d057210 */ /* 0x000fca0007ffe0ff */
[----:B------:R-:W-:-:S07]  /*26df0*/  IMAD.MOV.U32 R13, RZ, RZ, R5 ;  /* 0x000000ffff0d7224 */ /* 0x000fce00078e0005 */
[----:B------:R-:W-:Y:S05]  /*26e00*/  WARPSYNC.COLLECTIVE R15, `(.L_x_3510) ;  /* 0x000000000f087348 */ /* 0x000fea0003c00000 */
[----:B------:R0:W1:Y:S02]  /*26e10*/  SHFL.UP P6, R14, R13, R12, R11 ;  /* 0x0400000c0d0e7389 */ /* 0x00006400000c000b */
[----:B01----:R-:W-:Y:S01]  /*26e20*/  ENDCOLLECTIVE ;  /* 0x000000000000791b */ /* 0x003fe20003800000 */
.L_x_3510:
[----:B------:R-:W-:Y:S01]  /*26e30*/  IMAD.MOV.U32 R12, RZ, RZ, 0x4 ;  /* 0x00000004ff0c7424 */ /* 0x000fe200078e00ff */
[----:B------:R-:W-:-:S05]  /*26e40*/  SEL R2, R14, RZ, P2 ;  /* 0x000000ff0e027207 */ /* 0x000fca0001000000 */
[----:B------:R-:W-:-:S05]  /*26e50*/  IMAD.IADD R2, R5, 0x1, R2 ;  /* 0x0000000105027824 */ /* 0x000fca00078e0202 */
[----:B------:R-:W-:-:S07]  /*26e60*/  MOV R13, R2 ;  /* 0x00000002000d7202 */ /* 0x000fce0000000f00 */
[----:B------:R-:W-:Y:S05]  /*26e70*/  WARPSYNC.COLLECTIVE R15, `(.L_x_3511) ;  /* 0x000000000f087348 */ /* 0x000fea0003c00000 */
[----:B------:R0:W1:Y:S02]  /*26e80*/  SHFL.UP P6, R14, R13, R12, R11 ;  /* 0x0400000c0d0e7389 */ /* 0x00006400000c000b */
[----:B01----:R-:W-:Y:S01]  /*26e90*/  ENDCOLLECTIVE ;  /* 0x000000000000791b */ /* 0x003fe20003800000 */
.L_x_3511:
[----:B------:R-:W-:Y:S02]  /*26ea0*/  MOV R12, 0x8 ;  /* 0x00000008000c7802 */ /* 0x000fe40000000f00 */
[----:B------:R-:W-:-:S05]  /*26eb0*/  SEL R3, R14, RZ, P3 ;  /* 0x000000ff0e037207 */ /* 0x000fca0001800000 */
[----:B------:R-:W-:-:S04]  /*26ec0*/  IMAD.IADD R3, R2, 0x1, R3 ;  /* 0x0000000102037824 */ /* 0x000fc800078e0203 */
[----:B------:R-:W-:-:S07]  /*26ed0*/  IMAD.MOV.U32 R13, RZ, RZ, R3 ;  /* 0x000000ffff0d7224 */ /* 0x000fce00078e0003 */
[----:B------:R-:W-:Y:S05]  /*26ee0*/  WARPSYNC.COLLECTIVE R15, `(.L_x_3512) ;  /* 0x000000000f087348 */ /* 0x000fea0003c00000 */
[----:B------:R0:W1:Y:S02]  /*26ef0*/  SHFL.UP P6, R14, R13, R12, R11 ;  /* 0x0400000c0d0e7389 */ /* 0x00006400000c000b */
[----:B01----:R-:W-:Y:S01]  /*26f00*/  ENDCOLLECTIVE ;  /* 0x000000000000791b */ /* 0x003fe20003800000 */
.L_x_3512:
[----:B------:R-:W-:Y:S01]  /*26f10*/  IMAD.MOV.U32 R12, RZ, RZ, 0x10 ;  /* 0x00000010ff0c7424 */ /* 0x000fe200078e00ff */
[----:B------:R-:W-:-:S05]  /*26f20*/  SEL R14, R14, RZ, P4 ;  /* 0x000000ff0e0e7207 */ /* 0x000fca0002000000 */
[----:B------:R-:W-:-:S04]  /*26f30*/  IMAD.IADD R5, R3, 0x1, R14 ;  /* 0x0000000103057824 */ /* 0x000fc800078e020e */
[----:B------:R-:W-:-:S07]  /*26f40*/  IMAD.MOV.U32 R13, RZ, RZ, R5 ;  /* 0x000000ffff0d7224 */ /* 0x000fce00078e0005 */
[----:B------:R-:W-:Y:S05]  /*26f50*/  WARPSYNC.COLLECTIVE R15, `(.L_x_3513) ;  /* 0x000000000f087348 */ /* 0x000fea0003c00000 */
[----:B------:R0:W1:Y:S02]  /*26f60*/  SHFL.UP P6, R14, R13, R12, R11 ;  /* 0x0400000c0d0e7389 */ /* 0x00006400000c000b */
[----:B01----:R-:W-:Y:S01]  /*26f70*/  ENDCOLLECTIVE ;  /* 0x000000000000791b */ /* 0x003fe20003800000 */
.L_x_3513:
[----:B------:R-:W-:Y:S02]  /*26f80*/  IMAD.MOV.U32 R12, RZ, RZ, 0x1f ;  /* 0x0000001fff0c7424 */ /* 0x000fe400078e00ff */
[----:B------:R-:W-:Y:S01]  /*26f90*/  IMAD.MOV.U32 R11, RZ, RZ, 0x1f ;  /* 0x0000001fff0b7424 */ /* 0x000fe200078e00ff */
[----:B------:R-:W-:-:S04]  /*26fa0*/  SEL R2, R14, RZ, P5 ;  /* 0x000000ff0e027207 */ /* 0x000fc80002800000 */
[----:B------:R-:W-:-:S05]  /*26fb0*/  IADD3 R2, R5, R2, RZ ;  /* 0x0000000205027210 */ /* 0x000fca0007ffe0ff */
[----:B------:R-:W-:-:S07]  /*26fc0*/  IMAD.MOV.U32 R13, RZ, RZ, R2 ;  /* 0x000000ffff0d7224 */ /* 0x000fce00078e0002 */
[----:B------:R-:W-:Y:S05]  /*26fd0*/  WARPSYNC.COLLECTIVE R15, `(.L_x_3514) ;  /* 0x000000000f087348 */ /* 0x000fea0003c00000 */
[----:B------:R0:W1:Y:S02]  /*26fe0*/  SHFL.IDX P6, R14, R13, R12, R11 ;  /* 0x0000000c0d0e7389 */ /* 0x00006400000c000b */
[----:B01----:R-:W-:Y:S01]  /*26ff0*/  ENDCOLLECTIVE ;  /* 0x000000000000791b */ /* 0x003fe20003800000 */
.L_x_3514:
[----:B------:R-:W-:Y:S05]  /*27000*/  BRA `(.L_x_3515) ;  /* 0xffffff8000e47947 */ /* 0x000fea000383ffff */
.L_x_3241:
[----:B------:R-:W-:Y:S01]  /*27010*/  BSSY B0, `(.L_x_3516) ;  /* 0x0000007000007945 */ /* 0x000fe20003800000 */
[----:B-1----:R-:W-:Y:S02]  /*27020*/  IMAD.MOV.U32 R12, RZ, RZ, 0x1 ;  /* 0x00000001ff0c7424 */ /* 0x002fe400078e00ff */
[----:B------:R-:W-:Y:S02]  /*27030*/  IMAD.MOV.U32 R11, RZ, RZ, RZ ;  /* 0x000000ffff0b7224 */ /* 0x000fe400078e00ff */
[----:B------:R-:W-:-:S07]  /*27040*/  IMAD.MOV.U32 R15, RZ, RZ, -0x1 ;  /* 0xffffffffff0f7424 */ /* 0x000fce00078e00ff */
[----:B------:R-:W-:Y:S05]  /*27050*/  WARPSYNC.COLLECTIVE R15, `(.L_x_3517) ;  /* 0x000000000f087348 */ /* 0x000fea0003c00000 */
[----:B------:R0:W1:Y:S02]  /*27060*/  SHFL.UP P6, R14, R13, R12, R11 ;  /* 0x0400000c0d0e7389 */ /* 0x00006400000c000b */
[----:B01----:R-:W-:Y:S01]  /*27070*/  ENDCOLLECTIVE ;  /* 0x000000000000791b */ /* 0x003fe20003800000 */
.L_x_3517:
[----:B------:R-:W-:Y:S05]  /*27080*/  BSYNC B0 ;  /* 0x0000000000007941 */ /* 0x000fea0003800000 */
.L_x_3516:
        /* <DEDUP_REMOVED lines=8> */
.L_x_3518:
[----:B------:R-:W-:Y:S01]  /*27110*/  IMAD.MOV.U32 R12, RZ, RZ, 0x4 ;  /* 0x00000004ff0c7424 */ /* 0x000fe200078e00ff */
[----:B------:R-:W-:-:S04]  /*27120*/  SEL R2, R14, RZ, P2 ;  /* 0x000000ff0e027207 */ /* 0x000fc80001000000 */
[----:B------:R-:W-:-:S05]  /*27130*/  IADD3 R2, R13, R2, RZ ;  /* 0x000000020d027210 */ /* 0x000fca0007ffe0ff */
[----:B------:R-:W-:-:S07]  /*27140*/  IMAD.MOV.U32 R13, RZ, RZ, R2 ;  /* 0x000000ffff0d7224 */ /* 0x000fce00078e0002 */
[----:B------:R-:W-:Y:S05]  /*27150*/  WARPSYNC.COLLECTIVE R15, `(.L_x_3519) ;  /* 0x000000000f087348 */ /* 0x000fea0003c00000 */
[----:B------:R0:W1:Y:S02]  /*27160*/  SHFL.UP P6, R14, R13, R12, R11 ;  /* 0x0400000c0d0e7389 */ /* 0x00006400000c000b */
[----:B01----:R-:W-:Y:S01]  /*27170*/  ENDCOLLECTIVE ;  /* 0x000000000000791b */ /* 0x003fe20003800000 */
.L_x_3519:
[----:B------:R-:W-:Y:S01]  /*27180*/  IMAD.MOV.U32 R12, RZ, RZ, 0x8 ;  /* 0x00000008ff0c7424 */ /* 0x000fe200078e00ff */
[----:B------:R-:W-:-:S05]  /*27190*/  SEL R3, R14, RZ, P3 ;  /* 0x000000ff0e037207 */ /* 0x000fca0001800000 */
[----:B------:R-:W-:-:S05]  /*271a0*/  IMAD.IADD R3, R2, 0x1, R3 ;  /* 0x0000000102037824 */ /* 0x000fca00078e0203 */
[----:B------:R-:W-:-:S07]  /*271b0*/  MOV R13, R3 ;  /* 0x00000003000d7202 */ /* 0x000fce0000000f00 */
[----:B------:R-:W-:Y:S05]  /*271c0*/  WARPSYNC.COLLECTIVE R15, `(.L_x_3520) ;  /* 0x000000000f087348 */ /* 0x000fea0003c00000 */
[----:B------:R0:W1:Y:S02]  /*271d0*/  SHFL.UP P6, R14, R13, R12, R11 ;  /* 0x0400000c0d0e7389 */ /* 0x00006400000c000b */
[----:B01----:R-:W-:Y:S01]  /*271e0*/  ENDCOLLECTIVE ;  /* 0x000000000000791b */ /* 0x003fe20003800000 */
.L_x_3520:
[----:B------:R-:W-:Y:S02]  /*271f0*/  MOV R12, 0x10 ;  /* 0x00000010000c7802 */ /* 0x000fe40000000f00 */
[----:B------:R-:W-:-:S05]  /*27200*/  SEL R14, R14, RZ, P4 ;  /* 0x000000ff0e0e7207 */ /* 0x000fca0002000000 */
[----:B------:R-:W-:-:S04]  /*27210*/  IMAD.IADD R5, R3, 0x1, R14 ;  /* 0x0000000103057824 */ /* 0x000fc800078e020e */
[----:B------:R-:W-:-:S07]  /*27220*/  IMAD.MOV.U32 R13, RZ, RZ, R5 ;  /* 0x000000ffff0d7224 */ /* 0x000fce00078e0005 */
[----:B------:R-:W-:Y:S05]  /*27230*/  WARPSYNC.COLLECTIVE R15, `(.L_x_3521) ;  /* 0x000000000f087348 */ /* 0x000fea0003c00000 */
[----:B------:R0:W1:Y:S02]  /*27240*/  SHFL.UP P6, R14, R13, R12, R11 ;  /* 0x0400000c0d0e7389 */ /* 0x00006400000c000b */
[----:B01----:R-:W-:Y:S01]  /*27250*/  ENDCOLLECTIVE ;  /* 0x000000000000791b */ /* 0x003fe20003800000 */
.L_x_3521:
[----:B------:R-:W-:Y:S01]  /*27260*/  IMAD.MOV.U32 R12, RZ, RZ, 0x1f ;  /* 0x0000001fff0c7424 */ /* 0x000fe200078e00ff */
[----:B------:R-:W-:Y:S02]  /*27270*/  MOV R11, 0x1f ;  /* 0x0000001f000b7802 */ /* 0x000fe40000000f00 */
[----:B------:R-:W-:-:S05]  /*27280*/  SEL R2, R14, RZ, P5 ;  /* 0x000000ff0e027207 */ /* 0x000fca0002800000 */
[----:B------:R-:W-:-:S04]  /*27290*/  IMAD.IADD R2, R5, 0x1, R2 ;  /* 0x0000000105027824 */ /* 0x000fc800078e0202 */
[----:B------:R-:W-:-:S07]  /*272a0*/  IMAD.MOV.U32 R13, RZ, RZ, R2 ;  /* 0x000000ffff0d7224 */ /* 0x000fce00078e0002 */
[----:B------:R-:W-:Y:S05]  /*272b0*/  WARPSYNC.COLLECTIVE R15, `(.L_x_3522) ;  /* 0x000000000f087348 */ /* 0x000fea0003c00000 */
[----:B------:R0:W1:Y:S02]  /*272c0*/  SHFL.IDX P6, R14, R13, R12, R11 ;  /* 0x0000000c0d0e7389 */ /* 0x00006400000c000b */
[----:B01----:R-:W-:Y:S01]  /*272d0*/  ENDCOLLECTIVE ;  /* 0x000000000000791b */ /* 0x003fe20003800000 */
.L_x_3522:
[----:B------:R-:W-:Y:S05]  /*272e0*/  BRA `(.L_x_3523) ;  /* 0xffffff8000d07947 */ /* 0x000fea000383ffff */
.L_x_3243:
[----:B------:R-:W-:Y:S01]  /*272f0*/  BSSY B0, `(.L_x_3524) ;  /* 0x0000006000007945 */ /* 0x000fe20003800000 */
[----:B------:R-:W-:Y:S01]  /*27300*/  PLOP3.LUT P6, PT, P6, PT, PT, 0x8, 0x0 ;  /* 0x000000000000781c */ /* 0x000fe200037ce170 */
[----:B------:R-:W-:-:S12]  /*27310*/  IMAD.MOV.U32 R15, RZ, RZ, -0x1 ;  /* 0xffffffffff0f7424 */ /* 0x000fd800078e00ff */
[----:B01----:R-:W-:Y:S05]  /*27320*/  WARPSYNC.COLLECTIVE R15, `(.L_x_3525) ;  /* 0x000000000f087348 */ /* 0x003fea0003c00000 */
[----:B------:R-:W-:Y:S01]  /*27330*/  VOTE.ANY R14, PT, P6 ;  /* 0x00000000000e7806 */ /* 0x000fe200030e0100 */
[----:B01----:R-:W-:Y:S06]  /*27340*/  ENDCOLLECTIVE ;  /* 0x000000000000791b */ /* 0x003fec0003800000 */
.L_x_3525:
[----:B------:R-:W-:Y:S05]  /*27350*/  BSYNC B0 ;  /* 0x0000000000007941 */ /* 0x000fea0003800000 */
.L_x_3524:
[----:B------:R-:W-:Y:S01]  /*27360*/  IMAD.MOV.U32 R3, RZ, RZ, R14 ;  /* 0x000000ffff037224 */ /* 0x000fe200078e000e */
[----:B------:R-:W-:Y:S01]  /*27370*/  MOV R11, 0x1f ;  /* 0x0000001f000b7802 */ /* 0x000fe20000000f00 */
[----:B------:R-:W-:Y:S02]  /*27380*/  IMAD.MOV.U32 R13, RZ, RZ, R17 ;  /* 0x000000ffff0d7224 */ /* 0x000fe400078e0011 */
[----:B------:R0:W1:Y:S01]  /*27390*/  POPC R12, R3 ;  /* 0x00000003000c7309 */ /* 0x0000620000000000 */
[----:B------:R-:W-:-:S07]  /*273a0*/  IMAD.MOV.U32 R15, RZ, RZ, -0x1 ;  /* 0xffffffffff0f7424 */ /* 0x000fce00078e00ff */
[----:B01----:R-:W-:Y:S05]  /*273b0*/  WARPSYNC.COLLECTIVE R15, `(.L_x_3526) ;  /* 0x000000000f087348 */ /* 0x003fea0003c00000 */
[----:B-1----:R1:W2:Y:S02]  /*273c0*/  SHFL.IDX P6, R14, R13, R12, R11 ;  /* 0x0000000c0d0e7389 */ /* 0x0022a400000c000b */
[----:B012---:R-:W-:Y:S01]  /*273d0*/  ENDCOLLECTIVE ;  /* 0x000000000000791b */ /* 0x007fe20003800000 */
.L_x_3526:
[----:B------:R-:W-:Y:S02]  /*273e0*/  IMAD.IADD R19, R12, 0x1, R19 ;  /* 0x000000010c137824 */ /* 0x000fe400078e0213 */
[----:B------:R-:W-:Y:S02]  /*273f0*/  IMAD.MOV.U32 R13, RZ, RZ, R4 ;  /* 0x000000ffff0d7224 */ /* 0x000fe400078e0004 */
[----:B------:R-:W-:-:S07]  /*27400*/  IMAD.MOV.U32 R17, RZ, RZ, R14 ;  /* 0x000000ffff117224 */ /* 0x000fce00078e000e */
[----:B------:R-:W-:Y:S05]  /*27410*/  WARPSYNC.COLLECTIVE R15, `(.L_x_3527) ;  /* 0x000000000f087348 */ /* 0x000fea0003c00000 */
[----:B------:R0:W1:Y:S02]  /*27420*/  SHFL.IDX P6, R14, R13, R12, R11 ;  /* 0x0000000c0d0e7389 */ /* 0x00006400000c000b */
[----:B01----:R-:W-:Y:S01]  /*27430*/  ENDCOLLECTIVE ;  /* 0x000000000000791b */ /* 0x003fe20003800000 */
.L_x_3527:
[----:B------:R-:W-:Y:S01]  /*27440*/  MOV R4, R14 ;  /* 0x0000000e00047202 */ /* 0x000fe20000000f00 */
[----:B------:R-:W-:Y:S06]  /*27450*/  BRA `(.L_x_3528) ;  /* 0xffffff8000b47947 */ /* 0x000fec000383ffff */
.L_x_3245:
[----:B------:R-:W-:Y:S01]  /*27460*/  BSSY B0, `(.L_x_3529) ;  /* 0x0000007000007945 */ /* 0x000fe20003800000 */
[----:B------:R-:W-:Y:S01]  /*27470*/  IMAD.MOV.U32 R13, RZ, RZ, R2 ;  /* 0x000000ffff0d7224 */ /* 0x000fe200078e0002 */
[----:B------:R-:W-:Y:S01]  /*27480*/  MOV R15, 0xffffffff ;  /* 0xffffffff000f7802 */ /* 0x000fe20000000f00 */
[----:B------:R-:W-:-:S07]  /*27490*/  IMAD.MOV.U32 R11, RZ, RZ, 0x1f ;  /* 0x0000001fff0b7424 */ /* 0x000fce00078e00ff */
[----:B0-23--:R-:W-:Y:S05]  /*274a0*/  WARPSYNC.COLLECTIVE R15, `(.L_x_3530) ;  /* 0x000000000f087348 */ /* 0x00dfea0003c00000 */
[----:B------:R1:W4:Y:S02]  /*274b0*/  SHFL.IDX P6, R14, R13, R12, R11 ;  /* 0x0000000c0d0e7389 */ /* 0x00032400000c000b */
[----:B01234-:R-:W-:Y:S01]  /*274c0*/  ENDCOLLECTIVE ;  /* 0x000000000000791b */ /* 0x01ffe20003800000 */
.L_x_3530:
[----:B------:R-:W-:Y:S05]  /*274d0*/  BSYNC B0 ;  /* 0x0000000000007941 */ /* 0x000fea0003800000 */
.L_x_3529:
[----:B------:R-:W-:Y:S01]  /*274e0*/  IMAD.MOV.U32 R6, RZ, RZ, R14 ;  /* 0x000000ffff067224 */ /* 0x000fe200078e000e */
[----:B------:R-:W-:Y:S06]  /*274f0*/  BRA `(.L_x_3244) ;  /* 0xffffff8000a47947 */ /* 0x000fec000383ffff */
.L_x_3251:
[----:B-1----:R1:W3:Y:S02]  /*27500*/  SYNCS.PHASECHK.TRANS64.TRYWAIT P0, [R4+URZ+0x28820], R0 ;  /* 0x02882000040075a7 */ /* 0x0022e4000800017f */
[----:B---3--:R-:W-:Y:S05]  /*27510*/  @!P0 NANOSLEEP.SYNCS 0x989680 ;  /* 0x009896800000895d */ /* 0x008fea0003900000 */
[----:B------:R-:W3:Y:S02]  /*27520*/  @!P0 SYNCS.PHASECHK.TRANS64 P0, [R4+URZ+0x28820], R0 ;  /* 0x02882000040085a7 */ /* 0x000ee4000800007f */
[----:B---3--:R-:W-:Y:S05]  /*27530*/  @!P0 BRA `(.L_x_3251) ;  /* 0xfffffffc00f08947 */ /* 0x008fea000383ffff */
[----:B------:R-:W-:Y:S05]  /*27540*/  BRA `(.L_x_3531) ;  /* 0xffffff8800fc7947 */ /* 0x000fea000383ffff */
.L_x_3252:
[----:B------:R-:W3:Y:S01]  /*27550*/  S2R R2, SR_TID.X ;  /* 0x0000000000027919 */ /* 0x000ee20000002100 */
[----:B------:R-:W-:Y:S01]  /*27560*/  BSSY B0, `(.L_x_3532) ;  /* 0x000000a000007945 */ /* 0x000fe20003800000 */
[----:B------:R-:W-:Y:S01]  /*27570*/  IMAD.MOV.U32 R12, RZ, RZ, RZ ;  /* 0x000000ffff0c7224 */ /* 0x000fe200078e00ff */
[----:B------:R-:W-:Y:S01]  /*27580*/  MOV R11, 0x1f ;  /* 0x0000001f000b7802 */ /* 0x000fe20000000f00 */
[----:B------:R-:W-:Y:S01]  /*27590*/  IMAD.MOV.U32 R15, RZ, RZ, -0x1 ;  /* 0xffffffffff0f7424 */ /* 0x000fe200078e00ff */
[----:B---3--:R-:W-:-:S04]  /*275a0*/  SHF.R.U32.HI R2, RZ, 0x5, R2 ;  /* 0x00000005ff027819 */ /* 0x008fc80000011602 */
[----:B------:R-:W-:-:S05]  /*275b0*/  LOP3.LUT R2, R2, 0x3, RZ, 0xc0, !PT ;  /* 0x0000000302027812 */ /* 0x000fca00078ec0ff */
[----:B------:R-:W-:-:S07]  /*275c0*/  IMAD.MOV.U32 R13, RZ, RZ, R2 ;  /* 0x000000ffff0d7224 */ /* 0x000fce00078e0002 */
[----:B012---:R-:W-:Y:S05]  /*275d0*/  WARPSYNC.COLLECTIVE R15, `(.L_x_3533) ;  /* 0x000000000f087348 */ /* 0x007fea0003c00000 */
[----:B------:R3:W4:Y:S02]  /*275e0*/  SHFL.IDX P6, R14, R13, R12, R11 ;  /* 0x0000000c0d0e7389 */ /* 0x00072400000c000b */
[----:B01234-:R-:W-:Y:S01]  /*275f0*/  ENDCOLLECTIVE ;  /* 0x000000000000791b */ /* 0x01ffe20003800000 */
.L_x_3533:
[----:B------:R-:W-:Y:S05]  /*27600*/  BSYNC B0 ;  /* 0x0000000000007941 */ /* 0x000fea0003800000 */
.L_x_3532:
[----:B------:R-:W-:Y:S05]  /*27610*/  BRA `(.L_x_3534) ;  /* 0xffffff8800e47947 */ /* 0x000fea000383ffff */
.L_x_3253:
[----:B------:R-:W-:Y:S01]  /*27620*/  BSSY B0, `(.L_x_3535) ;  /* 0x0000006000007945 */ /* 0x000fe20003800000 */
[----:B------:R-:W-:-:S07]  /*27630*/  IMAD.MOV.U32 R15, RZ, RZ, -0x1 ;  /* 0xffffffffff0f7424 */ /* 0x000fce00078e00ff */
[----:B012---:R-:W-:Y:S05]  /*27640*/  WARPSYNC.COLLECTIVE R15, `(.L_x_3536) ;  /* 0x000000000f0c7348 */ /* 0x007fea0003c00000 */
[----:B------:R-:W-:Y:S02]  /*27650*/  ELECT P6, UR62, PT ;  /* 0x00000000003e782f */ /* 0x000fe400038c0000 */
[----:B------:R-:W-:Y:S01]  /*27660*/  MOV R14, UR62 ;  /* 0x0000003e000e7c02 */ /* 0x000fe20008000f00 */
[----:B012---:R-:W-:Y:S10]  /*27670*/  ENDCOLLECTIVE ;  /* 0x000000000000791b */ /* 0x007ff40003800000 */
.L_x_3536:
[----:B------:R-:W-:Y:S05]  /*27680*/  BSYNC B0 ;  /* 0x0000000000007941 */ /* 0x000fea0003800000 */
.L_x_3535:
[----:B------:R-:W-:Y:S05]  /*27690*/  BRA `(.L_x_3537) ;  /* 0xffffff8800d87947 */ /* 0x000fea000383ffff */
.L_x_3255:
[----:B-1----:R1:W3:Y:S02]  /*276a0*/  SYNCS.PHASECHK.TRANS64.TRYWAIT P1, [R5+URZ+0x28840], R0 ;  /* 0x02884000050075a7 */ /* 0x0022e4000802017f */
[----:B---3--:R-:W-:Y:S05]  /*276b0*/  @!P1 NANOSLEEP.SYNCS 0x989680 ;  /* 0x009896800000995d */ /* 0x008fea0003900000 */
[----:B------:R-:W3:Y:S02]  /*276c0*/  @!P1 SYNCS.PHASECHK.TRANS64 P1, [R5+URZ+0x28840], R0 ;  /* 0x02884000050095a7 */ /* 0x000ee4000802007f */
[----:B---3--:R-:W-:Y:S05]  /*276d0*/  @!P1 BRA `(.L_x_3255) ;  /* 0xfffffffc00f09947 */ /* 0x008fea000383ffff */
[----:B------:R-:W-:Y:S05]  /*276e0*/  BRA `(.L_x_3538) ;  /* 0xffffff8800f87947 */ /* 0x000fea000383ffff */
.L_x_3257:
[----:B---3--:R3:W4:Y:S02]  /*276f0*/  SYNCS.PHASECHK.TRANS64.TRYWAIT P1, [R25+URZ+0x28840], R2 ;  /* 0x02884002190075a7 */ /* 0x008724000802017f */
[----:B----4-:R-:W-:Y:S05]  /*27700*/  @!P1 NANOSLEEP.SYNCS 0x989680 ;  /* 0x009896800000995d */ /* 0x010fea0003900000 */
[----:B------:R-:W4:Y:S02]  /*27710*/  @!P1 SYNCS.PHASECHK.TRANS64 P1, [R25+URZ+0x28840], R2 ;  /* 0x02884002190095a7 */ /* 0x000f24000802007f */
[----:B----4-:R-:W-:Y:S05]  /*27720*/  @!P1 BRA `(.L_x_3257) ;  /* 0xfffffffc00f09947 */ /* 0x010fea000383ffff */
[----:B------:R-:W-:Y:S05]  /*27730*/  BRA `(.L_x_3539) ;  /* 0xffffff8c00047947 */ /* 0x000fea000383ffff */
.L_x_3259:
[----:B----4-:R4:W0:Y:S02]  /*27740*/  SYNCS.PHASECHK.TRANS64.TRYWAIT P1, [R5+URZ+0x28860], R0 ;  /* 0x02886000050075a7 */ /* 0x010824000802017f */
[----:B0-----:R-:W-:Y:S05]  /*27750*/  @!P1 NANOSLEEP.SYNCS 0x989680 ;  /* 0x009896800000995d */ /* 0x001fea0003900000 */
[----:B------:R-:W0:Y:S02]  /*27760*/  @!P1 SYNCS.PHASECHK.TRANS64 P1, [R5+URZ+0x28860], R0 ;  /* 0x02886000050095a7 */ /* 0x000e24000802007f */
[----:B0-----:R-:W-:Y:S05]  /*27770*/  @!P1 BRA `(.L_x_3259) ;  /* 0xfffffffc00f09947 */ /* 0x001fea000383ffff */
[----:B------:R-:W-:Y:S05]  /*27780*/  BRA `(.L_x_3540) ;  /* 0xffffff8c00007947 */ /* 0x000fea000383ffff */
.L_x_3541:
        /* <DEDUP_REMOVED lines=15> */
.L_x_3550:


//--------------------- .nv.global.init           --------------------------
	.section	.nv.global.init,"aw",@progbits
.nv.global.init:
	.type		$str$23,@object
	.size		$str$23,($str$24 - $str$23)
$str$23:
        /*0000*/ 	.byte	0x28, 0x61, 0x64, 0x64, 0x72, 0x65, 0x73, 0x73, 0x20, 0x26, 0x20, 0x6d, 0x61, 0x73, 0x6b, 0x29
        /*0010*/ 	.byte	0x20, 0x3d, 0x3d, 0x20, 0x30, 0x00
	.type		$str$24,@object
	.size		$str$24,(__unnamed_4 - $str$24)
$str$24:
        /*0016*/ 	.byte	0x2f, 0x74, 0x6d, 0x70, 0x2f, 0x6f, 0x73, 0x73, 0x5f, 0x6b, 0x65, 0x72, 0x6e, 0x65, 0x6c, 0x73
        /*0026*/ 	.byte	0x5f, 0x73, 0x72, 0x63, 0x2f, 0x66, 0x6c, 0x61, 0x73, 0x68, 0x5f, 0x61, 0x74, 0x74, 0x65, 0x6e
        /*0036*/ 	.byte	0x74, 0x69, 0x6f, 0x6e, 0x2f, 0x63, 0x73, 0x72, 0x63, 0x2f, 0x63, 0x75, 0x74, 0x6c, 0x61, 0x73
        /*0046*/ 	.byte	0x73, 0x2f, 0x69, 0x6e, 0x63, 0x6c, 0x75, 0x64, 0x65, 0x2f, 0x63, 0x75, 0x74, 0x65, 0x2f, 0x70
        /*0056*/ 	.byte	0x6f, 0x69, 0x6e, 0x74, 0x65, 0x72, 0x5f, 0x66, 0x6c, 0x61, 0x67, 0x67, 0x65, 0x64, 0x2e, 0x68
        /*0066*/ 	.byte	0x70, 0x70, 0x00
	.type		__unnamed_4,@object
	.size		__unnamed_4,(__unnamed_3 - __unnamed_4)
__unnamed_4:
        /* <DEDUP_REMOVED lines=24> */
	.type		__unnamed_3,@object
	.size		__unnamed_3,(__unnamed_2 - __unnamed_3)
__unnamed_3:
        /* <DEDUP_REMOVED lines=29> */
	.type		__unnamed_2,@object
	.size		__unnamed_2,(__unnamed_1 - __unnamed_2)
__unnamed_2:
        /* <DEDUP_REMOVED lines=29> */
	.type		__unnamed_1,@object
	.size		__unnamed_1,(.L_0 - __unnamed_1)
__unnamed_1:
        /* <DEDUP_REMOVED lines=28> */
        /*0741*/ 	.byte	0x31, 0x36, 0x33, 0x38, 0x34, 0x3e, 0x3e, 0x3e, 0x3e, 0x3e, 0x20, 0x26, 0x5d, 0x00
.L_0:


//--------------------- .nv.shared._ZN7cutlass13device_kernelIN5flash11enable_sm90INS1_16FlashAttnFwdSm90INS1_25CollectiveMainloopFwdSm90ILi2EN4cute5tupleIJNS5_1CILi1EEES8_S8_EEENS6_IJNS7_ILi128EEESA_SA_EEELi128ENS_6half_tEfNS_4arch4Sm90ELb0ELb0ELb0ELb0ELb1ELb0ELb0ELb1ELb1ELb1ELb1ELb0EEENS1_21CollectiveEpilogueFwdISB_S9_SC_SE_Li256ELb0ELb1ELb1ELb0EEENS1_19SingleTileSchedulerILb0ELb1ELb1ELi128EEEEEEEEEvNT_6ParamsE --------------------------
	.section	.nv.shared._ZN7cutlass13device_kernelIN5flash11enable_sm90INS1_16FlashAttnFwdSm90INS1_25CollectiveMainloopFwdSm90ILi2EN4cute5tupleIJNS5_1CILi1EEES8_S8_EEENS6_IJNS7_ILi128EEESA_SA_EEELi128ENS_6half_tEfNS_4arch4Sm90ELb0ELb0ELb0ELb0ELb1ELb0ELb0ELb1ELb1ELb1ELb1ELb0EEENS1_21CollectiveEpilogueFwdISB_S9_SC_SE_Li256ELb0ELb1ELb1ELb0EEENS1_19SingleTileSchedulerILb0ELb1ELb1ELi128EEEEEEEEEvNT_6ParamsE,"aw",@nobits
	.sectionflags	@""
	.align	16
	.zero		1024


//--------------------- .nv.shared.reserved.0     --------------------------
	.section	.nv.shared.reserved.0,"aw",@nobits
	.weak		__nv_reservedSMEM_offset_0_alias
	.size		__nv_reservedSMEM_offset_0_alias, 0, 0
	.other		__nv_reservedSMEM_offset_0_alias,@"STO_CUDA_RESERVED_SHARED STV_DEFAULT"
__nv_reservedSMEM_offset_0_alias:
	.zero		0


//--------------------- .nv.global                --------------------------
	.section	.nv.global,"aw",@nobits
.nv.global:
	.type		_ZN78_INTERNAL_f9a20aaf_42_flash_fwd_hdim128_fp16_paged_split_sm90_cu_ceb34e2a_28284cute1_E,@object
	.size		_ZN78_INTERNAL_f9a20aaf_42_flash_fwd_hdim128_fp16_paged_split_sm90_cu_ceb34e2a_28284cute1_E,(_ZN78_INTERNAL_f9a20aaf_42_flash_fwd_hdim128_fp16_paged_split_sm90_cu_ceb34e2a_28284cuda3std3__45__cpo6cbeginE - _ZN78_INTERNAL_f9a20aaf_42_flash_fwd_hdim128_fp16_paged_split_sm90_cu_ceb34e2a_28284cute1_E)
_ZN78_INTERNAL_f9a20aaf_42_flash_fwd_hdim128_fp16_paged_split_sm90_cu_ceb34e2a_28284cute1_E:
	.zero		1
	.type		_ZN78_INTERNAL_f9a20aaf_42_flash_fwd_hdim128_fp16_paged_split_sm90_cu_ceb34e2a_28284cuda3std3__45__cpo6cbeginE,@object
	.size		_ZN78_INTERNAL_f9a20aaf_42_flash_fwd_hdim128_fp16_paged_split_sm90_cu_ceb34e2a_28284cuda3std3__45__cpo6cbeginE,(_ZN78_INTERNAL_f9a20aaf_42_flash_fwd_hdim128_fp16_paged_split_sm90_cu_ceb34e2a_28284cuda3std3__48in_placeE - _ZN78_INTERNAL_f9a20aaf_42_flash_fwd_hdim128_fp16_paged_split_sm90_cu_ceb34e2a_28284cuda3std3__45__cpo6cbeginE)
_ZN78_INTERNAL_f9a20aaf_42_flash_fwd_hdim128_fp16_paged_split_sm90_cu_ceb34e2a_28284cuda3std3__45__cpo6cbeginE:
	.zero		1
	.type		_ZN78_INTERNAL_f9a20aaf_42_flash_fwd_hdim128_fp16_paged_split_sm90_cu_ceb34e2a_28284cuda3std3__48in_placeE,@object
	.size		_ZN78_INTERNAL_f9a20aaf_42_flash_fwd_hdim128_fp16_paged_split_sm90_cu_ceb34e2a_28284cuda3std3__48in_placeE,(_ZN78_INTERNAL_f9a20aaf_42_flash_fwd_hdim128_fp16_paged_split_sm90_cu_ceb34e2a_28284cuda3std6ranges3__45__cpo9iter_moveE - _ZN78_INTERNAL_f9a20aaf_42_flash_fwd_hdim128_fp16_paged_split_sm90_cu_ceb34e2a_28284cuda3std3__48in_placeE)
_ZN78_INTERNAL_f9a20aaf_42_flash_fwd_hdim128_fp16_paged_split_sm90_cu_ceb34e2a_28284cuda3std3__48in_placeE:
	.zero		1
	.type		_ZN78_INTERNAL_f9a20aaf_42_flash_fwd_hdim128_fp16_paged_split_sm90_cu_ceb34e2a_28284cuda3std6ranges3__45__cpo9iter_moveE,@object
	.size		_ZN78_INTERNAL_f9a20aaf_42_flash_fwd_hdim128_fp16_paged_split_sm90_cu_ceb34e2a_28284cuda3std6ranges3__45__cpo9iter_moveE,(_ZN78_INTERNAL_f9a20aaf_42_flash_fwd_hdim128_fp16_paged_split_sm90_cu_ceb34e2a_28284cuda3std3__45__cpo5beginE - _ZN78_INTERNAL_f9a20aaf_42_flash_fwd_hdim128_fp16_paged_split_sm90_cu_ceb34e2a_28284cuda3std6ranges3__45__cpo9iter_moveE)
_ZN78_INTERNAL_f9a20aaf_42_flash_fwd_hdim128_fp16_paged_split_sm90_cu_ceb34e2a_28284cuda3std6ranges3__45__cpo9iter_moveE:
	.zero		1
	.type		_ZN78_INTERNAL_f9a20aaf_42_flash_fwd_hdim128_fp16_paged_split_sm90_cu_ceb34e2a_28284cuda3std3__45__cpo5beginE,@object
	.size		_ZN78_INTERNAL_f9a20aaf_42_flash_fwd_hdim128_fp16_paged_split_sm90_cu_ceb34e2a_28284cuda3std3__45__cpo5beginE,(_ZN78_INTERNAL_f9a20aaf_42_flash_fwd_hdim128_fp16_paged_split_sm90_cu_ceb34e2a_28284cuda3std3__480_GLOBAL__N__f9a20aaf_42_flash_fwd_hdim128_fp16_paged_split_sm90_cu_ceb34e2a_28286ignoreE - _ZN78_INTERNAL_f9a20aaf_42_flash_fwd_hdim128_fp16_paged_split_sm90_cu_ceb34e2a_28284cuda3std3__45__cpo5beginE)
_ZN78_INTERNAL_f9a20aaf_42_flash_fwd_hdim128_fp16_paged_split_sm90_cu_ceb34e2a_28284cuda3std3__45__cpo5beginE:
	.zero		1
	.type		_ZN78_INTERNAL_f9a20aaf_42_flash_fwd_hdim128_fp16_paged_split_sm90_cu_ceb34e2a_28284cuda3std3__480_GLOBAL__N__f9a20aaf_42_flash_fwd_hdim128_fp16_paged_split_sm90_cu_ceb34e2a_28286ignoreE,@object
	.size		_ZN78_INTERNAL_f9a20aaf_42_flash_fwd_hdim128_fp16_paged_split_sm90_cu_ceb34e2a_28284cuda3std3__480_GLOBAL__N__f9a20aaf_42_flash_fwd_hdim128_fp16_paged_split_sm90_cu_ceb34e2a_28286ignoreE,(_ZN78_INTERNAL_f9a20aaf_42_flash_fwd_hdim128_fp16_paged_split_sm90_cu_ceb34e2a_28284cute7productE - _ZN78_INTERNAL_f9a20aaf_42_flash_fwd_hdim128_fp16_paged_split_sm90_cu_ceb34e2a_28284cuda3std3__480_GLOBAL__N__f9a20aaf_42_flash_fwd_hdim128_fp16_paged_split_sm90_cu_ceb34e2a_28286ignoreE)
_ZN78_INTERNAL_f9a20aaf_42_flash_fwd_hdim128_fp16_paged_split_sm90_cu_ceb34e2a_28284cuda3std3__480_GLOBAL__N__f9a20aaf_42_flash_fwd_hdim128_fp16_paged_split_sm90_cu_ceb34e2a_28286ignoreE:
	.zero		1
	.type		_ZN78_INTERNAL_f9a20aaf_42_flash_fwd_hdim128_fp16_paged_split_sm90_cu_ceb34e2a_28284cute7productE,@object
	.size		_ZN78_INTERNAL_f9a20aaf_42_flash_fwd_hdim128_fp16_paged_split_sm90_cu_ceb34e2a_28284cute7productE,(_ZN78_INTERNAL_f9a20aaf_42_flash_fwd_hdim128_fp16_paged_split_sm90_cu_ceb34e2a_28284cuda3std3__45__cpo3endE - _ZN78_INTERNAL_f9a20aaf_42_flash_fwd_hdim128_fp16_paged_split_sm90_cu_ceb34e2a_28284cute7productE)
_ZN78_INTERNAL_f9a20aaf_42_flash_fwd_hdim128_fp16_paged_split_sm90_cu_ceb34e2a_28284cute7productE:
	.zero		1
	.type		_ZN78_INTERNAL_f9a20aaf_42_flash_fwd_hdim128_fp16_paged_split_sm90_cu_ceb34e2a_28284cuda3std3__45__cpo3endE,@object
	.size		_ZN78_INTERNAL_f9a20aaf_42_flash_fwd_hdim128_fp16_paged_split_sm90_cu_ceb34e2a_28284cuda3std3__45__cpo3endE,(_ZN78_INTERNAL_f9a20aaf_42_flash_fwd_hdim128_fp16_paged_split_sm90_cu_ceb34e2a_28284cuda3std3__419piecewise_constructE - _ZN78_INTERNAL_f9a20aaf_42_flash_fwd_hdim128_fp16_paged_split_sm90_cu_ceb34e2a_28284cuda3std3__45__cpo3endE)
_ZN78_INTERNAL_f9a20aaf_42_flash_fwd_hdim128_fp16_paged_split_sm90_cu_ceb34e2a_28284cuda3std3__45__cpo3endE:
	.zero		1
	.type		_ZN78_INTERNAL_f9a20aaf_42_flash_fwd_hdim128_fp16_paged_split_sm90_cu_ceb34e2a_28284cuda3std3__419piecewise_constructE,@object
	.size		_ZN78_INTERNAL_f9a20aaf_42_flash_fwd_hdim128_fp16_paged_split_sm90_cu_ceb34e2a_28284cuda3std3__419piecewise_constructE,(_ZN78_INTERNAL_f9a20aaf_42_flash_fwd_hdim128_fp16_paged_split_sm90_cu_ceb34e2a_28284cuda3std3__45__cpo4cendE - _ZN78_INTERNAL_f9a20aaf_42_flash_fwd_hdim128_fp16_paged_split_sm90_cu_ceb34e2a_28284cuda3std3__419piecewise_constructE)
_ZN78_INTERNAL_f9a20aaf_42_flash_fwd_hdim128_fp16_paged_split_sm90_cu_ceb34e2a_28284cuda3std3__419piecewise_constructE:
	.zero		1
	.type		_ZN78_INTERNAL_f9a20aaf_42_flash_fwd_hdim128_fp16_paged_split_sm90_cu_ceb34e2a_28284cuda3std3__45__cpo4cendE,@object
	.size		_ZN78_INTERNAL_f9a20aaf_42_flash_fwd_hdim128_fp16_paged_split_sm90_cu_ceb34e2a_28284cuda3std3__45__cpo4cendE,(_ZN78_INTERNAL_f9a20aaf_42_flash_fwd_hdim128_fp16_paged_split_sm90_cu_ceb34e2a_28284cuda3std6ranges3__45__cpo4swapE - _ZN78_INTERNAL_f9a20aaf_42_flash_fwd_hdim128_fp16_paged_split_sm90_cu_ceb34e2a_28284cuda3std3__45__cpo4cendE)
_ZN78_INTERNAL_f9a20aaf_42_flash_fwd_hdim128_fp16_paged_split_sm90_cu_ceb34e2a_28284cuda3std3__45__cpo4cendE:
	.zero		1
	.type		_ZN78_INTERNAL_f9a20aaf_42_flash_fwd_hdim128_fp16_paged_split_sm90_cu_ceb34e2a_28284cuda3std6ranges3__45__cpo4swapE,@object
	.size		_ZN78_INTERNAL_f9a20aaf_42_flash_fwd_hdim128_fp16_paged_split_sm90_cu_ceb34e2a_28284cuda3std6ranges3__45__cpo4swapE,(.L_11 - _ZN78_INTERNAL_f9a20aaf_42_flash_fwd_hdim128_fp16_paged_split_sm90_cu_ceb34e2a_28284cuda3std6ranges3__45__cpo4swapE)
_ZN78_INTERNAL_f9a20aaf_42_flash_fwd_hdim128_fp16_paged_split_sm90_cu_ceb34e2a_28284cuda3std6ranges3__45__cpo4swapE:
	.zero		1
.L_11:


//--------------------- .nv.shared._ZN7cutlass13device_kernelIN5flash11enable_sm90INS1_16FlashAttnFwdSm90INS1_25CollectiveMainloopFwdSm90ILi2EN4cute5tupleIJNS5_1CILi1EEES8_S8_EEENS6_IJNS7_ILi128EEESA_SA_EEELi128ENS_6half_tEfNS_4arch4Sm90ELb0ELb0ELb0ELb1ELb1ELb0ELb0ELb1ELb1ELb1ELb1ELb0EEENS1_21CollectiveEpilogueFwdISB_S9_SC_SE_Li256ELb1ELb1ELb1ELb0EEENS1_36VarlenDynamicPersistentTileSchedulerILi128ELi128ELi256ELi128ELb1ELb1ELb1ELb0ELb1ELb1EEEEEEEEEvNT_6ParamsE --------------------------
	.section	.nv.shared._ZN7cutlass13device_kernelIN5flash11enable_sm90INS1_16FlashAttnFwdSm90INS1_25CollectiveMainloopFwdSm90ILi2EN4cute5tupleIJNS5_1CILi1EEES8_S8_EEENS6_IJNS7_ILi128EEESA_SA_EEELi128ENS_6half_tEfNS_4arch4Sm90ELb0ELb0ELb0ELb1ELb1ELb0ELb0ELb1ELb1ELb1ELb1ELb0EEENS1_21CollectiveEpilogueFwdISB_S9_SC_SE_Li256ELb1ELb1ELb1ELb0EEENS1_36VarlenDynamicPersistentTileSchedulerILi128ELi128ELi256ELi128ELb1ELb1ELb1ELb0ELb1ELb1EEEEEEEEEvNT_6ParamsE,"aw",@nobits
	.sectionflags	@""
	.align	16
	.zero		1024


//--------------------- .nv.shared._ZN7cutlass13device_kernelIN5flash11enable_sm90INS1_16FlashAttnFwdSm90INS1_25CollectiveMainloopFwdSm90ILi2EN4cute5tupleIJNS5_1CILi1EEES8_S8_EEENS6_IJNS7_ILi128EEESA_SA_EEELi128ENS_6half_tEfNS_4arch4Sm90ELb0ELb0ELb0ELb1ELb1ELb1ELb0ELb1ELb1ELb1ELb1ELb0EEENS1_21CollectiveEpilogueFwdISB_S9_SC_SE_Li256ELb1ELb1ELb1ELb0EEENS1_36VarlenDynamicPersistentTileSchedulerILi128ELi128ELi256ELi128ELb1ELb1ELb1ELb0ELb1ELb1EEEEEEEEEvNT_6ParamsE --------------------------
	.section	.nv.shared._ZN7cutlass13device_kernelIN5flash11enable_sm90INS1_16FlashAttnFwdSm90INS1_25CollectiveMainloopFwdSm90ILi2EN4cute5tupleIJNS5_1CILi1EEES8_S8_EEENS6_IJNS7_ILi128EEESA_SA_EEELi128ENS_6half_tEfNS_4arch4Sm90ELb0ELb0ELb0ELb1ELb1ELb1ELb0ELb1ELb1ELb1ELb1ELb0EEENS1_21CollectiveEpilogueFwdISB_S9_SC_SE_Li256ELb1ELb1ELb1ELb0EEENS1_36VarlenDynamicPersistentTileSchedulerILi128ELi128ELi256ELi128ELb1ELb1ELb1ELb0ELb1ELb1EEEEEEEEEvNT_6ParamsE,"aw",@nobits
	.sectionflags	@""
	.align	16
	.zero		1024


//--------------------- .nv.shared._ZN7cutlass13device_kernelIN5flash11enable_sm90INS1_16FlashAttnFwdSm90INS1_25CollectiveMainloopFwdSm90ILi2EN4cute5tupleIJNS5_1CILi1EEES8_S8_EEENS6_IJNS7_ILi128EEESA_SA_EEELi128ENS_6half_tEfNS_4arch4Sm90ELb0ELb1ELb0ELb0ELb1ELb0ELb0ELb1ELb1ELb1ELb1ELb0EEENS1_21CollectiveEpilogueFwdISB_S9_SC_SE_Li256ELb0ELb1ELb1ELb0EEENS1_19SingleTileSchedulerILb0ELb1ELb1ELi128EEEEEEEEEvNT_6ParamsE --------------------------
	.section	.nv.shared._ZN7cutlass13device_kernelIN5flash11enable_sm90INS1_16FlashAttnFwdSm90INS1_25CollectiveMainloopFwdSm90ILi2EN4cute5tupleIJNS5_1CILi1EEES8_S8_EEENS6_IJNS7_ILi128EEESA_SA_EEELi128ENS_6half_tEfNS_4arch4Sm90ELb0ELb1ELb0ELb0ELb1ELb0ELb0ELb1ELb1ELb1ELb1ELb0EEENS1_21CollectiveEpilogueFwdISB_S9_SC_SE_Li256ELb0ELb1ELb1ELb0EEENS1_19SingleTileSchedulerILb0ELb1ELb1ELi128EEEEEEEEEvNT_6ParamsE,"aw",@nobits
	.sectionflags	@""
	.align	16
	.zero		1024


//--------------------- .nv.shared._ZN7cutlass13device_kernelIN5flash11enable_sm90INS1_16FlashAttnFwdSm90INS1_25CollectiveMainloopFwdSm90ILi2EN4cute5tupleIJNS5_1CILi1EEES8_S8_EEENS6_IJNS7_ILi128EEESA_SA_EEELi128ENS_6half_tEfNS_4arch4Sm90ELb0ELb1ELb0ELb1ELb1ELb0ELb0ELb1ELb1ELb1ELb1ELb0EEENS1_21CollectiveEpilogueFwdISB_S9_SC_SE_Li256ELb1ELb1ELb1ELb0EEENS1_36VarlenDynamicPersistentTileSchedulerILi128ELi128ELi256ELi128ELb1ELb1ELb1ELb1ELb0ELb1EEEEEEEEEvNT_6ParamsE --------------------------
	.section	.nv.shared._ZN7cutlass13device_kernelIN5flash11enable_sm90INS1_16FlashAttnFwdSm90INS1_25CollectiveMainloopFwdSm90ILi2EN4cute5tupleIJNS5_1CILi1EEES8_S8_EEENS6_IJNS7_ILi128EEESA_SA_EEELi128ENS_6half_tEfNS_4arch4Sm90ELb0ELb1ELb0ELb1ELb1ELb0ELb0ELb1ELb1ELb1ELb1ELb0EEENS1_21CollectiveEpilogueFwdISB_S9_SC_SE_Li256ELb1ELb1ELb1ELb0EEENS1_36VarlenDynamicPersistentTileSchedulerILi128ELi128ELi256ELi128ELb1ELb1ELb1ELb1ELb0ELb1EEEEEEEEEvNT_6ParamsE,"aw",@nobits
	.sectionflags	@""
	.align	16
	.zero		1024


//--------------------- .nv.shared._ZN7cutlass13device_kernelIN5flash11enable_sm90INS1_16FlashAttnFwdSm90INS1_25CollectiveMainloopFwdSm90ILi2EN4cute5tupleIJNS5_1CILi1EEES8_S8_EEENS6_IJNS7_ILi128EEESA_SA_EEELi128ENS_6half_tEfNS_4arch4Sm90ELb0ELb1ELb0ELb1ELb1ELb1ELb0ELb1ELb1ELb1ELb1ELb0EEENS1_21CollectiveEpilogueFwdISB_S9_SC_SE_Li256ELb1ELb1ELb1ELb0EEENS1_36VarlenDynamicPersistentTileSchedulerILi128ELi128ELi256ELi128ELb1ELb1ELb1ELb1ELb0ELb1EEEEEEEEEvNT_6ParamsE --------------------------
	.section	.nv.shared._ZN7cutlass13device_kernelIN5flash11enable_sm90INS1_16FlashAttnFwdSm90INS1_25CollectiveMainloopFwdSm90ILi2EN4cute5tupleIJNS5_1CILi1EEES8_S8_EEENS6_IJNS7_ILi128EEESA_SA_EEELi128ENS_6half_tEfNS_4arch4Sm90ELb0ELb1ELb0ELb1ELb1ELb1ELb0ELb1ELb1ELb1ELb1ELb0EEENS1_21CollectiveEpilogueFwdISB_S9_SC_SE_Li256ELb1ELb1ELb1ELb0EEENS1_36VarlenDynamicPersistentTileSchedulerILi128ELi128ELi256ELi128ELb1ELb1ELb1ELb1ELb0ELb1EEEEEEEEEvNT_6ParamsE,"aw",@nobits
	.sectionflags	@""
	.align	16
	.zero		1024


//--------------------- .nv.shared._ZN7cutlass13device_kernelIN5flash11enable_sm90INS1_16FlashAttnFwdSm90INS1_25CollectiveMainloopFwdSm90ILi2EN4cute5tupleIJNS5_1CILi1EEES8_S8_EEENS6_IJNS7_ILi128EEESA_SA_EEELi128ENS_6half_tEfNS_4arch4Sm90ELb1ELb0ELb0ELb0ELb1ELb0ELb0ELb1ELb1ELb1ELb1ELb0EEENS1_21CollectiveEpilogueFwdISB_S9_SC_SE_Li256ELb0ELb1ELb1ELb0EEENS1_19SingleTileSchedulerILb0ELb1ELb1ELi128EEEEEEEEEvNT_6ParamsE --------------------------
	.section	.nv.shared._ZN7cutlass13device_kernelIN5flash11enable_sm90INS1_16FlashAttnFwdSm90INS1_25CollectiveMainloopFwdSm90ILi2EN4cute5tupleIJNS5_1CILi1EEES8_S8_EEENS6_IJNS7_ILi128EEESA_SA_EEELi128ENS_6half_tEfNS_4arch4Sm90ELb1ELb0ELb0ELb0ELb1ELb0ELb0ELb1ELb1ELb1ELb1ELb0EEENS1_21CollectiveEpilogueFwdISB_S9_SC_SE_Li256ELb0ELb1ELb1ELb0EEENS1_19SingleTileSchedulerILb0ELb1ELb1ELi128EEEEEEEEEvNT_6ParamsE,"aw",@nobits
	.sectionflags	@""
	.align	16
	.zero		1024


//--------------------- .nv.shared._ZN7cutlass13device_kernelIN5flash11enable_sm90INS1_16FlashAttnFwdSm90INS1_25CollectiveMainloopFwdSm90ILi2EN4cute5tupleIJNS5_1CILi1EEES8_S8_EEENS6_IJNS7_ILi128EEESA_SA_EEELi128ENS_6half_tEfNS_4arch4Sm90ELb1ELb0ELb0ELb1ELb1ELb0ELb0ELb1ELb1ELb1ELb1ELb0EEENS1_21CollectiveEpilogueFwdISB_S9_SC_SE_Li256ELb1ELb1ELb1ELb0EEENS1_36VarlenDynamicPersistentTileSchedulerILi128ELi128ELi256ELi128ELb1ELb1ELb1ELb1ELb1ELb1EEEEEEEEEvNT_6ParamsE --------------------------
	.section	.nv.shared._ZN7cutlass13device_kernelIN5flash11enable_sm90INS1_16FlashAttnFwdSm90INS1_25CollectiveMainloopFwdSm90ILi2EN4cute5tupleIJNS5_1CILi1EEES8_S8_EEENS6_IJNS7_ILi128EEESA_SA_EEELi128ENS_6half_tEfNS_4arch4Sm90ELb1ELb0ELb0ELb1ELb1ELb0ELb0ELb1ELb1ELb1ELb1ELb0EEENS1_21CollectiveEpilogueFwdISB_S9_SC_SE_Li256ELb1ELb1ELb1ELb0EEENS1_36VarlenDynamicPersistentTileSchedulerILi128ELi128ELi256ELi128ELb1ELb1ELb1ELb1ELb1ELb1EEEEEEEEEvNT_6ParamsE,"aw",@nobits
	.sectionflags	@""
	.align	16
	.zero		1024


//--------------------- .nv.shared._ZN7cutlass13device_kernelIN5flash11enable_sm90INS1_16FlashAttnFwdSm90INS1_25CollectiveMainloopFwdSm90ILi2EN4cute5tupleIJNS5_1CILi1EEES8_S8_EEENS6_IJNS7_ILi128EEESA_SA_EEELi128ENS_6half_tEfNS_4arch4Sm90ELb1ELb0ELb0ELb1ELb1ELb1ELb0ELb1ELb1ELb1ELb1ELb0EEENS1_21CollectiveEpilogueFwdISB_S9_SC_SE_Li256ELb1ELb1ELb1ELb0EEENS1_36VarlenDynamicPersistentTileSchedulerILi128ELi128ELi256ELi128ELb1ELb1ELb1ELb1ELb1ELb1EEEEEEEEEvNT_6ParamsE --------------------------
	.section	.nv.shared._ZN7cutlass13device_kernelIN5flash11enable_sm90INS1_16FlashAttnFwdSm90INS1_25CollectiveMainloopFwdSm90ILi2EN4cute5tupleIJNS5_1CILi1EEES8_S8_EEENS6_IJNS7_ILi128EEESA_SA_EEELi128ENS_6half_tEfNS_4arch4Sm90ELb1ELb0ELb0ELb1ELb1ELb1ELb0ELb1ELb1ELb1ELb1ELb0EEENS1_21CollectiveEpilogueFwdISB_S9_SC_SE_Li256ELb1ELb1ELb1ELb0EEENS1_36VarlenDynamicPersistentTileSchedulerILi128ELi128ELi256ELi128ELb1ELb1ELb1ELb1ELb1ELb1EEEEEEEEEvNT_6ParamsE,"aw",@nobits
	.sectionflags	@""
	.align	16
	.zero		1024


//--------------------- .nv.constant0._ZN7cutlass13device_kernelIN5flash11enable_sm90INS1_16FlashAttnFwdSm90INS1_25CollectiveMainloopFwdSm90ILi2EN4cute5tupleIJNS5_1CILi1EEES8_S8_EEENS6_IJNS7_ILi128EEESA_SA_EEELi128ENS_6half_tEfNS_4arch4Sm90ELb0ELb0ELb0ELb0ELb1ELb0ELb0ELb1ELb1ELb1ELb1ELb0EEENS1_21CollectiveEpilogueFwdISB_S9_SC_SE_Li256ELb0ELb1ELb1ELb0EEENS1_19SingleTileSchedulerILb0ELb1ELb1ELi128EEEEEEEEEvNT_6ParamsE --------------------------
	.section	.nv.constant0._ZN7cutlass13device_kernelIN5flash11enable_sm90INS1_16FlashAttnFwdSm90INS1_25CollectiveMainloopFwdSm90ILi2EN4cute5tupleIJNS5_1CILi1EEES8_S8_EEENS6_IJNS7_ILi128EEESA_SA_EEELi128ENS_6half_tEfNS_4arch4Sm90ELb0ELb0ELb0ELb0ELb1ELb0ELb0ELb1ELb1ELb1ELb1ELb0EEENS1_21CollectiveEpilogueFwdISB_S9_SC_SE_Li256ELb0ELb1ELb1ELb0EEENS1_19SingleTileSchedulerILb0ELb1ELb1ELi128EEEEEEEEEvNT_6ParamsE,"a",@progbits
	.sectionflags	@""
	.align	4
.nv.constant0._ZN7cutlass13device_kernelIN5flash11enable_sm90INS1_16FlashAttnFwdSm90INS1_25CollectiveMainloopFwdSm90ILi2EN4cute5tupleIJNS5_1CILi1EEES8_S8_EEENS6_IJNS7_ILi128EEESA_SA_EEELi128ENS_6half_tEfNS_4arch4Sm90ELb0ELb0ELb0ELb0ELb1ELb0ELb0ELb1ELb1ELb1ELb1ELb0EEENS1_21CollectiveEpilogueFwdISB_S9_SC_SE_Li256ELb0ELb1ELb1ELb0EEENS1_19SingleTileSchedulerILb0ELb1ELb1ELi128EEEEEEEEEvNT_6ParamsE:
	.zero		3200


//--------------------- .nv.constant0._ZN7cutlass13device_kernelIN5flash11enable_sm90INS1_16FlashAttnFwdSm90INS1_25CollectiveMainloopFwdSm90ILi2EN4cute5tupleIJNS5_1CILi1EEES8_S8_EEENS6_IJNS7_ILi128EEESA_SA_EEELi128ENS_6half_tEfNS_4arch4Sm90ELb0ELb0ELb0ELb1ELb1ELb0ELb0ELb1ELb1ELb1ELb1ELb0EEENS1_21CollectiveEpilogueFwdISB_S9_SC_SE_Li256ELb1ELb1ELb1ELb0EEENS1_36VarlenDynamicPersistentTileSchedulerILi128ELi128ELi256ELi128ELb1ELb1ELb1ELb0ELb1ELb1EEEEEEEEEvNT_6ParamsE --------------------------
	.section	.nv.constant0._ZN7cutlass13device_kernelIN5flash11enable_sm90INS1_16FlashAttnFwdSm90INS1_25CollectiveMainloopFwdSm90ILi2EN4cute5tupleIJNS5_1CILi1EEES8_S8_EEENS6_IJNS7_ILi128EEESA_SA_EEELi128ENS_6half_tEfNS_4arch4Sm90ELb0ELb0ELb0ELb1ELb1ELb0ELb0ELb1ELb1ELb1ELb1ELb0EEENS1_21CollectiveEpilogueFwdISB_S9_SC_SE_Li256ELb1ELb1ELb1ELb0EEENS1_36VarlenDynamicPersistentTileSchedulerILi128ELi128ELi256ELi128ELb1ELb1ELb1ELb0ELb1ELb1EEEEEEEEEvNT_6ParamsE,"a",@progbits
	.sectionflags	@""
	.align	4
.nv.constant0._ZN7cutlass13device_kernelIN5flash11enable_sm90INS1_16FlashAttnFwdSm90INS1_25CollectiveMainloopFwdSm90ILi2EN4cute5tupleIJNS5_1CILi1EEES8_S8_EEENS6_IJNS7_ILi128EEESA_SA_EEELi128ENS_6half_tEfNS_4arch4Sm90ELb0ELb0ELb0ELb1ELb1ELb0ELb0ELb1ELb1ELb1ELb1ELb0EEENS1_21CollectiveEpilogueFwdISB_S9_SC_SE_Li256ELb1ELb1ELb1ELb0EEENS1_36VarlenDynamicPersistentTileSchedulerILi128ELi128ELi256ELi128ELb1ELb1ELb1ELb0ELb1ELb1EEEEEEEEEvNT_6ParamsE:
	.zero		3328


//--------------------- .nv.constant0._ZN7cutlass13device_kernelIN5flash11enable_sm90INS1_16FlashAttnFwdSm90INS1_25CollectiveMainloopFwdSm90ILi2EN4cute5tupleIJNS5_1CILi1EEES8_S8_EEENS6_IJNS7_ILi128EEESA_SA_EEELi128ENS_6half_tEfNS_4arch4Sm90ELb0ELb0ELb0ELb1ELb1ELb1ELb0ELb1ELb1ELb1ELb1ELb0EEENS1_21CollectiveEpilogueFwdISB_S9_SC_SE_Li256ELb1ELb1ELb1ELb0EEENS1_36VarlenDynamicPersistentTileSchedulerILi128ELi128ELi256ELi128ELb1ELb1ELb1ELb0ELb1ELb1EEEEEEEEEvNT_6ParamsE --------------------------
	.section	.nv.constant0._ZN7cutlass13device_kernelIN5flash11enable_sm90INS1_16FlashAttnFwdSm90INS1_25CollectiveMainloopFwdSm90ILi2EN4cute5tupleIJNS5_1CILi1EEES8_S8_EEENS6_IJNS7_ILi128EEESA_SA_EEELi128ENS_6half_tEfNS_4arch4Sm90ELb0ELb0ELb0ELb1ELb1ELb1ELb0ELb1ELb1ELb1ELb1ELb0EEENS1_21CollectiveEpilogueFwdISB_S9_SC_SE_Li256ELb1ELb1ELb1ELb0EEENS1_36VarlenDynamicPersistentTileSchedulerILi128ELi128ELi256ELi128ELb1ELb1ELb1ELb0ELb1ELb1EEEEEEEEEvNT_6ParamsE,"a",@progbits
	.sectionflags	@""
	.align	4
.nv.constant0._ZN7cutlass13device_kernelIN5flash11enable_sm90INS1_16FlashAttnFwdSm90INS1_25CollectiveMainloopFwdSm90ILi2EN4cute5tupleIJNS5_1CILi1EEES8_S8_EEENS6_IJNS7_ILi128EEESA_SA_EEELi128ENS_6half_tEfNS_4arch4Sm90ELb0ELb0ELb0ELb1ELb1ELb1ELb0ELb1ELb1ELb1ELb1ELb0EEENS1_21CollectiveEpilogueFwdISB_S9_SC_SE_Li256ELb1ELb1ELb1ELb0EEENS1_36VarlenDynamicPersistentTileSchedulerILi128ELi128ELi256ELi128ELb1ELb1ELb1ELb0ELb1ELb1EEEEEEEEEvNT_6ParamsE:
	.zero		3328


//--------------------- .nv.constant0._ZN7cutlass13device_kernelIN5flash11enable_sm90INS1_16FlashAttnFwdSm90INS1_25CollectiveMainloopFwdSm90ILi2EN4cute5tupleIJNS5_1CILi1EEES8_S8_EEENS6_IJNS7_ILi128EEESA_SA_EEELi128ENS_6half_tEfNS_4arch4Sm90ELb0ELb1ELb0ELb0ELb1ELb0ELb0ELb1ELb1ELb1ELb1ELb0EEENS1_21CollectiveEpilogueFwdISB_S9_SC_SE_Li256ELb0ELb1ELb1ELb0EEENS1_19SingleTileSchedulerILb0ELb1ELb1ELi128EEEEEEEEEvNT_6ParamsE --------------------------
	.section	.nv.constant0._ZN7cutlass13device_kernelIN5flash11enable_sm90INS1_16FlashAttnFwdSm90INS1_25CollectiveMainloopFwdSm90ILi2EN4cute5tupleIJNS5_1CILi1EEES8_S8_EEENS6_IJNS7_ILi128EEESA_SA_EEELi128ENS_6half_tEfNS_4arch4Sm90ELb0ELb1ELb0ELb0ELb1ELb0ELb0ELb1ELb1ELb1ELb1ELb0EEENS1_21CollectiveEpilogueFwdISB_S9_SC_SE_Li256ELb0ELb1ELb1ELb0EEENS1_19SingleTileSchedulerILb0ELb1ELb1ELi128EEEEEEEEEvNT_6ParamsE,"a",@progbits
	.sectionflags	@""
	.align	4
.nv.constant0._ZN7cutlass13device_kernelIN5flash11enable_sm90INS1_16FlashAttnFwdSm90INS1_25CollectiveMainloopFwdSm90ILi2EN4cute5tupleIJNS5_1CILi1EEES8_S8_EEENS6_IJNS7_ILi128EEESA_SA_EEELi128ENS_6half_tEfNS_4arch4Sm90ELb0ELb1ELb0ELb0ELb1ELb0ELb0ELb1ELb1ELb1ELb1ELb0EEENS1_21CollectiveEpilogueFwdISB_S9_SC_SE_Li256ELb0ELb1ELb1ELb0EEENS1_19SingleTileSchedulerILb0ELb1ELb1ELi128EEEEEEEEEvNT_6ParamsE:
	.zero		3200


//--------------------- .nv.constant0._ZN7cutlass13device_kernelIN5flash11enable_sm90INS1_16FlashAttnFwdSm90INS1_25CollectiveMainloopFwdSm90ILi2EN4cute5tupleIJNS5_1CILi1EEES8_S8_EEENS6_IJNS7_ILi128EEESA_SA_EEELi128ENS_6half_tEfNS_4arch4Sm90ELb0ELb1ELb0ELb1ELb1ELb0ELb0ELb1ELb1ELb1ELb1ELb0EEENS1_21CollectiveEpilogueFwdISB_S9_SC_SE_Li256ELb1ELb1ELb1ELb0EEENS1_36VarlenDynamicPersistentTileSchedulerILi128ELi128ELi256ELi128ELb1ELb1ELb1ELb1ELb0ELb1EEEEEEEEEvNT_6ParamsE --------------------------
	.section	.nv.constant0._ZN7cutlass13device_kernelIN5flash11enable_sm90INS1_16FlashAttnFwdSm90INS1_25CollectiveMainloopFwdSm90ILi2EN4cute5tupleIJNS5_1CILi1EEES8_S8_EEENS6_IJNS7_ILi128EEESA_SA_EEELi128ENS_6half_tEfNS_4arch4Sm90ELb0ELb1ELb0ELb1ELb1ELb0ELb0ELb1ELb1ELb1ELb1ELb0EEENS1_21CollectiveEpilogueFwdISB_S9_SC_SE_Li256ELb1ELb1ELb1ELb0EEENS1_36VarlenDynamicPersistentTileSchedulerILi128ELi128ELi256ELi128ELb1ELb1ELb1ELb1ELb0ELb1EEEEEEEEEvNT_6ParamsE,"a",@progbits
	.sectionflags	@""
	.align	4
.nv.constant0._ZN7cutlass13device_kernelIN5flash11enable_sm90INS1_16FlashAttnFwdSm90INS1_25CollectiveMainloopFwdSm90ILi2EN4cute5tupleIJNS5_1CILi1EEES8_S8_EEENS6_IJNS7_ILi128EEESA_SA_EEELi128ENS_6half_tEfNS_4arch4Sm90ELb0ELb1ELb0ELb1ELb1ELb0ELb0ELb1ELb1ELb1ELb1ELb0EEENS1_21CollectiveEpilogueFwdISB_S9_SC_SE_Li256ELb1ELb1ELb1ELb0EEENS1_36VarlenDynamicPersistentTileSchedulerILi128ELi128ELi256ELi128ELb1ELb1ELb1ELb1ELb0ELb1EEEEEEEEEvNT_6ParamsE:
	.zero		3328


//--------------------- .nv.constant0._ZN7cutlass13device_kernelIN5flash11enable_sm90INS1_16FlashAttnFwdSm90INS1_25CollectiveMainloopFwdSm90ILi2EN4cute5tupleIJNS5_1CILi1EEES8_S8_EEENS6_IJNS7_ILi128EEESA_SA_EEELi128ENS_6half_tEfNS_4arch4Sm90ELb0ELb1ELb0ELb1ELb1ELb1ELb0ELb1ELb1ELb1ELb1ELb0EEENS1_21CollectiveEpilogueFwdISB_S9_SC_SE_Li256ELb1ELb1ELb1ELb0EEENS1_36VarlenDynamicPersistentTileSchedulerILi128ELi128ELi256ELi128ELb1ELb1ELb1ELb1ELb0ELb1EEEEEEEEEvNT_6ParamsE --------------------------
	.section	.nv.constant0._ZN7cutlass13device_kernelIN5flash11enable_sm90INS1_16FlashAttnFwdSm90INS1_25CollectiveMainloopFwdSm90ILi2EN4cute5tupleIJNS5_1CILi1EEES8_S8_EEENS6_IJNS7_ILi128EEESA_SA_EEELi128ENS_6half_tEfNS_4arch4Sm90ELb0ELb1ELb0ELb1ELb1ELb1ELb0ELb1ELb1ELb1ELb1ELb0EEENS1_21CollectiveEpilogueFwdISB_S9_SC_SE_Li256ELb1ELb1ELb1ELb0EEENS1_36VarlenDynamicPersistentTileSchedulerILi128ELi128ELi256ELi128ELb1ELb1ELb1ELb1ELb0ELb1EEEEEEEEEvNT_6ParamsE,"a",@progbits
	.sectionflags	@""
	.align	4
.nv.constant0._ZN7cutlass13device_kernelIN5flash11enable_sm90INS1_16FlashAttnFwdSm90INS1_25CollectiveMainloopFwdSm90ILi2EN4cute5tupleIJNS5_1CILi1EEES8_S8_EEENS6_IJNS7_ILi128EEESA_SA_EEELi128ENS_6half_tEfNS_4arch4Sm90ELb0ELb1ELb0ELb1ELb1ELb1ELb0ELb1ELb1ELb1ELb1ELb0EEENS1_21CollectiveEpilogueFwdISB_S9_SC_SE_Li256ELb1ELb1ELb1ELb0EEENS1_36VarlenDynamicPersistentTileSchedulerILi128ELi128ELi256ELi128ELb1ELb1ELb1ELb1ELb0ELb1EEEEEEEEEvNT_6ParamsE:
	.zero		3328


//--------------------- .nv.constant0._ZN7cutlass13device_kernelIN5flash11enable_sm90INS1_16FlashAttnFwdSm90INS1_25CollectiveMainloopFwdSm90ILi2EN4cute5tupleIJNS5_1CILi1EEES8_S8_EEENS6_IJNS7_ILi128EEESA_SA_EEELi128ENS_6half_tEfNS_4arch4Sm90ELb1ELb0ELb0ELb0ELb1ELb0ELb0ELb1ELb1ELb1ELb1ELb0EEENS1_21CollectiveEpilogueFwdISB_S9_SC_SE_Li256ELb0ELb1ELb1ELb0EEENS1_19SingleTileSchedulerILb0ELb1ELb1ELi128EEEEEEEEEvNT_6ParamsE --------------------------
	.section	.nv.constant0._ZN7cutlass13device_kernelIN5flash11enable_sm90INS1_16FlashAttnFwdSm90INS1_25CollectiveMainloopFwdSm90ILi2EN4cute5tupleIJNS5_1CILi1EEES8_S8_EEENS6_IJNS7_ILi128EEESA_SA_EEELi128ENS_6half_tEfNS_4arch4Sm90ELb1ELb0ELb0ELb0ELb1ELb0ELb0ELb1ELb1ELb1ELb1ELb0EEENS1_21CollectiveEpilogueFwdISB_S9_SC_SE_Li256ELb0ELb1ELb1ELb0EEENS1_19SingleTileSchedulerILb0ELb1ELb1ELi128EEEEEEEEEvNT_6ParamsE,"a",@progbits
	.sectionflags	@""
	.align	4
.nv.constant0._ZN7cutlass13device_kernelIN5flash11enable_sm90INS1_16FlashAttnFwdSm90INS1_25CollectiveMainloopFwdSm90ILi2EN4cute5tupleIJNS5_1CILi1EEES8_S8_EEENS6_IJNS7_ILi128EEESA_SA_EEELi128ENS_6half_tEfNS_4arch4Sm90ELb1ELb0ELb0ELb0ELb1ELb0ELb0ELb1ELb1ELb1ELb1ELb0EEENS1_21CollectiveEpilogueFwdISB_S9_SC_SE_Li256ELb0ELb1ELb1ELb0EEENS1_19SingleTileSchedulerILb0ELb1ELb1ELi128EEEEEEEEEvNT_6ParamsE:
	.zero		3200


//--------------------- .nv.constant0._ZN7cutlass13device_kernelIN5flash11enable_sm90INS1_16FlashAttnFwdSm90INS1_25CollectiveMainloopFwdSm90ILi2EN4cute5tupleIJNS5_1CILi1EEES8_S8_EEENS6_IJNS7_ILi128EEESA_SA_EEELi128ENS_6half_tEfNS_4arch4Sm90ELb1ELb0ELb0ELb1ELb1ELb0ELb0ELb1ELb1ELb1ELb1ELb0EEENS1_21CollectiveEpilogueFwdISB_S9_SC_SE_Li256ELb1ELb1ELb1ELb0EEENS1_36VarlenDynamicPersistentTileSchedulerILi128ELi128ELi256ELi128ELb1ELb1ELb1ELb1ELb1ELb1EEEEEEEEEvNT_6ParamsE --------------------------
	.section	.nv.constant0._ZN7cutlass13device_kernelIN5flash11enable_sm90INS1_16FlashAttnFwdSm90INS1_25CollectiveMainloopFwdSm90ILi2EN4cute5tupleIJNS5_1CILi1EEES8_S8_EEENS6_IJNS7_ILi128EEESA_SA_EEELi128ENS_6half_tEfNS_4arch4Sm90ELb1ELb0ELb0ELb1ELb1ELb0ELb0ELb1ELb1ELb1ELb1ELb0EEENS1_21CollectiveEpilogueFwdISB_S9_SC_SE_Li256ELb1ELb1ELb1ELb0EEENS1_36VarlenDynamicPersistentTileSchedulerILi128ELi128ELi256ELi128ELb1ELb1ELb1ELb1ELb1ELb1EEEEEEEEEvNT_6ParamsE,"a",@progbits
	.sectionflags	@""
	.align	4
.nv.constant0._ZN7cutlass13device_kernelIN5flash11enable_sm90INS1_16FlashAttnFwdSm90INS1_25CollectiveMainloopFwdSm90ILi2EN4cute5tupleIJNS5_1CILi1EEES8_S8_EEENS6_IJNS7_ILi128EEESA_SA_EEELi128ENS_6half_tEfNS_4arch4Sm90ELb1ELb0ELb0ELb1ELb1ELb0ELb0ELb1ELb1ELb1ELb1ELb0EEENS1_21CollectiveEpilogueFwdISB_S9_SC_SE_Li256ELb1ELb1ELb1ELb0EEENS1_36VarlenDynamicPersistentTileSchedulerILi128ELi128ELi256ELi128ELb1ELb1ELb1ELb1ELb1ELb1EEEEEEEEEvNT_6ParamsE:
	.zero		3328


//--------------------- .nv.constant0._ZN7cutlass13device_kernelIN5flash11enable_sm90INS1_16FlashAttnFwdSm90INS1_25CollectiveMainloopFwdSm90ILi2EN4cute5tupleIJNS5_1CILi1EEES8_S8_EEENS6_IJNS7_ILi128EEESA_SA_EEELi128ENS_6half_tEfNS_4arch4Sm90ELb1ELb0ELb0ELb1ELb1ELb1ELb0ELb1ELb1ELb1ELb1ELb0EEENS1_21CollectiveEpilogueFwdISB_S9_SC_SE_Li256ELb1ELb1ELb1ELb0EEENS1_36VarlenDynamicPersistentTileSchedulerILi128ELi128ELi256ELi128ELb1ELb1ELb1ELb1ELb1ELb1EEEEEEEEEvNT_6ParamsE --------------------------
	.section	.nv.constant0._ZN7cutlass13device_kernelIN5flash11enable_sm90INS1_16FlashAttnFwdSm90INS1_25CollectiveMainloopFwdSm90ILi2EN4cute5tupleIJNS5_1CILi1EEES8_S8_EEENS6_IJNS7_ILi128EEESA_SA_EEELi128ENS_6half_tEfNS_4arch4Sm90ELb1ELb0ELb0ELb1ELb1ELb1ELb0ELb1ELb1ELb1ELb1ELb0EEENS1_21CollectiveEpilogueFwdISB_S9_SC_SE_Li256ELb1ELb1ELb1ELb0EEENS1_36VarlenDynamicPersistentTileSchedulerILi128ELi128ELi256ELi128ELb1ELb1ELb1ELb1ELb1ELb1EEEEEEEEEvNT_6ParamsE,"a",@progbits
	.sectionflags	@""
	.align	4
.nv.constant0._ZN7cutlass13device_kernelIN5flash11enable_sm90INS1_16FlashAttnFwdSm90INS1_25CollectiveMainloopFwdSm90ILi2EN4cute5tupleIJNS5_1CILi1EEES8_S8_EEENS6_IJNS7_ILi128EEESA_SA_EEELi128ENS_6half_tEfNS_4arch4Sm90ELb1ELb0ELb0ELb1ELb1ELb1ELb0ELb1ELb1ELb1ELb1ELb0EEENS1_21CollectiveEpilogueFwdISB_S9_SC_SE_Li256ELb1ELb1ELb1ELb0EEENS1_36VarlenDynamicPersistentTileSchedulerILi128ELi128ELi256ELi128ELb1ELb1ELb1ELb1ELb1ELb1EEEEEEEEEvNT_6ParamsE:
	.zero		3328


//--------------------- SYMBOLS --------------------------

	.type		.nv.reservedSmem.offset0,@object
	.size		.nv.reservedSmem.offset0,0x4
	.type		__assertfail,@function
